	.target	sm_90a

	.elftype	@"ET_EXEC"


//--------------------- .note.nv.tkinfo           --------------------------
	.section	.note.nv.tkinfo,"",@"SHT_NOTE"
	.sectionflags	@"SHF_NOTE_NV_TKINFO"
	.tkinfo
        /*0018*/ 	.word	0x00000002
        /*0030*/ 	.string	""
        /*0030*/ 	.string	"ptxas"
        /*0030*/ 	.string	"Cuda compilation tools, release 13.0, V13.0.88"
        /*0030*/ 	.string	"Build cuda_13.0.r13.0/compiler.36424714_0"
        /*0030*/ 	.string	"-arch sm_90a -m 64 "



//--------------------- .note.nv.cuinfo           --------------------------
	.section	.note.nv.cuinfo,"",@"SHT_NOTE"
	.sectionflags	@"SHF_NOTE_NV_CUINFO"
        /*0018*/ 	.short	0x0002
        /*001a*/ 	.short	0x005a
        /*001c*/ 	.short	0x0082
	.zero		2


//--------------------- .nv.info                  --------------------------
	.section	.nv.info,"",@"SHT_CUDA_INFO"
	.align	4


	//----- nvinfo : EIATTR_REGCOUNT
	.align		4
        /*0000*/ 	.byte	0x04, 0x2f
        /*0002*/ 	.short	(.L_22 - .L_21)
	.align		4
.L_21:
        /*0004*/ 	.word	index@(_ZN7cutlass13device_kernelIN5flash11enable_sm90INS1_16FlashAttnFwdSm90INS1_25CollectiveMainloopFwdSm90ILi2EN4cute5tupleIJNS5_1CILi1EEES8_S8_EEENS6_IJNS7_ILi128EEENS7_ILi160EEENS7_ILi192EEEEEELi128ENS_12float_e4m3_tEfNS_4arch4Sm90ELb1ELb0ELb0ELb1ELb0ELb1ELb0ELb1ELb1ELb0ELb0ELb0EEENS1_21CollectiveEpilogueFwdINS6_IJSA_SA_SB_EEES9_NS_10bfloat16_tESG_Li256ELb1ELb0ELb0ELb1EEENS1_36VarlenDynamicPersistentTileSchedulerILi128ELi160ELi256ELi128ELb0ELb0ELb1ELb1ELb1ELb1EEEEEEEEEvNT_6ParamsE)
        /*0008*/ 	.word	0x000000a8


	//----- nvinfo : EIATTR_FRAME_SIZE
	.align		4
.L_22:
        /*000c*/ 	.byte	0x04, 0x11
        /*000e*/ 	.short	(.L_24 - .L_23)
	.align		4
.L_23:
        /*0010*/ 	.word	index@(_ZN7cutlass13device_kernelIN5flash11enable_sm90INS1_16FlashAttnFwdSm90INS1_25CollectiveMainloopFwdSm90ILi2EN4cute5tupleIJNS5_1CILi1EEES8_S8_EEENS6_IJNS7_ILi128EEENS7_ILi160EEENS7_ILi192EEEEEELi128ENS_12float_e4m3_tEfNS_4arch4Sm90ELb1ELb0ELb0ELb1ELb0ELb1ELb0ELb1ELb1ELb0ELb0ELb0EEENS1_21CollectiveEpilogueFwdINS6_IJSA_SA_SB_EEES9_NS_10bfloat16_tESG_Li256ELb1ELb0ELb0ELb1EEENS1_36VarlenDynamicPersistentTileSchedulerILi128ELi160ELi256ELi128ELb0ELb0ELb1ELb1ELb1ELb1EEEEEEEEEvNT_6ParamsE)
        /*0014*/ 	.word	0x00000040


	//----- nvinfo : EIATTR_REGCOUNT
	.align		4
.L_24:
        /*0018*/ 	.byte	0x04, 0x2f
        /*001a*/ 	.short	(.L_26 - .L_25)
	.align		4
.L_25:
        /*001c*/ 	.word	index@(_ZN7cutlass13device_kernelIN5flash11enable_sm90INS1_16FlashAttnFwdSm90INS1_25CollectiveMainloopFwdSm90ILi2EN4cute5tupleIJNS5_1CILi1EEES8_S8_EEENS6_IJNS7_ILi128EEENS7_ILi160EEENS7_ILi192EEEEEELi128ENS_12float_e4m3_tEfNS_4arch4Sm90ELb1ELb0ELb0ELb1ELb0ELb0ELb0ELb1ELb1ELb0ELb0ELb0EEENS1_21CollectiveEpilogueFwdINS6_IJSA_SA_SB_EEES9_NS_10bfloat16_tESG_Li256ELb1ELb0ELb0ELb1EEENS1_36VarlenDynamicPersistentTileSchedulerILi128ELi160ELi256ELi128ELb0ELb0ELb1ELb1ELb1ELb1EEEEEEEEEvNT_6ParamsE)
        /*0020*/ 	.word	0x000000a8


	//----- nvinfo : EIATTR_FRAME_SIZE
	.align		4
.L_26:
        /*0024*/ 	.byte	0x04, 0x11
        /*0026*/ 	.short	(.L_28 - .L_27)
	.align		4
.L_27:
        /*0028*/ 	.word	index@(_ZN7cutlass13device_kernelIN5flash11enable_sm90INS1_16FlashAttnFwdSm90INS1_25CollectiveMainloopFwdSm90ILi2EN4cute5tupleIJNS5_1CILi1EEES8_S8_EEENS6_IJNS7_ILi128EEENS7_ILi160EEENS7_ILi192EEEEEELi128ENS_12float_e4m3_tEfNS_4arch4Sm90ELb1ELb0ELb0ELb1ELb0ELb0ELb0ELb1ELb1ELb0ELb0ELb0EEENS1_21CollectiveEpilogueFwdINS6_IJSA_SA_SB_EEES9_NS_10bfloat16_tESG_Li256ELb1ELb0ELb0ELb1EEENS1_36VarlenDynamicPersistentTileSchedulerILi128ELi160ELi256ELi128ELb0ELb0ELb1ELb1ELb1ELb1EEEEEEEEEvNT_6ParamsE)
        /*002c*/ 	.word	0x00000038


	//----- nvinfo : EIATTR_REGCOUNT
	.align		4
.L_28:
        /*0030*/ 	.byte	0x04, 0x2f
        /*0032*/ 	.short	(.L_30 - .L_29)
	.align		4
.L_29:
        /*0034*/ 	.word	index@(_ZN7cutlass13device_kernelIN5flash11enable_sm90INS1_16FlashAttnFwdSm90INS1_25CollectiveMainloopFwdSm90ILi2EN4cute5tupleIJNS5_1CILi1EEES8_S8_EEENS6_IJNS7_ILi128EEENS7_ILi160EEENS7_ILi192EEEEEELi128ENS_12float_e4m3_tEfNS_4arch4Sm90ELb1ELb0ELb0ELb0ELb0ELb0ELb0ELb1ELb1ELb0ELb0ELb0EEENS1_21CollectiveEpilogueFwdINS6_IJSA_SA_SB_EEES9_NS_10bfloat16_tESG_Li256ELb0ELb0ELb0ELb1EEENS1_30DynamicPersistentTileSchedulerILi256ELi128ELb0ELb0ELb1EEEEEEEEEvNT_6ParamsE)
        /*0038*/ 	.word	0x000000a8


	//----- nvinfo : EIATTR_FRAME_SIZE
	.align		4
.L_30:
        /*003c*/ 	.byte	0x04, 0x11
        /*003e*/ 	.short	(.L_32 - .L_31)
	.align		4
.L_31:
        /*0040*/ 	.word	index@(_ZN7cutlass13device_kernelIN5flash11enable_sm90INS1_16FlashAttnFwdSm90INS1_25CollectiveMainloopFwdSm90ILi2EN4cute5tupleIJNS5_1CILi1EEES8_S8_EEENS6_IJNS7_ILi128EEENS7_ILi160EEENS7_ILi192EEEEEELi128ENS_12float_e4m3_tEfNS_4arch4Sm90ELb1ELb0ELb0ELb0ELb0ELb0ELb0ELb1ELb1ELb0ELb0ELb0EEENS1_21CollectiveEpilogueFwdINS6_IJSA_SA_SB_EEES9_NS_10bfloat16_tESG_Li256ELb0ELb0ELb0ELb1EEENS1_30DynamicPersistentTileSchedulerILi256ELi128ELb0ELb0ELb1EEEEEEEEEvNT_6ParamsE)
        /*0044*/ 	.word	0x00000030


	//----- nvinfo : EIATTR_REGCOUNT
	.align		4
.L_32:
        /*0048*/ 	.byte	0x04, 0x2f
        /*004a*/ 	.short	(.L_34 - .L_33)
	.align		4
.L_33:
        /*004c*/ 	.word	index@(_ZN7cutlass13device_kernelIN5flash11enable_sm90INS1_16FlashAttnFwdSm90INS1_25CollectiveMainloopFwdSm90ILi2EN4cute5tupleIJNS5_1CILi1EEES8_S8_EEENS6_IJNS7_ILi128EEENS7_ILi160EEENS7_ILi192EEEEEELi128ENS_12float_e4m3_tEfNS_4arch4Sm90ELb0ELb1ELb0ELb1ELb0ELb1ELb0ELb1ELb1ELb0ELb0ELb0EEENS1_21CollectiveEpilogueFwdINS6_IJSA_SA_SB_EEES9_NS_10bfloat16_tESG_Li256ELb1ELb0ELb0ELb1EEENS1_36VarlenDynamicPersistentTileSchedulerILi128ELi160ELi256ELi128ELb0ELb0ELb1ELb1ELb0ELb1EEEEEEEEEvNT_6ParamsE)
        /*0050*/ 	.word	0x000000a8


	//----- nvinfo : EIATTR_FRAME_SIZE
	.align		4
.L_34:
        /*0054*/ 	.byte	0x04, 0x11
        /*0056*/ 	.short	(.L_36 - .L_35)
	.align		4
.L_35:
        /*0058*/ 	.word	index@(_ZN7cutlass13device_kernelIN5flash11enable_sm90INS1_16FlashAttnFwdSm90INS1_25CollectiveMainloopFwdSm90ILi2EN4cute5tupleIJNS5_1CILi1EEES8_S8_EEENS6_IJNS7_ILi128EEENS7_ILi160EEENS7_ILi192EEEEEELi128ENS_12float_e4m3_tEfNS_4arch4Sm90ELb0ELb1ELb0ELb1ELb0ELb1ELb0ELb1ELb1ELb0ELb0ELb0EEENS1_21CollectiveEpilogueFwdINS6_IJSA_SA_SB_EEES9_NS_10bfloat16_tESG_Li256ELb1ELb0ELb0ELb1EEENS1_36VarlenDynamicPersistentTileSchedulerILi128ELi160ELi256ELi128ELb0ELb0ELb1ELb1ELb0ELb1EEEEEEEEEvNT_6ParamsE)
        /*005c*/ 	.word	0x00000038


	//----- nvinfo : EIATTR_REGCOUNT
	.align		4
.L_36:
        /*0060*/ 	.byte	0x04, 0x2f
        /*0062*/ 	.short	(.L_38 - .L_37)
	.align		4
.L_37:
        /*0064*/ 	.word	index@(_ZN7cutlass13device_kernelIN5flash11enable_sm90INS1_16FlashAttnFwdSm90INS1_25CollectiveMainloopFwdSm90ILi2EN4cute5tupleIJNS5_1CILi1EEES8_S8_EEENS6_IJNS7_ILi128EEENS7_ILi160EEENS7_ILi192EEEEEELi128ENS_12float_e4m3_tEfNS_4arch4Sm90ELb0ELb1ELb0ELb1ELb0ELb0ELb0ELb1ELb1ELb0ELb0ELb0EEENS1_21CollectiveEpilogueFwdINS6_IJSA_SA_SB_EEES9_NS_10bfloat16_tESG_Li256ELb1ELb0ELb0ELb1EEENS1_36VarlenDynamicPersistentTileSchedulerILi128ELi160ELi256ELi128ELb0ELb0ELb1ELb1ELb0ELb1EEEEEEEEEvNT_6ParamsE)
        /*0068*/ 	.word	0x000000a8


	//----- nvinfo : EIATTR_FRAME_SIZE
	.align		4
.L_38:
        /*006c*/ 	.byte	0x04, 0x11
        /*006e*/ 	.short	(.L_40 - .L_39)
	.align		4
.L_39:
        /*0070*/ 	.word	index@(_ZN7cutlass13device_kernelIN5flash11enable_sm90INS1_16FlashAttnFwdSm90INS1_25CollectiveMainloopFwdSm90ILi2EN4cute5tupleIJNS5_1CILi1EEES8_S8_EEENS6_IJNS7_ILi128EEENS7_ILi160EEENS7_ILi192EEEEEELi128ENS_12float_e4m3_tEfNS_4arch4Sm90ELb0ELb1ELb0ELb1ELb0ELb0ELb0ELb1ELb1ELb0ELb0ELb0EEENS1_21CollectiveEpilogueFwdINS6_IJSA_SA_SB_EEES9_NS_10bfloat16_tESG_Li256ELb1ELb0ELb0ELb1EEENS1_36VarlenDynamicPersistentTileSchedulerILi128ELi160ELi256ELi128ELb0ELb0ELb1ELb1ELb0ELb1EEEEEEEEEvNT_6ParamsE)
        /*0074*/ 	.word	0x00000038


	//----- nvinfo : EIATTR_REGCOUNT
	.align		4
.L_40:
        /*0078*/ 	.byte	0x04, 0x2f
        /*007a*/ 	.short	(.L_42 - .L_41)
	.align		4
.L_41:
        /*007c*/ 	.word	index@(_ZN7cutlass13device_kernelIN5flash11enable_sm90INS1_16FlashAttnFwdSm90INS1_25CollectiveMainloopFwdSm90ILi2EN4cute5tupleIJNS5_1CILi1EEES8_S8_EEENS6_IJNS7_ILi128EEENS7_ILi160EEENS7_ILi192EEEEEELi128ENS_12float_e4m3_tEfNS_4arch4Sm90ELb0ELb1ELb0ELb0ELb0ELb0ELb0ELb1ELb1ELb0ELb0ELb0EEENS1_21CollectiveEpilogueFwdINS6_IJSA_SA_SB_EEES9_NS_10bfloat16_tESG_Li256ELb0ELb0ELb0ELb1EEENS1_30DynamicPersistentTileSchedulerILi256ELi128ELb0ELb0ELb1EEEEEEEEEvNT_6ParamsE)
        /*0080*/ 	.word	0x000000a8


	//----- nvinfo : EIATTR_FRAME_SIZE
	.align		4
.L_42:
        /*0084*/ 	.byte	0x04, 0x11
        /*0086*/ 	.short	(.L_44 - .L_43)
	.align		4
.L_43:
        /*0088*/ 	.word	index@(_ZN7cutlass13device_kernelIN5flash11enable_sm90INS1_16FlashAttnFwdSm90INS1_25CollectiveMainloopFwdSm90ILi2EN4cute5tupleIJNS5_1CILi1EEES8_S8_EEENS6_IJNS7_ILi128EEENS7_ILi160EEENS7_ILi192EEEEEELi128ENS_12float_e4m3_tEfNS_4arch4Sm90ELb0ELb1ELb0ELb0ELb0ELb0ELb0ELb1ELb1ELb0ELb0ELb0EEENS1_21CollectiveEpilogueFwdINS6_IJSA_SA_SB_EEES9_NS_10bfloat16_tESG_Li256ELb0ELb0ELb0ELb1EEENS1_30DynamicPersistentTileSchedulerILi256ELi128ELb0ELb0ELb1EEEEEEEEEvNT_6ParamsE)
        /*008c*/ 	.word	0x00000030


	//----- nvinfo : EIATTR_REGCOUNT
	.align		4
.L_44:
        /*0090*/ 	.byte	0x04, 0x2f
        /*0092*/ 	.short	(.L_46 - .L_45)
	.align		4
.L_45:
        /*0094*/ 	.word	index@(_ZN7cutlass13device_kernelIN5flash11enable_sm90INS1_16FlashAttnFwdSm90INS1_25CollectiveMainloopFwdSm90ILi2EN4cute5tupleIJNS5_1CILi1EEES8_S8_EEENS6_IJNS7_ILi128EEENS7_ILi160EEENS7_ILi192EEEEEELi128ENS_12float_e4m3_tEfNS_4arch4Sm90ELb0ELb0ELb0ELb1ELb0ELb1ELb0ELb1ELb1ELb0ELb0ELb0EEENS1_21CollectiveEpilogueFwdINS6_IJSA_SA_SB_EEES9_NS_10bfloat16_tESG_Li256ELb1ELb0ELb0ELb1EEENS1_36VarlenDynamicPersistentTileSchedulerILi128ELi160ELi256ELi128ELb0ELb0ELb1ELb0ELb1ELb1EEEEEEEEEvNT_6ParamsE)
        /*0098*/ 	.word	0x000000a8


	//----- nvinfo : EIATTR_FRAME_SIZE
	.align		4
.L_46:
        /*009c*/ 	.byte	0x04, 0x11
        /*009e*/ 	.short	(.L_48 - .L_47)
	.align		4
.L_47:
        /*00a0*/ 	.word	index@(_ZN7cutlass13device_kernelIN5flash11enable_sm90INS1_16FlashAttnFwdSm90INS1_25CollectiveMainloopFwdSm90ILi2EN4cute5tupleIJNS5_1CILi1EEES8_S8_EEENS6_IJNS7_ILi128EEENS7_ILi160EEENS7_ILi192EEEEEELi128ENS_12float_e4m3_tEfNS_4arch4Sm90ELb0ELb0ELb0ELb1ELb0ELb1ELb0ELb1ELb1ELb0ELb0ELb0EEENS1_21CollectiveEpilogueFwdINS6_IJSA_SA_SB_EEES9_NS_10bfloat16_tESG_Li256ELb1ELb0ELb0ELb1EEENS1_36VarlenDynamicPersistentTileSchedulerILi128ELi160ELi256ELi128ELb0ELb0ELb1ELb0ELb1ELb1EEEEEEEEEvNT_6ParamsE)
        /*00a4*/ 	.word	0x00000048


	//----- nvinfo : EIATTR_REGCOUNT
	.align		4
.L_48:
        /*00a8*/ 	.byte	0x04, 0x2f
        /*00aa*/ 	.short	(.L_50 - .L_49)
	.align		4
.L_49:
        /*00ac*/ 	.word	index@(_ZN7cutlass13device_kernelIN5flash11enable_sm90INS1_16FlashAttnFwdSm90INS1_25CollectiveMainloopFwdSm90ILi2EN4cute5tupleIJNS5_1CILi1EEES8_S8_EEENS6_IJNS7_ILi128EEENS7_ILi160EEENS7_ILi192EEEEEELi128ENS_12float_e4m3_tEfNS_4arch4Sm90ELb0ELb0ELb0ELb1ELb0ELb0ELb0ELb1ELb1ELb0ELb0ELb0EEENS1_21CollectiveEpilogueFwdINS6_IJSA_SA_SB_EEES9_NS_10bfloat16_tESG_Li256ELb1ELb0ELb0ELb1EEENS1_36VarlenDynamicPersistentTileSchedulerILi128ELi160ELi256ELi128ELb0ELb0ELb1ELb0ELb1ELb1EEEEEEEEEvNT_6ParamsE)
        /*00b0*/ 	.word	0x000000a8


	//----- nvinfo : EIATTR_FRAME_SIZE
	.align		4
.L_50:
        /*00b4*/ 	.byte	0x04, 0x11
        /*00b6*/ 	.short	(.L_52 - .L_51)
	.align		4
.L_51:
        /*00b8*/ 	.word	index@(_ZN7cutlass13device_kernelIN5flash11enable_sm90INS1_16FlashAttnFwdSm90INS1_25CollectiveMainloopFwdSm90ILi2EN4cute5tupleIJNS5_1CILi1EEES8_S8_EEENS6_IJNS7_ILi128EEENS7_ILi160EEENS7_ILi192EEEEEELi128ENS_12float_e4m3_tEfNS_4arch4Sm90ELb0ELb0ELb0ELb1ELb0ELb0ELb0ELb1ELb1ELb0ELb0ELb0EEENS1_21CollectiveEpilogueFwdINS6_IJSA_SA_SB_EEES9_NS_10bfloat16_tESG_Li256ELb1ELb0ELb0ELb1EEENS1_36VarlenDynamicPersistentTileSchedulerILi128ELi160ELi256ELi128ELb0ELb0ELb1ELb0ELb1ELb1EEEEEEEEEvNT_6ParamsE)
        /*00bc*/ 	.word	0x00000038


	//----- nvinfo : EIATTR_REGCOUNT
	.align		4
.L_52:
        /*00c0*/ 	.byte	0x04, 0x2f
        /*00c2*/ 	.short	(.L_54 - .L_53)
	.align		4
.L_53:
        /*00c4*/ 	.word	index@(_ZN7cutlass13device_kernelIN5flash11enable_sm90INS1_16FlashAttnFwdSm90INS1_25CollectiveMainloopFwdSm90ILi2EN4cute5tupleIJNS5_1CILi2EEENS7_ILi1EEES9_EEENS6_IJNS7_ILi128EEENS7_ILi160EEENS7_ILi192EEEEEELi128ENS_12float_e4m3_tEfNS_4arch4Sm90ELb0ELb0ELb0ELb0ELb0ELb0ELb0ELb1ELb1ELb0ELb0ELb0EEENS1_21CollectiveEpilogueFwdINS6_IJSB_SB_SC_EEESA_NS_10bfloat16_tESH_Li256ELb0ELb0ELb0ELb1EEENS1_29StaticPersistentTileSchedulerILb0EEEEEEEEEvNT_6ParamsE)
        /*00c8*/ 	.word	0x000000a8


	//----- nvinfo : EIATTR_FRAME_SIZE
	.align		4
.L_54:
        /*00cc*/ 	.byte	0x04, 0x11
        /*00ce*/ 	.short	(.L_56 - .L_55)
	.align		4
.L_55:
        /*00d0*/ 	.word	index@(_ZN7cutlass13device_kernelIN5flash11enable_sm90INS1_16FlashAttnFwdSm90INS1_25CollectiveMainloopFwdSm90ILi2EN4cute5tupleIJNS5_1CILi2EEENS7_ILi1EEES9_EEENS6_IJNS7_ILi128EEENS7_ILi160EEENS7_ILi192EEEEEELi128ENS_12float_e4m3_tEfNS_4arch4Sm90ELb0ELb0ELb0ELb0ELb0ELb0ELb0ELb1ELb1ELb0ELb0ELb0EEENS1_21CollectiveEpilogueFwdINS6_IJSB_SB_SC_EEESA_NS_10bfloat16_tESH_Li256ELb0ELb0ELb0ELb1EEENS1_29StaticPersistentTileSchedulerILb0EEEEEEEEEvNT_6ParamsE)
        /*00d4*/ 	.word	0x00000030


	//----- nvinfo : EIATTR_REGCOUNT
	.align		4
.L_56:
        /*00d8*/ 	.byte	0x04, 0x2f
        /*00da*/ 	.short	(.L_58 - .L_57)
	.align		4
.L_57:
        /*00dc*/ 	.word	index@(_ZN7cutlass13device_kernelIN5flash11enable_sm90INS1_16FlashAttnFwdSm90INS1_25CollectiveMainloopFwdSm90ILi2EN4cute5tupleIJNS5_1CILi1EEES8_S8_EEENS6_IJNS7_ILi128EEENS7_ILi160EEENS7_ILi192EEEEEELi128ENS_12float_e4m3_tEfNS_4arch4Sm90ELb0ELb0ELb0ELb0ELb0ELb0ELb0ELb1ELb1ELb0ELb0ELb0EEENS1_21CollectiveEpilogueFwdINS6_IJSA_SA_SB_EEES9_NS_10bfloat16_tESG_Li256ELb0ELb0ELb0ELb1EEENS1_29StaticPersistentTileSchedulerILb0EEEEEEEEEvNT_6ParamsE)
        /*00e0*/ 	.word	0x000000a8


	//----- nvinfo : EIATTR_FRAME_SIZE
	.align		4
.L_58:
        /*00e4*/ 	.byte	0x04, 0x11
        /*00e6*/ 	.short	(.L_60 - .L_59)
	.align		4
.L_59:
        /*00e8*/ 	.word	index@(_ZN7cutlass13device_kernelIN5flash11enable_sm90INS1_16FlashAttnFwdSm90INS1_25CollectiveMainloopFwdSm90ILi2EN4cute5tupleIJNS5_1CILi1EEES8_S8_EEENS6_IJNS7_ILi128EEENS7_ILi160EEENS7_ILi192EEEEEELi128ENS_12float_e4m3_tEfNS_4arch4Sm90ELb0ELb0ELb0ELb0ELb0ELb0ELb0ELb1ELb1ELb0ELb0ELb0EEENS1_21CollectiveEpilogueFwdINS6_IJSA_SA_SB_EEES9_NS_10bfloat16_tESG_Li256ELb0ELb0ELb0ELb1EEENS1_29StaticPersistentTileSchedulerILb0EEEEEEEEEvNT_6ParamsE)
        /*00ec*/ 	.word	0x00000028


	//----- nvinfo : EIATTR_MIN_STACK_SIZE
	.align		4
.L_60:
        /*00f0*/ 	.byte	0x04, 0x12
        /*00f2*/ 	.short	(.L_62 - .L_61)
	.align		4
.L_61:
        /*00f4*/ 	.word	index@(_ZN7cutlass13device_kernelIN5flash11enable_sm90INS1_16FlashAttnFwdSm90INS1_25CollectiveMainloopFwdSm90ILi2EN4cute5tupleIJNS5_1CILi1EEES8_S8_EEENS6_IJNS7_ILi128EEENS7_ILi160EEENS7_ILi192EEEEEELi128ENS_12float_e4m3_tEfNS_4arch4Sm90ELb0ELb0ELb0ELb0ELb0ELb0ELb0ELb1ELb1ELb0ELb0ELb0EEENS1_21CollectiveEpilogueFwdINS6_IJSA_SA_SB_EEES9_NS_10bfloat16_tESG_Li256ELb0ELb0ELb0ELb1EEENS1_29StaticPersistentTileSchedulerILb0EEEEEEEEEvNT_6ParamsE)
        /*00f8*/ 	.word	0x00000028


	//----- nvinfo : EIATTR_MIN_STACK_SIZE
	.align		4
.L_62:
        /*00fc*/ 	.byte	0x04, 0x12
        /*00fe*/ 	.short	(.L_64 - .L_63)
	.align		4
.L_63:
        /*0100*/ 	.word	index@(_ZN7cutlass13device_kernelIN5flash11enable_sm90INS1_16FlashAttnFwdSm90INS1_25CollectiveMainloopFwdSm90ILi2EN4cute5tupleIJNS5_1CILi2EEENS7_ILi1EEES9_EEENS6_IJNS7_ILi128EEENS7_ILi160EEENS7_ILi192EEEEEELi128ENS_12float_e4m3_tEfNS_4arch4Sm90ELb0ELb0ELb0ELb0ELb0ELb0ELb0ELb1ELb1ELb0ELb0ELb0EEENS1_21CollectiveEpilogueFwdINS6_IJSB_SB_SC_EEESA_NS_10bfloat16_tESH_Li256ELb0ELb0ELb0ELb1EEENS1_29StaticPersistentTileSchedulerILb0EEEEEEEEEvNT_6ParamsE)
        /*0104*/ 	.word	0x00000030


	//----- nvinfo : EIATTR_MIN_STACK_SIZE
	.align		4
.L_64:
        /*0108*/ 	.byte	0x04, 0x12
        /*010a*/ 	.short	(.L_66 - .L_65)
	.align		4
.L_65:
        /*010c*/ 	.word	index@(_ZN7cutlass13device_kernelIN5flash11enable_sm90INS1_16FlashAttnFwdSm90INS1_25CollectiveMainloopFwdSm90ILi2EN4cute5tupleIJNS5_1CILi1EEES8_S8_EEENS6_IJNS7_ILi128EEENS7_ILi160EEENS7_ILi192EEEEEELi128ENS_12float_e4m3_tEfNS_4arch4Sm90ELb0ELb0ELb0ELb1ELb0ELb0ELb0ELb1ELb1ELb0ELb0ELb0EEENS1_21CollectiveEpilogueFwdINS6_IJSA_SA_SB_EEES9_NS_10bfloat16_tESG_Li256ELb1ELb0ELb0ELb1EEENS1_36VarlenDynamicPersistentTileSchedulerILi128ELi160ELi256ELi128ELb0ELb0ELb1ELb0ELb1ELb1EEEEEEEEEvNT_6ParamsE)
        /*0110*/ 	.word	0x00000038


	//----- nvinfo : EIATTR_MIN_STACK_SIZE
	.align		4
.L_66:
        /*0114*/ 	.byte	0x04, 0x12
        /*0116*/ 	.short	(.L_68 - .L_67)
	.align		4
.L_67:
        /*0118*/ 	.word	index@(_ZN7cutlass13device_kernelIN5flash11enable_sm90INS1_16FlashAttnFwdSm90INS1_25CollectiveMainloopFwdSm90ILi2EN4cute5tupleIJNS5_1CILi1EEES8_S8_EEENS6_IJNS7_ILi128EEENS7_ILi160EEENS7_ILi192EEEEEELi128ENS_12float_e4m3_tEfNS_4arch4Sm90ELb0ELb0ELb0ELb1ELb0ELb1ELb0ELb1ELb1ELb0ELb0ELb0EEENS1_21CollectiveEpilogueFwdINS6_IJSA_SA_SB_EEES9_NS_10bfloat16_tESG_Li256ELb1ELb0ELb0ELb1EEENS1_36VarlenDynamicPersistentTileSchedulerILi128ELi160ELi256ELi128ELb0ELb0ELb1ELb0ELb1ELb1EEEEEEEEEvNT_6ParamsE)
        /*011c*/ 	.word	0x00000048


	//----- nvinfo : EIATTR_MIN_STACK_SIZE
	.align		4
.L_68:
        /*0120*/ 	.byte	0x04, 0x12
        /*0122*/ 	.short	(.L_70 - .L_69)
	.align		4
.L_69:
        /*0124*/ 	.word	index@(_ZN7cutlass13device_kernelIN5flash11enable_sm90INS1_16FlashAttnFwdSm90INS1_25CollectiveMainloopFwdSm90ILi2EN4cute5tupleIJNS5_1CILi1EEES8_S8_EEENS6_IJNS7_ILi128EEENS7_ILi160EEENS7_ILi192EEEEEELi128ENS_12float_e4m3_tEfNS_4arch4Sm90ELb0ELb1ELb0ELb0ELb0ELb0ELb0ELb1ELb1ELb0ELb0ELb0EEENS1_21CollectiveEpilogueFwdINS6_IJSA_SA_SB_EEES9_NS_10bfloat16_tESG_Li256ELb0ELb0ELb0ELb1EEENS1_30DynamicPersistentTileSchedulerILi256ELi128ELb0ELb0ELb1EEEEEEEEEvNT_6ParamsE)
        /*0128*/ 	.word	0x00000030


	//----- nvinfo : EIATTR_MIN_STACK_SIZE
	.align		4
.L_70:
        /*012c*/ 	.byte	0x04, 0x12
        /*012e*/ 	.short	(.L_72 - .L_71)
	.align		4
.L_71:
        /*0130*/ 	.word	index@(_ZN7cutlass13device_kernelIN5flash11enable_sm90INS1_16FlashAttnFwdSm90INS1_25CollectiveMainloopFwdSm90ILi2EN4cute5tupleIJNS5_1CILi1EEES8_S8_EEENS6_IJNS7_ILi128EEENS7_ILi160EEENS7_ILi192EEEEEELi128ENS_12float_e4m3_tEfNS_4arch4Sm90ELb0ELb1ELb0ELb1ELb0ELb0ELb0ELb1ELb1ELb0ELb0ELb0EEENS1_21CollectiveEpilogueFwdINS6_IJSA_SA_SB_EEES9_NS_10bfloat16_tESG_Li256ELb1ELb0ELb0ELb1EEENS1_36VarlenDynamicPersistentTileSchedulerILi128ELi160ELi256ELi128ELb0ELb0ELb1ELb1ELb0ELb1EEEEEEEEEvNT_6ParamsE)
        /*0134*/ 	.word	0x00000038


	//----- nvinfo : EIATTR_MIN_STACK_SIZE
	.align		4
.L_72:
        /*0138*/ 	.byte	0x04, 0x12
        /*013a*/ 	.short	(.L_74 - .L_73)
	.align		4
.L_73:
        /*013c*/ 	.word	index@(_ZN7cutlass13device_kernelIN5flash11enable_sm90INS1_16FlashAttnFwdSm90INS1_25CollectiveMainloopFwdSm90ILi2EN4cute5tupleIJNS5_1CILi1EEES8_S8_EEENS6_IJNS7_ILi128EEENS7_ILi160EEENS7_ILi192EEEEEELi128ENS_12float_e4m3_tEfNS_4arch4Sm90ELb0ELb1ELb0ELb1ELb0ELb1ELb0ELb1ELb1ELb0ELb0ELb0EEENS1_21CollectiveEpilogueFwdINS6_IJSA_SA_SB_EEES9_NS_10bfloat16_tESG_Li256ELb1ELb0ELb0ELb1EEENS1_36VarlenDynamicPersistentTileSchedulerILi128ELi160ELi256ELi128ELb0ELb0ELb1ELb1ELb0ELb1EEEEEEEEEvNT_6ParamsE)
        /*0140*/ 	.word	0x00000038


	//----- nvinfo : EIATTR_MIN_STACK_SIZE
	.align		4
.L_74:
        /*0144*/ 	.byte	0x04, 0x12
        /*0146*/ 	.short	(.L_76 - .L_75)
	.align		4
.L_75:
        /*0148*/ 	.word	index@(_ZN7cutlass13device_kernelIN5flash11enable_sm90INS1_16FlashAttnFwdSm90INS1_25CollectiveMainloopFwdSm90ILi2EN4cute5tupleIJNS5_1CILi1EEES8_S8_EEENS6_IJNS7_ILi128EEENS7_ILi160EEENS7_ILi192EEEEEELi128ENS_12float_e4m3_tEfNS_4arch4Sm90ELb1ELb0ELb0ELb0ELb0ELb0ELb0ELb1ELb1ELb0ELb0ELb0EEENS1_21CollectiveEpilogueFwdINS6_IJSA_SA_SB_EEES9_NS_10bfloat16_tESG_Li256ELb0ELb0ELb0ELb1EEENS1_30DynamicPersistentTileSchedulerILi256ELi128ELb0ELb0ELb1EEEEEEEEEvNT_6ParamsE)
        /*014c*/ 	.word	0x00000030


	//----- nvinfo : EIATTR_MIN_STACK_SIZE
	.align		4
.L_76:
        /*0150*/ 	.byte	0x04, 0x12
        /*0152*/ 	.short	(.L_78 - .L_77)
	.align		4
.L_77:
        /*0154*/ 	.word	index@(_ZN7cutlass13device_kernelIN5flash11enable_sm90INS1_16FlashAttnFwdSm90INS1_25CollectiveMainloopFwdSm90ILi2EN4cute5tupleIJNS5_1CILi1EEES8_S8_EEENS6_IJNS7_ILi128EEENS7_ILi160EEENS7_ILi192EEEEEELi128ENS_12float_e4m3_tEfNS_4arch4Sm90ELb1ELb0ELb0ELb1ELb0ELb0ELb0ELb1ELb1ELb0ELb0ELb0EEENS1_21CollectiveEpilogueFwdINS6_IJSA_SA_SB_EEES9_NS_10bfloat16_tESG_Li256ELb1ELb0ELb0ELb1EEENS1_36VarlenDynamicPersistentTileSchedulerILi128ELi160ELi256ELi128ELb0ELb0ELb1ELb1ELb1ELb1EEEEEEEEEvNT_6ParamsE)
        /*0158*/ 	.word	0x00000038


	//----- nvinfo : EIATTR_MIN_STACK_SIZE
	.align		4
.L_78:
        /*015c*/ 	.byte	0x04, 0x12
        /*015e*/ 	.short	(.L_80 - .L_79)
	.align		4
.L_79:
        /*0160*/ 	.word	index@(_ZN7cutlass13device_kernelIN5flash11enable_sm90INS1_16FlashAttnFwdSm90INS1_25CollectiveMainloopFwdSm90ILi2EN4cute5tupleIJNS5_1CILi1EEES8_S8_EEENS6_IJNS7_ILi128EEENS7_ILi160EEENS7_ILi192EEEEEELi128ENS_12float_e4m3_tEfNS_4arch4Sm90ELb1ELb0ELb0ELb1ELb0ELb1ELb0ELb1ELb1ELb0ELb0ELb0EEENS1_21CollectiveEpilogueFwdINS6_IJSA_SA_SB_EEES9_NS_10bfloat16_tESG_Li256ELb1ELb0ELb0ELb1EEENS1_36VarlenDynamicPersistentTileSchedulerILi128ELi160ELi256ELi128ELb0ELb0ELb1ELb1ELb1ELb1EEEEEEEEEvNT_6ParamsE)
        /*0164*/ 	.word	0x00000040
.L_80:


//--------------------- .nv.compat                --------------------------
	.section	.nv.compat,"",@"SHT_CUDA_COMPAT_INFO"
	.align	4
        /*0000*/ 	.byte	0x02, 0x09, 0x01, 0x00, 0x02, 0x02, 0x04, 0x00, 0x02, 0x05, 0x05, 0x00, 0x03, 0x07, 0x01, 0x01
        /*0010*/ 	.byte	0x02, 0x03, 0x01, 0x00, 0x02, 0x06, 0x01, 0x00, 0x04, 0x0b, 0x08, 0x00, 0x00, 0x00, 0x00, 0x00
        /*0020*/ 	.byte	0x00, 0x00, 0x00, 0x00


//--------------------- .nv.info._ZN7cutlass13device_kernelIN5flash11enable_sm90INS1_16FlashAttnFwdSm90INS1_25CollectiveMainloopFwdSm90ILi2EN4cute5tupleIJNS5_1CILi1EEES8_S8_EEENS6_IJNS7_ILi128EEENS7_ILi160EEENS7_ILi192EEEEEELi128ENS_12float_e4m3_tEfNS_4arch4Sm90ELb0ELb0ELb0ELb0ELb0ELb0ELb0ELb1ELb1ELb0ELb0ELb0EEENS1_21CollectiveEpilogueFwdINS6_IJSA_SA_SB_EEES9_NS_10bfloat16_tESG_Li256ELb0ELb0ELb0ELb1EEENS1_29StaticPersistentTileSchedulerILb0EEEEEEEEEvNT_6ParamsE --------------------------
	.section	.nv.info._ZN7cutlass13device_kernelIN5flash11enable_sm90INS1_16FlashAttnFwdSm90INS1_25CollectiveMainloopFwdSm90ILi2EN4cute5tupleIJNS5_1CILi1EEES8_S8_EEENS6_IJNS7_ILi128EEENS7_ILi160EEENS7_ILi192EEEEEELi128ENS_12float_e4m3_tEfNS_4arch4Sm90ELb0ELb0ELb0ELb0ELb0ELb0ELb0ELb1ELb1ELb0ELb0ELb0EEENS1_21CollectiveEpilogueFwdINS6_IJSA_SA_SB_EEES9_NS_10bfloat16_tESG_Li256ELb0ELb0ELb0ELb1EEENS1_29StaticPersistentTileSchedulerILb0EEEEEEEEEvNT_6ParamsE,"",@"SHT_CUDA_INFO"
	.sectionflags	@""
	.align	4


	//----- nvinfo : EIATTR_CUDA_API_VERSION
	.align		4
        /*0000*/ 	.byte	0x04, 0x37
        /*0002*/ 	.short	(.L_82 - .L_81)
.L_81:
        /*0004*/ 	.word	0x00000082


	//----- nvinfo : EIATTR_KPARAM_INFO
	.align		4
.L_82:
        /*0008*/ 	.byte	0x04, 0x17
        /*000a*/ 	.short	(.L_84 - .L_83)
.L_83:
        /*000c*/ 	.word	0x00000000
        /*0010*/ 	.short	0x0000
        /*0012*/ 	.short	0x0070
        /*0014*/ 	.byte	0x00, 0xf0, 0x01, 0x2e


	//----- nvinfo : EIATTR_SPARSE_MMA_MASK
	.align		4
.L_84:
        /*0018*/ 	.byte	0x03, 0x50
        /*001a*/ 	.short	0x0000


	//----- nvinfo : EIATTR_MAXREG_COUNT
	.align		4
        /*001c*/ 	.byte	0x03, 0x1b
        /*001e*/ 	.short	0x00a8


	//----- nvinfo : EIATTR_NUM_BARRIERS
	.align		4
        /*0020*/ 	.byte	0x02, 0x4c
        /*0022*/ 	.byte	0x10
	.zero		1


	//----- nvinfo : EIATTR_EXTERNS
	.align		4
        /*0024*/ 	.byte	0x04, 0x0f
        /*0026*/ 	.short	(.L_86 - .L_85)


	//   ....[0]....
	.align		4
.L_85:
        /*0028*/ 	.word	index@(__assertfail)


	//----- nvinfo : EIATTR_ANNOTATIONS
	.align		4
.L_86:
        /*002c*/ 	.byte	0x04, 0x55
        /*002e*/ 	.short	(.L_88 - .L_87)


	//   ....[0]....
.L_87:
        /*0030*/ 	.word	0x00000001
        /*0034*/ 	.byte	0x20, 0x90, 0x00, 0x00, 0x01, 0x00, 0x00, 0x00, 0x40, 0x90, 0x00, 0x00, 0x01, 0x00, 0x00, 0x00
        /* <DEDUP_REMOVED lines=24> */
        /*01c4*/ 	.byte	0x80, 0xc4, 0x00, 0x00, 0x01, 0x00, 0x00, 0x00, 0xe0, 0xc4, 0x00, 0x00


	//----- nvinfo : EIATTR_MERCURY_ISA_VERSION
	.align		4
.L_88:
        /*01d0*/ 	.byte	0x03, 0x5f
        /*01d2*/ 	.short	0x0101


	//----- nvinfo : EIATTR_INT_WARP_WIDE_INSTR_OFFSETS
	.align		4
        /*01d4*/ 	.byte	0x04, 0x31
        /*01d6*/ 	.short	(.L_90 - .L_89)


	//   ....[0]....
.L_89:
        /*01d8*/ 	.word	0x00000190


	//   ....[1]....
        /*01dc*/ 	.word	0x000001c0


	//   ....[2]....
        /*01e0*/ 	.word	0x000001d0


	//   ....[3]....
        /*01e4*/ 	.word	0x00009ad0


	//----- nvinfo : EIATTR_COOP_GROUP_MASK_REGIDS
	.align		4
.L_90:
        /*01e8*/ 	.byte	0x04, 0x29
        /*01ea*/ 	.short	(.L_92 - .L_91)


	//   ....[0]....
.L_91:
        /*01ec*/ 	.word	0xffffffff


	//   ....[1]....
        /*01f0*/ 	.word	0xffffffff


	//   ....[2]....
        /*01f4*/ 	.word	0xffffffff


	//   ....[3]....
        /*01f8*/ 	.word	0xffffffff


	//   ....[4]....
        /*01fc*/ 	.word	0xffffffff


	//   ....[5]....
        /*0200*/ 	.word	0xffffffff


	//   ....[6]....
        /*0204*/ 	.word	0xffffffff


	//   ....[7]....
        /*0208*/ 	.word	0xffffffff


	//   ....[8]....
        /*020c*/ 	.word	0xffffffff


	//   ....[9]....
        /*0210*/ 	.word	0xffffffff


	//   ....[10]....
        /*0214*/ 	.word	0xffffffff


	//   ....[11]....
        /*0218*/ 	.word	0xffffffff


	//   ....[12]....
        /*021c*/ 	.word	0xffffffff


	//   ....[13]....
        /*0220*/ 	.word	0xffffffff


	//   ....[14]....
        /*0224*/ 	.word	0xffffffff


	//   ....[15]....
        /*0228*/ 	.word	0xffffffff


	//   ....[16]....
        /*022c*/ 	.word	0xffffffff


	//   ....[17]....
        /*0230*/ 	.word	0xffffffff


	//   ....[18]....
        /*0234*/ 	.word	0xffffffff


	//   ....[19]....
        /*0238*/ 	.word	0xffffffff


	//   ....[20]....
        /*023c*/ 	.word	0xffffffff


	//   ....[21]....
        /*0240*/ 	.word	0xffffffff


	//   ....[22]....
        /*0244*/ 	.word	0xffffffff


	//   ....[23]....
        /*0248*/ 	.word	0xffffffff


	//   ....[24]....
        /*024c*/ 	.word	0xffffffff


	//   ....[25]....
        /*0250*/ 	.word	0xffffffff


	//   ....[26]....
        /*0254*/ 	.word	0xffffffff


	//   ....[27]....
        /*0258*/ 	.word	0xffffffff


	//   ....[28]....
        /*025c*/ 	.word	0xffffffff


	//   ....[29]....
        /*0260*/ 	.word	0xffffffff


	//   ....[30]....
        /*0264*/ 	.word	0xffffffff


	//   ....[31]....
        /*0268*/ 	.word	0xffffffff


	//   ....[32]....
        /*026c*/ 	.word	0xffffffff


	//   ....[33]....
        /*0270*/ 	.word	0xffffffff


	//   ....[34]....
        /*0274*/ 	.word	0xffffffff


	//   ....[35]....
        /*0278*/ 	.word	0xffffffff


	//   ....[36]....
        /*027c*/ 	.word	0xffffffff


	//   ....[37]....
        /*0280*/ 	.word	0xffffffff


	//   ....[38]....
        /*0284*/ 	.word	0xffffffff


	//   ....[39]....
        /*0288*/ 	.word	0xffffffff


	//   ....[40]....
        /*028c*/ 	.word	0xffffffff


	//   ....[41]....
        /*0290*/ 	.word	0xffffffff


	//   ....[42]....
        /*0294*/ 	.word	0xffffffff


	//   ....[43]....
        /*0298*/ 	.word	0xffffffff


	//   ....[44]....
        /*029c*/ 	.word	0xffffffff


	//   ....[45]....
        /*02a0*/ 	.word	0xffffffff


	//   ....[46]....
        /*02a4*/ 	.word	0xffffffff


	//   ....[47]....
        /*02a8*/ 	.word	0xffffffff


	//   ....[48]....
        /*02ac*/ 	.word	0xffffffff


	//   ....[49]....
        /*02b0*/ 	.word	0xffffffff


	//   ....[50]....
        /*02b4*/ 	.word	0xffffffff


	//   ....[51]....
        /*02b8*/ 	.word	0xffffffff


	//   ....[52]....
        /*02bc*/ 	.word	0xffffffff


	//   ....[53]....
        /*02c0*/ 	.word	0xffffffff


	//   ....[54]....
        /*02c4*/ 	.word	0xffffffff


	//   ....[55]....
        /*02c8*/ 	.word	0x0500000f


	//----- nvinfo : EIATTR_COOP_GROUP_INSTR_OFFSETS
	.align		4
.L_92:
        /*02cc*/ 	.byte	0x04, 0x28
        /*02ce*/ 	.short	(.L_94 - .L_93)


	//   ....[0]....
.L_93:
        /*02d0*/ 	.word	0x00000070


	//   ....[1]....
        /*02d4*/ 	.word	0x000001a0


	//   ....[2]....
        /*02d8*/ 	.word	0x000001f0


	//   ....[3]....
        /*02dc*/ 	.word	0x000003e0


	//   ....[4]....
        /*02e0*/ 	.word	0x00000540


	//   ....[5]....
        /*02e4*/ 	.word	0x00000660


	//   ....[6]....
        /*02e8*/ 	.word	0x000007c0


	//   ....[7]....
        /*02ec*/ 	.word	0x00000e10


	//   ....[8]....
        /*02f0*/ 	.word	0x00002d20


	//   ....[9]....
        /*02f4*/ 	.word	0x00002e20


	//   ....[10]....
        /*02f8*/ 	.word	0x00003250


	//   ....[11]....
        /*02fc*/ 	.word	0x00003340


	//   ....[12]....
        /*0300*/ 	.word	0x00005bd0


	//   ....[13]....
        /*0304*/ 	.word	0x00005c30


	//   ....[14]....
        /*0308*/ 	.word	0x00005c70


	//   ....[15]....
        /*030c*/ 	.word	0x00005c90


	//   ....[16]....
        /*0310*/ 	.word	0x00007870


	//   ....[17]....
        /*0314*/ 	.word	0x00007880


	//   ....[18]....
        /*0318*/ 	.word	0x00007900


	//   ....[19]....
        /*031c*/ 	.word	0x00007910


	//   ....[20]....
        /*0320*/ 	.word	0x00008830


	//   ....[21]....
        /*0324*/ 	.word	0x00008840


	//   ....[22]....
        /*0328*/ 	.word	0x00008850


	//   ....[23]....
        /*032c*/ 	.word	0x00008860


	//   ....[24]....
        /*0330*/ 	.word	0x00008870


	//   ....[25]....
        /*0334*/ 	.word	0x00008880


	//   ....[26]....
        /*0338*/ 	.word	0x00008890


	//   ....[27]....
        /*033c*/ 	.word	0x000088a0


	//   ....[28]....
        /*0340*/ 	.word	0x000088b0


	//   ....[29]....
        /*0344*/ 	.word	0x000088c0


	//   ....[30]....
        /*0348*/ 	.word	0x000088f0


	//   ....[31]....
        /*034c*/ 	.word	0x00008900


	//   ....[32]....
        /*0350*/ 	.word	0x00008930


	//   ....[33]....
        /*0354*/ 	.word	0x00008990


	//   ....[34]....
        /*0358*/ 	.word	0x000089a0


	//   ....[35]....
        /*035c*/ 	.word	0x000089b0


	//   ....[36]....
        /*0360*/ 	.word	0x000089c0


	//   ....[37]....
        /*0364*/ 	.word	0x000089f0


	//   ....[38]....
        /*0368*/ 	.word	0x00008a00


	//   ....[39]....
        /*036c*/ 	.word	0x00008a10


	//   ....[40]....
        /*0370*/ 	.word	0x00008a30


	//   ....[41]....
        /*0374*/ 	.word	0x00008a40


	//   ....[42]....
        /*0378*/ 	.word	0x00008a50


	//   ....[43]....
        /*037c*/ 	.word	0x00008a60


	//   ....[44]....
        /*0380*/ 	.word	0x00008a90


	//   ....[45]....
        /*0384*/ 	.word	0x00008aa0


	//   ....[46]....
        /*0388*/ 	.word	0x00008ad0


	//   ....[47]....
        /*038c*/ 	.word	0x00008ae0


	//   ....[48]....
        /*0390*/ 	.word	0x00008af0


	//   ....[49]....
        /*0394*/ 	.word	0x00008b00


	//   ....[50]....
        /*0398*/ 	.word	0x00008b10


	//   ....[51]....
        /*039c*/ 	.word	0x00008b20


	//   ....[52]....
        /*03a0*/ 	.word	0x00008d90


	//   ....[53]....
        /*03a4*/ 	.word	0x00009c60


	//   ....[54]....
        /*03a8*/ 	.word	0x0000bd10


	//   ....[55]....
        /*03ac*/ 	.word	0x0000c230


	//----- nvinfo : EIATTR_REG_RECONFIG
	.align		4
.L_94:
        /*03b0*/ 	.byte	0x01, 0x54
	.zero		2


	//----- nvinfo : EIATTR_SYSCALL_OFFSETS
	.align		4
        /*03b4*/ 	.byte	0x04, 0x46
        /*03b6*/ 	.short	(.L_96 - .L_95)


	//   ....[0]....
.L_95:
        /*03b8*/ 	.word	0x000014a0


	//   ....[1]....
        /*03bc*/ 	.word	0x00009590


	//   ....[2]....
        /*03c0*/ 	.word	0x000096d0


	//   ....[3]....
        /*03c4*/ 	.word	0x00009810


	//   ....[4]....
        /*03c8*/ 	.word	0x00009930


	//----- nvinfo : EIATTR_MBARRIER_INSTR_OFFSETS
	.align		4
.L_96:
        /*03cc*/ 	.byte	0x04, 0x39
        /*03ce*/ 	.short	(.L_98 - .L_97)


	//   ....[0]....
.L_97:
        /*03d0*/ 	.word	0x00000290
        /*03d4*/ 	.word	0x000000ff
        /*03d8*/ 	.word	0x00029800
        /*03dc*/ 	.short	0x0100
        /*03de*/ 	.byte	0x06
	.zero		1


	//   ....[1]....
        /*03e0*/ 	.word	0x000002a0
        /*03e4*/ 	.word	0x000000ff
        /*03e8*/ 	.word	0x00029820
        /*03ec*/ 	.short	0x0100
        /*03ee*/ 	.byte	0x06
	.zero		1


	//   ....[2]....
        /*03f0*/ 	.word	0x00000390
        /*03f4*/ 	.word	0x000000ff
        /*03f8*/ 	.word	0x00029830
        /*03fc*/ 	.short	0x0100
        /*03fe*/ 	.byte	0x08
	.zero		1


	//   ....[3]....
        /*0400*/ 	.word	0x000003a0
        /*0404*/ 	.word	0x000000ff
        /*0408*/ 	.word	0x00029840
        /*040c*/ 	.short	0x0100
        /*040e*/ 	.byte	0x08
	.zero		1


	//   ....[4]....
        /*0410*/ 	.word	0x000003b0
        /*0414*/ 	.word	0x000000ff
        /*0418*/ 	.word	0x00029838
        /*041c*/ 	.short	0x0100
        /*041e*/ 	.byte	0x08
	.zero		1


	//   ....[5]....
        /*0420*/ 	.word	0x000003c0
        /*0424*/ 	.word	0x000000ff
        /*0428*/ 	.word	0x00029848
        /*042c*/ 	.short	0x0100
        /*042e*/ 	.byte	0x08
	.zero		1


	//   ....[6]....
        /*0430*/ 	.word	0x000004f0
        /*0434*/ 	.word	0x000000ff
        /*0438*/ 	.word	0x00029850
        /*043c*/ 	.short	0x0100
        /*043e*/ 	.byte	0x08
	.zero		1


	//   ....[7]....
        /*0440*/ 	.word	0x00000500
        /*0444*/ 	.word	0x000000ff
        /*0448*/ 	.word	0x00029860
        /*044c*/ 	.short	0x0100
        /*044e*/ 	.byte	0x08
	.zero		1


	//   ....[8]....
        /*0450*/ 	.word	0x00000510
        /*0454*/ 	.word	0x000000ff
        /*0458*/ 	.word	0x00029858
        /*045c*/ 	.short	0x0100
        /*045e*/ 	.byte	0x08
	.zero		1


	//   ....[9]....
        /*0460*/ 	.word	0x00000520
        /*0464*/ 	.word	0x000000ff
        /*0468*/ 	.word	0x00029868
        /*046c*/ 	.short	0x0100
        /*046e*/ 	.byte	0x08
	.zero		1


	//   ....[10]....
        /*0470*/ 	.word	0x00000610
        /*0474*/ 	.word	0x000000ff
        /*0478*/ 	.word	0x00029870
        /*047c*/ 	.short	0x0100
        /*047e*/ 	.byte	0x06
	.zero		1


	//   ....[11]....
        /*0480*/ 	.word	0x00000620
        /*0484*/ 	.word	0x000000ff
        /*0488*/ 	.word	0x00029880
        /*048c*/ 	.short	0x0100
        /*048e*/ 	.byte	0x06
	.zero		1


	//   ....[12]....
        /*0490*/ 	.word	0x00000630
        /*0494*/ 	.word	0x000000ff
        /*0498*/ 	.word	0x00029878
        /*049c*/ 	.short	0x0100
        /*049e*/ 	.byte	0x06
	.zero		1


	//   ....[13]....
        /*04a0*/ 	.word	0x00000640
        /*04a4*/ 	.word	0x000000ff
        /*04a8*/ 	.word	0x00029888
        /*04ac*/ 	.short	0x0100
        /*04ae*/ 	.byte	0x06
	.zero		1


	//   ....[14]....
        /*04b0*/ 	.word	0x00000770
        /*04b4*/ 	.word	0x000000ff
        /*04b8*/ 	.word	0x00029890
        /*04bc*/ 	.short	0x0100
        /*04be*/ 	.byte	0x08
	.zero		1


	//   ....[15]....
        /*04c0*/ 	.word	0x00000780
        /*04c4*/ 	.word	0x000000ff
        /*04c8*/ 	.word	0x000298a0
        /*04cc*/ 	.short	0x0100
        /*04ce*/ 	.byte	0x08
	.zero		1


	//   ....[16]....
        /*04d0*/ 	.word	0x00000790
        /*04d4*/ 	.word	0x000000ff
        /*04d8*/ 	.word	0x00029898
        /*04dc*/ 	.short	0x0100
        /*04de*/ 	.byte	0x08
	.zero		1


	//   ....[17]....
        /*04e0*/ 	.word	0x000007a0
        /*04e4*/ 	.word	0x000000ff
        /*04e8*/ 	.word	0x000298a8
        /*04ec*/ 	.short	0x0100
        /*04ee*/ 	.byte	0x08
	.zero		1


	//   ....[18]....
        /*04f0*/ 	.word	0x000008d0
        /*04f4*/ 	.word	0x000000ff
        /*04f8*/ 	.word	0x000298b0
        /*04fc*/ 	.short	0x0100
        /*04fe*/ 	.byte	0x08
	.zero		1


	//   ....[19]....
        /*0500*/ 	.word	0x000008e0
        /*0504*/ 	.word	0x000000ff
        /*0508*/ 	.word	0x000298c0
        /*050c*/ 	.short	0x0100
        /*050e*/ 	.byte	0x08
	.zero		1


	//   ....[20]....
        /*0510*/ 	.word	0x000008f0
        /*0514*/ 	.word	0x000000ff
        /*0518*/ 	.word	0x000298b8
        /*051c*/ 	.short	0x0100
        /*051e*/ 	.byte	0x08
	.zero		1


	//   ....[21]....
        /*0520*/ 	.word	0x00000900
        /*0524*/ 	.word	0x000000ff
        /*0528*/ 	.word	0x000298c8
        /*052c*/ 	.short	0x0100
        /*052e*/ 	.byte	0x08
	.zero		1


	//   ....[22]....
        /*0530*/ 	.word	0x00001500
        /*0534*/ 	.word	0x000000ff
        /*0538*/ 	.word	0x00029800
        /*053c*/ 	.short	0x010a
        /*053e*/ 	.byte	0x26
	.zero		1


	//   ....[23]....
        /*0540*/ 	.word	0x00001580
        /*0544*/ 	.word	0x00000004
        /*0548*/ 	.word	0x00029830
        /*054c*/ 	.short	0x010a
        /*054e*/ 	.byte	0x3f
	.zero		1


	//   ....[24]....
        /*0550*/ 	.word	0x000015f0
        /*0554*/ 	.word	0x00000004
        /*0558*/ 	.word	0x00029830
        /*055c*/ 	.short	0x010a
        /*055e*/ 	.byte	0x3f
	.zero		1


	//   ....[25]....
        /*0560*/ 	.word	0x00003320
        /*0564*/ 	.word	0x00000004
        /*0568*/ 	.word	0x00000000
        /*056c*/ 	.short	0x0101
        /*056e*/ 	.byte	0x3f
	.zero		1


	//   ....[26]....
        /*0570*/ 	.word	0x00004950
        /*0574*/ 	.word	0x000000ff
        /*0578*/ 	.word	0x00029830
        /*057c*/ 	.short	0x010a
        /*057e*/ 	.byte	0x06
	.zero		1


	//   ....[27]....
        /*0580*/ 	.word	0x00004990
        /*0584*/ 	.word	0x000000ff
        /*0588*/ 	.word	0x00029830
        /*058c*/ 	.short	0x010a
        /*058e*/ 	.byte	0x06
	.zero		1


	//   ....[28]....
        /*0590*/ 	.word	0x000055b0
        /*0594*/ 	.word	0x000000ff
        /*0598*/ 	.word	0x00029850
        /*059c*/ 	.short	0x010a
        /*059e*/ 	.byte	0x06
	.zero		1


	//   ....[29]....
        /*05a0*/ 	.word	0x000055f0
        /*05a4*/ 	.word	0x000000ff
        /*05a8*/ 	.word	0x00029850
        /*05ac*/ 	.short	0x010a
        /*05ae*/ 	.byte	0x06
	.zero		1


	//   ....[30]....
        /*05b0*/ 	.word	0x00006c90
        /*05b4*/ 	.word	0x00000004
        /*05b8*/ 	.word	0x00000000
        /*05bc*/ 	.short	0x0101
        /*05be*/ 	.byte	0x3f
	.zero		1


	//   ....[31]....
        /*05c0*/ 	.word	0x00006ee0
        /*05c4*/ 	.word	0x000000ff
        /*05c8*/ 	.word	0x00000000
        /*05cc*/ 	.short	0x0101
        /*05ce*/ 	.byte	0x06
	.zero		1


	//   ....[32]....
        /*05d0*/ 	.word	0x00007560
        /*05d4*/ 	.word	0x000000ff
        /*05d8*/ 	.word	0x00029850
        /*05dc*/ 	.short	0x010a
        /*05de*/ 	.byte	0x08
	.zero		1


	//   ....[33]....
        /*05e0*/ 	.word	0x000075a0
        /*05e4*/ 	.word	0x000000ff
        /*05e8*/ 	.word	0x00029850
        /*05ec*/ 	.short	0x010a
        /*05ee*/ 	.byte	0x08
	.zero		1


	//   ....[34]....
        /*05f0*/ 	.word	0x000083d0
        /*05f4*/ 	.word	0x000000ff
        /*05f8*/ 	.word	0x00000000
        /*05fc*/ 	.short	0x0101
        /*05fe*/ 	.byte	0x08
	.zero		1


	//   ....[35]....
        /*0600*/ 	.word	0x00008f20
        /*0604*/ 	.word	0x000000ff
        /*0608*/ 	.word	0x00000000
        /*060c*/ 	.short	0x0101
        /*060e*/ 	.byte	0x06
	.zero		1


	//   ....[36]....
        /*0610*/ 	.word	0x00009e80
        /*0614*/ 	.word	0x00000005
        /*0618*/ 	.word	0x00029880
        /*061c*/ 	.short	0x010a
        /*061e*/ 	.byte	0x3f
	.zero		1


	//   ....[37]....
        /*0620*/ 	.word	0x0000a030
        /*0624*/ 	.word	0x00000005
        /*0628*/ 	.word	0x00029840
        /*062c*/ 	.short	0x010a
        /*062e*/ 	.byte	0x3f
	.zero		1


	//   ....[38]....
        /*0630*/ 	.word	0x0000a4b0
        /*0634*/ 	.word	0x000000ff
        /*0638*/ 	.word	0x00029820
        /*063c*/ 	.short	0x010a
        /*063e*/ 	.byte	0x28
	.zero		1


	//   ....[39]....
        /*0640*/ 	.word	0x0000a770
        /*0644*/ 	.word	0x00000009
        /*0648*/ 	.word	0x00029880
        /*064c*/ 	.short	0x010a
        /*064e*/ 	.byte	0x3f
	.zero		1


	//   ....[40]....
        /*0650*/ 	.word	0x0000a9e0
        /*0654*/ 	.word	0x00000009
        /*0658*/ 	.word	0x00029840
        /*065c*/ 	.short	0x010a
        /*065e*/ 	.byte	0x3f
	.zero		1


	//   ....[41]....
        /*0660*/ 	.word	0x0000aed0
        /*0664*/ 	.word	0x00000003
        /*0668*/ 	.word	0x00029870
        /*066c*/ 	.short	0x010a
        /*066e*/ 	.byte	0x3f
	.zero		1


	//   ....[42]....
        /*0670*/ 	.word	0x0000af60
        /*0674*/ 	.word	0x00000002
        /*0678*/ 	.word	0x00029860
        /*067c*/ 	.short	0x010a
        /*067e*/ 	.byte	0x3f
	.zero		1


	//   ....[43]....
        /*0680*/ 	.word	0x0000b4a0
        /*0684*/ 	.word	0x00000003
        /*0688*/ 	.word	0x00029850
        /*068c*/ 	.short	0x0101
        /*068e*/ 	.byte	0x3f
	.zero		1


	//   ....[44]....
        /*0690*/ 	.word	0x0000b4e0
        /*0694*/ 	.word	0x00000002
        /*0698*/ 	.word	0x00000000
        /*069c*/ 	.short	0x0101
        /*069e*/ 	.byte	0x3f
	.zero		1


	//   ....[45]....
        /*06a0*/ 	.word	0x0000b5a0
        /*06a4*/ 	.word	0x00000014
        /*06a8*/ 	.word	0x00029870
        /*06ac*/ 	.short	0x010a
        /*06ae*/ 	.byte	0x3f
	.zero		1


	//   ....[46]....
        /*06b0*/ 	.word	0x0000b630
        /*06b4*/ 	.word	0x00000014
        /*06b8*/ 	.word	0x00029860
        /*06bc*/ 	.short	0x010a
        /*06be*/ 	.byte	0x3f
	.zero		1


	//   ....[47]....
        /*06c0*/ 	.word	0x0000bb40
        /*06c4*/ 	.word	0x00000014
        /*06c8*/ 	.word	0x00029850
        /*06cc*/ 	.short	0x0101
        /*06ce*/ 	.byte	0x3f
	.zero		1


	//   ....[48]....
        /*06d0*/ 	.word	0x0000bbd0
        /*06d4*/ 	.word	0x00000000
        /*06d8*/ 	.word	0x00000000
        /*06dc*/ 	.short	0x0101
        /*06de*/ 	.byte	0x3f
	.zero		1


	//   ....[49]....
        /*06e0*/ 	.word	0x0000bcc0
        /*06e4*/ 	.word	0x00000009
        /*06e8*/ 	.word	0x00029820
        /*06ec*/ 	.short	0x010a
        /*06ee*/ 	.byte	0x3f
	.zero		1


	//   ....[50]....
        /*06f0*/ 	.word	0x0000be30
        /*06f4*/ 	.word	0x00000005
        /*06f8*/ 	.word	0x00000000
        /*06fc*/ 	.short	0x010a
        /*06fe*/ 	.byte	0x3f
	.zero		1


	//   ....[51]....
        /*0700*/ 	.word	0x0000bea0
        /*0704*/ 	.word	0x00000007
        /*0708*/ 	.word	0x00000000
        /*070c*/ 	.short	0x010a
        /*070e*/ 	.byte	0x3f
	.zero		1


	//   ....[52]....
        /*0710*/ 	.word	0x0000bf00
        /*0714*/ 	.word	0x00000005
        /*0718*/ 	.word	0x00029860
        /*071c*/ 	.short	0x010a
        /*071e*/ 	.byte	0x3f
	.zero		1


	//   ....[53]....
        /*0720*/ 	.word	0x0000bf50
        /*0724*/ 	.word	0x00000003
        /*0728*/ 	.word	0x00029860
        /*072c*/ 	.short	0x010a
        /*072e*/ 	.byte	0x3f
	.zero		1


	//   ....[54]....
        /*0730*/ 	.word	0x0000bf90
        /*0734*/ 	.word	0x00000005
        /*0738*/ 	.word	0x00029880
        /*073c*/ 	.short	0x010a
        /*073e*/ 	.byte	0x3f
	.zero		1


	//   ....[55]....
        /*0740*/ 	.word	0x0000bfb0
        /*0744*/ 	.word	0x00000003
        /*0748*/ 	.word	0x00029880
        /*074c*/ 	.short	0x010a
        /*074e*/ 	.byte	0x3f
	.zero		1


	//   ....[56]....
        /*0750*/ 	.word	0x0000c020
        /*0754*/ 	.word	0x00000003
        /*0758*/ 	.word	0x00029800
        /*075c*/ 	.short	0x010a
        /*075e*/ 	.byte	0x3f
	.zero		1


	//   ....[57]....
        /*0760*/ 	.word	0x0000c070
        /*0764*/ 	.word	0x00000004
        /*0768*/ 	.word	0x00029830
        /*076c*/ 	.short	0x010a
        /*076e*/ 	.byte	0x3f
	.zero		1


	//   ....[58]....
        /*0770*/ 	.word	0x0000c0d0
        /*0774*/ 	.word	0x00000003
        /*0778*/ 	.word	0x00029830
        /*077c*/ 	.short	0x010a
        /*077e*/ 	.byte	0x3f
	.zero		1


	//   ....[59]....
        /*0780*/ 	.word	0x0000c130
        /*0784*/ 	.word	0x00000003
        /*0788*/ 	.word	0x00029850
        /*078c*/ 	.short	0x010a
        /*078e*/ 	.byte	0x3f
	.zero		1


	//   ....[60]....
        /*0790*/ 	.word	0x0000c190
        /*0794*/ 	.word	0x00000007
        /*0798*/ 	.word	0x00029850
        /*079c*/ 	.short	0x010a
        /*079e*/ 	.byte	0x3f
	.zero		1


	//   ....[61]....
        /*07a0*/ 	.word	0x0000c2e0
        /*07a4*/ 	.word	0x00000005
        /*07a8*/ 	.word	0x00029880
        /*07ac*/ 	.short	0x010a
        /*07ae*/ 	.byte	0x3f
	.zero		1


	//   ....[62]....
        /*07b0*/ 	.word	0x0000c330
        /*07b4*/ 	.word	0x00000005
        /*07b8*/ 	.word	0x00029840
        /*07bc*/ 	.short	0x010a
        /*07be*/ 	.byte	0x3f
	.zero		1


	//   ....[63]....
        /*07c0*/ 	.word	0x0000c390
        /*07c4*/ 	.word	0x00000003
        /*07c8*/ 	.word	0x00029820
        /*07cc*/ 	.short	0x010a
        /*07ce*/ 	.byte	0x3f
	.zero		1


	//   ....[64]....
        /*07d0*/ 	.word	0x0000c3e0
        /*07d4*/ 	.word	0x00000009
        /*07d8*/ 	.word	0x00029880
        /*07dc*/ 	.short	0x010a
        /*07de*/ 	.byte	0x3f
	.zero		1


	//   ....[65]....
        /*07e0*/ 	.word	0x0000c430
        /*07e4*/ 	.word	0x00000009
        /*07e8*/ 	.word	0x00029840
        /*07ec*/ 	.short	0x010a
        /*07ee*/ 	.byte	0x3f
	.zero		1


	//   ....[66]....
        /*07f0*/ 	.word	0x0000c490
        /*07f4*/ 	.word	0x00000003
        /*07f8*/ 	.word	0x00029870
        /*07fc*/ 	.short	0x010a
        /*07fe*/ 	.byte	0x3f
	.zero		1


	//   ....[67]....
        /*0800*/ 	.word	0x0000c4f0
        /*0804*/ 	.word	0x00000004
        /*0808*/ 	.word	0x00029860
        /*080c*/ 	.short	0x010a
        /*080e*/ 	.byte	0x3f
	.zero		1


	//   ....[68]....
        /*0810*/ 	.word	0x0000c540
        /*0814*/ 	.word	0x00000014
        /*0818*/ 	.word	0x00029870
        /*081c*/ 	.short	0x010a
        /*081e*/ 	.byte	0x3f
	.zero		1


	//   ....[69]....
        /*0820*/ 	.word	0x0000c590
        /*0824*/ 	.word	0x00000014
        /*0828*/ 	.word	0x00029860
        /*082c*/ 	.short	0x010a
        /*082e*/ 	.byte	0x3f
	.zero		1


	//   ....[70]....
        /*0830*/ 	.word	0x0000c5e0
        /*0834*/ 	.word	0x00000009
        /*0838*/ 	.word	0x00029820
        /*083c*/ 	.short	0x010a
        /*083e*/ 	.byte	0x3f
	.zero		1


	//   ....[71]....
        /*0840*/ 	.word	0x0000c630
        /*0844*/ 	.word	0x00000005
        /*0848*/ 	.word	0x00000000
        /*084c*/ 	.short	0x010a
        /*084e*/ 	.byte	0x3f
	.zero		1


	//   ....[72]....
        /*0850*/ 	.word	0x0000c680
        /*0854*/ 	.word	0x00000007
        /*0858*/ 	.word	0x00000000
        /*085c*/ 	.short	0x010a
        /*085e*/ 	.byte	0x3f
	.zero		1


	//   ....[73]....
        /*0860*/ 	.word	0x0000c6d0
        /*0864*/ 	.word	0x00000005
        /*0868*/ 	.word	0x00029860
        /*086c*/ 	.short	0x010a
        /*086e*/ 	.byte	0x3f
	.zero		1


	//   ....[74]....
        /*0870*/ 	.word	0x0000c720
        /*0874*/ 	.word	0x00000003
        /*0878*/ 	.word	0x00029860
        /*087c*/ 	.short	0x010a
        /*087e*/ 	.byte	0x3f
	.zero		1


	//   ....[75]....
        /*0880*/ 	.word	0x0000c770
        /*0884*/ 	.word	0x00000005
        /*0888*/ 	.word	0x00029880
        /*088c*/ 	.short	0x010a
        /*088e*/ 	.byte	0x3f
	.zero		1


	//----- nvinfo : EIATTR_NUM_MBARRIERS
	.align		4
.L_98:
        /*0890*/ 	.byte	0x03, 0x38
        /*0892*/ 	.short	0x0016


	//----- nvinfo : EIATTR_EXIT_INSTR_OFFSETS
	.align		4
        /*0894*/ 	.byte	0x04, 0x1c
        /*0896*/ 	.short	(.L_100 - .L_99)


	//   ....[0]....
.L_99:
        /*0898*/ 	.word	0x00000a50


	//   ....[1]....
        /*089c*/ 	.word	0x00008fd0


	//   ....[2]....
        /*08a0*/ 	.word	0x0000bd30


	//   ....[3]....
        /*08a4*/ 	.word	0x0000c000


	//----- nvinfo : EIATTR_MAX_THREADS
	.align		4
.L_100:
        /*08a8*/ 	.byte	0x04, 0x05
        /*08aa*/ 	.short	(.L_102 - .L_101)
.L_101:
        /*08ac*/ 	.word	0x00000180
        /*08b0*/ 	.word	0x00000001
        /*08b4*/ 	.word	0x00000001


	//----- nvinfo : EIATTR_CRS_STACK_SIZE
	.align		4
.L_102:
        /*08b8*/ 	.byte	0x04, 0x1e
        /*08ba*/ 	.short	(.L_104 - .L_103)
.L_103:
        /*08bc*/ 	.word	0x00000000


	//----- nvinfo : EIATTR_CBANK_PARAM_SIZE
	.align		4
.L_104:
        /*08c0*/ 	.byte	0x03, 0x19
        /*08c2*/ 	.short	0x0bf0


	//----- nvinfo : EIATTR_PARAM_CBANK
	.align		4
        /*08c4*/ 	.byte	0x04, 0x0a
        /*08c6*/ 	.short	(.L_106 - .L_105)
	.align		4
.L_105:
        /*08c8*/ 	.word	index@(.nv.constant0._ZN7cutlass13device_kernelIN5flash11enable_sm90INS1_16FlashAttnFwdSm90INS1_25CollectiveMainloopFwdSm90ILi2EN4cute5tupleIJNS5_1CILi1EEES8_S8_EEENS6_IJNS7_ILi128EEENS7_ILi160EEENS7_ILi192EEEEEELi128ENS_12float_e4m3_tEfNS_4arch4Sm90ELb0ELb0ELb0ELb0ELb0ELb0ELb0ELb1ELb1ELb0ELb0ELb0EEENS1_21CollectiveEpilogueFwdINS6_IJSA_SA_SB_EEES9_NS_10bfloat16_tESG_Li256ELb0ELb0ELb0ELb1EEENS1_29StaticPersistentTileSchedulerILb0EEEEEEEEEvNT_6ParamsE)
        /*08cc*/ 	.short	0x0210
        /*08ce*/ 	.short	0x0bf0


	//----- nvinfo : EIATTR_SW_WAR
	.align		4
.L_106:
        /*08d0*/ 	.byte	0x04, 0x36
        /*08d2*/ 	.short	(.L_108 - .L_107)
.L_107:
        /*08d4*/ 	.word	0x00000008
.L_108:


//--------------------- .nv.info._ZN7cutlass13device_kernelIN5flash11enable_sm90INS1_16FlashAttnFwdSm90INS1_25CollectiveMainloopFwdSm90ILi2EN4cute5tupleIJNS5_1CILi2EEENS7_ILi1EEES9_EEENS6_IJNS7_ILi128EEENS7_ILi160EEENS7_ILi192EEEEEELi128ENS_12float_e4m3_tEfNS_4arch4Sm90ELb0ELb0ELb0ELb0ELb0ELb0ELb0ELb1ELb1ELb0ELb0ELb0EEENS1_21CollectiveEpilogueFwdINS6_IJSB_SB_SC_EEESA_NS_10bfloat16_tESH_Li256ELb0ELb0ELb0ELb1EEENS1_29StaticPersistentTileSchedulerILb0EEEEEEEEEvNT_6ParamsE --------------------------
	.section	.nv.info._ZN7cutlass13device_kernelIN5flash11enable_sm90INS1_16FlashAttnFwdSm90INS1_25CollectiveMainloopFwdSm90ILi2EN4cute5tupleIJNS5_1CILi2EEENS7_ILi1EEES9_EEENS6_IJNS7_ILi128EEENS7_ILi160EEENS7_ILi192EEEEEELi128ENS_12float_e4m3_tEfNS_4arch4Sm90ELb0ELb0ELb0ELb0ELb0ELb0ELb0ELb1ELb1ELb0ELb0ELb0EEENS1_21CollectiveEpilogueFwdINS6_IJSB_SB_SC_EEESA_NS_10bfloat16_tESH_Li256ELb0ELb0ELb0ELb1EEENS1_29StaticPersistentTileSchedulerILb0EEEEEEEEEvNT_6ParamsE,"",@"SHT_CUDA_INFO"
	.sectionflags	@""
	.align	4


	//----- nvinfo : EIATTR_CUDA_API_VERSION
	.align		4
        /*0000*/ 	.byte	0x04, 0x37
        /*0002*/ 	.short	(.L_110 - .L_109)
.L_109:
        /*0004*/ 	.word	0x00000082


	//----- nvinfo : EIATTR_KPARAM_INFO
	.align		4
.L_110:
        /*0008*/ 	.byte	0x04, 0x17
        /*000a*/ 	.short	(.L_112 - .L_111)
.L_111:
        /*000c*/ 	.word	0x00000000
        /*0010*/ 	.short	0x0000
        /*0012*/ 	.short	0x0070
        /*0014*/ 	.byte	0x00, 0xf0, 0x01, 0x2e


	//----- nvinfo : EIATTR_SPARSE_MMA_MASK
	.align		4
.L_112:
        /*0018*/ 	.byte	0x03, 0x50
        /*001a*/ 	.short	0x0000


	//----- nvinfo : EIATTR_MAXREG_COUNT
	.align		4
        /*001c*/ 	.byte	0x03, 0x1b
        /*001e*/ 	.short	0x00a8


	//----- nvinfo : EIATTR_NUM_BARRIERS
	.align		4
        /*0020*/ 	.byte	0x02, 0x4c
        /*0022*/ 	.byte	0x10
	.zero		1


	//----- nvinfo : EIATTR_EXTERNS
	.align		4
        /*0024*/ 	.byte	0x04, 0x0f
        /*0026*/ 	.short	(.L_114 - .L_113)


	//   ....[0]....
	.align		4
.L_113:
        /*0028*/ 	.word	index@(__assertfail)


	//----- nvinfo : EIATTR_ANNOTATIONS
	.align		4
.L_114:
        /*002c*/ 	.byte	0x04, 0x55
        /*002e*/ 	.short	(.L_116 - .L_115)


	//   ....[0]....
.L_115:
        /* <DEDUP_REMOVED lines=34> */


	//----- nvinfo : EIATTR_MERCURY_ISA_VERSION
	.align		4
.L_116:
        /*0240*/ 	.byte	0x03, 0x5f
        /*0242*/ 	.short	0x0101


	//----- nvinfo : EIATTR_INT_WARP_WIDE_INSTR_OFFSETS
	.align		4
        /*0244*/ 	.byte	0x04, 0x31
        /*0246*/ 	.short	(.L_118 - .L_117)


	//   ....[0]....
.L_117:
        /*0248*/ 	.word	0x00000190


	//   ....[1]....
        /*024c*/ 	.word	0x000001d0


	//   ....[2]....
        /*0250*/ 	.word	0x00000240


	//   ....[3]....
        /*0254*/ 	.word	0x00009df0


	//----- nvinfo : EIATTR_COOP_GROUP_MASK_REGIDS
	.align		4
.L_118:
        /*0258*/ 	.byte	0x04, 0x29
        /*025a*/ 	.short	(.L_120 - .L_119)


	//   ....[0]....
.L_119:
        /*025c*/ 	.word	0xffffffff


	//   ....[1]....
        /*0260*/ 	.word	0xffffffff


	//   ....[2]....
        /*0264*/ 	.word	0xffffffff


	//   ....[3]....
        /*0268*/ 	.word	0xffffffff


	//   ....[4]....
        /*026c*/ 	.word	0xffffffff


	//   ....[5]....
        /*0270*/ 	.word	0xffffffff


	//   ....[6]....
        /*0274*/ 	.word	0xffffffff


	//   ....[7]....
        /*0278*/ 	.word	0xffffffff


	//   ....[8]....
        /*027c*/ 	.word	0xffffffff


	//   ....[9]....
        /*0280*/ 	.word	0xffffffff


	//   ....[10]....
        /*0284*/ 	.word	0xffffffff


	//   ....[11]....
        /*0288*/ 	.word	0xffffffff


	//   ....[12]....
        /*028c*/ 	.word	0xffffffff


	//   ....[13]....
        /*0290*/ 	.word	0xffffffff


	//   ....[14]....
        /*0294*/ 	.word	0xffffffff


	//   ....[15]....
        /*0298*/ 	.word	0xffffffff


	//   ....[16]....
        /*029c*/ 	.word	0xffffffff


	//   ....[17]....
        /*02a0*/ 	.word	0xffffffff


	//   ....[18]....
        /*02a4*/ 	.word	0xffffffff


	//   ....[19]....
        /*02a8*/ 	.word	0xffffffff


	//   ....[20]....
        /*02ac*/ 	.word	0xffffffff


	//   ....[21]....
        /*02b0*/ 	.word	0xffffffff


	//   ....[22]....
        /*02b4*/ 	.word	0xffffffff


	//   ....[23]....
        /*02b8*/ 	.word	0xffffffff


	//   ....[24]....
        /*02bc*/ 	.word	0xffffffff


	//   ....[25]....
        /*02c0*/ 	.word	0xffffffff


	//   ....[26]....
        /*02c4*/ 	.word	0xffffffff


	//   ....[27]....
        /*02c8*/ 	.word	0xffffffff


	//   ....[28]....
        /*02cc*/ 	.word	0xffffffff


	//   ....[29]....
        /*02d0*/ 	.word	0xffffffff


	//   ....[30]....
        /*02d4*/ 	.word	0xffffffff


	//   ....[31]....
        /*02d8*/ 	.word	0xffffffff


	//   ....[32]....
        /*02dc*/ 	.word	0xffffffff


	//   ....[33]....
        /*02e0*/ 	.word	0xffffffff


	//   ....[34]....
        /*02e4*/ 	.word	0xffffffff


	//   ....[35]....
        /*02e8*/ 	.word	0xffffffff


	//   ....[36]....
        /*02ec*/ 	.word	0xffffffff


	//   ....[37]....
        /*02f0*/ 	.word	0xffffffff


	//   ....[38]....
        /*02f4*/ 	.word	0xffffffff


	//   ....[39]....
        /*02f8*/ 	.word	0xffffffff


	//   ....[40]....
        /*02fc*/ 	.word	0xffffffff


	//   ....[41]....
        /*0300*/ 	.word	0xffffffff


	//   ....[42]....
        /*0304*/ 	.word	0xffffffff


	//   ....[43]....
        /*0308*/ 	.word	0xffffffff


	//   ....[44]....
        /*030c*/ 	.word	0xffffffff


	//   ....[45]....
        /*0310*/ 	.word	0xffffffff


	//   ....[46]....
        /*0314*/ 	.word	0xffffffff


	//   ....[47]....
        /*0318*/ 	.word	0xffffffff


	//   ....[48]....
        /*031c*/ 	.word	0xffffffff


	//   ....[49]....
        /*0320*/ 	.word	0xffffffff


	//   ....[50]....
        /*0324*/ 	.word	0xffffffff


	//   ....[51]....
        /*0328*/ 	.word	0xffffffff


	//   ....[52]....
        /*032c*/ 	.word	0xffffffff


	//   ....[53]....
        /*0330*/ 	.word	0xffffffff


	//   ....[54]....
        /*0334*/ 	.word	0xffffffff


	//   ....[55]....
        /*0338*/ 	.word	0xffffffff


	//   ....[56]....
        /*033c*/ 	.word	0x0500000f


	//----- nvinfo : EIATTR_COOP_GROUP_INSTR_OFFSETS
	.align		4
.L_120:
        /*0340*/ 	.byte	0x04, 0x28
        /*0342*/ 	.short	(.L_122 - .L_121)


	//   ....[0]....
.L_121:
        /*0344*/ 	.word	0x00000070


	//   ....[1]....
        /*0348*/ 	.word	0x000001a0


	//   ....[2]....
        /*034c*/ 	.word	0x000001f0


	//   ....[3]....
        /*0350*/ 	.word	0x00000430


	//   ....[4]....
        /*0354*/ 	.word	0x00000650


	//   ....[5]....
        /*0358*/ 	.word	0x00000880


	//   ....[6]....
        /*035c*/ 	.word	0x00000b00


	//   ....[7]....
        /*0360*/ 	.word	0x00000e40


	//   ....[8]....
        /*0364*/ 	.word	0x00001370


	//   ....[9]....
        /*0368*/ 	.word	0x000032a0


	//   ....[10]....
        /*036c*/ 	.word	0x000033a0


	//   ....[11]....
        /*0370*/ 	.word	0x000038a0


	//   ....[12]....
        /*0374*/ 	.word	0x00003940


	//   ....[13]....
        /*0378*/ 	.word	0x00005f60


	//   ....[14]....
        /*037c*/ 	.word	0x00005f70


	//   ....[15]....
        /*0380*/ 	.word	0x00005fa0


	//   ....[16]....
        /*0384*/ 	.word	0x00005fb0


	//   ....[17]....
        /*0388*/ 	.word	0x00007a90


	//   ....[18]....
        /*038c*/ 	.word	0x00007aa0


	//   ....[19]....
        /*0390*/ 	.word	0x00007b20


	//   ....[20]....
        /*0394*/ 	.word	0x00007b30


	//   ....[21]....
        /*0398*/ 	.word	0x00008a50


	//   ....[22]....
        /*039c*/ 	.word	0x00008a60


	//   ....[23]....
        /*03a0*/ 	.word	0x00008a70


	//   ....[24]....
        /*03a4*/ 	.word	0x00008a80


	//   ....[25]....
        /*03a8*/ 	.word	0x00008a90


	//   ....[26]....
        /*03ac*/ 	.word	0x00008aa0


	//   ....[27]....
        /*03b0*/ 	.word	0x00008ab0


	//   ....[28]....
        /*03b4*/ 	.word	0x00008ac0


	//   ....[29]....
        /*03b8*/ 	.word	0x00008af0


	//   ....[30]....
        /*03bc*/ 	.word	0x00008b00


	//   ....[31]....
        /*03c0*/ 	.word	0x00008b30


	//   ....[32]....
        /*03c4*/ 	.word	0x00008b40


	//   ....[33]....
        /*03c8*/ 	.word	0x00008b70


	//   ....[34]....
        /*03cc*/ 	.word	0x00008b80


	//   ....[35]....
        /*03d0*/ 	.word	0x00008bd0


	//   ....[36]....
        /*03d4*/ 	.word	0x00008be0


	//   ....[37]....
        /*03d8*/ 	.word	0x00008bf0


	//   ....[38]....
        /*03dc*/ 	.word	0x00008c00


	//   ....[39]....
        /*03e0*/ 	.word	0x00008c20


	//   ....[40]....
        /*03e4*/ 	.word	0x00008c30


	//   ....[41]....
        /*03e8*/ 	.word	0x00008c40


	//   ....[42]....
        /*03ec*/ 	.word	0x00008c50


	//   ....[43]....
        /*03f0*/ 	.word	0x00008c60


	//   ....[44]....
        /*03f4*/ 	.word	0x00008c70


	//   ....[45]....
        /*03f8*/ 	.word	0x00008c80


	//   ....[46]....
        /*03fc*/ 	.word	0x00008cb0


	//   ....[47]....
        /*0400*/ 	.word	0x00008cc0


	//   ....[48]....
        /*0404*/ 	.word	0x00008cd0


	//   ....[49]....
        /*0408*/ 	.word	0x00008ce0


	//   ....[50]....
        /*040c*/ 	.word	0x00008cf0


	//   ....[51]....
        /*0410*/ 	.word	0x00008d00


	//   ....[52]....
        /*0414*/ 	.word	0x00008d10


	//   ....[53]....
        /*0418*/ 	.word	0x00008fc0


	//   ....[54]....
        /*041c*/ 	.word	0x00009f70


	//   ....[55]....
        /*0420*/ 	.word	0x0000c340


	//   ....[56]....
        /*0424*/ 	.word	0x0000c860


	//----- nvinfo : EIATTR_REG_RECONFIG
	.align		4
.L_122:
        /*0428*/ 	.byte	0x01, 0x54
	.zero		2


	//----- nvinfo : EIATTR_SYSCALL_OFFSETS
	.align		4
        /*042c*/ 	.byte	0x04, 0x46
        /*042e*/ 	.short	(.L_124 - .L_123)


	//   ....[0]....
.L_123:
        /*0430*/ 	.word	0x00001a00


	//   ....[1]....
        /*0434*/ 	.word	0x00009850


	//   ....[2]....
        /*0438*/ 	.word	0x000099d0


	//   ....[3]....
        /*043c*/ 	.word	0x00009b10


	//   ....[4]....
        /*0440*/ 	.word	0x00009c30


	//----- nvinfo : EIATTR_MBARRIER_INSTR_OFFSETS
	.align		4
.L_124:
        /*0444*/ 	.byte	0x04, 0x39
        /*0446*/ 	.short	(.L_126 - .L_125)


	//   ....[0]....
.L_125:
        /*0448*/ 	.word	0x000002d0
        /*044c*/ 	.word	0x000000ff
        /*0450*/ 	.word	0x00029800
        /*0454*/ 	.short	0x0100
        /*0456*/ 	.byte	0x08
	.zero		1


	//   ....[1]....
        /*0458*/ 	.word	0x000002e0
        /*045c*/ 	.word	0x000000ff
        /*0460*/ 	.word	0x00029820
        /*0464*/ 	.short	0x0100
        /*0466*/ 	.byte	0x08
	.zero		1


	//   ....[2]....
        /*0468*/ 	.word	0x000003d0
        /*046c*/ 	.word	0x000000ff
        /*0470*/ 	.word	0x00029830
        /*0474*/ 	.short	0x0100
        /*0476*/ 	.byte	0x08
	.zero		1


	//   ....[3]....
        /*0478*/ 	.word	0x000003e0
        /*047c*/ 	.word	0x000000ff
        /*0480*/ 	.word	0x00029840
        /*0484*/ 	.short	0x0100
        /*0486*/ 	.byte	0x08
	.zero		1


	//   ....[4]....
        /*0488*/ 	.word	0x000003f0
        /*048c*/ 	.word	0x000000ff
        /*0490*/ 	.word	0x00029838
        /*0494*/ 	.short	0x0100
        /*0496*/ 	.byte	0x08
	.zero		1


	//   ....[5]....
        /*0498*/ 	.word	0x00000400
        /*049c*/ 	.word	0x000000ff
        /*04a0*/ 	.word	0x00029848
        /*04a4*/ 	.short	0x0100
        /*04a6*/ 	.byte	0x08
	.zero		1


	//   ....[6]....
        /*04a8*/ 	.word	0x00000600
        /*04ac*/ 	.word	0x000000ff
        /*04b0*/ 	.word	0x00029850
        /*04b4*/ 	.short	0x0100
        /*04b6*/ 	.byte	0x08
	.zero		1


	//   ....[7]....
        /*04b8*/ 	.word	0x00000610
        /*04bc*/ 	.word	0x000000ff
        /*04c0*/ 	.word	0x00029860
        /*04c4*/ 	.short	0x0100
        /*04c6*/ 	.byte	0x08
	.zero		1


	//   ....[8]....
        /*04c8*/ 	.word	0x00000620
        /*04cc*/ 	.word	0x000000ff
        /*04d0*/ 	.word	0x00029858
        /*04d4*/ 	.short	0x0100
        /*04d6*/ 	.byte	0x08
	.zero		1


	//   ....[9]....
        /*04d8*/ 	.word	0x00000630
        /*04dc*/ 	.word	0x000000ff
        /*04e0*/ 	.word	0x00029868
        /*04e4*/ 	.short	0x0100
        /*04e6*/ 	.byte	0x08
	.zero		1


	//   ....[10]....
        /*04e8*/ 	.word	0x00000830
        /*04ec*/ 	.word	0x000000ff
        /*04f0*/ 	.word	0x00029870
        /*04f4*/ 	.short	0x0100
        /*04f6*/ 	.byte	0x08
	.zero		1


	//   ....[11]....
        /*04f8*/ 	.word	0x00000840
        /*04fc*/ 	.word	0x000000ff
        /*0500*/ 	.word	0x00029880
        /*0504*/ 	.short	0x0100
        /*0506*/ 	.byte	0x08
	.zero		1


	//   ....[12]....
        /*0508*/ 	.word	0x00000850
        /*050c*/ 	.word	0x000000ff
        /*0510*/ 	.word	0x00029878
        /*0514*/ 	.short	0x0100
        /*0516*/ 	.byte	0x08
	.zero		1


	//   ....[13]....
        /*0518*/ 	.word	0x00000860
        /*051c*/ 	.word	0x000000ff
        /*0520*/ 	.word	0x00029888
        /*0524*/ 	.short	0x0100
        /*0526*/ 	.byte	0x08
	.zero		1


	//   ....[14]....
        /*0528*/ 	.word	0x00000ab0
        /*052c*/ 	.word	0x000000ff
        /*0530*/ 	.word	0x00029890
        /*0534*/ 	.short	0x0100
        /*0536*/ 	.byte	0x08
	.zero		1


	//   ....[15]....
        /*0538*/ 	.word	0x00000ac0
        /*053c*/ 	.word	0x000000ff
        /*0540*/ 	.word	0x000298a0
        /*0544*/ 	.short	0x0100
        /*0546*/ 	.byte	0x08
	.zero		1


	//   ....[16]....
        /*0548*/ 	.word	0x00000ad0
        /*054c*/ 	.word	0x000000ff
        /*0550*/ 	.word	0x00029898
        /*0554*/ 	.short	0x0100
        /*0556*/ 	.byte	0x08
	.zero		1


	//   ....[17]....
        /*0558*/ 	.word	0x00000ae0
        /*055c*/ 	.word	0x000000ff
        /*0560*/ 	.word	0x000298a8
        /*0564*/ 	.short	0x0100
        /*0566*/ 	.byte	0x08
	.zero		1


	//   ....[18]....
        /*0568*/ 	.word	0x00000d90
        /*056c*/ 	.word	0x000000ff
        /*0570*/ 	.word	0x000298b0
        /*0574*/ 	.short	0x0100
        /*0576*/ 	.byte	0x08
	.zero		1


	//   ....[19]....
        /*0578*/ 	.word	0x00000da0
        /*057c*/ 	.word	0x000000ff
        /*0580*/ 	.word	0x000298c0
        /*0584*/ 	.short	0x0100
        /*0586*/ 	.byte	0x08
	.zero		1


	//   ....[20]....
        /*0588*/ 	.word	0x00000db0
        /*058c*/ 	.word	0x000000ff
        /*0590*/ 	.word	0x000298b8
        /*0594*/ 	.short	0x0100
        /*0596*/ 	.byte	0x08
	.zero		1


	//   ....[21]....
        /*0598*/ 	.word	0x00000dc0
        /*059c*/ 	.word	0x000000ff
        /*05a0*/ 	.word	0x000298c8
        /*05a4*/ 	.short	0x0100
        /*05a6*/ 	.byte	0x08
	.zero		1


	//   ....[22]....
        /*05a8*/ 	.word	0x00001a60
        /*05ac*/ 	.word	0x000000ff
        /*05b0*/ 	.word	0x00029800
        /*05b4*/ 	.short	0x010a
        /*05b6*/ 	.byte	0x26
	.zero		1


	//   ....[23]....
        /*05b8*/ 	.word	0x00001ae0
        /*05bc*/ 	.word	0x00000004
        /*05c0*/ 	.word	0x00029830
        /*05c4*/ 	.short	0x010a
        /*05c6*/ 	.byte	0x3f
	.zero		1


	//   ....[24]....
        /*05c8*/ 	.word	0x00001b20
        /*05cc*/ 	.word	0x00000004
        /*05d0*/ 	.word	0x00029830
        /*05d4*/ 	.short	0x010a
        /*05d6*/ 	.byte	0x3f
	.zero		1


	//   ....[25]....
        /*05d8*/ 	.word	0x00003df0
        /*05dc*/ 	.word	0x0000003d
        /*05e0*/ 	.word	0x00000000
        /*05e4*/ 	.short	0x0101
        /*05e6*/ 	.byte	0x3f
	.zero		1


	//   ....[26]....
        /*05e8*/ 	.word	0x00004b60
        /*05ec*/ 	.word	0x000000ff
        /*05f0*/ 	.word	0x00029830
        /*05f4*/ 	.short	0x010a
        /*05f6*/ 	.byte	0x06
	.zero		1


	//   ....[27]....
        /*05f8*/ 	.word	0x00004ba0
        /*05fc*/ 	.word	0x000000ff
        /*0600*/ 	.word	0x00029830
        /*0604*/ 	.short	0x010a
        /*0606*/ 	.byte	0x06
	.zero		1


	//   ....[28]....
        /*0608*/ 	.word	0x000057c0
        /*060c*/ 	.word	0x000000ff
        /*0610*/ 	.word	0x00029850
        /*0614*/ 	.short	0x010a
        /*0616*/ 	.byte	0x06
	.zero		1


	//   ....[29]....
        /*0618*/ 	.word	0x00005800
        /*061c*/ 	.word	0x000000ff
        /*0620*/ 	.word	0x00029850
        /*0624*/ 	.short	0x010a
        /*0626*/ 	.byte	0x06
	.zero		1


	//   ....[30]....
        /*0628*/ 	.word	0x00006dd0
        /*062c*/ 	.word	0x00000005
        /*0630*/ 	.word	0x00000000
        /*0634*/ 	.short	0x0101
        /*0636*/ 	.byte	0x3f
	.zero		1


	//   ....[31]....
        /*0638*/ 	.word	0x00007100
        /*063c*/ 	.word	0x000000ff
        /*0640*/ 	.word	0x00000000
        /*0644*/ 	.short	0x0101
        /*0646*/ 	.byte	0x06
	.zero		1


	//   ....[32]....
        /*0648*/ 	.word	0x00007780
        /*064c*/ 	.word	0x000000ff
        /*0650*/ 	.word	0x00029850
        /*0654*/ 	.short	0x010a
        /*0656*/ 	.byte	0x08
	.zero		1


	//   ....[33]....
        /*0658*/ 	.word	0x000077c0
        /*065c*/ 	.word	0x000000ff
        /*0660*/ 	.word	0x00029850
        /*0664*/ 	.short	0x010a
        /*0666*/ 	.byte	0x08
	.zero		1


	//   ....[34]....
        /*0668*/ 	.word	0x00008510
        /*066c*/ 	.word	0x000000ff
        /*0670*/ 	.word	0x00000000
        /*0674*/ 	.short	0x0101
        /*0676*/ 	.byte	0x08
	.zero		1


	//   ....[35]....
        /*0678*/ 	.word	0x00009160
        /*067c*/ 	.word	0x000000ff
        /*0680*/ 	.word	0x00000000
        /*0684*/ 	.short	0x0101
        /*0686*/ 	.byte	0x07
	.zero		1


	//   ....[36]....
        /*0688*/ 	.word	0x00009170
        /*068c*/ 	.word	0x000000ff
        /*0690*/ 	.word	0x00000000
        /*0694*/ 	.short	0x0101
        /*0696*/ 	.byte	0x06
	.zero		1


	//   ....[37]....
        /*0698*/ 	.word	0x0000a170
        /*069c*/ 	.word	0x00000002
        /*06a0*/ 	.word	0x00029880
        /*06a4*/ 	.short	0x010a
        /*06a6*/ 	.byte	0x3f
	.zero		1


	//   ....[38]....
        /*06a8*/ 	.word	0x0000a3f0
        /*06ac*/ 	.word	0x00000002
        /*06b0*/ 	.word	0x00029840
        /*06b4*/ 	.short	0x010a
        /*06b6*/ 	.byte	0x3f
	.zero		1


	//   ....[39]....
        /*06b8*/ 	.word	0x0000a900
        /*06bc*/ 	.word	0x000000ff
        /*06c0*/ 	.word	0x00029820
        /*06c4*/ 	.short	0x010a
        /*06c6*/ 	.byte	0x28
	.zero		1


	//   ....[40]....
        /*06c8*/ 	.word	0x0000abb0
        /*06cc*/ 	.word	0x00000004
        /*06d0*/ 	.word	0x00029880
        /*06d4*/ 	.short	0x010a
        /*06d6*/ 	.byte	0x3f
	.zero		1


	//   ....[41]....
        /*06d8*/ 	.word	0x0000aed0
        /*06dc*/ 	.word	0x00000004
        /*06e0*/ 	.word	0x00029840
        /*06e4*/ 	.short	0x010a
        /*06e6*/ 	.byte	0x3f
	.zero		1


	//   ....[42]....
        /*06e8*/ 	.word	0x0000b460
        /*06ec*/ 	.word	0x00000003
        /*06f0*/ 	.word	0x00029870
        /*06f4*/ 	.short	0x010a
        /*06f6*/ 	.byte	0x3f
	.zero		1


	//   ....[43]....
        /*06f8*/ 	.word	0x0000b4d0
        /*06fc*/ 	.word	0x00000002
        /*0700*/ 	.word	0x00029860
        /*0704*/ 	.short	0x010a
        /*0706*/ 	.byte	0x3f
	.zero		1


	//   ....[44]....
        /*0708*/ 	.word	0x0000b9d0
        /*070c*/ 	.word	0x00000002
        /*0710*/ 	.word	0x00029850
        /*0714*/ 	.short	0x0101
        /*0716*/ 	.byte	0x3f
	.zero		1


	//   ....[45]....
        /*0718*/ 	.word	0x0000ba60
        /*071c*/ 	.word	0x00000002
        /*0720*/ 	.word	0x00000000
        /*0724*/ 	.short	0x0101
        /*0726*/ 	.byte	0x3f
	.zero		1


	//   ....[46]....
        /*0728*/ 	.word	0x0000bb70
        /*072c*/ 	.word	0x00000014
        /*0730*/ 	.word	0x00029870
        /*0734*/ 	.short	0x010a
        /*0736*/ 	.byte	0x3f
	.zero		1


	//   ....[47]....
        /*0738*/ 	.word	0x0000bc00
        /*073c*/ 	.word	0x00000014
        /*0740*/ 	.word	0x00029860
        /*0744*/ 	.short	0x010a
        /*0746*/ 	.byte	0x3f
	.zero		1


	//   ....[48]....
        /*0748*/ 	.word	0x0000c100
        /*074c*/ 	.word	0x00000014
        /*0750*/ 	.word	0x00029850
        /*0754*/ 	.short	0x0101
        /*0756*/ 	.byte	0x3f
	.zero		1


	//   ....[49]....
        /*0758*/ 	.word	0x0000c190
        /*075c*/ 	.word	0x00000014
        /*0760*/ 	.word	0x00000000
        /*0764*/ 	.short	0x0101
        /*0766*/ 	.byte	0x3f
	.zero		1


	//   ....[50]....
        /*0768*/ 	.word	0x0000c2f0
        /*076c*/ 	.word	0x00000009
        /*0770*/ 	.word	0x00029820
        /*0774*/ 	.short	0x010a
        /*0776*/ 	.byte	0x3f
	.zero		1


	//   ....[51]....
        /*0778*/ 	.word	0x0000c460
        /*077c*/ 	.word	0x00000005
        /*0780*/ 	.word	0x00000000
        /*0784*/ 	.short	0x010a
        /*0786*/ 	.byte	0x3f
	.zero		1


	//   ....[52]....
        /*0788*/ 	.word	0x0000c4d0
        /*078c*/ 	.word	0x00000007
        /*0790*/ 	.word	0x00000000
        /*0794*/ 	.short	0x010a
        /*0796*/ 	.byte	0x3f
	.zero		1


	//   ....[53]....
        /*0798*/ 	.word	0x0000c530
        /*079c*/ 	.word	0x00000005
        /*07a0*/ 	.word	0x00029860
        /*07a4*/ 	.short	0x010a
        /*07a6*/ 	.byte	0x3f
	.zero		1


	//   ....[54]....
        /*07a8*/ 	.word	0x0000c580
        /*07ac*/ 	.word	0x00000003
        /*07b0*/ 	.word	0x00029860
        /*07b4*/ 	.short	0x010a
        /*07b6*/ 	.byte	0x3f
	.zero		1


	//   ....[55]....
        /*07b8*/ 	.word	0x0000c5c0
        /*07bc*/ 	.word	0x00000005
        /*07c0*/ 	.word	0x00029880
        /*07c4*/ 	.short	0x010a
        /*07c6*/ 	.byte	0x3f
	.zero		1


	//   ....[56]....
        /*07c8*/ 	.word	0x0000c5e0
        /*07cc*/ 	.word	0x00000003
        /*07d0*/ 	.word	0x00029880
        /*07d4*/ 	.short	0x010a
        /*07d6*/ 	.byte	0x3f
	.zero		1


	//   ....[57]....
        /*07d8*/ 	.word	0x0000c650
        /*07dc*/ 	.word	0x00000003
        /*07e0*/ 	.word	0x00029800
        /*07e4*/ 	.short	0x010a
        /*07e6*/ 	.byte	0x3f
	.zero		1


	//   ....[58]....
        /*07e8*/ 	.word	0x0000c6a0
        /*07ec*/ 	.word	0x00000004
        /*07f0*/ 	.word	0x00029830
        /*07f4*/ 	.short	0x010a
        /*07f6*/ 	.byte	0x3f
	.zero		1


	//   ....[59]....
        /*07f8*/ 	.word	0x0000c700
        /*07fc*/ 	.word	0x00000003
        /*0800*/ 	.word	0x00029830
        /*0804*/ 	.short	0x010a
        /*0806*/ 	.byte	0x3f
	.zero		1


	//   ....[60]....
        /*0808*/ 	.word	0x0000c760
        /*080c*/ 	.word	0x00000003
        /*0810*/ 	.word	0x00029850
        /*0814*/ 	.short	0x010a
        /*0816*/ 	.byte	0x3f
	.zero		1


	//   ....[61]....
        /*0818*/ 	.word	0x0000c7c0
        /*081c*/ 	.word	0x00000007
        /*0820*/ 	.word	0x00029850
        /*0824*/ 	.short	0x010a
        /*0826*/ 	.byte	0x3f
	.zero		1


	//   ....[62]....
        /*0828*/ 	.word	0x0000c910
        /*082c*/ 	.word	0x00000002
        /*0830*/ 	.word	0x00029880
        /*0834*/ 	.short	0x010a
        /*0836*/ 	.byte	0x3f
	.zero		1


	//   ....[63]....
        /*0838*/ 	.word	0x0000c960
        /*083c*/ 	.word	0x00000002
        /*0840*/ 	.word	0x00029840
        /*0844*/ 	.short	0x010a
        /*0846*/ 	.byte	0x3f
	.zero		1


	//   ....[64]....
        /*0848*/ 	.word	0x0000c9c0
        /*084c*/ 	.word	0x00000003
        /*0850*/ 	.word	0x00029820
        /*0854*/ 	.short	0x010a
        /*0856*/ 	.byte	0x3f
	.zero		1


	//   ....[65]....
        /*0858*/ 	.word	0x0000ca10
        /*085c*/ 	.word	0x00000004
        /*0860*/ 	.word	0x00029880
        /*0864*/ 	.short	0x010a
        /*0866*/ 	.byte	0x3f
	.zero		1


	//   ....[66]....
        /*0868*/ 	.word	0x0000ca60
        /*086c*/ 	.word	0x00000004
        /*0870*/ 	.word	0x00029840
        /*0874*/ 	.short	0x010a
        /*0876*/ 	.byte	0x3f
	.zero		1


	//   ....[67]....
        /*0878*/ 	.word	0x0000cac0
        /*087c*/ 	.word	0x00000003
        /*0880*/ 	.word	0x00029870
        /*0884*/ 	.short	0x010a
        /*0886*/ 	.byte	0x3f
	.zero		1


	//   ....[68]....
        /*0888*/ 	.word	0x0000cb20
        /*088c*/ 	.word	0x00000004
        /*0890*/ 	.word	0x00029860
        /*0894*/ 	.short	0x010a
        /*0896*/ 	.byte	0x3f
	.zero		1


	//   ....[69]....
        /*0898*/ 	.word	0x0000cb70
        /*089c*/ 	.word	0x00000014
        /*08a0*/ 	.word	0x00029870
        /*08a4*/ 	.short	0x010a
        /*08a6*/ 	.byte	0x3f
	.zero		1


	//   ....[70]....
        /*08a8*/ 	.word	0x0000cbc0
        /*08ac*/ 	.word	0x00000014
        /*08b0*/ 	.word	0x00029860
        /*08b4*/ 	.short	0x010a
        /*08b6*/ 	.byte	0x3f
	.zero		1


	//   ....[71]....
        /*08b8*/ 	.word	0x0000cc10
        /*08bc*/ 	.word	0x00000009
        /*08c0*/ 	.word	0x00029820
        /*08c4*/ 	.short	0x010a
        /*08c6*/ 	.byte	0x3f
	.zero		1


	//   ....[72]....
        /*08c8*/ 	.word	0x0000cc60
        /*08cc*/ 	.word	0x00000005
        /*08d0*/ 	.word	0x00000000
        /*08d4*/ 	.short	0x010a
        /*08d6*/ 	.byte	0x3f
	.zero		1


	//   ....[73]....
        /*08d8*/ 	.word	0x0000ccb0
        /*08dc*/ 	.word	0x00000007
        /*08e0*/ 	.word	0x00000000
        /*08e4*/ 	.short	0x010a
        /*08e6*/ 	.byte	0x3f
	.zero		1


	//   ....[74]....
        /*08e8*/ 	.word	0x0000cd00
        /*08ec*/ 	.word	0x00000005
        /*08f0*/ 	.word	0x00029860
        /*08f4*/ 	.short	0x010a
        /*08f6*/ 	.byte	0x3f
	.zero		1


	//   ....[75]....
        /*08f8*/ 	.word	0x0000cd50
        /*08fc*/ 	.word	0x00000003
        /*0900*/ 	.word	0x00029860
        /*0904*/ 	.short	0x010a
        /*0906*/ 	.byte	0x3f
	.zero		1


	//   ....[76]....
        /*0908*/ 	.word	0x0000cda0
        /*090c*/ 	.word	0x00000005
        /*0910*/ 	.word	0x00029880
        /*0914*/ 	.short	0x010a
        /*0916*/ 	.byte	0x3f
	.zero		1


	//----- nvinfo : EIATTR_NUM_MBARRIERS
	.align		4
.L_126:
        /*0918*/ 	.byte	0x03, 0x38
        /*091a*/ 	.short	0x0016


	//----- nvinfo : EIATTR_EXIT_INSTR_OFFSETS
	.align		4
        /*091c*/ 	.byte	0x04, 0x1c
        /*091e*/ 	.short	(.L_128 - .L_127)


	//   ....[0]....
.L_127:
        /*0920*/ 	.word	0x00000fb0


	//   ....[1]....
        /*0924*/ 	.word	0x00009220


	//   ....[2]....
        /*0928*/ 	.word	0x0000c360


	//   ....[3]....
        /*092c*/ 	.word	0x0000c630


	//----- nvinfo : EIATTR_MAX_THREADS
	.align		4
.L_128:
        /*0930*/ 	.byte	0x04, 0x05
        /*0932*/ 	.short	(.L_130 - .L_129)
.L_129:
        /*0934*/ 	.word	0x00000180
        /*0938*/ 	.word	0x00000001
        /*093c*/ 	.word	0x00000001


	//----- nvinfo : EIATTR_CRS_STACK_SIZE
	.align		4
.L_130:
        /*0940*/ 	.byte	0x04, 0x1e
        /*0942*/ 	.short	(.L_132 - .L_131)
.L_131:
        /*0944*/ 	.word	0x00000000


	//----- nvinfo : EIATTR_CBANK_PARAM_SIZE
	.align		4
.L_132:
        /*0948*/ 	.byte	0x03, 0x19
        /*094a*/ 	.short	0x0bf0


	//----- nvinfo : EIATTR_PARAM_CBANK
	.align		4
        /*094c*/ 	.byte	0x04, 0x0a
        /*094e*/ 	.short	(.L_134 - .L_133)
	.align		4
.L_133:
        /*0950*/ 	.word	index@(.nv.constant0._ZN7cutlass13device_kernelIN5flash11enable_sm90INS1_16FlashAttnFwdSm90INS1_25CollectiveMainloopFwdSm90ILi2EN4cute5tupleIJNS5_1CILi2EEENS7_ILi1EEES9_EEENS6_IJNS7_ILi128EEENS7_ILi160EEENS7_ILi192EEEEEELi128ENS_12float_e4m3_tEfNS_4arch4Sm90ELb0ELb0ELb0ELb0ELb0ELb0ELb0ELb1ELb1ELb0ELb0ELb0EEENS1_21CollectiveEpilogueFwdINS6_IJSB_SB_SC_EEESA_NS_10bfloat16_tESH_Li256ELb0ELb0ELb0ELb1EEENS1_29StaticPersistentTileSchedulerILb0EEEEEEEEEvNT_6ParamsE)
        /*0954*/ 	.short	0x0210
        /*0956*/ 	.short	0x0bf0


	//----- nvinfo : EIATTR_SW_WAR
	.align		4
.L_134:
        /*0958*/ 	.byte	0x04, 0x36
        /*095a*/ 	.short	(.L_136 - .L_135)
.L_135:
        /*095c*/ 	.word	0x00000008
.L_136:


//--------------------- .nv.info._ZN7cutlass13device_kernelIN5flash11enable_sm90INS1_16FlashAttnFwdSm90INS1_25CollectiveMainloopFwdSm90ILi2EN4cute5tupleIJNS5_1CILi1EEES8_S8_EEENS6_IJNS7_ILi128EEENS7_ILi160EEENS7_ILi192EEEEEELi128ENS_12float_e4m3_tEfNS_4arch4Sm90ELb0ELb0ELb0ELb1ELb0ELb0ELb0ELb1ELb1ELb0ELb0ELb0EEENS1_21CollectiveEpilogueFwdINS6_IJSA_SA_SB_EEES9_NS_10bfloat16_tESG_Li256ELb1ELb0ELb0ELb1EEENS1_36VarlenDynamicPersistentTileSchedulerILi128ELi160ELi256ELi128ELb0ELb0ELb1ELb0ELb1ELb1EEEEEEEEEvNT_6ParamsE --------------------------
	.section	.nv.info._ZN7cutlass13device_kernelIN5flash11enable_sm90INS1_16FlashAttnFwdSm90INS1_25CollectiveMainloopFwdSm90ILi2EN4cute5tupleIJNS5_1CILi1EEES8_S8_EEENS6_IJNS7_ILi128EEENS7_ILi160EEENS7_ILi192EEEEEELi128ENS_12float_e4m3_tEfNS_4arch4Sm90ELb0ELb0ELb0ELb1ELb0ELb0ELb0ELb1ELb1ELb0ELb0ELb0EEENS1_21CollectiveEpilogueFwdINS6_IJSA_SA_SB_EEES9_NS_10bfloat16_tESG_Li256ELb1ELb0ELb0ELb1EEENS1_36VarlenDynamicPersistentTileSchedulerILi128ELi160ELi256ELi128ELb0ELb0ELb1ELb0ELb1ELb1EEEEEEEEEvNT_6ParamsE,"",@"SHT_CUDA_INFO"
	.sectionflags	@""
	.align	4


	//----- nvinfo : EIATTR_CUDA_API_VERSION
	.align		4
        /*0000*/ 	.byte	0x04, 0x37
        /*0002*/ 	.short	(.L_138 - .L_137)
.L_137:
        /*0004*/ 	.word	0x00000082


	//----- nvinfo : EIATTR_KPARAM_INFO
	.align		4
.L_138:
        /*0008*/ 	.byte	0x04, 0x17
        /*000a*/ 	.short	(.L_140 - .L_139)
.L_139:
        /*000c*/ 	.word	0x00000000
        /*0010*/ 	.short	0x0000
        /*0012*/ 	.short	0x0070
        /*0014*/ 	.byte	0x00, 0xf0, 0x01, 0x28


	//----- nvinfo : EIATTR_SPARSE_MMA_MASK
	.align		4
.L_140:
        /*0018*/ 	.byte	0x03, 0x50
        /*001a*/ 	.short	0x0000


	//----- nvinfo : EIATTR_MAXREG_COUNT
	.align		4
        /*001c*/ 	.byte	0x03, 0x1b
        /*001e*/ 	.short	0x00a8


	//----- nvinfo : EIATTR_NUM_BARRIERS
	.align		4
        /*0020*/ 	.byte	0x02, 0x4c
        /*0022*/ 	.byte	0x10
	.zero		1


	//----- nvinfo : EIATTR_EXTERNS
	.align		4
        /*0024*/ 	.byte	0x04, 0x0f
        /*0026*/ 	.short	(.L_142 - .L_141)


	//   ....[0]....
	.align		4
.L_141:
        /*0028*/ 	.word	index@(__assertfail)


	//----- nvinfo : EIATTR_ANNOTATIONS
	.align		4
.L_142:
        /*002c*/ 	.byte	0x04, 0x55
        /*002e*/ 	.short	(.L_144 - .L_143)


	//   ....[0]....
.L_143:
        /* <DEDUP_REMOVED lines=43> */


	//----- nvinfo : EIATTR_MERCURY_ISA_VERSION
	.align		4
.L_144:
        /*02d0*/ 	.byte	0x03, 0x5f
        /*02d2*/ 	.short	0x0101


	//----- nvinfo : EIATTR_UNUSED_LOAD_BYTE_OFFSET
	.align		4
        /*02d4*/ 	.byte	0x04, 0x44
        /*02d6*/ 	.short	(.L_146 - .L_145)


	//   ....[0]....
.L_145:
        /*02d8*/ 	.word	0x00000a70
        /*02dc*/ 	.word	0x0000fff0


	//   ....[1]....
        /*02e0*/ 	.word	0x00008670
        /*02e4*/ 	.word	0x0000fff0


	//----- nvinfo : EIATTR_INT_WARP_WIDE_INSTR_OFFSETS
	.align		4
.L_146:
        /*02e8*/ 	.byte	0x04, 0x31
        /*02ea*/ 	.short	(.L_148 - .L_147)


	//   ....[0]....
.L_147:
        /*02ec*/ 	.word	0x00000160


	//   ....[1]....
        /*02f0*/ 	.word	0x000001a0


	//   ....[2]....
        /*02f4*/ 	.word	0x00000210


	//   ....[3]....
        /*02f8*/ 	.word	0x0000bd40


	//   ....[4]....
        /*02fc*/ 	.word	0x0000bdd0


	//   ....[5]....
        /*0300*/ 	.word	0x0000c590


	//   ....[6]....
        /*0304*/ 	.word	0x0000e080


	//   ....[7]....
        /*0308*/ 	.word	0x0000e110


	//----- nvinfo : EIATTR_COOP_GROUP_MASK_REGIDS
	.align		4
.L_148:
        /*030c*/ 	.byte	0x04, 0x29
        /*030e*/ 	.short	(.L_150 - .L_149)


	//   ....[0]....
.L_149:
        /*0310*/ 	.word	0xffffffff


	//   ....[1]....
        /*0314*/ 	.word	0xffffffff


	//   ....[2]....
        /*0318*/ 	.word	0xffffffff


	//   ....[3]....
        /*031c*/ 	.word	0xffffffff


	//   ....[4]....
        /*0320*/ 	.word	0xffffffff


	//   ....[5]....
        /*0324*/ 	.word	0xffffffff


	//   ....[6]....
        /*0328*/ 	.word	0xffffffff


	//   ....[7]....
        /*032c*/ 	.word	0xffffffff


	//   ....[8]....
        /*0330*/ 	.word	0xffffffff


	//   ....[9]....
        /*0334*/ 	.word	0xffffffff


	//   ....[10]....
        /*0338*/ 	.word	0xffffffff


	//   ....[11]....
        /*033c*/ 	.word	0xffffffff


	//   ....[12]....
        /*0340*/ 	.word	0xffffffff


	//   ....[13]....
        /*0344*/ 	.word	0xffffffff


	//   ....[14]....
        /*0348*/ 	.word	0xffffffff


	//   ....[15]....
        /*034c*/ 	.word	0xffffffff


	//   ....[16]....
        /*0350*/ 	.word	0xffffffff


	//   ....[17]....
        /*0354*/ 	.word	0xffffffff


	//   ....[18]....
        /*0358*/ 	.word	0xffffffff


	//   ....[19]....
        /*035c*/ 	.word	0xffffffff


	//   ....[20]....
        /*0360*/ 	.word	0xffffffff


	//   ....[21]....
        /*0364*/ 	.word	0xffffffff


	//   ....[22]....
        /*0368*/ 	.word	0xffffffff


	//   ....[23]....
        /*036c*/ 	.word	0xffffffff


	//   ....[24]....
        /*0370*/ 	.word	0xffffffff


	//   ....[25]....
        /*0374*/ 	.word	0xffffffff


	//   ....[26]....
        /*0378*/ 	.word	0xffffffff


	//   ....[27]....
        /*037c*/ 	.word	0xffffffff


	//   ....[28]....
        /*0380*/ 	.word	0xffffffff


	//   ....[29]....
        /*0384*/ 	.word	0xffffffff


	//   ....[30]....
        /*0388*/ 	.word	0xffffffff


	//   ....[31]....
        /*038c*/ 	.word	0xffffffff


	//   ....[32]....
        /*0390*/ 	.word	0xffffffff


	//   ....[33]....
        /*0394*/ 	.word	0xffffffff


	//   ....[34]....
        /*0398*/ 	.word	0xffffffff


	//   ....[35]....
        /*039c*/ 	.word	0xffffffff


	//   ....[36]....
        /*03a0*/ 	.word	0xffffffff


	//   ....[37]....
        /*03a4*/ 	.word	0xffffffff


	//   ....[38]....
        /*03a8*/ 	.word	0xffffffff


	//   ....[39]....
        /*03ac*/ 	.word	0xffffffff


	//   ....[40]....
        /*03b0*/ 	.word	0xffffffff


	//   ....[41]....
        /*03b4*/ 	.word	0xffffffff


	//   ....[42]....
        /*03b8*/ 	.word	0xffffffff


	//   ....[43]....
        /*03bc*/ 	.word	0xffffffff


	//   ....[44]....
        /*03c0*/ 	.word	0xffffffff


	//   ....[45]....
        /*03c4*/ 	.word	0xffffffff


	//   ....[46]....
        /*03c8*/ 	.word	0xffffffff


	//   ....[47]....
        /*03cc*/ 	.word	0xffffffff


	//   ....[48]....
        /*03d0*/ 	.word	0xffffffff


	//   ....[49]....
        /*03d4*/ 	.word	0xffffffff


	//   ....[50]....
        /*03d8*/ 	.word	0xffffffff


	//   ....[51]....
        /*03dc*/ 	.word	0xffffffff


	//   ....[52]....
        /*03e0*/ 	.word	0xffffffff


	//   ....[53]....
        /*03e4*/ 	.word	0xffffffff


	//   ....[54]....
        /*03e8*/ 	.word	0xffffffff


	//   ....[55]....
        /*03ec*/ 	.word	0xffffffff


	//   ....[56]....
        /*03f0*/ 	.word	0xffffffff


	//   ....[57]....
        /*03f4*/ 	.word	0xffffffff


	//   ....[58]....
        /*03f8*/ 	.word	0xffffffff


	//   ....[59]....
        /*03fc*/ 	.word	0xffffffff


	//   ....[60]....
        /*0400*/ 	.word	0xffffffff


	//   ....[61]....
        /*0404*/ 	.word	0xffffffff


	//   ....[62]....
        /*0408*/ 	.word	0xffffffff


	//   ....[63]....
        /*040c*/ 	.word	0xffffffff


	//   ....[64]....
        /*0410*/ 	.word	0xffffffff


	//   ....[65]....
        /*0414*/ 	.word	0xffffffff


	//   ....[66]....
        /*0418*/ 	.word	0xffffffff


	//   ....[67]....
        /*041c*/ 	.word	0xffffffff


	//   ....[68]....
        /*0420*/ 	.word	0xffffffff


	//   ....[69]....
        /*0424*/ 	.word	0xffffffff


	//   ....[70]....
        /*0428*/ 	.word	0xffffffff


	//   ....[71]....
        /*042c*/ 	.word	0xffffffff


	//   ....[72]....
        /*0430*/ 	.word	0xffffffff


	//   ....[73]....
        /*0434*/ 	.word	0xffffffff


	//   ....[74]....
        /*0438*/ 	.word	0xffffffff


	//   ....[75]....
        /*043c*/ 	.word	0xffffffff


	//   ....[76]....
        /*0440*/ 	.word	0xffffffff


	//   ....[77]....
        /*0444*/ 	.word	0xffffffff


	//   ....[78]....
        /*0448*/ 	.word	0xffffffff


	//   ....[79]....
        /*044c*/ 	.word	0xffffffff


	//   ....[80]....
        /*0450*/ 	.word	0xffffffff


	//   ....[81]....
        /*0454*/ 	.word	0xffffffff


	//   ....[82]....
        /*0458*/ 	.word	0xffffffff


	//   ....[83]....
        /*045c*/ 	.word	0xffffffff


	//   ....[84]....
        /*0460*/ 	.word	0xffffffff


	//   ....[85]....
        /*0464*/ 	.word	0xffffffff


	//   ....[86]....
        /*0468*/ 	.word	0xffffffff


	//   ....[87]....
        /*046c*/ 	.word	0x0500000f


	//   ....[88]....
        /*0470*/ 	.word	0x0500000f


	//----- nvinfo : EIATTR_COOP_GROUP_INSTR_OFFSETS
	.align		4
.L_150:
        /*0474*/ 	.byte	0x04, 0x28
        /*0476*/ 	.short	(.L_152 - .L_151)


	//   ....[0]....
.L_151:
        /*0478*/ 	.word	0x00000070


	//   ....[1]....
        /*047c*/ 	.word	0x00000170


	//   ....[2]....
        /*0480*/ 	.word	0x000001c0


	//   ....[3]....
        /*0484*/ 	.word	0x000003f0


	//   ....[4]....
        /*0488*/ 	.word	0x00000550


	//   ....[5]....
        /*048c*/ 	.word	0x00000670


	//   ....[6]....
        /*0490*/ 	.word	0x000007d0


	//   ....[7]....
        /*0494*/ 	.word	0x00001730


	//   ....[8]....
        /*0498*/ 	.word	0x00003210


	//   ....[9]....
        /*049c*/ 	.word	0x000032e0


	//   ....[10]....
        /*04a0*/ 	.word	0x000037c0


	//   ....[11]....
        /*04a4*/ 	.word	0x000038b0


	//   ....[12]....
        /*04a8*/ 	.word	0x000060a0


	//   ....[13]....
        /*04ac*/ 	.word	0x000060c0


	//   ....[14]....
        /*04b0*/ 	.word	0x000060f0


	//   ....[15]....
        /*04b4*/ 	.word	0x00006120


	//   ....[16]....
        /*04b8*/ 	.word	0x00007ed0


	//   ....[17]....
        /*04bc*/ 	.word	0x00007ee0


	//   ....[18]....
        /*04c0*/ 	.word	0x00007f60


	//   ....[19]....
        /*04c4*/ 	.word	0x00007f70


	//   ....[20]....
        /*04c8*/ 	.word	0x00008ef0


	//   ....[21]....
        /*04cc*/ 	.word	0x00008f00


	//   ....[22]....
        /*04d0*/ 	.word	0x00008f10


	//   ....[23]....
        /*04d4*/ 	.word	0x00008f20


	//   ....[24]....
        /*04d8*/ 	.word	0x00008f30


	//   ....[25]....
        /*04dc*/ 	.word	0x00008f40


	//   ....[26]....
        /*04e0*/ 	.word	0x00008f50


	//   ....[27]....
        /*04e4*/ 	.word	0x00008f60


	//   ....[28]....
        /*04e8*/ 	.word	0x00008f90


	//   ....[29]....
        /*04ec*/ 	.word	0x00008fa0


	//   ....[30]....
        /*04f0*/ 	.word	0x00008fd0


	//   ....[31]....
        /*04f4*/ 	.word	0x00008fe0


	//   ....[32]....
        /*04f8*/ 	.word	0x00008ff0


	//   ....[33]....
        /*04fc*/ 	.word	0x00009000


	//   ....[34]....
        /*0500*/ 	.word	0x00009030


	//   ....[35]....
        /*0504*/ 	.word	0x00009060


	//   ....[36]....
        /*0508*/ 	.word	0x00009070


	//   ....[37]....
        /*050c*/ 	.word	0x00009080


	//   ....[38]....
        /*0510*/ 	.word	0x000090a0


	//   ....[39]....
        /*0514*/ 	.word	0x000090b0


	//   ....[40]....
        /*0518*/ 	.word	0x000090e0


	//   ....[41]....
        /*051c*/ 	.word	0x00009110


	//   ....[42]....
        /*0520*/ 	.word	0x00009120


	//   ....[43]....
        /*0524*/ 	.word	0x00009130


	//   ....[44]....
        /*0528*/ 	.word	0x00009140


	//   ....[45]....
        /*052c*/ 	.word	0x00009150


	//   ....[46]....
        /*0530*/ 	.word	0x00009160


	//   ....[47]....
        /*0534*/ 	.word	0x00009170


	//   ....[48]....
        /*0538*/ 	.word	0x00009180


	//   ....[49]....
        /*053c*/ 	.word	0x000091d0


	//   ....[50]....
        /*0540*/ 	.word	0x00009200


	//   ....[51]....
        /*0544*/ 	.word	0x00009230


	//   ....[52]....
        /*0548*/ 	.word	0x0000ac20


	//   ....[53]....
        /*054c*/ 	.word	0x0000ae30


	//   ....[54]....
        /*0550*/ 	.word	0x0000ae60


	//   ....[55]....
        /*0554*/ 	.word	0x0000ae90


	//   ....[56]....
        /*0558*/ 	.word	0x0000aed0


	//   ....[57]....
        /*055c*/ 	.word	0x0000af00


	//   ....[58]....
        /*0560*/ 	.word	0x0000af30


	//   ....[59]....
        /*0564*/ 	.word	0x0000b0c0


	//   ....[60]....
        /*0568*/ 	.word	0x0000b0f0


	//   ....[61]....
        /*056c*/ 	.word	0x0000b120


	//   ....[62]....
        /*0570*/ 	.word	0x0000b150


	//   ....[63]....
        /*0574*/ 	.word	0x0000b180


	//   ....[64]....
        /*0578*/ 	.word	0x0000b1c0


	//   ....[65]....
        /*057c*/ 	.word	0x0000b250


	//   ....[66]....
        /*0580*/ 	.word	0x0000b290


	//   ....[67]....
        /*0584*/ 	.word	0x0000b320


	//   ....[68]....
        /*0588*/ 	.word	0x0000c6e0


	//   ....[69]....
        /*058c*/ 	.word	0x0000ea80


	//   ....[70]....
        /*0590*/ 	.word	0x0000eab0


	//   ....[71]....
        /*0594*/ 	.word	0x0000eae0


	//   ....[72]....
        /*0598*/ 	.word	0x0000eb10


	//   ....[73]....
        /*059c*/ 	.word	0x0000eb40


	//   ....[74]....
        /*05a0*/ 	.word	0x0000eb50


	//   ....[75]....
        /*05a4*/ 	.word	0x0000eb90


	//   ....[76]....
        /*05a8*/ 	.word	0x0000eba0


	//   ....[77]....
        /*05ac*/ 	.word	0x0000ece0


	//   ....[78]....
        /*05b0*/ 	.word	0x0000ed10


	//   ....[79]....
        /*05b4*/ 	.word	0x0000ed40


	//   ....[80]....
        /*05b8*/ 	.word	0x0000ed70


	//   ....[81]....
        /*05bc*/ 	.word	0x0000eda0


	//   ....[82]....
        /*05c0*/ 	.word	0x0000ede0


	//   ....[83]....
        /*05c4*/ 	.word	0x0000ee70


	//   ....[84]....
        /*05c8*/ 	.word	0x0000eeb0


	//   ....[85]....
        /*05cc*/ 	.word	0x0000ef40


	//   ....[86]....
        /*05d0*/ 	.word	0x0000f3b0


	//   ....[87]....
        /*05d4*/ 	.word	0x0000f8d0


	//   ....[88]....
        /*05d8*/ 	.word	0x0000fd60


	//----- nvinfo : EIATTR_REG_RECONFIG
	.align		4
.L_152:
        /*05dc*/ 	.byte	0x01, 0x54
	.zero		2


	//----- nvinfo : EIATTR_SYSCALL_OFFSETS
	.align		4
        /*05e0*/ 	.byte	0x04, 0x46
        /*05e2*/ 	.short	(.L_154 - .L_153)


	//   ....[0]....
.L_153:
        /*05e4*/ 	.word	0x00001910


	//   ....[1]....
        /*05e8*/ 	.word	0x0000bf70


	//   ....[2]....
        /*05ec*/ 	.word	0x0000c0f0


	//   ....[3]....
        /*05f0*/ 	.word	0x0000c230


	//   ....[4]....
        /*05f4*/ 	.word	0x0000c350


	//----- nvinfo : EIATTR_MBARRIER_INSTR_OFFSETS
	.align		4
.L_154:
        /*05f8*/ 	.byte	0x04, 0x39
        /*05fa*/ 	.short	(.L_156 - .L_155)


	//   ....[0]....
.L_155:
        /*05fc*/ 	.word	0x000002a0
        /*0600*/ 	.word	0x000000ff
        /*0604*/ 	.word	0x00029800
        /*0608*/ 	.short	0x0100
        /*060a*/ 	.byte	0x08
	.zero		1


	//   ....[1]....
        /*060c*/ 	.word	0x000002b0
        /*0610*/ 	.word	0x000000ff
        /*0614*/ 	.word	0x00029820
        /*0618*/ 	.short	0x0100
        /*061a*/ 	.byte	0x08
	.zero		1


	//   ....[2]....
        /*061c*/ 	.word	0x000003a0
        /*0620*/ 	.word	0x000000ff
        /*0624*/ 	.word	0x00029830
        /*0628*/ 	.short	0x0100
        /*062a*/ 	.byte	0x08
	.zero		1


	//   ....[3]....
        /*062c*/ 	.word	0x000003b0
        /*0630*/ 	.word	0x000000ff
        /*0634*/ 	.word	0x00029840
        /*0638*/ 	.short	0x0100
        /*063a*/ 	.byte	0x08
	.zero		1


	//   ....[4]....
        /*063c*/ 	.word	0x000003c0
        /*0640*/ 	.word	0x000000ff
        /*0644*/ 	.word	0x00029838
        /*0648*/ 	.short	0x0100
        /*064a*/ 	.byte	0x08
	.zero		1


	//   ....[5]....
        /*064c*/ 	.word	0x000003d0
        /*0650*/ 	.word	0x000000ff
        /*0654*/ 	.word	0x00029848
        /*0658*/ 	.short	0x0100
        /*065a*/ 	.byte	0x08
	.zero		1


	//   ....[6]....
        /*065c*/ 	.word	0x00000500
        /*0660*/ 	.word	0x000000ff
        /*0664*/ 	.word	0x00029850
        /*0668*/ 	.short	0x0100
        /*066a*/ 	.byte	0x08
	.zero		1


	//   ....[7]....
        /*066c*/ 	.word	0x00000510
        /*0670*/ 	.word	0x000000ff
        /*0674*/ 	.word	0x00029860
        /*0678*/ 	.short	0x0100
        /*067a*/ 	.byte	0x08
	.zero		1


	//   ....[8]....
        /*067c*/ 	.word	0x00000520
        /*0680*/ 	.word	0x000000ff
        /*0684*/ 	.word	0x00029858
        /*0688*/ 	.short	0x0100
        /*068a*/ 	.byte	0x08
	.zero		1


	//   ....[9]....
        /*068c*/ 	.word	0x00000530
        /*0690*/ 	.word	0x000000ff
        /*0694*/ 	.word	0x00029868
        /*0698*/ 	.short	0x0100
        /*069a*/ 	.byte	0x08
	.zero		1


	//   ....[10]....
        /*069c*/ 	.word	0x00000620
        /*06a0*/ 	.word	0x000000ff
        /*06a4*/ 	.word	0x00029870
        /*06a8*/ 	.short	0x0100
        /*06aa*/ 	.byte	0x06
	.zero		1


	//   ....[11]....
        /*06ac*/ 	.word	0x00000630
        /*06b0*/ 	.word	0x000000ff
        /*06b4*/ 	.word	0x00029880
        /*06b8*/ 	.short	0x0100
        /*06ba*/ 	.byte	0x06
	.zero		1


	//   ....[12]....
        /*06bc*/ 	.word	0x00000640
        /*06c0*/ 	.word	0x000000ff
        /*06c4*/ 	.word	0x00029878
        /*06c8*/ 	.short	0x0100
        /*06ca*/ 	.byte	0x06
	.zero		1


	//   ....[13]....
        /*06cc*/ 	.word	0x00000650
        /*06d0*/ 	.word	0x000000ff
        /*06d4*/ 	.word	0x00029888
        /*06d8*/ 	.short	0x0100
        /*06da*/ 	.byte	0x06
	.zero		1


	//   ....[14]....
        /*06dc*/ 	.word	0x00000780
        /*06e0*/ 	.word	0x000000ff
        /*06e4*/ 	.word	0x00029890
        /*06e8*/ 	.short	0x0100
        /*06ea*/ 	.byte	0x08
	.zero		1


	//   ....[15]....
        /*06ec*/ 	.word	0x00000790
        /*06f0*/ 	.word	0x000000ff
        /*06f4*/ 	.word	0x000298a0
        /*06f8*/ 	.short	0x0100
        /*06fa*/ 	.byte	0x08
	.zero		1


	//   ....[16]....
        /*06fc*/ 	.word	0x000007a0
        /*0700*/ 	.word	0x000000ff
        /*0704*/ 	.word	0x00029898
        /*0708*/ 	.short	0x0100
        /*070a*/ 	.byte	0x08
	.zero		1


	//   ....[17]....
        /*070c*/ 	.word	0x000007b0
        /*0710*/ 	.word	0x000000ff
        /*0714*/ 	.word	0x000298a8
        /*0718*/ 	.short	0x0100
        /*071a*/ 	.byte	0x08
	.zero		1


	//   ....[18]....
        /*071c*/ 	.word	0x000008e0
        /*0720*/ 	.word	0x000000ff
        /*0724*/ 	.word	0x000298b0
        /*0728*/ 	.short	0x0100
        /*072a*/ 	.byte	0x08
	.zero		1


	//   ....[19]....
        /*072c*/ 	.word	0x000008f0
        /*0730*/ 	.word	0x000000ff
        /*0734*/ 	.word	0x000298c0
        /*0738*/ 	.short	0x0100
        /*073a*/ 	.byte	0x08
	.zero		1


	//   ....[20]....
        /*073c*/ 	.word	0x00000900
        /*0740*/ 	.word	0x000000ff
        /*0744*/ 	.word	0x000298b8
        /*0748*/ 	.short	0x0100
        /*074a*/ 	.byte	0x08
	.zero		1


	//   ....[21]....
        /*074c*/ 	.word	0x00000910
        /*0750*/ 	.word	0x000000ff
        /*0754*/ 	.word	0x000298c8
        /*0758*/ 	.short	0x0100
        /*075a*/ 	.byte	0x08
	.zero		1


	//   ....[22]....
        /*075c*/ 	.word	0x000019d0
        /*0760*/ 	.word	0x00000000
        /*0764*/ 	.word	0x00029800
        /*0768*/ 	.short	0x010a
        /*076a*/ 	.byte	0x3f
	.zero		1


	//   ....[23]....
        /*076c*/ 	.word	0x00001a50
        /*0770*/ 	.word	0x00000006
        /*0774*/ 	.word	0x00029830
        /*0778*/ 	.short	0x010a
        /*077a*/ 	.byte	0x3f
	.zero		1


	//   ....[24]....
        /*077c*/ 	.word	0x00001ac0
        /*0780*/ 	.word	0x00000006
        /*0784*/ 	.word	0x00029830
        /*0788*/ 	.short	0x010a
        /*078a*/ 	.byte	0x3f
	.zero		1


	//   ....[25]....
        /*078c*/ 	.word	0x00003850
        /*0790*/ 	.word	0x00000006
        /*0794*/ 	.word	0x00000000
        /*0798*/ 	.short	0x0101
        /*079a*/ 	.byte	0x3f
	.zero		1


	//   ....[26]....
        /*079c*/ 	.word	0x00004e60
        /*07a0*/ 	.word	0x000000ff
        /*07a4*/ 	.word	0x00029830
        /*07a8*/ 	.short	0x010a
        /*07aa*/ 	.byte	0x06
	.zero		1


	//   ....[27]....
        /*07ac*/ 	.word	0x00004ea0
        /*07b0*/ 	.word	0x000000ff
        /*07b4*/ 	.word	0x00029830
        /*07b8*/ 	.short	0x010a
        /*07ba*/ 	.byte	0x06
	.zero		1


	//   ....[28]....
        /*07bc*/ 	.word	0x00005af0
        /*07c0*/ 	.word	0x000000ff
        /*07c4*/ 	.word	0x00029850
        /*07c8*/ 	.short	0x010a
        /*07ca*/ 	.byte	0x06
	.zero		1


	//   ....[29]....
        /*07cc*/ 	.word	0x00005b30
        /*07d0*/ 	.word	0x000000ff
        /*07d4*/ 	.word	0x00029850
        /*07d8*/ 	.short	0x010a
        /*07da*/ 	.byte	0x06
	.zero		1


	//   ....[30]....
        /*07dc*/ 	.word	0x000072d0
        /*07e0*/ 	.word	0x00000006
        /*07e4*/ 	.word	0x00000000
        /*07e8*/ 	.short	0x0101
        /*07ea*/ 	.byte	0x3f
	.zero		1


	//   ....[31]....
        /*07ec*/ 	.word	0x000074c0
        /*07f0*/ 	.word	0x0000000a
        /*07f4*/ 	.word	0x00000000
        /*07f8*/ 	.short	0x0101
        /*07fa*/ 	.byte	0x3f
	.zero		1


	//   ....[32]....
        /*07fc*/ 	.word	0x00007b10
        /*0800*/ 	.word	0x0000000f
        /*0804*/ 	.word	0x00029850
        /*0808*/ 	.short	0x010a
        /*080a*/ 	.byte	0x3f
	.zero		1


	//   ....[33]....
        /*080c*/ 	.word	0x00007ba0
        /*0810*/ 	.word	0x0000000f
        /*0814*/ 	.word	0x00029850
        /*0818*/ 	.short	0x010a
        /*081a*/ 	.byte	0x3f
	.zero		1


	//   ....[34]....
        /*081c*/ 	.word	0x00008210
        /*0820*/ 	.word	0x00000004
        /*0824*/ 	.word	0x00000000
        /*0828*/ 	.short	0x0101
        /*082a*/ 	.byte	0x3f
	.zero		1


	//   ....[35]....
        /*082c*/ 	.word	0x00009bc0
        /*0830*/ 	.word	0x00000003
        /*0834*/ 	.word	0x00000000
        /*0838*/ 	.short	0x0101
        /*083a*/ 	.byte	0x3f
	.zero		1


	//   ....[36]....
        /*083c*/ 	.word	0x0000c920
        /*0840*/ 	.word	0x00000002
        /*0844*/ 	.word	0x00029880
        /*0848*/ 	.short	0x010a
        /*084a*/ 	.byte	0x3f
	.zero		1


	//   ....[37]....
        /*084c*/ 	.word	0x0000cae0
        /*0850*/ 	.word	0x00000002
        /*0854*/ 	.word	0x00029840
        /*0858*/ 	.short	0x010a
        /*085a*/ 	.byte	0x3f
	.zero		1


	//   ....[38]....
        /*085c*/ 	.word	0x0000cfb0
        /*0860*/ 	.word	0x000000ff
        /*0864*/ 	.word	0x00029820
        /*0868*/ 	.short	0x010a
        /*086a*/ 	.byte	0x29
	.zero		1


	//   ....[39]....
        /*086c*/ 	.word	0x0000d2b0
        /*0870*/ 	.word	0x00000004
        /*0874*/ 	.word	0x00029880
        /*0878*/ 	.short	0x010a
        /*087a*/ 	.byte	0x3f
	.zero		1


	//   ....[40]....
        /*087c*/ 	.word	0x0000d530
        /*0880*/ 	.word	0x00000004
        /*0884*/ 	.word	0x00029840
        /*0888*/ 	.short	0x010a
        /*088a*/ 	.byte	0x3f
	.zero		1


	//   ....[41]....
        /*088c*/ 	.word	0x0000da40
        /*0890*/ 	.word	0x00000003
        /*0894*/ 	.word	0x00029870
        /*0898*/ 	.short	0x010a
        /*089a*/ 	.byte	0x3f
	.zero		1


	//   ....[42]....
        /*089c*/ 	.word	0x0000dab0
        /*08a0*/ 	.word	0x00000002
        /*08a4*/ 	.word	0x00029860
        /*08a8*/ 	.short	0x010a
        /*08aa*/ 	.byte	0x3f
	.zero		1


	//   ....[43]....
        /*08ac*/ 	.word	0x0000dff0
        /*08b0*/ 	.word	0x00000003
        /*08b4*/ 	.word	0x00029850
        /*08b8*/ 	.short	0x0101
        /*08ba*/ 	.byte	0x3f
	.zero		1


	//   ....[44]....
        /*08bc*/ 	.word	0x0000e030
        /*08c0*/ 	.word	0x00000002
        /*08c4*/ 	.word	0x00000000
        /*08c8*/ 	.short	0x0101
        /*08ca*/ 	.byte	0x3f
	.zero		1


	//   ....[45]....
        /*08cc*/ 	.word	0x0000e1f0
        /*08d0*/ 	.word	0x00000014
        /*08d4*/ 	.word	0x00029870
        /*08d8*/ 	.short	0x010a
        /*08da*/ 	.byte	0x3f
	.zero		1


	//   ....[46]....
        /*08dc*/ 	.word	0x0000e280
        /*08e0*/ 	.word	0x00000014
        /*08e4*/ 	.word	0x00029860
        /*08e8*/ 	.short	0x010a
        /*08ea*/ 	.byte	0x3f
	.zero		1


	//   ....[47]....
        /*08ec*/ 	.word	0x0000e790
        /*08f0*/ 	.word	0x00000014
        /*08f4*/ 	.word	0x00029850
        /*08f8*/ 	.short	0x0101
        /*08fa*/ 	.byte	0x3f
	.zero		1


	//   ....[48]....
        /*08fc*/ 	.word	0x0000e7e0
        /*0900*/ 	.word	0x00000000
        /*0904*/ 	.word	0x00000000
        /*0908*/ 	.short	0x0101
        /*090a*/ 	.byte	0x3f
	.zero		1


	//   ....[49]....
        /*090c*/ 	.word	0x0000f330
        /*0910*/ 	.word	0x00000000
        /*0914*/ 	.word	0x00029820
        /*0918*/ 	.short	0x010a
        /*091a*/ 	.byte	0x3f
	.zero		1


	//   ....[50]....
        /*091c*/ 	.word	0x0000f4f0
        /*0920*/ 	.word	0x00000006
        /*0924*/ 	.word	0x00000000
        /*0928*/ 	.short	0x010a
        /*092a*/ 	.byte	0x3f
	.zero		1


	//   ....[51]....
        /*092c*/ 	.word	0x0000f560
        /*0930*/ 	.word	0x00000007
        /*0934*/ 	.word	0x00000000
        /*0938*/ 	.short	0x010a
        /*093a*/ 	.byte	0x3f
	.zero		1


	//   ....[52]....
        /*093c*/ 	.word	0x0000f5c0
        /*0940*/ 	.word	0x00000004
        /*0944*/ 	.word	0x00029860
        /*0948*/ 	.short	0x010a
        /*094a*/ 	.byte	0x3f
	.zero		1


	//   ....[53]....
        /*094c*/ 	.word	0x0000f610
        /*0950*/ 	.word	0x00000003
        /*0954*/ 	.word	0x00029860
        /*0958*/ 	.short	0x010a
        /*095a*/ 	.byte	0x3f
	.zero		1


	//   ....[54]....
        /*095c*/ 	.word	0x0000f650
        /*0960*/ 	.word	0x00000004
        /*0964*/ 	.word	0x00029880
        /*0968*/ 	.short	0x010a
        /*096a*/ 	.byte	0x3f
	.zero		1


	//   ....[55]....
        /*096c*/ 	.word	0x0000f670
        /*0970*/ 	.word	0x00000003
        /*0974*/ 	.word	0x00029880
        /*0978*/ 	.short	0x010a
        /*097a*/ 	.byte	0x3f
	.zero		1


	//   ....[56]....
        /*097c*/ 	.word	0x0000f6d0
        /*0980*/ 	.word	0x00000000
        /*0984*/ 	.word	0x00029800
        /*0988*/ 	.short	0x010a
        /*098a*/ 	.byte	0x3f
	.zero		1


	//   ....[57]....
        /*098c*/ 	.word	0x0000f720
        /*0990*/ 	.word	0x00000006
        /*0994*/ 	.word	0x00029830
        /*0998*/ 	.short	0x010a
        /*099a*/ 	.byte	0x3f
	.zero		1


	//   ....[58]....
        /*099c*/ 	.word	0x0000f780
        /*09a0*/ 	.word	0x00000003
        /*09a4*/ 	.word	0x00029830
        /*09a8*/ 	.short	0x010a
        /*09aa*/ 	.byte	0x3f
	.zero		1


	//   ....[59]....
        /*09ac*/ 	.word	0x0000f7e0
        /*09b0*/ 	.word	0x00000003
        /*09b4*/ 	.word	0x00029850
        /*09b8*/ 	.short	0x010a
        /*09ba*/ 	.byte	0x3f
	.zero		1


	//   ....[60]....
        /*09bc*/ 	.word	0x0000f830
        /*09c0*/ 	.word	0x0000000f
        /*09c4*/ 	.word	0x00029850
        /*09c8*/ 	.short	0x010a
        /*09ca*/ 	.byte	0x3f
	.zero		1


	//   ....[61]....
        /*09cc*/ 	.word	0x0000f980
        /*09d0*/ 	.word	0x00000002
        /*09d4*/ 	.word	0x00029880
        /*09d8*/ 	.short	0x010a
        /*09da*/ 	.byte	0x3f
	.zero		1


	//   ....[62]....
        /*09dc*/ 	.word	0x0000f9d0
        /*09e0*/ 	.word	0x00000002
        /*09e4*/ 	.word	0x00029840
        /*09e8*/ 	.short	0x010a
        /*09ea*/ 	.byte	0x3f
	.zero		1


	//   ....[63]....
        /*09ec*/ 	.word	0x0000fa30
        /*09f0*/ 	.word	0x00000003
        /*09f4*/ 	.word	0x00029820
        /*09f8*/ 	.short	0x010a
        /*09fa*/ 	.byte	0x3f
	.zero		1


	//   ....[64]....
        /*09fc*/ 	.word	0x0000fa80
        /*0a00*/ 	.word	0x00000004
        /*0a04*/ 	.word	0x00029880
        /*0a08*/ 	.short	0x010a
        /*0a0a*/ 	.byte	0x3f
	.zero		1


	//   ....[65]....
        /*0a0c*/ 	.word	0x0000fad0
        /*0a10*/ 	.word	0x00000004
        /*0a14*/ 	.word	0x00029840
        /*0a18*/ 	.short	0x010a
        /*0a1a*/ 	.byte	0x3f
	.zero		1


	//   ....[66]....
        /*0a1c*/ 	.word	0x0000fb30
        /*0a20*/ 	.word	0x00000003
        /*0a24*/ 	.word	0x00029870
        /*0a28*/ 	.short	0x010a
        /*0a2a*/ 	.byte	0x3f
	.zero		1


	//   ....[67]....
        /*0a2c*/ 	.word	0x0000fb90
        /*0a30*/ 	.word	0x00000004
        /*0a34*/ 	.word	0x00029860
        /*0a38*/ 	.short	0x010a
        /*0a3a*/ 	.byte	0x3f
	.zero		1


	//   ....[68]....
        /*0a3c*/ 	.word	0x0000fbe0
        /*0a40*/ 	.word	0x00000014
        /*0a44*/ 	.word	0x00029870
        /*0a48*/ 	.short	0x010a
        /*0a4a*/ 	.byte	0x3f
	.zero		1


	//   ....[69]....
        /*0a4c*/ 	.word	0x0000fc30
        /*0a50*/ 	.word	0x00000014
        /*0a54*/ 	.word	0x00029860
        /*0a58*/ 	.short	0x010a
        /*0a5a*/ 	.byte	0x3f
	.zero		1


	//   ....[70]....
        /*0a5c*/ 	.word	0x0000fc80
        /*0a60*/ 	.word	0x00000000
        /*0a64*/ 	.word	0x00029820
        /*0a68*/ 	.short	0x010a
        /*0a6a*/ 	.byte	0x3f
	.zero		1


	//   ....[71]....
        /*0a6c*/ 	.word	0x0000fe20
        /*0a70*/ 	.word	0x00000006
        /*0a74*/ 	.word	0x00000000
        /*0a78*/ 	.short	0x010a
        /*0a7a*/ 	.byte	0x3f
	.zero		1


	//   ....[72]....
        /*0a7c*/ 	.word	0x0000fe70
        /*0a80*/ 	.word	0x00000007
        /*0a84*/ 	.word	0x00000000
        /*0a88*/ 	.short	0x010a
        /*0a8a*/ 	.byte	0x3f
	.zero		1


	//   ....[73]....
        /*0a8c*/ 	.word	0x0000fec0
        /*0a90*/ 	.word	0x00000004
        /*0a94*/ 	.word	0x00029860
        /*0a98*/ 	.short	0x010a
        /*0a9a*/ 	.byte	0x3f
	.zero		1


	//   ....[74]....
        /*0a9c*/ 	.word	0x0000ff10
        /*0aa0*/ 	.word	0x00000003
        /*0aa4*/ 	.word	0x00029860
        /*0aa8*/ 	.short	0x010a
        /*0aaa*/ 	.byte	0x3f
	.zero		1


	//   ....[75]....
        /*0aac*/ 	.word	0x0000ff60
        /*0ab0*/ 	.word	0x00000004
        /*0ab4*/ 	.word	0x00029880
        /*0ab8*/ 	.short	0x010a
        /*0aba*/ 	.byte	0x3f
	.zero		1


	//----- nvinfo : EIATTR_NUM_MBARRIERS
	.align		4
.L_156:
        /*0abc*/ 	.byte	0x03, 0x38
        /*0abe*/ 	.short	0x0016


	//----- nvinfo : EIATTR_EXIT_INSTR_OFFSETS
	.align		4
        /*0ac0*/ 	.byte	0x04, 0x1c
        /*0ac2*/ 	.short	(.L_158 - .L_157)


	//   ....[0]....
.L_157:
        /*0ac4*/ 	.word	0x00000ab0


	//   ....[1]....
        /*0ac8*/ 	.word	0x0000abd0


	//   ....[2]....
        /*0acc*/ 	.word	0x0000f6c0


	//----- nvinfo : EIATTR_MAX_THREADS
	.align		4
.L_158:
        /*0ad0*/ 	.byte	0x04, 0x05
        /*0ad2*/ 	.short	(.L_160 - .L_159)
.L_159:
        /*0ad4*/ 	.word	0x00000180
        /*0ad8*/ 	.word	0x00000001
        /*0adc*/ 	.word	0x00000001


	//----- nvinfo : EIATTR_CRS_STACK_SIZE
	.align		4
.L_160:
        /*0ae0*/ 	.byte	0x04, 0x1e
        /*0ae2*/ 	.short	(.L_162 - .L_161)
.L_161:
        /*0ae4*/ 	.word	0x00000000


	//----- nvinfo : EIATTR_CBANK_PARAM_SIZE
	.align		4
.L_162:
        /*0ae8*/ 	.byte	0x03, 0x19
        /*0aea*/ 	.short	0x0a70


	//----- nvinfo : EIATTR_PARAM_CBANK
	.align		4
        /*0aec*/ 	.byte	0x04, 0x0a
        /*0aee*/ 	.short	(.L_164 - .L_163)
	.align		4
.L_163:
        /*0af0*/ 	.word	index@(.nv.constant0._ZN7cutlass13device_kernelIN5flash11enable_sm90INS1_16FlashAttnFwdSm90INS1_25CollectiveMainloopFwdSm90ILi2EN4cute5tupleIJNS5_1CILi1EEES8_S8_EEENS6_IJNS7_ILi128EEENS7_ILi160EEENS7_ILi192EEEEEELi128ENS_12float_e4m3_tEfNS_4arch4Sm90ELb0ELb0ELb0ELb1ELb0ELb0ELb0ELb1ELb1ELb0ELb0ELb0EEENS1_21CollectiveEpilogueFwdINS6_IJSA_SA_SB_EEES9_NS_10bfloat16_tESG_Li256ELb1ELb0ELb0ELb1EEENS1_36VarlenDynamicPersistentTileSchedulerILi128ELi160ELi256ELi128ELb0ELb0ELb1ELb0ELb1ELb1EEEEEEEEEvNT_6ParamsE)
        /*0af4*/ 	.short	0x0210
        /*0af6*/ 	.short	0x0a70


	//----- nvinfo : EIATTR_SW_WAR
	.align		4
.L_164:
        /*0af8*/ 	.byte	0x04, 0x36
        /*0afa*/ 	.short	(.L_166 - .L_165)
.L_165:
        /*0afc*/ 	.word	0x00000008
.L_166:


//--------------------- .nv.info._ZN7cutlass13device_kernelIN5flash11enable_sm90INS1_16FlashAttnFwdSm90INS1_25CollectiveMainloopFwdSm90ILi2EN4cute5tupleIJNS5_1CILi1EEES8_S8_EEENS6_IJNS7_ILi128EEENS7_ILi160EEENS7_ILi192EEEEEELi128ENS_12float_e4m3_tEfNS_4arch4Sm90ELb0ELb0ELb0ELb1ELb0ELb1ELb0ELb1ELb1ELb0ELb0ELb0EEENS1_21CollectiveEpilogueFwdINS6_IJSA_SA_SB_EEES9_NS_10bfloat16_tESG_Li256ELb1ELb0ELb0ELb1EEENS1_36VarlenDynamicPersistentTileSchedulerILi128ELi160ELi256ELi128ELb0ELb0ELb1ELb0ELb1ELb1EEEEEEEEEvNT_6ParamsE --------------------------
	.section	.nv.info._ZN7cutlass13device_kernelIN5flash11enable_sm90INS1_16FlashAttnFwdSm90INS1_25CollectiveMainloopFwdSm90ILi2EN4cute5tupleIJNS5_1CILi1EEES8_S8_EEENS6_IJNS7_ILi128EEENS7_ILi160EEENS7_ILi192EEEEEELi128ENS_12float_e4m3_tEfNS_4arch4Sm90ELb0ELb0ELb0ELb1ELb0ELb1ELb0ELb1ELb1ELb0ELb0ELb0EEENS1_21CollectiveEpilogueFwdINS6_IJSA_SA_SB_EEES9_NS_10bfloat16_tESG_Li256ELb1ELb0ELb0ELb1EEENS1_36VarlenDynamicPersistentTileSchedulerILi128ELi160ELi256ELi128ELb0ELb0ELb1ELb0ELb1ELb1EEEEEEEEEvNT_6ParamsE,"",@"SHT_CUDA_INFO"
	.sectionflags	@""
	.align	4


	//----- nvinfo : EIATTR_CUDA_API_VERSION
	.align		4
        /*0000*/ 	.byte	0x04, 0x37
        /*0002*/ 	.short	(.L_168 - .L_167)
.L_167:
        /*0004*/ 	.word	0x00000082


	//----- nvinfo : EIATTR_KPARAM_INFO
	.align		4
.L_168:
        /*0008*/ 	.byte	0x04, 0x17
        /*000a*/ 	.short	(.L_170 - .L_169)
.L_169:
        /*000c*/ 	.word	0x00000000
        /*0010*/ 	.short	0x0000
        /*0012*/ 	.short	0x0070
        /*0014*/ 	.byte	0x00, 0xf0, 0x01, 0x28


	//----- nvinfo : EIATTR_SPARSE_MMA_MASK
	.align		4
.L_170:
        /*0018*/ 	.byte	0x03, 0x50
        /*001a*/ 	.short	0x0000


	//----- nvinfo : EIATTR_MAXREG_COUNT
	.align		4
        /*001c*/ 	.byte	0x03, 0x1b
        /*001e*/ 	.short	0x00a8


	//----- nvinfo : EIATTR_NUM_BARRIERS
	.align		4
        /*0020*/ 	.byte	0x02, 0x4c
        /*0022*/ 	.byte	0x10
	.zero		1


	//----- nvinfo : EIATTR_EXTERNS
	.align		4
        /*0024*/ 	.byte	0x04, 0x0f
        /*0026*/ 	.short	(.L_172 - .L_171)


	//   ....[0]....
	.align		4
.L_171:
        /*0028*/ 	.word	index@(__assertfail)


	//----- nvinfo : EIATTR_ANNOTATIONS
	.align		4
.L_172:
        /*002c*/ 	.byte	0x04, 0x55
        /*002e*/ 	.short	(.L_174 - .L_173)


	//   ....[0]....
.L_173:
        /* <DEDUP_REMOVED lines=72> */
        /*04a4*/ 	.byte	0xd0, 0x8a, 0x02, 0x00


	//----- nvinfo : EIATTR_MERCURY_ISA_VERSION
	.align		4
.L_174:
        /*04a8*/ 	.byte	0x03, 0x5f
        /*04aa*/ 	.short	0x0101


	//----- nvinfo : EIATTR_UNUSED_LOAD_BYTE_OFFSET
	.align		4
        /*04ac*/ 	.byte	0x04, 0x44
        /*04ae*/ 	.short	(.L_176 - .L_175)


	//   ....[0]....
.L_175:
        /*04b0*/ 	.word	0x00000b10
        /*04b4*/ 	.word	0x0000fff0


	//   ....[1]....
        /*04b8*/ 	.word	0x0001e260
        /*04bc*/ 	.word	0x0000fff0


	//----- nvinfo : EIATTR_INT_WARP_WIDE_INSTR_OFFSETS
	.align		4
.L_176:
        /*04c0*/ 	.byte	0x04, 0x31
        /*04c2*/ 	.short	(.L_178 - .L_177)


	//   ....[0]....
.L_177:
        /*04c4*/ 	.word	0x000001c0


	//   ....[1]....
        /*04c8*/ 	.word	0x00000200


	//   ....[2]....
        /*04cc*/ 	.word	0x00000270


	//   ....[3]....
        /*04d0*/ 	.word	0x00022b40


	//   ....[4]....
        /*04d4*/ 	.word	0x00022bd0


	//   ....[5]....
        /*04d8*/ 	.word	0x00023350


	//   ....[6]....
        /*04dc*/ 	.word	0x00023380


	//   ....[7]....
        /*04e0*/ 	.word	0x00023450


	//   ....[8]....
        /*04e4*/ 	.word	0x00023520


	//   ....[9]....
        /*04e8*/ 	.word	0x00025260


	//   ....[10]....
        /*04ec*/ 	.word	0x000252f0


	//----- nvinfo : EIATTR_COOP_GROUP_MASK_REGIDS
	.align		4
.L_178:
        /*04f0*/ 	.byte	0x04, 0x29
        /*04f2*/ 	.short	(.L_180 - .L_179)


	//   ....[0]....
.L_179:
        /*04f4*/ 	.word	0xffffffff


	//   ....[1]....
        /*04f8*/ 	.word	0xffffffff


	//   ....[2]....
        /*04fc*/ 	.word	0xffffffff


	//   ....[3]....
        /*0500*/ 	.word	0xffffffff


	//   ....[4]....
        /*0504*/ 	.word	0xffffffff


	//   ....[5]....
        /*0508*/ 	.word	0xffffffff


	//   ....[6]....
        /*050c*/ 	.word	0xffffffff


	//   ....[7]....
        /*0510*/ 	.word	0xffffffff


	//   ....[8]....
        /*0514*/ 	.word	0xffffffff


	//   ....[9]....
        /*0518*/ 	.word	0xffffffff


	//   ....[10]....
        /*051c*/ 	.word	0xffffffff


	//   ....[11]....
        /*0520*/ 	.word	0xffffffff


	//   ....[12]....
        /*0524*/ 	.word	0xffffffff


	//   ....[13]....
        /*0528*/ 	.word	0xffffffff


	//   ....[14]....
        /*052c*/ 	.word	0xffffffff


	//   ....[15]....
        /*0530*/ 	.word	0xffffffff


	//   ....[16]....
        /*0534*/ 	.word	0xffffffff


	//   ....[17]....
        /*0538*/ 	.word	0xffffffff


	//   ....[18]....
        /*053c*/ 	.word	0xffffffff


	//   ....[19]....
        /*0540*/ 	.word	0xffffffff


	//   ....[20]....
        /*0544*/ 	.word	0xffffffff


	//   ....[21]....
        /*0548*/ 	.word	0xffffffff


	//   ....[22]....
        /*054c*/ 	.word	0xffffffff


	//   ....[23]....
        /*0550*/ 	.word	0xffffffff


	//   ....[24]....
        /*0554*/ 	.word	0xffffffff


	//   ....[25]....
        /*0558*/ 	.word	0xffffffff


	//   ....[26]....
        /*055c*/ 	.word	0xffffffff


	//   ....[27]....
        /*0560*/ 	.word	0xffffffff


	//   ....[28]....
        /*0564*/ 	.word	0xffffffff


	//   ....[29]....
        /*0568*/ 	.word	0xffffffff


	//   ....[30]....
        /*056c*/ 	.word	0xffffffff


	//   ....[31]....
        /*0570*/ 	.word	0xffffffff


	//   ....[32]....
        /*0574*/ 	.word	0xffffffff


	//   ....[33]....
        /*0578*/ 	.word	0xffffffff


	//   ....[34]....
        /*057c*/ 	.word	0xffffffff


	//   ....[35]....
        /*0580*/ 	.word	0xffffffff


	//   ....[36]....
        /*0584*/ 	.word	0xffffffff


	//   ....[37]....
        /*0588*/ 	.word	0xffffffff


	//   ....[38]....
        /*058c*/ 	.word	0xffffffff


	//   ....[39]....
        /*0590*/ 	.word	0xffffffff


	//   ....[40]....
        /*0594*/ 	.word	0xffffffff


	//   ....[41]....
        /*0598*/ 	.word	0xffffffff


	//   ....[42]....
        /*059c*/ 	.word	0xffffffff


	//   ....[43]....
        /*05a0*/ 	.word	0xffffffff


	//   ....[44]....
        /*05a4*/ 	.word	0xffffffff


	//   ....[45]....
        /*05a8*/ 	.word	0xffffffff


	//   ....[46]....
        /*05ac*/ 	.word	0xffffffff


	//   ....[47]....
        /*05b0*/ 	.word	0xffffffff


	//   ....[48]....
        /*05b4*/ 	.word	0xffffffff


	//   ....[49]....
        /*05b8*/ 	.word	0xffffffff


	//   ....[50]....
        /*05bc*/ 	.word	0xffffffff


	//   ....[51]....
        /*05c0*/ 	.word	0xffffffff


	//   ....[52]....
        /*05c4*/ 	.word	0xffffffff


	//   ....[53]....
        /*05c8*/ 	.word	0xffffffff


	//   ....[54]....
        /*05cc*/ 	.word	0xffffffff


	//   ....[55]....
        /*05d0*/ 	.word	0xffffffff


	//   ....[56]....
        /*05d4*/ 	.word	0xffffffff


	//   ....[57]....
        /*05d8*/ 	.word	0xffffffff


	//   ....[58]....
        /*05dc*/ 	.word	0xffffffff


	//   ....[59]....
        /*05e0*/ 	.word	0xffffffff


	//   ....[60]....
        /*05e4*/ 	.word	0xffffffff


	//   ....[61]....
        /*05e8*/ 	.word	0xffffffff


	//   ....[62]....
        /*05ec*/ 	.word	0xffffffff


	//   ....[63]....
        /*05f0*/ 	.word	0xffffffff


	//   ....[64]....
        /*05f4*/ 	.word	0xffffffff


	//   ....[65]....
        /*05f8*/ 	.word	0xffffffff


	//   ....[66]....
        /*05fc*/ 	.word	0xffffffff


	//   ....[67]....
        /*0600*/ 	.word	0xffffffff


	//   ....[68]....
        /*0604*/ 	.word	0xffffffff


	//   ....[69]....
        /*0608*/ 	.word	0xffffffff


	//   ....[70]....
        /*060c*/ 	.word	0xffffffff


	//   ....[71]....
        /*0610*/ 	.word	0xffffffff


	//   ....[72]....
        /*0614*/ 	.word	0xffffffff


	//   ....[73]....
        /*0618*/ 	.word	0xffffffff


	//   ....[74]....
        /*061c*/ 	.word	0xffffffff


	//   ....[75]....
        /*0620*/ 	.word	0xffffffff


	//   ....[76]....
        /*0624*/ 	.word	0xffffffff


	//   ....[77]....
        /*0628*/ 	.word	0xffffffff


	//   ....[78]....
        /*062c*/ 	.word	0xffffffff


	//   ....[79]....
        /*0630*/ 	.word	0xffffffff


	//   ....[80]....
        /*0634*/ 	.word	0xffffffff


	//   ....[81]....
        /*0638*/ 	.word	0xffffffff


	//   ....[82]....
        /*063c*/ 	.word	0xffffffff


	//   ....[83]....
        /*0640*/ 	.word	0xffffffff


	//   ....[84]....
        /*0644*/ 	.word	0xffffffff


	//   ....[85]....
        /*0648*/ 	.word	0xffffffff


	//   ....[86]....
        /*064c*/ 	.word	0xffffffff


	//   ....[87]....
        /*0650*/ 	.word	0xffffffff


	//   ....[88]....
        /*0654*/ 	.word	0x0500000f


	//   ....[89]....
        /*0658*/ 	.word	0x0500000f


	//   ....[90]....
        /*065c*/ 	.word	0x0500000f


	//   ....[91]....
        /*0660*/ 	.word	0x0500000f


	//   ....[92]....
        /*0664*/ 	.word	0x0500000f


	//   ....[93]....
        /*0668*/ 	.word	0x0500000f


	//   ....[94]....
        /*066c*/ 	.word	0x0500000f


	//   ....[95]....
        /*0670*/ 	.word	0x0500000f


	//   ....[96]....
        /*0674*/ 	.word	0x0500000f


	//   ....[97]....
        /*0678*/ 	.word	0x0500000f


	//   ....[98]....
        /*067c*/ 	.word	0x0500000f


	//   ....[99]....
        /*0680*/ 	.word	0x0500000f


	//   ....[100]....
        /*0684*/ 	.word	0x0500000f


	//   ....[101]....
        /*0688*/ 	.word	0x0500000f


	//   ....[102]....
        /*068c*/ 	.word	0x0500000f


	//   ....[103]....
        /*0690*/ 	.word	0x0500000f


	//   ....[104]....
        /*0694*/ 	.word	0x0500000f


	//   ....[105]....
        /*0698*/ 	.word	0x0500000f


	//   ....[106]....
        /*069c*/ 	.word	0x0500000f


	//   ....[107]....
        /*06a0*/ 	.word	0x0500000f


	//   ....[108]....
        /*06a4*/ 	.word	0x0500000f


	//   ....[109]....
        /*06a8*/ 	.word	0x0500000f


	//   ....[110]....
        /*06ac*/ 	.word	0x0500000f


	//   ....[111]....
        /*06b0*/ 	.word	0x0500000f


	//   ....[112]....
        /*06b4*/ 	.word	0x0500000f


	//   ....[113]....
        /*06b8*/ 	.word	0x0500000f


	//   ....[114]....
        /*06bc*/ 	.word	0x0500000f


	//   ....[115]....
        /*06c0*/ 	.word	0x0500000f


	//   ....[116]....
        /*06c4*/ 	.word	0x0500000f


	//   ....[117]....
        /*06c8*/ 	.word	0x0500000f


	//   ....[118]....
        /*06cc*/ 	.word	0x0500000f


	//   ....[119]....
        /*06d0*/ 	.word	0x0500000f


	//   ....[120]....
        /*06d4*/ 	.word	0x0500000f


	//   ....[121]....
        /*06d8*/ 	.word	0x0500000f


	//   ....[122]....
        /*06dc*/ 	.word	0x0500000f


	//   ....[123]....
        /*06e0*/ 	.word	0x0500000f


	//   ....[124]....
        /*06e4*/ 	.word	0x0500000f


	//   ....[125]....
        /*06e8*/ 	.word	0x0500000f


	//   ....[126]....
        /*06ec*/ 	.word	0x0500000f


	//   ....[127]....
        /*06f0*/ 	.word	0x0500000f


	//   ....[128]....
        /*06f4*/ 	.word	0x0500000f


	//   ....[129]....
        /*06f8*/ 	.word	0x0500000f


	//   ....[130]....
        /*06fc*/ 	.word	0x0500000f


	//   ....[131]....
        /*0700*/ 	.word	0x0500000f


	//   ....[132]....
        /*0704*/ 	.word	0x0500000f


	//   ....[133]....
        /*0708*/ 	.word	0x0500000f


	//   ....[134]....
        /*070c*/ 	.word	0x0500000f


	//   ....[135]....
        /*0710*/ 	.word	0x0500000f


	//   ....[136]....
        /*0714*/ 	.word	0x0500000f


	//   ....[137]....
        /*0718*/ 	.word	0x0500000f


	//   ....[138]....
        /*071c*/ 	.word	0x0500000f


	//   ....[139]....
        /*0720*/ 	.word	0x0500000f


	//   ....[140]....
        /*0724*/ 	.word	0x0500000f


	//   ....[141]....
        /*0728*/ 	.word	0x0500000f


	//   ....[142]....
        /*072c*/ 	.word	0x0500000f


	//   ....[143]....
        /*0730*/ 	.word	0x0500000f


	//   ....[144]....
        /*0734*/ 	.word	0x0500000f


	//   ....[145]....
        /*0738*/ 	.word	0x0500000f


	//   ....[146]....
        /*073c*/ 	.word	0x0500000f


	//   ....[147]....
        /*0740*/ 	.word	0x0500000f


	//   ....[148]....
        /*0744*/ 	.word	0x0500000f


	//----- nvinfo : EIATTR_COOP_GROUP_INSTR_OFFSETS
	.align		4
.L_180:
        /*0748*/ 	.byte	0x04, 0x28
        /*074a*/ 	.short	(.L_182 - .L_181)


	//   ....[0]....
.L_181:
        /*074c*/ 	.word	0x00000070


	//   ....[1]....
        /*0750*/ 	.word	0x000001d0


	//   ....[2]....
        /*0754*/ 	.word	0x00000220


	//   ....[3]....
        /*0758*/ 	.word	0x00000450


	//   ....[4]....
        /*075c*/ 	.word	0x000005b0


	//   ....[5]....
        /*0760*/ 	.word	0x000006d0


	//   ....[6]....
        /*0764*/ 	.word	0x00000830


	//   ....[7]....
        /*0768*/ 	.word	0x00010070


	//   ....[8]....
        /*076c*/ 	.word	0x000188c0


	//   ....[9]....
        /*0770*/ 	.word	0x00018930


	//   ....[10]....
        /*0774*/ 	.word	0x00018fd0


	//   ....[11]....
        /*0778*/ 	.word	0x00019070


	//   ....[12]....
        /*077c*/ 	.word	0x0001bc90


	//   ....[13]....
        /*0780*/ 	.word	0x0001bcc0


	//   ....[14]....
        /*0784*/ 	.word	0x0001bd30


	//   ....[15]....
        /*0788*/ 	.word	0x0001bd60


	//   ....[16]....
        /*078c*/ 	.word	0x0001dab0


	//   ....[17]....
        /*0790*/ 	.word	0x0001db10


	//   ....[18]....
        /*0794*/ 	.word	0x0001db30


	//   ....[19]....
        /*0798*/ 	.word	0x0001db50


	//   ....[20]....
        /*079c*/ 	.word	0x0001e8a0


	//   ....[21]....
        /*07a0*/ 	.word	0x0001e8d0


	//   ....[22]....
        /*07a4*/ 	.word	0x0001e900


	//   ....[23]....
        /*07a8*/ 	.word	0x0001e930


	//   ....[24]....
        /*07ac*/ 	.word	0x0001e960


	//   ....[25]....
        /*07b0*/ 	.word	0x0001e990


	//   ....[26]....
        /*07b4*/ 	.word	0x0001e9c0


	//   ....[27]....
        /*07b8*/ 	.word	0x0001e9f0


	//   ....[28]....
        /*07bc*/ 	.word	0x0001ea20


	//   ....[29]....
        /*07c0*/ 	.word	0x0001ea50


	//   ....[30]....
        /*07c4*/ 	.word	0x0001ea80


	//   ....[31]....
        /*07c8*/ 	.word	0x0001eab0


	//   ....[32]....
        /*07cc*/ 	.word	0x0001eae0


	//   ....[33]....
        /*07d0*/ 	.word	0x0001eb10


	//   ....[34]....
        /*07d4*/ 	.word	0x0001eb40


	//   ....[35]....
        /*07d8*/ 	.word	0x0001eb70


	//   ....[36]....
        /*07dc*/ 	.word	0x0001eba0


	//   ....[37]....
        /*07e0*/ 	.word	0x0001ebd0


	//   ....[38]....
        /*07e4*/ 	.word	0x0001ec00


	//   ....[39]....
        /*07e8*/ 	.word	0x0001ec40


	//   ....[40]....
        /*07ec*/ 	.word	0x0001ec70


	//   ....[41]....
        /*07f0*/ 	.word	0x0001eca0


	//   ....[42]....
        /*07f4*/ 	.word	0x0001ecd0


	//   ....[43]....
        /*07f8*/ 	.word	0x0001ecf0


	//   ....[44]....
        /*07fc*/ 	.word	0x0001ed00


	//   ....[45]....
        /*0800*/ 	.word	0x0001ed10


	//   ....[46]....
        /*0804*/ 	.word	0x0001ed20


	//   ....[47]....
        /*0808*/ 	.word	0x0001ed30


	//   ....[48]....
        /*080c*/ 	.word	0x0001ed40


	//   ....[49]....
        /*0810*/ 	.word	0x0001ed50


	//   ....[50]....
        /*0814*/ 	.word	0x0001ed80


	//   ....[51]....
        /*0818*/ 	.word	0x0001edb0


	//   ....[52]....
        /*081c*/ 	.word	0x000206e0


	//   ....[53]....
        /*0820*/ 	.word	0x000208e0


	//   ....[54]....
        /*0824*/ 	.word	0x00020910


	//   ....[55]....
        /*0828*/ 	.word	0x00020940


	//   ....[56]....
        /*082c*/ 	.word	0x00020980


	//   ....[57]....
        /*0830*/ 	.word	0x000209b0


	//   ....[58]....
        /*0834*/ 	.word	0x000209e0


	//   ....[59]....
        /*0838*/ 	.word	0x00020b60


	//   ....[60]....
        /*083c*/ 	.word	0x00020b90


	//   ....[61]....
        /*0840*/ 	.word	0x00020bc0


	//   ....[62]....
        /*0844*/ 	.word	0x00020bf0


	//   ....[63]....
        /*0848*/ 	.word	0x00020c20


	//   ....[64]....
        /*084c*/ 	.word	0x00020c50


	//   ....[65]....
        /*0850*/ 	.word	0x00020cf0


	//   ....[66]....
        /*0854*/ 	.word	0x00020d20


	//   ....[67]....
        /*0858*/ 	.word	0x00020db0


	//   ....[68]....
        /*085c*/ 	.word	0x00021970


	//   ....[69]....
        /*0860*/ 	.word	0x000236b0


	//   ....[70]....
        /*0864*/ 	.word	0x00025c80


	//   ....[71]....
        /*0868*/ 	.word	0x00025cb0


	//   ....[72]....
        /*086c*/ 	.word	0x00025cf0


	//   ....[73]....
        /*0870*/ 	.word	0x00025d20


	//   ....[74]....
        /*0874*/ 	.word	0x00025d50


	//   ....[75]....
        /*0878*/ 	.word	0x00025d80


	//   ....[76]....
        /*087c*/ 	.word	0x00025db0


	//   ....[77]....
        /*0880*/ 	.word	0x00025de0


	//   ....[78]....
        /*0884*/ 	.word	0x00025f80


	//   ....[79]....
        /*0888*/ 	.word	0x00025fb0


	//   ....[80]....
        /*088c*/ 	.word	0x00025fe0


	//   ....[81]....
        /*0890*/ 	.word	0x00026010


	//   ....[82]....
        /*0894*/ 	.word	0x00026040


	//   ....[83]....
        /*0898*/ 	.word	0x00026070


	//   ....[84]....
        /*089c*/ 	.word	0x00026130


	//   ....[85]....
        /*08a0*/ 	.word	0x00026150


	//   ....[86]....
        /*08a4*/ 	.word	0x000261c0


	//   ....[87]....
        /*08a8*/ 	.word	0x00026710


	//   ....[88]....
        /*08ac*/ 	.word	0x00026bc0


	//   ....[89]....
        /*08b0*/ 	.word	0x00026c70


	//   ....[90]....
        /*08b4*/ 	.word	0x00026d10


	//   ....[91]....
        /*08b8*/ 	.word	0x00026db0


	//   ....[92]....
        /*08bc*/ 	.word	0x00026e50


	//   ....[93]....
        /*08c0*/ 	.word	0x00026f40


	//   ....[94]....
        /*08c4*/ 	.word	0x00026fe0


	//   ....[95]....
        /*08c8*/ 	.word	0x00027080


	//   ....[96]....
        /*08cc*/ 	.word	0x00027120


	//   ....[97]....
        /*08d0*/ 	.word	0x00027360


	//   ....[98]....
        /*08d4*/ 	.word	0x00027480


	//   ....[99]....
        /*08d8*/ 	.word	0x000275a0


	//   ....[100]....
        /*08dc*/ 	.word	0x00027650


	//   ....[101]....
        /*08e0*/ 	.word	0x000276b0


	//   ....[102]....
        /*08e4*/ 	.word	0x00027730


	//   ....[103]....
        /*08e8*/ 	.word	0x00027790


	//   ....[104]....
        /*08ec*/ 	.word	0x00027810


	//   ....[105]....
        /*08f0*/ 	.word	0x00027870


	//   ....[106]....
        /*08f4*/ 	.word	0x000278f0


	//   ....[107]....
        /*08f8*/ 	.word	0x00027950


	//   ....[108]....
        /*08fc*/ 	.word	0x000279d0


	//   ....[109]....
        /*0900*/ 	.word	0x00027a30


	//   ....[110]....
        /*0904*/ 	.word	0x00027ab0


	//   ....[111]....
        /*0908*/ 	.word	0x00027b10


	//   ....[112]....
        /*090c*/ 	.word	0x00027b70


	//   ....[113]....
        /*0910*/ 	.word	0x00027bd0


	//   ....[114]....
        /*0914*/ 	.word	0x00027c50


	//   ....[115]....
        /*0918*/ 	.word	0x00027cb0


	//   ....[116]....
        /*091c*/ 	.word	0x00027d30


	//   ....[117]....
        /*0920*/ 	.word	0x00027d90


	//   ....[118]....
        /*0924*/ 	.word	0x00027e00


	//   ....[119]....
        /*0928*/ 	.word	0x00027e60


	//   ....[120]....
        /*092c*/ 	.word	0x00027ee0


	//   ....[121]....
        /*0930*/ 	.word	0x00027f40


	//   ....[122]....
        /*0934*/ 	.word	0x00027fc0


	//   ....[123]....
        /*0938*/ 	.word	0x00028020


	//   ....[124]....
        /*093c*/ 	.word	0x000280a0


	//   ....[125]....
        /*0940*/ 	.word	0x00028100


	//   ....[126]....
        /*0944*/ 	.word	0x00028170


	//   ....[127]....
        /*0948*/ 	.word	0x000281d0


	//   ....[128]....
        /*094c*/ 	.word	0x00028230


	//   ....[129]....
        /*0950*/ 	.word	0x00028370


	//   ....[130]....
        /*0954*/ 	.word	0x00028650


	//   ....[131]....
        /*0958*/ 	.word	0x00028aa0


	//   ....[132]....
        /*095c*/ 	.word	0x00028b40


	//   ....[133]....
        /*0960*/ 	.word	0x00028c70


	//   ....[134]....
        /*0964*/ 	.word	0x00028ce0


	//   ....[135]....
        /*0968*/ 	.word	0x00028d50


	//   ....[136]....
        /*096c*/ 	.word	0x00028dc0


	//   ....[137]....
        /*0970*/ 	.word	0x00028e30


	//   ....[138]....
        /*0974*/ 	.word	0x00028eb0


	//   ....[139]....
        /*0978*/ 	.word	0x00028f40


	//   ....[140]....
        /*097c*/ 	.word	0x00028fd0


	//   ....[141]....
        /*0980*/ 	.word	0x00029040


	//   ....[142]....
        /*0984*/ 	.word	0x000290b0


	//   ....[143]....
        /*0988*/ 	.word	0x00029120


	//   ....[144]....
        /*098c*/ 	.word	0x000291a0


	//   ....[145]....
        /*0990*/ 	.word	0x00029210


	//   ....[146]....
        /*0994*/ 	.word	0x000292b0


	//   ....[147]....
        /*0998*/ 	.word	0x00029340


	//   ....[148]....
        /*099c*/ 	.word	0x00029460


	//----- nvinfo : EIATTR_REG_RECONFIG
	.align		4
.L_182:
        /*09a0*/ 	.byte	0x01, 0x54
	.zero		2


	//----- nvinfo : EIATTR_SYSCALL_OFFSETS
	.align		4
        /*09a4*/ 	.byte	0x04, 0x46
        /*09a6*/ 	.short	(.L_184 - .L_183)


	//   ....[0]....
.L_183:
        /*09a8*/ 	.word	0x00001ac0


	//   ....[1]....
        /*09ac*/ 	.word	0x00001c10


	//   ....[2]....
        /*09b0*/ 	.word	0x00010200


	//   ....[3]....
        /*09b4*/ 	.word	0x00010650


	//   ....[4]....
        /*09b8*/ 	.word	0x00022d70


	//   ....[5]....
        /*09bc*/ 	.word	0x00022f20


	//   ....[6]....
        /*09c0*/ 	.word	0x00023060


	//   ....[7]....
        /*09c4*/ 	.word	0x00023190


	//----- nvinfo : EIATTR_MBARRIER_INSTR_OFFSETS
	.align		4
.L_184:
        /*09c8*/ 	.byte	0x04, 0x39
        /*09ca*/ 	.short	(.L_186 - .L_185)


	//   ....[0]....
.L_185:
        /*09cc*/ 	.word	0x00000300
        /*09d0*/ 	.word	0x000000ff
        /*09d4*/ 	.word	0x00029800
        /*09d8*/ 	.short	0x0100
        /*09da*/ 	.byte	0x08
	.zero		1


	//   ....[1]....
        /*09dc*/ 	.word	0x00000310
        /*09e0*/ 	.word	0x000000ff
        /*09e4*/ 	.word	0x00029820
        /*09e8*/ 	.short	0x0100
        /*09ea*/ 	.byte	0x08
	.zero		1


	//   ....[2]....
        /*09ec*/ 	.word	0x00000400
        /*09f0*/ 	.word	0x000000ff
        /*09f4*/ 	.word	0x00029830
        /*09f8*/ 	.short	0x0100
        /*09fa*/ 	.byte	0x08
	.zero		1


	//   ....[3]....
        /*09fc*/ 	.word	0x00000410
        /*0a00*/ 	.word	0x000000ff
        /*0a04*/ 	.word	0x00029840
        /*0a08*/ 	.short	0x0100
        /*0a0a*/ 	.byte	0x08
	.zero		1


	//   ....[4]....
        /*0a0c*/ 	.word	0x00000420
        /*0a10*/ 	.word	0x000000ff
        /*0a14*/ 	.word	0x00029838
        /*0a18*/ 	.short	0x0100
        /*0a1a*/ 	.byte	0x08
	.zero		1


	//   ....[5]....
        /*0a1c*/ 	.word	0x00000430
        /*0a20*/ 	.word	0x000000ff
        /*0a24*/ 	.word	0x00029848
        /*0a28*/ 	.short	0x0100
        /*0a2a*/ 	.byte	0x08
	.zero		1


	//   ....[6]....
        /*0a2c*/ 	.word	0x00000560
        /*0a30*/ 	.word	0x000000ff
        /*0a34*/ 	.word	0x00029850
        /*0a38*/ 	.short	0x0100
        /*0a3a*/ 	.byte	0x08
	.zero		1


	//   ....[7]....
        /*0a3c*/ 	.word	0x00000570
        /*0a40*/ 	.word	0x000000ff
        /*0a44*/ 	.word	0x00029860
        /*0a48*/ 	.short	0x0100
        /*0a4a*/ 	.byte	0x08
	.zero		1


	//   ....[8]....
        /*0a4c*/ 	.word	0x00000580
        /*0a50*/ 	.word	0x000000ff
        /*0a54*/ 	.word	0x00029858
        /*0a58*/ 	.short	0x0100
        /*0a5a*/ 	.byte	0x08
	.zero		1


	//   ....[9]....
        /*0a5c*/ 	.word	0x00000590
        /*0a60*/ 	.word	0x000000ff
        /*0a64*/ 	.word	0x00029868
        /*0a68*/ 	.short	0x0100
        /*0a6a*/ 	.byte	0x08
	.zero		1


	//   ....[10]....
        /*0a6c*/ 	.word	0x00000680
        /*0a70*/ 	.word	0x000000ff
        /*0a74*/ 	.word	0x00029870
        /*0a78*/ 	.short	0x0100
        /*0a7a*/ 	.byte	0x06
	.zero		1


	//   ....[11]....
        /*0a7c*/ 	.word	0x00000690
        /*0a80*/ 	.word	0x000000ff
        /*0a84*/ 	.word	0x00029880
        /*0a88*/ 	.short	0x0100
        /*0a8a*/ 	.byte	0x06
	.zero		1


	//   ....[12]....
        /*0a8c*/ 	.word	0x000006a0
        /*0a90*/ 	.word	0x000000ff
        /*0a94*/ 	.word	0x00029878
        /*0a98*/ 	.short	0x0100
        /*0a9a*/ 	.byte	0x06
	.zero		1


	//   ....[13]....
        /*0a9c*/ 	.word	0x000006b0
        /*0aa0*/ 	.word	0x000000ff
        /*0aa4*/ 	.word	0x00029888
        /*0aa8*/ 	.short	0x0100
        /*0aaa*/ 	.byte	0x06
	.zero		1


	//   ....[14]....
        /*0aac*/ 	.word	0x000007e0
        /*0ab0*/ 	.word	0x000000ff
        /*0ab4*/ 	.word	0x00029890
        /*0ab8*/ 	.short	0x0100
        /*0aba*/ 	.byte	0x08
	.zero		1


	//   ....[15]....
        /*0abc*/ 	.word	0x000007f0
        /*0ac0*/ 	.word	0x000000ff
        /*0ac4*/ 	.word	0x000298a0
        /*0ac8*/ 	.short	0x0100
        /*0aca*/ 	.byte	0x08
	.zero		1


	//   ....[16]....
        /*0acc*/ 	.word	0x00000800
        /*0ad0*/ 	.word	0x000000ff
        /*0ad4*/ 	.word	0x00029898
        /*0ad8*/ 	.short	0x0100
        /*0ada*/ 	.byte	0x08
	.zero		1


	//   ....[17]....
        /*0adc*/ 	.word	0x00000810
        /*0ae0*/ 	.word	0x000000ff
        /*0ae4*/ 	.word	0x000298a8
        /*0ae8*/ 	.short	0x0100
        /*0aea*/ 	.byte	0x08
	.zero		1


	//   ....[18]....
        /*0aec*/ 	.word	0x00000940
        /*0af0*/ 	.word	0x000000ff
        /*0af4*/ 	.word	0x000298b0
        /*0af8*/ 	.short	0x0100
        /*0afa*/ 	.byte	0x08
	.zero		1


	//   ....[19]....
        /*0afc*/ 	.word	0x00000950
        /*0b00*/ 	.word	0x000000ff
        /*0b04*/ 	.word	0x000298c0
        /*0b08*/ 	.short	0x0100
        /*0b0a*/ 	.byte	0x08
	.zero		1


	//   ....[20]....
        /*0b0c*/ 	.word	0x00000960
        /*0b10*/ 	.word	0x000000ff
        /*0b14*/ 	.word	0x000298b8
        /*0b18*/ 	.short	0x0100
        /*0b1a*/ 	.byte	0x08
	.zero		1


	//   ....[21]....
        /*0b1c*/ 	.word	0x00000970
        /*0b20*/ 	.word	0x000000ff
        /*0b24*/ 	.word	0x000298c8
        /*0b28*/ 	.short	0x0100
        /*0b2a*/ 	.byte	0x08
	.zero		1


	//   ....[22]....
        /*0b2c*/ 	.word	0x00003490
        /*0b30*/ 	.word	0x00000027
        /*0b34*/ 	.word	0x00029890
        /*0b38*/ 	.short	0x010a
        /*0b3a*/ 	.byte	0x3f
	.zero		1


	//   ....[23]....
        /*0b3c*/ 	.word	0x00009250
        /*0b40*/ 	.word	0x00000027
        /*0b44*/ 	.word	0x00029890
        /*0b48*/ 	.short	0x010a
        /*0b4a*/ 	.byte	0x3f
	.zero		1


	//   ....[24]....
        /*0b4c*/ 	.word	0x0000f130
        /*0b50*/ 	.word	0x00000027
        /*0b54*/ 	.word	0x00029890
        /*0b58*/ 	.short	0x010a
        /*0b5a*/ 	.byte	0x3f
	.zero		1


	//   ....[25]....
        /*0b5c*/ 	.word	0x0000f500
        /*0b60*/ 	.word	0x00000028
        /*0b64*/ 	.word	0x00000000
        /*0b68*/ 	.short	0x0101
        /*0b6a*/ 	.byte	0x3f
	.zero		1


	//   ....[26]....
        /*0b6c*/ 	.word	0x0000f540
        /*0b70*/ 	.word	0x00000027
        /*0b74*/ 	.word	0x000298b0
        /*0b78*/ 	.short	0x010a
        /*0b7a*/ 	.byte	0x3f
	.zero		1


	//   ....[27]....
        /*0b7c*/ 	.word	0x0000f9e0
        /*0b80*/ 	.word	0x00000027
        /*0b84*/ 	.word	0x00000000
        /*0b88*/ 	.short	0x0101
        /*0b8a*/ 	.byte	0x3f
	.zero		1


	//   ....[28]....
        /*0b8c*/ 	.word	0x00010290
        /*0b90*/ 	.word	0x00000012
        /*0b94*/ 	.word	0x00029800
        /*0b98*/ 	.short	0x010a
        /*0b9a*/ 	.byte	0x3f
	.zero		1


	//   ....[29]....
        /*0b9c*/ 	.word	0x000102e0
        /*0ba0*/ 	.word	0x00000012
        /*0ba4*/ 	.word	0x00029800
        /*0ba8*/ 	.short	0x010a
        /*0baa*/ 	.byte	0x3f
	.zero		1


	//   ....[30]....
        /*0bac*/ 	.word	0x00010ae0
        /*0bb0*/ 	.word	0x00000012
        /*0bb4*/ 	.word	0x00029800
        /*0bb8*/ 	.short	0x010a
        /*0bba*/ 	.byte	0x3f
	.zero		1


	//   ....[31]....
        /*0bbc*/ 	.word	0x00013d40
        /*0bc0*/ 	.word	0x00000012
        /*0bc4*/ 	.word	0x00029800
        /*0bc8*/ 	.short	0x010a
        /*0bca*/ 	.byte	0x3f
	.zero		1


	//   ....[32]....
        /*0bcc*/ 	.word	0x00016dc0
        /*0bd0*/ 	.word	0x00000003
        /*0bd4*/ 	.word	0x00029830
        /*0bd8*/ 	.short	0x010a
        /*0bda*/ 	.byte	0x3f
	.zero		1


	//   ....[33]....
        /*0bdc*/ 	.word	0x00016e40
        /*0be0*/ 	.word	0x00000003
        /*0be4*/ 	.word	0x00029830
        /*0be8*/ 	.short	0x010a
        /*0bea*/ 	.byte	0x3f
	.zero		1


	//   ....[34]....
        /*0bec*/ 	.word	0x00019330
        /*0bf0*/ 	.word	0x00000029
        /*0bf4*/ 	.word	0x00000000
        /*0bf8*/ 	.short	0x0101
        /*0bfa*/ 	.byte	0x3f
	.zero		1


	//   ....[35]....
        /*0bfc*/ 	.word	0x0001a570
        /*0c00*/ 	.word	0x0000000b
        /*0c04*/ 	.word	0x00029830
        /*0c08*/ 	.short	0x010a
        /*0c0a*/ 	.byte	0x3f
	.zero		1


	//   ....[36]....
        /*0c0c*/ 	.word	0x0001a5c0
        /*0c10*/ 	.word	0x0000000b
        /*0c14*/ 	.word	0x00029830
        /*0c18*/ 	.short	0x010a
        /*0c1a*/ 	.byte	0x3f
	.zero		1


	//   ....[37]....
        /*0c1c*/ 	.word	0x0001b6c0
        /*0c20*/ 	.word	0x0000000b
        /*0c24*/ 	.word	0x00029850
        /*0c28*/ 	.short	0x010a
        /*0c2a*/ 	.byte	0x3f
	.zero		1


	//   ....[38]....
        /*0c2c*/ 	.word	0x0001b710
        /*0c30*/ 	.word	0x0000000b
        /*0c34*/ 	.word	0x00029850
        /*0c38*/ 	.short	0x010a
        /*0c3a*/ 	.byte	0x3f
	.zero		1


	//   ....[39]....
        /*0c3c*/ 	.word	0x0001ce30
        /*0c40*/ 	.word	0x00000004
        /*0c44*/ 	.word	0x00000000
        /*0c48*/ 	.short	0x0101
        /*0c4a*/ 	.byte	0x3f
	.zero		1


	//   ....[40]....
        /*0c4c*/ 	.word	0x0001d080
        /*0c50*/ 	.word	0x00000009
        /*0c54*/ 	.word	0x00000000
        /*0c58*/ 	.short	0x0101
        /*0c5a*/ 	.byte	0x3f
	.zero		1


	//   ....[41]....
        /*0c5c*/ 	.word	0x0001d740
        /*0c60*/ 	.word	0x00000015
        /*0c64*/ 	.word	0x00029850
        /*0c68*/ 	.short	0x010a
        /*0c6a*/ 	.byte	0x3f
	.zero		1


	//   ....[42]....
        /*0c6c*/ 	.word	0x0001d7c0
        /*0c70*/ 	.word	0x00000015
        /*0c74*/ 	.word	0x00029850
        /*0c78*/ 	.short	0x010a
        /*0c7a*/ 	.byte	0x3f
	.zero		1


	//   ....[43]....
        /*0c7c*/ 	.word	0x0001ddf0
        /*0c80*/ 	.word	0x00000000
        /*0c84*/ 	.word	0x00000000
        /*0c88*/ 	.short	0x0101
        /*0c8a*/ 	.byte	0x3f
	.zero		1


	//   ....[44]....
        /*0c8c*/ 	.word	0x0001f700
        /*0c90*/ 	.word	0x00000000
        /*0c94*/ 	.word	0x00000000
        /*0c98*/ 	.short	0x0101
        /*0c9a*/ 	.byte	0x3f
	.zero		1


	//   ....[45]....
        /*0c9c*/ 	.word	0x00021a80
        /*0ca0*/ 	.word	0x0000000b
        /*0ca4*/ 	.word	0x00029820
        /*0ca8*/ 	.short	0x010a
        /*0caa*/ 	.byte	0x3f
	.zero		1


	//   ....[46]....
        /*0cac*/ 	.word	0x00021b50
        /*0cb0*/ 	.word	0x00000008
        /*0cb4*/ 	.word	0x000298a0
        /*0cb8*/ 	.short	0x010a
        /*0cba*/ 	.byte	0x3f
	.zero		1


	//   ....[47]....
        /*0cbc*/ 	.word	0x00021f70
        /*0cc0*/ 	.word	0x00000008
        /*0cc4*/ 	.word	0x000298c0
        /*0cc8*/ 	.short	0x010a
        /*0cca*/ 	.byte	0x3f
	.zero		1


	//   ....[48]....
        /*0ccc*/ 	.word	0x00022370
        /*0cd0*/ 	.word	0x00000007
        /*0cd4*/ 	.word	0x000298a0
        /*0cd8*/ 	.short	0x010a
        /*0cda*/ 	.byte	0x3f
	.zero		1


	//   ....[49]....
        /*0cdc*/ 	.word	0x00022770
        /*0ce0*/ 	.word	0x00000007
        /*0ce4*/ 	.word	0x000298c0
        /*0ce8*/ 	.short	0x010a
        /*0cea*/ 	.byte	0x3f
	.zero		1


	//   ....[50]....
        /*0cec*/ 	.word	0x00023940
        /*0cf0*/ 	.word	0x00000006
        /*0cf4*/ 	.word	0x00029880
        /*0cf8*/ 	.short	0x010a
        /*0cfa*/ 	.byte	0x3f
	.zero		1


	//   ....[51]....
        /*0cfc*/ 	.word	0x00023b20
        /*0d00*/ 	.word	0x00000006
        /*0d04*/ 	.word	0x00029840
        /*0d08*/ 	.short	0x010a
        /*0d0a*/ 	.byte	0x3f
	.zero		1


	//   ....[52]....
        /*0d0c*/ 	.word	0x000240c0
        /*0d10*/ 	.word	0x00000004
        /*0d14*/ 	.word	0x00029820
        /*0d18*/ 	.short	0x010a
        /*0d1a*/ 	.byte	0x3f
	.zero		1


	//   ....[53]....
        /*0d1c*/ 	.word	0x00024400
        /*0d20*/ 	.word	0x00000004
        /*0d24*/ 	.word	0x00029880
        /*0d28*/ 	.short	0x010a
        /*0d2a*/ 	.byte	0x3f
	.zero		1


	//   ....[54]....
        /*0d2c*/ 	.word	0x00024670
        /*0d30*/ 	.word	0x00000004
        /*0d34*/ 	.word	0x00029840
        /*0d38*/ 	.short	0x010a
        /*0d3a*/ 	.byte	0x3f
	.zero		1


	//   ....[55]....
        /*0d3c*/ 	.word	0x00024ba0
        /*0d40*/ 	.word	0x00000004
        /*0d44*/ 	.word	0x00029870
        /*0d48*/ 	.short	0x010a
        /*0d4a*/ 	.byte	0x3f
	.zero		1


	//   ....[56]....
        /*0d4c*/ 	.word	0x00024c30
        /*0d50*/ 	.word	0x00000004
        /*0d54*/ 	.word	0x00029860
        /*0d58*/ 	.short	0x010a
        /*0d5a*/ 	.byte	0x3f
	.zero		1


	//   ....[57]....
        /*0d5c*/ 	.word	0x000251d0
        /*0d60*/ 	.word	0x00000003
        /*0d64*/ 	.word	0x00029850
        /*0d68*/ 	.short	0x0101
        /*0d6a*/ 	.byte	0x3f
	.zero		1


	//   ....[58]....
        /*0d6c*/ 	.word	0x00025210
        /*0d70*/ 	.word	0x00000003
        /*0d74*/ 	.word	0x00000000
        /*0d78*/ 	.short	0x0101
        /*0d7a*/ 	.byte	0x3f
	.zero		1


	//   ....[59]....
        /*0d7c*/ 	.word	0x00025400
        /*0d80*/ 	.word	0x00000014
        /*0d84*/ 	.word	0x00029870
        /*0d88*/ 	.short	0x010a
        /*0d8a*/ 	.byte	0x3f
	.zero		1


	//   ....[60]....
        /*0d8c*/ 	.word	0x00025490
        /*0d90*/ 	.word	0x00000014
        /*0d94*/ 	.word	0x00029860
        /*0d98*/ 	.short	0x010a
        /*0d9a*/ 	.byte	0x3f
	.zero		1


	//   ....[61]....
        /*0d9c*/ 	.word	0x000259e0
        /*0da0*/ 	.word	0x00000014
        /*0da4*/ 	.word	0x00029850
        /*0da8*/ 	.short	0x0101
        /*0daa*/ 	.byte	0x3f
	.zero		1


	//   ....[62]....
        /*0dac*/ 	.word	0x00025a30
        /*0db0*/ 	.word	0x00000000
        /*0db4*/ 	.word	0x00000000
        /*0db8*/ 	.short	0x0101
        /*0dba*/ 	.byte	0x3f
	.zero		1


	//   ....[63]....
        /*0dbc*/ 	.word	0x00026690
        /*0dc0*/ 	.word	0x00000000
        /*0dc4*/ 	.word	0x00029820
        /*0dc8*/ 	.short	0x010a
        /*0dca*/ 	.byte	0x3f
	.zero		1


	//   ....[64]....
        /*0dcc*/ 	.word	0x00026840
        /*0dd0*/ 	.word	0x00000006
        /*0dd4*/ 	.word	0x00000000
        /*0dd8*/ 	.short	0x010a
        /*0dda*/ 	.byte	0x3f
	.zero		1


	//   ....[65]....
        /*0ddc*/ 	.word	0x000268b0
        /*0de0*/ 	.word	0x00000007
        /*0de4*/ 	.word	0x00000000
        /*0de8*/ 	.short	0x010a
        /*0dea*/ 	.byte	0x3f
	.zero		1


	//   ....[66]....
        /*0dec*/ 	.word	0x00026910
        /*0df0*/ 	.word	0x00000004
        /*0df4*/ 	.word	0x00029860
        /*0df8*/ 	.short	0x010a
        /*0dfa*/ 	.byte	0x3f
	.zero		1


	//   ....[67]....
        /*0dfc*/ 	.word	0x00026960
        /*0e00*/ 	.word	0x00000003
        /*0e04*/ 	.word	0x00029860
        /*0e08*/ 	.short	0x010a
        /*0e0a*/ 	.byte	0x3f
	.zero		1


	//   ....[68]....
        /*0e0c*/ 	.word	0x000269a0
        /*0e10*/ 	.word	0x00000004
        /*0e14*/ 	.word	0x00029880
        /*0e18*/ 	.short	0x010a
        /*0e1a*/ 	.byte	0x3f
	.zero		1


	//   ....[69]....
        /*0e1c*/ 	.word	0x000269c0
        /*0e20*/ 	.word	0x00000003
        /*0e24*/ 	.word	0x00029880
        /*0e28*/ 	.short	0x010a
        /*0e2a*/ 	.byte	0x3f
	.zero		1


	//   ....[70]....
        /*0e2c*/ 	.word	0x00026a20
        /*0e30*/ 	.word	0x00000027
        /*0e34*/ 	.word	0x00029890
        /*0e38*/ 	.short	0x010a
        /*0e3a*/ 	.byte	0x3f
	.zero		1


	//   ....[71]....
        /*0e3c*/ 	.word	0x00026a70
        /*0e40*/ 	.word	0x00000027
        /*0e44*/ 	.word	0x00029890
        /*0e48*/ 	.short	0x010a
        /*0e4a*/ 	.byte	0x3f
	.zero		1


	//   ....[72]....
        /*0e4c*/ 	.word	0x00026ac0
        /*0e50*/ 	.word	0x00000027
        /*0e54*/ 	.word	0x00029890
        /*0e58*/ 	.short	0x010a
        /*0e5a*/ 	.byte	0x3f
	.zero		1


	//   ....[73]....
        /*0e5c*/ 	.word	0x00026b10
        /*0e60*/ 	.word	0x00000027
        /*0e64*/ 	.word	0x000298b0
        /*0e68*/ 	.short	0x010a
        /*0e6a*/ 	.byte	0x3f
	.zero		1


	//   ....[74]....
        /*0e6c*/ 	.word	0x00026e90
        /*0e70*/ 	.word	0x00000012
        /*0e74*/ 	.word	0x00029800
        /*0e78*/ 	.short	0x010a
        /*0e7a*/ 	.byte	0x3f
	.zero		1


	//   ....[75]....
        /*0e7c*/ 	.word	0x00027160
        /*0e80*/ 	.word	0x00000012
        /*0e84*/ 	.word	0x00029800
        /*0e88*/ 	.short	0x010a
        /*0e8a*/ 	.byte	0x3f
	.zero		1


	//   ....[76]....
        /*0e8c*/ 	.word	0x000271b0
        /*0e90*/ 	.word	0x00000003
        /*0e94*/ 	.word	0x00029830
        /*0e98*/ 	.short	0x010a
        /*0e9a*/ 	.byte	0x3f
	.zero		1


	//   ....[77]....
        /*0e9c*/ 	.word	0x00027200
        /*0ea0*/ 	.word	0x0000000b
        /*0ea4*/ 	.word	0x00029830
        /*0ea8*/ 	.short	0x010a
        /*0eaa*/ 	.byte	0x3f
	.zero		1


	//   ....[78]....
        /*0eac*/ 	.word	0x00027250
        /*0eb0*/ 	.word	0x0000000b
        /*0eb4*/ 	.word	0x00029850
        /*0eb8*/ 	.short	0x010a
        /*0eba*/ 	.byte	0x3f
	.zero		1


	//   ....[79]....
        /*0ebc*/ 	.word	0x000272a0
        /*0ec0*/ 	.word	0x00000015
        /*0ec4*/ 	.word	0x00029850
        /*0ec8*/ 	.short	0x010a
        /*0eca*/ 	.byte	0x3f
	.zero		1


	//   ....[80]....
        /*0ecc*/ 	.word	0x00028430
        /*0ed0*/ 	.word	0x0000000b
        /*0ed4*/ 	.word	0x00029820
        /*0ed8*/ 	.short	0x010a
        /*0eda*/ 	.byte	0x3f
	.zero		1


	//   ....[81]....
        /*0edc*/ 	.word	0x00028480
        /*0ee0*/ 	.word	0x00000008
        /*0ee4*/ 	.word	0x000298a0
        /*0ee8*/ 	.short	0x010a
        /*0eea*/ 	.byte	0x3f
	.zero		1


	//   ....[82]....
        /*0eec*/ 	.word	0x000284d0
        /*0ef0*/ 	.word	0x00000008
        /*0ef4*/ 	.word	0x000298c0
        /*0ef8*/ 	.short	0x010a
        /*0efa*/ 	.byte	0x3f
	.zero		1


	//   ....[83]....
        /*0efc*/ 	.word	0x00028520
        /*0f00*/ 	.word	0x00000007
        /*0f04*/ 	.word	0x000298a0
        /*0f08*/ 	.short	0x010a
        /*0f0a*/ 	.byte	0x3f
	.zero		1


	//   ....[84]....
        /*0f0c*/ 	.word	0x00028570
        /*0f10*/ 	.word	0x00000007
        /*0f14*/ 	.word	0x000298c0
        /*0f18*/ 	.short	0x010a
        /*0f1a*/ 	.byte	0x3f
	.zero		1


	//   ....[85]....
        /*0f1c*/ 	.word	0x00028710
        /*0f20*/ 	.word	0x00000006
        /*0f24*/ 	.word	0x00029880
        /*0f28*/ 	.short	0x010a
        /*0f2a*/ 	.byte	0x3f
	.zero		1


	//   ....[86]....
        /*0f2c*/ 	.word	0x00028760
        /*0f30*/ 	.word	0x00000006
        /*0f34*/ 	.word	0x00029840
        /*0f38*/ 	.short	0x010a
        /*0f3a*/ 	.byte	0x3f
	.zero		1


	//   ....[87]....
        /*0f3c*/ 	.word	0x000287e0
        /*0f40*/ 	.word	0x00000004
        /*0f44*/ 	.word	0x00029820
        /*0f48*/ 	.short	0x010a
        /*0f4a*/ 	.byte	0x3f
	.zero		1


	//   ....[88]....
        /*0f4c*/ 	.word	0x00028830
        /*0f50*/ 	.word	0x00000004
        /*0f54*/ 	.word	0x00029880
        /*0f58*/ 	.short	0x010a
        /*0f5a*/ 	.byte	0x3f
	.zero		1


	//   ....[89]....
        /*0f5c*/ 	.word	0x00028880
        /*0f60*/ 	.word	0x00000004
        /*0f64*/ 	.word	0x00029840
        /*0f68*/ 	.short	0x010a
        /*0f6a*/ 	.byte	0x3f
	.zero		1


	//   ....[90]....
        /*0f6c*/ 	.word	0x000288e0
        /*0f70*/ 	.word	0x00000004
        /*0f74*/ 	.word	0x00029870
        /*0f78*/ 	.short	0x010a
        /*0f7a*/ 	.byte	0x3f
	.zero		1


	//   ....[91]....
        /*0f7c*/ 	.word	0x00028940
        /*0f80*/ 	.word	0x00000004
        /*0f84*/ 	.word	0x00029860
        /*0f88*/ 	.short	0x010a
        /*0f8a*/ 	.byte	0x3f
	.zero		1


	//   ....[92]....
        /*0f8c*/ 	.word	0x00028990
        /*0f90*/ 	.word	0x00000014
        /*0f94*/ 	.word	0x00029870
        /*0f98*/ 	.short	0x010a
        /*0f9a*/ 	.byte	0x3f
	.zero		1


	//   ....[93]....
        /*0f9c*/ 	.word	0x000289e0
        /*0fa0*/ 	.word	0x00000014
        /*0fa4*/ 	.word	0x00029860
        /*0fa8*/ 	.short	0x010a
        /*0faa*/ 	.byte	0x3f
	.zero		1


	//   ....[94]....
        /*0fac*/ 	.word	0x00029380
        /*0fb0*/ 	.word	0x00000000
        /*0fb4*/ 	.word	0x00029820
        /*0fb8*/ 	.short	0x010a
        /*0fba*/ 	.byte	0x3f
	.zero		1


	//   ....[95]....
        /*0fbc*/ 	.word	0x00029520
        /*0fc0*/ 	.word	0x00000006
        /*0fc4*/ 	.word	0x00000000
        /*0fc8*/ 	.short	0x010a
        /*0fca*/ 	.byte	0x3f
	.zero		1


	//   ....[96]....
        /*0fcc*/ 	.word	0x00029570
        /*0fd0*/ 	.word	0x00000007
        /*0fd4*/ 	.word	0x00000000
        /*0fd8*/ 	.short	0x010a
        /*0fda*/ 	.byte	0x3f
	.zero		1


	//   ....[97]....
        /*0fdc*/ 	.word	0x000295c0
        /*0fe0*/ 	.word	0x00000004
        /*0fe4*/ 	.word	0x00029860
        /*0fe8*/ 	.short	0x010a
        /*0fea*/ 	.byte	0x3f
	.zero		1


	//   ....[98]....
        /*0fec*/ 	.word	0x00029610
        /*0ff0*/ 	.word	0x00000003
        /*0ff4*/ 	.word	0x00029860
        /*0ff8*/ 	.short	0x010a
        /*0ffa*/ 	.byte	0x3f
	.zero		1


	//   ....[99]....
        /*0ffc*/ 	.word	0x00029660
        /*1000*/ 	.word	0x00000004
        /*1004*/ 	.word	0x00029880
        /*1008*/ 	.short	0x010a
        /*100a*/ 	.byte	0x3f
	.zero		1


	//----- nvinfo : EIATTR_NUM_MBARRIERS
	.align		4
.L_186:
        /*100c*/ 	.byte	0x03, 0x38
        /*100e*/ 	.short	0x0016


	//----- nvinfo : EIATTR_EXIT_INSTR_OFFSETS
	.align		4
        /*1010*/ 	.byte	0x04, 0x1c
        /*1012*/ 	.short	(.L_188 - .L_187)


	//   ....[0]....
.L_187:
        /*1014*/ 	.word	0x00026a10


	//----- nvinfo : EIATTR_MAX_THREADS
	.align		4
.L_188:
        /*1018*/ 	.byte	0x04, 0x05
        /*101a*/ 	.short	(.L_190 - .L_189)
.L_189:
        /*101c*/ 	.word	0x00000180
        /*1020*/ 	.word	0x00000001
        /*1024*/ 	.word	0x00000001


	//----- nvinfo : EIATTR_CRS_STACK_SIZE
	.align		4
.L_190:
        /*1028*/ 	.byte	0x04, 0x1e
        /*102a*/ 	.short	(.L_192 - .L_191)
.L_191:
        /*102c*/ 	.word	0x00000000


	//----- nvinfo : EIATTR_CBANK_PARAM_SIZE
	.align		4
.L_192:
        /*1030*/ 	.byte	0x03, 0x19
        /*1032*/ 	.short	0x0a70


	//----- nvinfo : EIATTR_PARAM_CBANK
	.align		4
        /*1034*/ 	.byte	0x04, 0x0a
        /*1036*/ 	.short	(.L_194 - .L_193)
	.align		4
.L_193:
        /*1038*/ 	.word	index@(.nv.constant0._ZN7cutlass13device_kernelIN5flash11enable_sm90INS1_16FlashAttnFwdSm90INS1_25CollectiveMainloopFwdSm90ILi2EN4cute5tupleIJNS5_1CILi1EEES8_S8_EEENS6_IJNS7_ILi128EEENS7_ILi160EEENS7_ILi192EEEEEELi128ENS_12float_e4m3_tEfNS_4arch4Sm90ELb0ELb0ELb0ELb1ELb0ELb1ELb0ELb1ELb1ELb0ELb0ELb0EEENS1_21CollectiveEpilogueFwdINS6_IJSA_SA_SB_EEES9_NS_10bfloat16_tESG_Li256ELb1ELb0ELb0ELb1EEENS1_36VarlenDynamicPersistentTileSchedulerILi128ELi160ELi256ELi128ELb0ELb0ELb1ELb0ELb1ELb1EEEEEEEEEvNT_6ParamsE)
        /*103c*/ 	.short	0x0210
        /*103e*/ 	.short	0x0a70


	//----- nvinfo : EIATTR_SW_WAR
	.align		4
.L_194:
        /*1040*/ 	.byte	0x04, 0x36
        /*1042*/ 	.short	(.L_196 - .L_195)
.L_195:
        /*1044*/ 	.word	0x00000008
.L_196:


//--------------------- .nv.info._ZN7cutlass13device_kernelIN5flash11enable_sm90INS1_16FlashAttnFwdSm90INS1_25CollectiveMainloopFwdSm90ILi2EN4cute5tupleIJNS5_1CILi1EEES8_S8_EEENS6_IJNS7_ILi128EEENS7_ILi160EEENS7_ILi192EEEEEELi128ENS_12float_e4m3_tEfNS_4arch4Sm90ELb0ELb1ELb0ELb0ELb0ELb0ELb0ELb1ELb1ELb0ELb0ELb0EEENS1_21CollectiveEpilogueFwdINS6_IJSA_SA_SB_EEES9_NS_10bfloat16_tESG_Li256ELb0ELb0ELb0ELb1EEENS1_30DynamicPersistentTileSchedulerILi256ELi128ELb0ELb0ELb1EEEEEEEEEvNT_6ParamsE --------------------------
	.section	.nv.info._ZN7cutlass13device_kernelIN5flash11enable_sm90INS1_16FlashAttnFwdSm90INS1_25CollectiveMainloopFwdSm90ILi2EN4cute5tupleIJNS5_1CILi1EEES8_S8_EEENS6_IJNS7_ILi128EEENS7_ILi160EEENS7_ILi192EEEEEELi128ENS_12float_e4m3_tEfNS_4arch4Sm90ELb0ELb1ELb0ELb0ELb0ELb0ELb0ELb1ELb1ELb0ELb0ELb0EEENS1_21CollectiveEpilogueFwdINS6_IJSA_SA_SB_EEES9_NS_10bfloat16_tESG_Li256ELb0ELb0ELb0ELb1EEENS1_30DynamicPersistentTileSchedulerILi256ELi128ELb0ELb0ELb1EEEEEEEEEvNT_6ParamsE,"",@"SHT_CUDA_INFO"
	.sectionflags	@""
	.align	4


	//----- nvinfo : EIATTR_CUDA_API_VERSION
	.align		4
        /*0000*/ 	.byte	0x04, 0x37
        /*0002*/ 	.short	(.L_198 - .L_197)
.L_197:
        /*0004*/ 	.word	0x00000082


	//----- nvinfo : EIATTR_KPARAM_INFO
	.align		4
.L_198:
        /*0008*/ 	.byte	0x04, 0x17
        /*000a*/ 	.short	(.L_200 - .L_199)
.L_199:
        /*000c*/ 	.word	0x00000000
        /*0010*/ 	.short	0x0000
        /*0012*/ 	.short	0x0070
        /*0014*/ 	.byte	0x00, 0xf0, 0x01, 0x2e


	//----- nvinfo : EIATTR_SPARSE_MMA_MASK
	.align		4
.L_200:
        /*0018*/ 	.byte	0x03, 0x50
        /*001a*/ 	.short	0x0000


	//----- nvinfo : EIATTR_MAXREG_COUNT
	.align		4
        /*001c*/ 	.byte	0x03, 0x1b
        /*001e*/ 	.short	0x00a8


	//----- nvinfo : EIATTR_NUM_BARRIERS
	.align		4
        /*0020*/ 	.byte	0x02, 0x4c
        /*0022*/ 	.byte	0x10
	.zero		1


	//----- nvinfo : EIATTR_EXTERNS
	.align		4
        /*0024*/ 	.byte	0x04, 0x0f
        /*0026*/ 	.short	(.L_202 - .L_201)


	//   ....[0]....
	.align		4
.L_201:
        /*0028*/ 	.word	index@(__assertfail)


	//----- nvinfo : EIATTR_ANNOTATIONS
	.align		4
.L_202:
        /*002c*/ 	.byte	0x04, 0x55
        /*002e*/ 	.short	(.L_204 - .L_203)


	//   ....[0]....
.L_203:
        /* <DEDUP_REMOVED lines=35> */


	//----- nvinfo : EIATTR_MERCURY_ISA_VERSION
	.align		4
.L_204:
        /*0248*/ 	.byte	0x03, 0x5f
        /*024a*/ 	.short	0x0101


	//----- nvinfo : EIATTR_INT_WARP_WIDE_INSTR_OFFSETS
	.align		4
        /*024c*/ 	.byte	0x04, 0x31
        /*024e*/ 	.short	(.L_206 - .L_205)


	//   ....[0]....
.L_205:
        /*0250*/ 	.word	0x00000190


	//   ....[1]....
        /*0254*/ 	.word	0x000001c0


	//   ....[2]....
        /*0258*/ 	.word	0x000001d0


	//   ....[3]....
        /*025c*/ 	.word	0x00014cc0


	//   ....[4]....
        /*0260*/ 	.word	0x00014d50


	//   ....[5]....
        /*0264*/ 	.word	0x00015470


	//   ....[6]....
        /*0268*/ 	.word	0x00016ef0


	//   ....[7]....
        /*026c*/ 	.word	0x00016f80


	//----- nvinfo : EIATTR_COOP_GROUP_MASK_REGIDS
	.align		4
.L_206:
        /*0270*/ 	.byte	0x04, 0x29
        /*0272*/ 	.short	(.L_208 - .L_207)


	//   ....[0]....
.L_207:
        /*0274*/ 	.word	0xffffffff


	//   ....[1]....
        /*0278*/ 	.word	0xffffffff


	//   ....[2]....
        /*027c*/ 	.word	0xffffffff


	//   ....[3]....
        /*0280*/ 	.word	0xffffffff


	//   ....[4]....
        /*0284*/ 	.word	0xffffffff


	//   ....[5]....
        /*0288*/ 	.word	0xffffffff


	//   ....[6]....
        /*028c*/ 	.word	0xffffffff


	//   ....[7]....
        /*0290*/ 	.word	0xffffffff


	//   ....[8]....
        /*0294*/ 	.word	0xffffffff


	//   ....[9]....
        /*0298*/ 	.word	0xffffffff


	//   ....[10]....
        /*029c*/ 	.word	0xffffffff


	//   ....[11]....
        /*02a0*/ 	.word	0xffffffff


	//   ....[12]....
        /*02a4*/ 	.word	0xffffffff


	//   ....[13]....
        /*02a8*/ 	.word	0xffffffff


	//   ....[14]....
        /*02ac*/ 	.word	0xffffffff


	//   ....[15]....
        /*02b0*/ 	.word	0xffffffff


	//   ....[16]....
        /*02b4*/ 	.word	0xffffffff


	//   ....[17]....
        /*02b8*/ 	.word	0xffffffff


	//   ....[18]....
        /*02bc*/ 	.word	0xffffffff


	//   ....[19]....
        /*02c0*/ 	.word	0xffffffff


	//   ....[20]....
        /*02c4*/ 	.word	0xffffffff


	//   ....[21]....
        /*02c8*/ 	.word	0xffffffff


	//   ....[22]....
        /*02cc*/ 	.word	0xffffffff


	//   ....[23]....
        /*02d0*/ 	.word	0xffffffff


	//   ....[24]....
        /*02d4*/ 	.word	0xffffffff


	//   ....[25]....
        /*02d8*/ 	.word	0xffffffff


	//   ....[26]....
        /*02dc*/ 	.word	0xffffffff


	//   ....[27]....
        /*02e0*/ 	.word	0xffffffff


	//   ....[28]....
        /*02e4*/ 	.word	0xffffffff


	//   ....[29]....
        /*02e8*/ 	.word	0xffffffff


	//   ....[30]....
        /*02ec*/ 	.word	0xffffffff


	//   ....[31]....
        /*02f0*/ 	.word	0xffffffff


	//   ....[32]....
        /*02f4*/ 	.word	0xffffffff


	//   ....[33]....
        /*02f8*/ 	.word	0xffffffff


	//   ....[34]....
        /*02fc*/ 	.word	0xffffffff


	//   ....[35]....
        /*0300*/ 	.word	0xffffffff


	//   ....[36]....
        /*0304*/ 	.word	0xffffffff


	//   ....[37]....
        /*0308*/ 	.word	0xffffffff


	//   ....[38]....
        /*030c*/ 	.word	0xffffffff


	//   ....[39]....
        /*0310*/ 	.word	0xffffffff


	//   ....[40]....
        /*0314*/ 	.word	0xffffffff


	//   ....[41]....
        /*0318*/ 	.word	0xffffffff


	//   ....[42]....
        /*031c*/ 	.word	0xffffffff


	//   ....[43]....
        /*0320*/ 	.word	0xffffffff


	//   ....[44]....
        /*0324*/ 	.word	0xffffffff


	//   ....[45]....
        /*0328*/ 	.word	0xffffffff


	//   ....[46]....
        /*032c*/ 	.word	0xffffffff


	//   ....[47]....
        /*0330*/ 	.word	0xffffffff


	//   ....[48]....
        /*0334*/ 	.word	0xffffffff


	//   ....[49]....
        /*0338*/ 	.word	0xffffffff


	//   ....[50]....
        /*033c*/ 	.word	0xffffffff


	//   ....[51]....
        /*0340*/ 	.word	0xffffffff


	//   ....[52]....
        /*0344*/ 	.word	0xffffffff


	//   ....[53]....
        /*0348*/ 	.word	0xffffffff


	//   ....[54]....
        /*034c*/ 	.word	0xffffffff


	//   ....[55]....
        /*0350*/ 	.word	0xffffffff


	//   ....[56]....
        /*0354*/ 	.word	0xffffffff


	//   ....[57]....
        /*0358*/ 	.word	0xffffffff


	//   ....[58]....
        /*035c*/ 	.word	0xffffffff


	//   ....[59]....
        /*0360*/ 	.word	0xffffffff


	//   ....[60]....
        /*0364*/ 	.word	0xffffffff


	//   ....[61]....
        /*0368*/ 	.word	0xffffffff


	//   ....[62]....
        /*036c*/ 	.word	0xffffffff


	//   ....[63]....
        /*0370*/ 	.word	0xffffffff


	//   ....[64]....
        /*0374*/ 	.word	0xffffffff


	//   ....[65]....
        /*0378*/ 	.word	0x0500000f


	//   ....[66]....
        /*037c*/ 	.word	0x0500000f


	//----- nvinfo : EIATTR_COOP_GROUP_INSTR_OFFSETS
	.align		4
.L_208:
        /*0380*/ 	.byte	0x04, 0x28
        /*0382*/ 	.short	(.L_210 - .L_209)


	//   ....[0]....
.L_209:
        /*0384*/ 	.word	0x00000070


	//   ....[1]....
        /*0388*/ 	.word	0x000001a0


	//   ....[2]....
        /*038c*/ 	.word	0x000001f0


	//   ....[3]....
        /*0390*/ 	.word	0x000003e0


	//   ....[4]....
        /*0394*/ 	.word	0x00000540


	//   ....[5]....
        /*0398*/ 	.word	0x00000660


	//   ....[6]....
        /*039c*/ 	.word	0x000007c0


	//   ....[7]....
        /*03a0*/ 	.word	0x00001ae0


	//   ....[8]....
        /*03a4*/ 	.word	0x000042e0


	//   ....[9]....
        /*03a8*/ 	.word	0x000043f0


	//   ....[10]....
        /*03ac*/ 	.word	0x00004eb0


	//   ....[11]....
        /*03b0*/ 	.word	0x00004f10


	//   ....[12]....
        /*03b4*/ 	.word	0x00008740


	//   ....[13]....
        /*03b8*/ 	.word	0x00008aa0


	//   ....[14]....
        /*03bc*/ 	.word	0x000093a0


	//   ....[15]....
        /*03c0*/ 	.word	0x00009420


	//   ....[16]....
        /*03c4*/ 	.word	0x0000bd70


	//   ....[17]....
        /*03c8*/ 	.word	0x0000bdd0


	//   ....[18]....
        /*03cc*/ 	.word	0x0000be00


	//   ....[19]....
        /*03d0*/ 	.word	0x0000be20


	//   ....[20]....
        /*03d4*/ 	.word	0x0000fdd0


	//   ....[21]....
        /*03d8*/ 	.word	0x0000fee0


	//   ....[22]....
        /*03dc*/ 	.word	0x00010a20


	//   ....[23]....
        /*03e0*/ 	.word	0x00010aa0


	//   ....[24]....
        /*03e4*/ 	.word	0x000121d0


	//   ....[25]....
        /*03e8*/ 	.word	0x000121e0


	//   ....[26]....
        /*03ec*/ 	.word	0x00012260


	//   ....[27]....
        /*03f0*/ 	.word	0x00012270


	//   ....[28]....
        /*03f4*/ 	.word	0x00013270


	//   ....[29]....
        /*03f8*/ 	.word	0x00013280


	//   ....[30]....
        /*03fc*/ 	.word	0x00013290


	//   ....[31]....
        /*0400*/ 	.word	0x000132a0


	//   ....[32]....
        /*0404*/ 	.word	0x000132b0


	//   ....[33]....
        /*0408*/ 	.word	0x000132c0


	//   ....[34]....
        /*040c*/ 	.word	0x000132d0


	//   ....[35]....
        /*0410*/ 	.word	0x000132e0


	//   ....[36]....
        /*0414*/ 	.word	0x00013310


	//   ....[37]....
        /*0418*/ 	.word	0x00013320


	//   ....[38]....
        /*041c*/ 	.word	0x00013350


	//   ....[39]....
        /*0420*/ 	.word	0x00013360


	//   ....[40]....
        /*0424*/ 	.word	0x00013390


	//   ....[41]....
        /*0428*/ 	.word	0x000133a0


	//   ....[42]....
        /*042c*/ 	.word	0x000133d0


	//   ....[43]....
        /*0430*/ 	.word	0x000133e0


	//   ....[44]....
        /*0434*/ 	.word	0x00013400


	//   ....[45]....
        /*0438*/ 	.word	0x00013410


	//   ....[46]....
        /*043c*/ 	.word	0x00013420


	//   ....[47]....
        /*0440*/ 	.word	0x00013430


	//   ....[48]....
        /*0444*/ 	.word	0x00013440


	//   ....[49]....
        /*0448*/ 	.word	0x00013460


	//   ....[50]....
        /*044c*/ 	.word	0x00013490


	//   ....[51]....
        /*0450*/ 	.word	0x000134b0


	//   ....[52]....
        /*0454*/ 	.word	0x000134c0


	//   ....[53]....
        /*0458*/ 	.word	0x000134d0


	//   ....[54]....
        /*045c*/ 	.word	0x000134e0


	//   ....[55]....
        /*0460*/ 	.word	0x00013500


	//   ....[56]....
        /*0464*/ 	.word	0x00013510


	//   ....[57]....
        /*0468*/ 	.word	0x00013520


	//   ....[58]....
        /*046c*/ 	.word	0x00013530


	//   ....[59]....
        /*0470*/ 	.word	0x00013560


	//   ....[60]....
        /*0474*/ 	.word	0x00013780


	//   ....[61]....
        /*0478*/ 	.word	0x00014250


	//   ....[62]....
        /*047c*/ 	.word	0x000155b0


	//   ....[63]....
        /*0480*/ 	.word	0x00017840


	//   ....[64]....
        /*0484*/ 	.word	0x000179e0


	//   ....[65]....
        /*0488*/ 	.word	0x000180a0


	//   ....[66]....
        /*048c*/ 	.word	0x00018530


	//----- nvinfo : EIATTR_REG_RECONFIG
	.align		4
.L_210:
        /*0490*/ 	.byte	0x01, 0x54
	.zero		2


	//----- nvinfo : EIATTR_SYSCALL_OFFSETS
	.align		4
        /*0494*/ 	.byte	0x04, 0x46
        /*0496*/ 	.short	(.L_212 - .L_211)


	//   ....[0]....
.L_211:
        /*0498*/ 	.word	0x00001c90


	//   ....[1]....
        /*049c*/ 	.word	0x00014ef0


	//   ....[2]....
        /*04a0*/ 	.word	0x00015070


	//   ....[3]....
        /*04a4*/ 	.word	0x000151b0


	//   ....[4]....
        /*04a8*/ 	.word	0x000152d0


	//----- nvinfo : EIATTR_MBARRIER_INSTR_OFFSETS
	.align		4
.L_212:
        /*04ac*/ 	.byte	0x04, 0x39
        /*04ae*/ 	.short	(.L_214 - .L_213)


	//   ....[0]....
.L_213:
        /*04b0*/ 	.word	0x00000290
        /*04b4*/ 	.word	0x000000ff
        /*04b8*/ 	.word	0x00029800
        /*04bc*/ 	.short	0x0100
        /*04be*/ 	.byte	0x06
	.zero		1


	//   ....[1]....
        /*04c0*/ 	.word	0x000002a0
        /*04c4*/ 	.word	0x000000ff
        /*04c8*/ 	.word	0x00029820
        /*04cc*/ 	.short	0x0100
        /*04ce*/ 	.byte	0x06
	.zero		1


	//   ....[2]....
        /*04d0*/ 	.word	0x00000390
        /*04d4*/ 	.word	0x000000ff
        /*04d8*/ 	.word	0x00029830
        /*04dc*/ 	.short	0x0100
        /*04de*/ 	.byte	0x08
	.zero		1


	//   ....[3]....
        /*04e0*/ 	.word	0x000003a0
        /*04e4*/ 	.word	0x000000ff
        /*04e8*/ 	.word	0x00029840
        /*04ec*/ 	.short	0x0100
        /*04ee*/ 	.byte	0x08
	.zero		1


	//   ....[4]....
        /*04f0*/ 	.word	0x000003b0
        /*04f4*/ 	.word	0x000000ff
        /*04f8*/ 	.word	0x00029838
        /*04fc*/ 	.short	0x0100
        /*04fe*/ 	.byte	0x08
	.zero		1


	//   ....[5]....
        /*0500*/ 	.word	0x000003c0
        /*0504*/ 	.word	0x000000ff
        /*0508*/ 	.word	0x00029848
        /*050c*/ 	.short	0x0100
        /*050e*/ 	.byte	0x08
	.zero		1


	//   ....[6]....
        /*0510*/ 	.word	0x000004f0
        /*0514*/ 	.word	0x000000ff
        /*0518*/ 	.word	0x00029850
        /*051c*/ 	.short	0x0100
        /*051e*/ 	.byte	0x08
	.zero		1


	//   ....[7]....
        /*0520*/ 	.word	0x00000500
        /*0524*/ 	.word	0x000000ff
        /*0528*/ 	.word	0x00029860
        /*052c*/ 	.short	0x0100
        /*052e*/ 	.byte	0x08
	.zero		1


	//   ....[8]....
        /*0530*/ 	.word	0x00000510
        /*0534*/ 	.word	0x000000ff
        /*0538*/ 	.word	0x00029858
        /*053c*/ 	.short	0x0100
        /*053e*/ 	.byte	0x08
	.zero		1


	//   ....[9]....
        /*0540*/ 	.word	0x00000520
        /*0544*/ 	.word	0x000000ff
        /*0548*/ 	.word	0x00029868
        /*054c*/ 	.short	0x0100
        /*054e*/ 	.byte	0x08
	.zero		1


	//   ....[10]....
        /*0550*/ 	.word	0x00000610
        /*0554*/ 	.word	0x000000ff
        /*0558*/ 	.word	0x00029870
        /*055c*/ 	.short	0x0100
        /*055e*/ 	.byte	0x06
	.zero		1


	//   ....[11]....
        /*0560*/ 	.word	0x00000620
        /*0564*/ 	.word	0x000000ff
        /*0568*/ 	.word	0x00029880
        /*056c*/ 	.short	0x0100
        /*056e*/ 	.byte	0x06
	.zero		1


	//   ....[12]....
        /*0570*/ 	.word	0x00000630
        /*0574*/ 	.word	0x000000ff
        /*0578*/ 	.word	0x00029878
        /*057c*/ 	.short	0x0100
        /*057e*/ 	.byte	0x06
	.zero		1


	//   ....[13]....
        /*0580*/ 	.word	0x00000640
        /*0584*/ 	.word	0x000000ff
        /*0588*/ 	.word	0x00029888
        /*058c*/ 	.short	0x0100
        /*058e*/ 	.byte	0x06
	.zero		1


	//   ....[14]....
        /*0590*/ 	.word	0x00000770
        /*0594*/ 	.word	0x000000ff
        /*0598*/ 	.word	0x00029890
        /*059c*/ 	.short	0x0100
        /*059e*/ 	.byte	0x08
	.zero		1


	//   ....[15]....
        /*05a0*/ 	.word	0x00000780
        /*05a4*/ 	.word	0x000000ff
        /*05a8*/ 	.word	0x000298a0
        /*05ac*/ 	.short	0x0100
        /*05ae*/ 	.byte	0x08
	.zero		1


	//   ....[16]....
        /*05b0*/ 	.word	0x00000790
        /*05b4*/ 	.word	0x000000ff
        /*05b8*/ 	.word	0x00029898
        /*05bc*/ 	.short	0x0100
        /*05be*/ 	.byte	0x08
	.zero		1


	//   ....[17]....
        /*05c0*/ 	.word	0x000007a0
        /*05c4*/ 	.word	0x000000ff
        /*05c8*/ 	.word	0x000298a8
        /*05cc*/ 	.short	0x0100
        /*05ce*/ 	.byte	0x08
	.zero		1


	//   ....[18]....
        /*05d0*/ 	.word	0x000008d0
        /*05d4*/ 	.word	0x000000ff
        /*05d8*/ 	.word	0x000298b0
        /*05dc*/ 	.short	0x0100
        /*05de*/ 	.byte	0x08
	.zero		1


	//   ....[19]....
        /*05e0*/ 	.word	0x000008e0
        /*05e4*/ 	.word	0x000000ff
        /*05e8*/ 	.word	0x000298c0
        /*05ec*/ 	.short	0x0100
        /*05ee*/ 	.byte	0x08
	.zero		1


	//   ....[20]....
        /*05f0*/ 	.word	0x000008f0
        /*05f4*/ 	.word	0x000000ff
        /*05f8*/ 	.word	0x000298b8
        /*05fc*/ 	.short	0x0100
        /*05fe*/ 	.byte	0x08
	.zero		1


	//   ....[21]....
        /*0600*/ 	.word	0x00000900
        /*0604*/ 	.word	0x000000ff
        /*0608*/ 	.word	0x000298c8
        /*060c*/ 	.short	0x0100
        /*060e*/ 	.byte	0x08
	.zero		1


	//   ....[22]....
        /*0610*/ 	.word	0x00001d10
        /*0614*/ 	.word	0x000000ff
        /*0618*/ 	.word	0x00029800
        /*061c*/ 	.short	0x010a
        /*061e*/ 	.byte	0x25
	.zero		1


	//   ....[23]....
        /*0620*/ 	.word	0x00001d90
        /*0624*/ 	.word	0x00000003
        /*0628*/ 	.word	0x00029830
        /*062c*/ 	.short	0x010a
        /*062e*/ 	.byte	0x3f
	.zero		1


	//   ....[24]....
        /*0630*/ 	.word	0x00001e10
        /*0634*/ 	.word	0x00000003
        /*0638*/ 	.word	0x00029830
        /*063c*/ 	.short	0x010a
        /*063e*/ 	.byte	0x3f
	.zero		1


	//   ....[25]....
        /*0640*/ 	.word	0x00002c50
        /*0644*/ 	.word	0x00000000
        /*0648*/ 	.word	0x00000000
        /*064c*/ 	.short	0x0101
        /*064e*/ 	.byte	0x3f
	.zero		1


	//   ....[26]....
        /*0650*/ 	.word	0x000061e0
        /*0654*/ 	.word	0x000000ff
        /*0658*/ 	.word	0x00029830
        /*065c*/ 	.short	0x010a
        /*065e*/ 	.byte	0x06
	.zero		1


	//   ....[27]....
        /*0660*/ 	.word	0x00006220
        /*0664*/ 	.word	0x000000ff
        /*0668*/ 	.word	0x00029830
        /*066c*/ 	.short	0x010a
        /*066e*/ 	.byte	0x06
	.zero		1


	//   ....[28]....
        /*0670*/ 	.word	0x00006e30
        /*0674*/ 	.word	0x000000ff
        /*0678*/ 	.word	0x00029850
        /*067c*/ 	.short	0x010a
        /*067e*/ 	.byte	0x06
	.zero		1


	//   ....[29]....
        /*0680*/ 	.word	0x00006e70
        /*0684*/ 	.word	0x000000ff
        /*0688*/ 	.word	0x00029850
        /*068c*/ 	.short	0x010a
        /*068e*/ 	.byte	0x06
	.zero		1


	//   ....[30]....
        /*0690*/ 	.word	0x00007140
        /*0694*/ 	.word	0x00000009
        /*0698*/ 	.word	0x00000000
        /*069c*/ 	.short	0x0101
        /*069e*/ 	.byte	0x3f
	.zero		1


	//   ....[31]....
        /*06a0*/ 	.word	0x0000a170
        /*06a4*/ 	.word	0x000000ff
        /*06a8*/ 	.word	0x00000000
        /*06ac*/ 	.short	0x0101
        /*06ae*/ 	.byte	0x06
	.zero		1


	//   ....[32]....
        /*06b0*/ 	.word	0x0000aad0
        /*06b4*/ 	.word	0x000000ff
        /*06b8*/ 	.word	0x00029830
        /*06bc*/ 	.short	0x010a
        /*06be*/ 	.byte	0x05
	.zero		1


	//   ....[33]....
        /*06c0*/ 	.word	0x0000ab10
        /*06c4*/ 	.word	0x000000ff
        /*06c8*/ 	.word	0x00029830
        /*06cc*/ 	.short	0x010a
        /*06ce*/ 	.byte	0x05
	.zero		1


	//   ....[34]....
        /*06d0*/ 	.word	0x0000b750
        /*06d4*/ 	.word	0x000000ff
        /*06d8*/ 	.word	0x00029850
        /*06dc*/ 	.short	0x010a
        /*06de*/ 	.byte	0x06
	.zero		1


	//   ....[35]....
        /*06e0*/ 	.word	0x0000b790
        /*06e4*/ 	.word	0x000000ff
        /*06e8*/ 	.word	0x00029850
        /*06ec*/ 	.short	0x010a
        /*06ee*/ 	.byte	0x06
	.zero		1


	//   ....[36]....
        /*06f0*/ 	.word	0x0000cd70
        /*06f4*/ 	.word	0x00000004
        /*06f8*/ 	.word	0x00000000
        /*06fc*/ 	.short	0x0101
        /*06fe*/ 	.byte	0x3f
	.zero		1


	//   ....[37]....
        /*0700*/ 	.word	0x0000d0a0
        /*0704*/ 	.word	0x000000ff
        /*0708*/ 	.word	0x00000000
        /*070c*/ 	.short	0x0101
        /*070e*/ 	.byte	0x06
	.zero		1


	//   ....[38]....
        /*0710*/ 	.word	0x0000d840
        /*0714*/ 	.word	0x000000ff
        /*0718*/ 	.word	0x00029830
        /*071c*/ 	.short	0x010a
        /*071e*/ 	.byte	0x05
	.zero		1


	//   ....[39]....
        /*0720*/ 	.word	0x0000d880
        /*0724*/ 	.word	0x000000ff
        /*0728*/ 	.word	0x00029830
        /*072c*/ 	.short	0x010a
        /*072e*/ 	.byte	0x05
	.zero		1


	//   ....[40]....
        /*0730*/ 	.word	0x0000e4c0
        /*0734*/ 	.word	0x000000ff
        /*0738*/ 	.word	0x00029850
        /*073c*/ 	.short	0x010a
        /*073e*/ 	.byte	0x06
	.zero		1


	//   ....[41]....
        /*0740*/ 	.word	0x0000e500
        /*0744*/ 	.word	0x000000ff
        /*0748*/ 	.word	0x00029850
        /*074c*/ 	.short	0x010a
        /*074e*/ 	.byte	0x06
	.zero		1


	//   ....[42]....
        /*0750*/ 	.word	0x0000e830
        /*0754*/ 	.word	0x00000000
        /*0758*/ 	.word	0x00000000
        /*075c*/ 	.short	0x0101
        /*075e*/ 	.byte	0x3f
	.zero		1


	//   ....[43]....
        /*0760*/ 	.word	0x00011800
        /*0764*/ 	.word	0x000000ff
        /*0768*/ 	.word	0x00000000
        /*076c*/ 	.short	0x0101
        /*076e*/ 	.byte	0x06
	.zero		1


	//   ....[44]....
        /*0770*/ 	.word	0x00011e80
        /*0774*/ 	.word	0x000000ff
        /*0778*/ 	.word	0x00029850
        /*077c*/ 	.short	0x010a
        /*077e*/ 	.byte	0x09
	.zero		1


	//   ....[45]....
        /*0780*/ 	.word	0x00011ec0
        /*0784*/ 	.word	0x000000ff
        /*0788*/ 	.word	0x00029850
        /*078c*/ 	.short	0x010a
        /*078e*/ 	.byte	0x09
	.zero		1


	//   ....[46]....
        /*0790*/ 	.word	0x00012580
        /*0794*/ 	.word	0x000000ff
        /*0798*/ 	.word	0x00000000
        /*079c*/ 	.short	0x0101
        /*079e*/ 	.byte	0x04
	.zero		1


	//   ....[47]....
        /*07a0*/ 	.word	0x00013920
        /*07a4*/ 	.word	0x000000ff
        /*07a8*/ 	.word	0x00000000
        /*07ac*/ 	.short	0x0101
        /*07ae*/ 	.byte	0x05
	.zero		1


	//   ....[48]....
        /*07b0*/ 	.word	0x000157c0
        /*07b4*/ 	.word	0x00000002
        /*07b8*/ 	.word	0x00029880
        /*07bc*/ 	.short	0x010a
        /*07be*/ 	.byte	0x3f
	.zero		1


	//   ....[49]....
        /*07c0*/ 	.word	0x00015970
        /*07c4*/ 	.word	0x00000002
        /*07c8*/ 	.word	0x00029840
        /*07cc*/ 	.short	0x010a
        /*07ce*/ 	.byte	0x3f
	.zero		1


	//   ....[50]....
        /*07d0*/ 	.word	0x00015e60
        /*07d4*/ 	.word	0x000000ff
        /*07d8*/ 	.word	0x00029820
        /*07dc*/ 	.short	0x010a
        /*07de*/ 	.byte	0x28
	.zero		1


	//   ....[51]....
        /*07e0*/ 	.word	0x00016120
        /*07e4*/ 	.word	0x00000004
        /*07e8*/ 	.word	0x00029880
        /*07ec*/ 	.short	0x010a
        /*07ee*/ 	.byte	0x3f
	.zero		1


	//   ....[52]....
        /*07f0*/ 	.word	0x00016370
        /*07f4*/ 	.word	0x00000004
        /*07f8*/ 	.word	0x00029840
        /*07fc*/ 	.short	0x010a
        /*07fe*/ 	.byte	0x3f
	.zero		1


	//   ....[53]....
        /*0800*/ 	.word	0x00016880
        /*0804*/ 	.word	0x00000003
        /*0808*/ 	.word	0x00029870
        /*080c*/ 	.short	0x010a
        /*080e*/ 	.byte	0x3f
	.zero		1


	//   ....[54]....
        /*0810*/ 	.word	0x000168f0
        /*0814*/ 	.word	0x00000002
        /*0818*/ 	.word	0x00029860
        /*081c*/ 	.short	0x010a
        /*081e*/ 	.byte	0x3f
	.zero		1


	//   ....[55]....
        /*0820*/ 	.word	0x00016e60
        /*0824*/ 	.word	0x00000003
        /*0828*/ 	.word	0x00029850
        /*082c*/ 	.short	0x0101
        /*082e*/ 	.byte	0x3f
	.zero		1


	//   ....[56]....
        /*0830*/ 	.word	0x00016ea0
        /*0834*/ 	.word	0x00000002
        /*0838*/ 	.word	0x00000000
        /*083c*/ 	.short	0x0101
        /*083e*/ 	.byte	0x3f
	.zero		1


	//   ....[57]....
        /*0840*/ 	.word	0x00017060
        /*0844*/ 	.word	0x00000014
        /*0848*/ 	.word	0x00029870
        /*084c*/ 	.short	0x010a
        /*084e*/ 	.byte	0x3f
	.zero		1


	//   ....[58]....
        /*0850*/ 	.word	0x000170f0
        /*0854*/ 	.word	0x00000014
        /*0858*/ 	.word	0x00029860
        /*085c*/ 	.short	0x010a
        /*085e*/ 	.byte	0x3f
	.zero		1


	//   ....[59]....
        /*0860*/ 	.word	0x00017630
        /*0864*/ 	.word	0x00000014
        /*0868*/ 	.word	0x00029850
        /*086c*/ 	.short	0x0101
        /*086e*/ 	.byte	0x3f
	.zero		1


	//   ....[60]....
        /*0870*/ 	.word	0x00017680
        /*0874*/ 	.word	0x00000000
        /*0878*/ 	.word	0x00000000
        /*087c*/ 	.short	0x0101
        /*087e*/ 	.byte	0x3f
	.zero		1


	//   ....[61]....
        /*0880*/ 	.word	0x00017960
        /*0884*/ 	.word	0x00000000
        /*0888*/ 	.word	0x00029820
        /*088c*/ 	.short	0x010a
        /*088e*/ 	.byte	0x3f
	.zero		1


	//   ....[62]....
        /*0890*/ 	.word	0x00017b20
        /*0894*/ 	.word	0x00000006
        /*0898*/ 	.word	0x00000000
        /*089c*/ 	.short	0x010a
        /*089e*/ 	.byte	0x3f
	.zero		1


	//   ....[63]....
        /*08a0*/ 	.word	0x00017b90
        /*08a4*/ 	.word	0x00000007
        /*08a8*/ 	.word	0x00000000
        /*08ac*/ 	.short	0x010a
        /*08ae*/ 	.byte	0x3f
	.zero		1


	//   ....[64]....
        /*08b0*/ 	.word	0x00017bf0
        /*08b4*/ 	.word	0x00000004
        /*08b8*/ 	.word	0x00029860
        /*08bc*/ 	.short	0x010a
        /*08be*/ 	.byte	0x3f
	.zero		1


	//   ....[65]....
        /*08c0*/ 	.word	0x00017c40
        /*08c4*/ 	.word	0x00000003
        /*08c8*/ 	.word	0x00029860
        /*08cc*/ 	.short	0x010a
        /*08ce*/ 	.byte	0x3f
	.zero		1


	//   ....[66]....
        /*08d0*/ 	.word	0x00017c80
        /*08d4*/ 	.word	0x00000004
        /*08d8*/ 	.word	0x00029880
        /*08dc*/ 	.short	0x010a
        /*08de*/ 	.byte	0x3f
	.zero		1


	//   ....[67]....
        /*08e0*/ 	.word	0x00017ca0
        /*08e4*/ 	.word	0x00000003
        /*08e8*/ 	.word	0x00029880
        /*08ec*/ 	.short	0x010a
        /*08ee*/ 	.byte	0x3f
	.zero		1


	//   ....[68]....
        /*08f0*/ 	.word	0x00017d10
        /*08f4*/ 	.word	0x00000003
        /*08f8*/ 	.word	0x00029800
        /*08fc*/ 	.short	0x010a
        /*08fe*/ 	.byte	0x3f
	.zero		1


	//   ....[69]....
        /*0900*/ 	.word	0x00017d60
        /*0904*/ 	.word	0x00000003
        /*0908*/ 	.word	0x00029830
        /*090c*/ 	.short	0x010a
        /*090e*/ 	.byte	0x3f
	.zero		1


	//   ....[70]....
        /*0910*/ 	.word	0x00017dc0
        /*0914*/ 	.word	0x0000000a
        /*0918*/ 	.word	0x00029830
        /*091c*/ 	.short	0x010a
        /*091e*/ 	.byte	0x3f
	.zero		1


	//   ....[71]....
        /*0920*/ 	.word	0x00017e20
        /*0924*/ 	.word	0x0000000a
        /*0928*/ 	.word	0x00029850
        /*092c*/ 	.short	0x010a
        /*092e*/ 	.byte	0x3f
	.zero		1


	//   ....[72]....
        /*0930*/ 	.word	0x00017e80
        /*0934*/ 	.word	0x0000000d
        /*0938*/ 	.word	0x00029830
        /*093c*/ 	.short	0x010a
        /*093e*/ 	.byte	0x3f
	.zero		1


	//   ....[73]....
        /*0940*/ 	.word	0x00017ee0
        /*0944*/ 	.word	0x0000000d
        /*0948*/ 	.word	0x00029850
        /*094c*/ 	.short	0x010a
        /*094e*/ 	.byte	0x3f
	.zero		1


	//   ....[74]....
        /*0950*/ 	.word	0x00017f40
        /*0954*/ 	.word	0x0000000d
        /*0958*/ 	.word	0x00029830
        /*095c*/ 	.short	0x010a
        /*095e*/ 	.byte	0x3f
	.zero		1


	//   ....[75]....
        /*0960*/ 	.word	0x00017fa0
        /*0964*/ 	.word	0x0000000d
        /*0968*/ 	.word	0x00029850
        /*096c*/ 	.short	0x010a
        /*096e*/ 	.byte	0x3f
	.zero		1


	//   ....[76]....
        /*0970*/ 	.word	0x00018000
        /*0974*/ 	.word	0x00000006
        /*0978*/ 	.word	0x00029850
        /*097c*/ 	.short	0x010a
        /*097e*/ 	.byte	0x3f
	.zero		1


	//   ....[77]....
        /*0980*/ 	.word	0x00018150
        /*0984*/ 	.word	0x00000002
        /*0988*/ 	.word	0x00029880
        /*098c*/ 	.short	0x010a
        /*098e*/ 	.byte	0x3f
	.zero		1


	//   ....[78]....
        /*0990*/ 	.word	0x000181a0
        /*0994*/ 	.word	0x00000002
        /*0998*/ 	.word	0x00029840
        /*099c*/ 	.short	0x010a
        /*099e*/ 	.byte	0x3f
	.zero		1


	//   ....[79]....
        /*09a0*/ 	.word	0x00018200
        /*09a4*/ 	.word	0x00000003
        /*09a8*/ 	.word	0x00029820
        /*09ac*/ 	.short	0x010a
        /*09ae*/ 	.byte	0x3f
	.zero		1


	//   ....[80]....
        /*09b0*/ 	.word	0x00018250
        /*09b4*/ 	.word	0x00000004
        /*09b8*/ 	.word	0x00029880
        /*09bc*/ 	.short	0x010a
        /*09be*/ 	.byte	0x3f
	.zero		1


	//   ....[81]....
        /*09c0*/ 	.word	0x000182a0
        /*09c4*/ 	.word	0x00000004
        /*09c8*/ 	.word	0x00029840
        /*09cc*/ 	.short	0x010a
        /*09ce*/ 	.byte	0x3f
	.zero		1


	//   ....[82]....
        /*09d0*/ 	.word	0x00018300
        /*09d4*/ 	.word	0x00000003
        /*09d8*/ 	.word	0x00029870
        /*09dc*/ 	.short	0x010a
        /*09de*/ 	.byte	0x3f
	.zero		1


	//   ....[83]....
        /*09e0*/ 	.word	0x00018360
        /*09e4*/ 	.word	0x00000004
        /*09e8*/ 	.word	0x00029860
        /*09ec*/ 	.short	0x010a
        /*09ee*/ 	.byte	0x3f
	.zero		1


	//   ....[84]....
        /*09f0*/ 	.word	0x000183b0
        /*09f4*/ 	.word	0x00000014
        /*09f8*/ 	.word	0x00029870
        /*09fc*/ 	.short	0x010a
        /*09fe*/ 	.byte	0x3f
	.zero		1


	//   ....[85]....
        /*0a00*/ 	.word	0x00018400
        /*0a04*/ 	.word	0x00000014
        /*0a08*/ 	.word	0x00029860
        /*0a0c*/ 	.short	0x010a
        /*0a0e*/ 	.byte	0x3f
	.zero		1


	//   ....[86]....
        /*0a10*/ 	.word	0x00018450
        /*0a14*/ 	.word	0x00000000
        /*0a18*/ 	.word	0x00029820
        /*0a1c*/ 	.short	0x010a
        /*0a1e*/ 	.byte	0x3f
	.zero		1


	//   ....[87]....
        /*0a20*/ 	.word	0x000185f0
        /*0a24*/ 	.word	0x00000006
        /*0a28*/ 	.word	0x00000000
        /*0a2c*/ 	.short	0x010a
        /*0a2e*/ 	.byte	0x3f
	.zero		1


	//   ....[88]....
        /*0a30*/ 	.word	0x00018640
        /*0a34*/ 	.word	0x00000007
        /*0a38*/ 	.word	0x00000000
        /*0a3c*/ 	.short	0x010a
        /*0a3e*/ 	.byte	0x3f
	.zero		1


	//   ....[89]....
        /*0a40*/ 	.word	0x00018690
        /*0a44*/ 	.word	0x00000004
        /*0a48*/ 	.word	0x00029860
        /*0a4c*/ 	.short	0x010a
        /*0a4e*/ 	.byte	0x3f
	.zero		1


	//   ....[90]....
        /*0a50*/ 	.word	0x000186e0
        /*0a54*/ 	.word	0x00000003
        /*0a58*/ 	.word	0x00029860
        /*0a5c*/ 	.short	0x010a
        /*0a5e*/ 	.byte	0x3f
	.zero		1


	//   ....[91]....
        /*0a60*/ 	.word	0x00018730
        /*0a64*/ 	.word	0x00000004
        /*0a68*/ 	.word	0x00029880
        /*0a6c*/ 	.short	0x010a
        /*0a6e*/ 	.byte	0x3f
	.zero		1


	//----- nvinfo : EIATTR_NUM_MBARRIERS
	.align		4
.L_214:
        /*0a70*/ 	.byte	0x03, 0x38
        /*0a72*/ 	.short	0x0016


	//----- nvinfo : EIATTR_EXIT_INSTR_OFFSETS
	.align		4
        /*0a74*/ 	.byte	0x04, 0x1c
        /*0a76*/ 	.short	(.L_216 - .L_215)


	//   ....[0]....
.L_215:
        /*0a78*/ 	.word	0x00000a60


	//   ....[1]....
        /*0a7c*/ 	.word	0x000141f0


	//   ....[2]....
        /*0a80*/ 	.word	0x00017cf0


	//----- nvinfo : EIATTR_MAX_THREADS
	.align		4
.L_216:
        /*0a84*/ 	.byte	0x04, 0x05
        /*0a86*/ 	.short	(.L_218 - .L_217)
.L_217:
        /*0a88*/ 	.word	0x00000180
        /*0a8c*/ 	.word	0x00000001
        /*0a90*/ 	.word	0x00000001


	//----- nvinfo : EIATTR_CRS_STACK_SIZE
	.align		4
.L_218:
        /*0a94*/ 	.byte	0x04, 0x1e
        /*0a96*/ 	.short	(.L_220 - .L_219)
.L_219:
        /*0a98*/ 	.word	0x00000000


	//----- nvinfo : EIATTR_CBANK_PARAM_SIZE
	.align		4
.L_220:
        /*0a9c*/ 	.byte	0x03, 0x19
        /*0a9e*/ 	.short	0x0bf0


	//----- nvinfo : EIATTR_PARAM_CBANK
	.align		4
        /*0aa0*/ 	.byte	0x04, 0x0a
        /*0aa2*/ 	.short	(.L_222 - .L_221)
	.align		4
.L_221:
        /*0aa4*/ 	.word	index@(.nv.constant0._ZN7cutlass13device_kernelIN5flash11enable_sm90INS1_16FlashAttnFwdSm90INS1_25CollectiveMainloopFwdSm90ILi2EN4cute5tupleIJNS5_1CILi1EEES8_S8_EEENS6_IJNS7_ILi128EEENS7_ILi160EEENS7_ILi192EEEEEELi128ENS_12float_e4m3_tEfNS_4arch4Sm90ELb0ELb1ELb0ELb0ELb0ELb0ELb0ELb1ELb1ELb0ELb0ELb0EEENS1_21CollectiveEpilogueFwdINS6_IJSA_SA_SB_EEES9_NS_10bfloat16_tESG_Li256ELb0ELb0ELb0ELb1EEENS1_30DynamicPersistentTileSchedulerILi256ELi128ELb0ELb0ELb1EEEEEEEEEvNT_6ParamsE)
        /*0aa8*/ 	.short	0x0210
        /*0aaa*/ 	.short	0x0bf0


	//----- nvinfo : EIATTR_SW_WAR
	.align		4
.L_222:
        /*0aac*/ 	.byte	0x04, 0x36
        /*0aae*/ 	.short	(.L_224 - .L_223)
.L_223:
        /*0ab0*/ 	.word	0x00000008
.L_224:


//--------------------- .nv.info._ZN7cutlass13device_kernelIN5flash11enable_sm90INS1_16FlashAttnFwdSm90INS1_25CollectiveMainloopFwdSm90ILi2EN4cute5tupleIJNS5_1CILi1EEES8_S8_EEENS6_IJNS7_ILi128EEENS7_ILi160EEENS7_ILi192EEEEEELi128ENS_12float_e4m3_tEfNS_4arch4Sm90ELb0ELb1ELb0ELb1ELb0ELb0ELb0ELb1ELb1ELb0ELb0ELb0EEENS1_21CollectiveEpilogueFwdINS6_IJSA_SA_SB_EEES9_NS_10bfloat16_tESG_Li256ELb1ELb0ELb0ELb1EEENS1_36VarlenDynamicPersistentTileSchedulerILi128ELi160ELi256ELi128ELb0ELb0ELb1ELb1ELb0ELb1EEEEEEEEEvNT_6ParamsE --------------------------
	.section	.nv.info._ZN7cutlass13device_kernelIN5flash11enable_sm90INS1_16FlashAttnFwdSm90INS1_25CollectiveMainloopFwdSm90ILi2EN4cute5tupleIJNS5_1CILi1EEES8_S8_EEENS6_IJNS7_ILi128EEENS7_ILi160EEENS7_ILi192EEEEEELi128ENS_12float_e4m3_tEfNS_4arch4Sm90ELb0ELb1ELb0ELb1ELb0ELb0ELb0ELb1ELb1ELb0ELb0ELb0EEENS1_21CollectiveEpilogueFwdINS6_IJSA_SA_SB_EEES9_NS_10bfloat16_tESG_Li256ELb1ELb0ELb0ELb1EEENS1_36VarlenDynamicPersistentTileSchedulerILi128ELi160ELi256ELi128ELb0ELb0ELb1ELb1ELb0ELb1EEEEEEEEEvNT_6ParamsE,"",@"SHT_CUDA_INFO"
	.sectionflags	@""
	.align	4


	//----- nvinfo : EIATTR_CUDA_API_VERSION
	.align		4
        /*0000*/ 	.byte	0x04, 0x37
        /*0002*/ 	.short	(.L_226 - .L_225)
.L_225:
        /*0004*/ 	.word	0x00000082


	//----- nvinfo : EIATTR_KPARAM_INFO
	.align		4
.L_226:
        /*0008*/ 	.byte	0x04, 0x17
        /*000a*/ 	.short	(.L_228 - .L_227)
.L_227:
        /*000c*/ 	.word	0x00000000
        /*0010*/ 	.short	0x0000
        /*0012*/ 	.short	0x0070
        /*0014*/ 	.byte	0x00, 0xf0, 0x01, 0x28


	//----- nvinfo : EIATTR_SPARSE_MMA_MASK
	.align		4
.L_228:
        /*0018*/ 	.byte	0x03, 0x50
        /*001a*/ 	.short	0x0000


	//----- nvinfo : EIATTR_MAXREG_COUNT
	.align		4
        /*001c*/ 	.byte	0x03, 0x1b
        /*001e*/ 	.short	0x00a8


	//----- nvinfo : EIATTR_NUM_BARRIERS
	.align		4
        /*0020*/ 	.byte	0x02, 0x4c
        /*0022*/ 	.byte	0x10
	.zero		1


	//----- nvinfo : EIATTR_EXTERNS
	.align		4
        /*0024*/ 	.byte	0x04, 0x0f
        /*0026*/ 	.short	(.L_230 - .L_229)


	//   ....[0]....
	.align		4
.L_229:
        /*0028*/ 	.word	index@(__assertfail)


	//----- nvinfo : EIATTR_ANNOTATIONS
	.align		4
.L_230:
        /*002c*/ 	.byte	0x04, 0x55
        /*002e*/ 	.short	(.L_232 - .L_231)


	//   ....[0]....
.L_231:
        /* <DEDUP_REMOVED lines=43> */


	//----- nvinfo : EIATTR_MERCURY_ISA_VERSION
	.align		4
.L_232:
        /*02d0*/ 	.byte	0x03, 0x5f
        /*02d2*/ 	.short	0x0101


	//----- nvinfo : EIATTR_UNUSED_LOAD_BYTE_OFFSET
	.align		4
        /*02d4*/ 	.byte	0x04, 0x44
        /*02d6*/ 	.short	(.L_234 - .L_233)


	//   ....[0]....
.L_233:
        /*02d8*/ 	.word	0x00000a70
        /*02dc*/ 	.word	0x0000fff0


	//   ....[1]....
        /*02e0*/ 	.word	0x000129c0
        /*02e4*/ 	.word	0x0000fff0


	//----- nvinfo : EIATTR_INT_WARP_WIDE_INSTR_OFFSETS
	.align		4
.L_234:
        /*02e8*/ 	.byte	0x04, 0x31
        /*02ea*/ 	.short	(.L_236 - .L_235)


	//   ....[0]....
.L_235:
        /*02ec*/ 	.word	0x00000160


	//   ....[1]....
        /*02f0*/ 	.word	0x000001a0


	//   ....[2]....
        /*02f4*/ 	.word	0x00000210


	//   ....[3]....
        /*02f8*/ 	.word	0x00016690


	//   ....[4]....
        /*02fc*/ 	.word	0x00016720


	//   ....[5]....
        /*0300*/ 	.word	0x00016eb0


	//   ....[6]....
        /*0304*/ 	.word	0x000189e0


	//   ....[7]....
        /*0308*/ 	.word	0x00018a70


	//----- nvinfo : EIATTR_COOP_GROUP_MASK_REGIDS
	.align		4
.L_236:
        /*030c*/ 	.byte	0x04, 0x29
        /*030e*/ 	.short	(.L_238 - .L_237)


	//   ....[0]....
.L_237:
        /*0310*/ 	.word	0xffffffff


	//   ....[1]....
        /*0314*/ 	.word	0xffffffff


	//   ....[2]....
        /*0318*/ 	.word	0xffffffff


	//   ....[3]....
        /*031c*/ 	.word	0xffffffff


	//   ....[4]....
        /*0320*/ 	.word	0xffffffff


	//   ....[5]....
        /*0324*/ 	.word	0xffffffff


	//   ....[6]....
        /*0328*/ 	.word	0xffffffff


	//   ....[7]....
        /*032c*/ 	.word	0xffffffff


	//   ....[8]....
        /*0330*/ 	.word	0xffffffff


	//   ....[9]....
        /*0334*/ 	.word	0xffffffff


	//   ....[10]....
        /*0338*/ 	.word	0xffffffff


	//   ....[11]....
        /*033c*/ 	.word	0xffffffff


	//   ....[12]....
        /*0340*/ 	.word	0xffffffff


	//   ....[13]....
        /*0344*/ 	.word	0xffffffff


	//   ....[14]....
        /*0348*/ 	.word	0xffffffff


	//   ....[15]....
        /*034c*/ 	.word	0xffffffff


	//   ....[16]....
        /*0350*/ 	.word	0xffffffff


	//   ....[17]....
        /*0354*/ 	.word	0xffffffff


	//   ....[18]....
        /*0358*/ 	.word	0xffffffff


	//   ....[19]....
        /*035c*/ 	.word	0xffffffff


	//   ....[20]....
        /*0360*/ 	.word	0xffffffff


	//   ....[21]....
        /*0364*/ 	.word	0xffffffff


	//   ....[22]....
        /*0368*/ 	.word	0xffffffff


	//   ....[23]....
        /*036c*/ 	.word	0xffffffff


	//   ....[24]....
        /*0370*/ 	.word	0xffffffff


	//   ....[25]....
        /*0374*/ 	.word	0xffffffff


	//   ....[26]....
        /*0378*/ 	.word	0xffffffff


	//   ....[27]....
        /*037c*/ 	.word	0xffffffff


	//   ....[28]....
        /*0380*/ 	.word	0xffffffff


	//   ....[29]....
        /*0384*/ 	.word	0xffffffff


	//   ....[30]....
        /*0388*/ 	.word	0xffffffff


	//   ....[31]....
        /*038c*/ 	.word	0xffffffff


	//   ....[32]....
        /*0390*/ 	.word	0xffffffff


	//   ....[33]....
        /*0394*/ 	.word	0xffffffff


	//   ....[34]....
        /*0398*/ 	.word	0xffffffff


	//   ....[35]....
        /*039c*/ 	.word	0xffffffff


	//   ....[36]....
        /*03a0*/ 	.word	0xffffffff


	//   ....[37]....
        /*03a4*/ 	.word	0xffffffff


	//   ....[38]....
        /*03a8*/ 	.word	0xffffffff


	//   ....[39]....
        /*03ac*/ 	.word	0xffffffff


	//   ....[40]....
        /*03b0*/ 	.word	0xffffffff


	//   ....[41]....
        /*03b4*/ 	.word	0xffffffff


	//   ....[42]....
        /*03b8*/ 	.word	0xffffffff


	//   ....[43]....
        /*03bc*/ 	.word	0xffffffff


	//   ....[44]....
        /*03c0*/ 	.word	0xffffffff


	//   ....[45]....
        /*03c4*/ 	.word	0xffffffff


	//   ....[46]....
        /*03c8*/ 	.word	0xffffffff


	//   ....[47]....
        /*03cc*/ 	.word	0xffffffff


	//   ....[48]....
        /*03d0*/ 	.word	0xffffffff


	//   ....[49]....
        /*03d4*/ 	.word	0xffffffff


	//   ....[50]....
        /*03d8*/ 	.word	0xffffffff


	//   ....[51]....
        /*03dc*/ 	.word	0xffffffff


	//   ....[52]....
        /*03e0*/ 	.word	0xffffffff


	//   ....[53]....
        /*03e4*/ 	.word	0xffffffff


	//   ....[54]....
        /*03e8*/ 	.word	0xffffffff


	//   ....[55]....
        /*03ec*/ 	.word	0xffffffff


	//   ....[56]....
        /*03f0*/ 	.word	0xffffffff


	//   ....[57]....
        /*03f4*/ 	.word	0xffffffff


	//   ....[58]....
        /*03f8*/ 	.word	0xffffffff


	//   ....[59]....
        /*03fc*/ 	.word	0xffffffff


	//   ....[60]....
        /*0400*/ 	.word	0xffffffff


	//   ....[61]....
        /*0404*/ 	.word	0xffffffff


	//   ....[62]....
        /*0408*/ 	.word	0xffffffff


	//   ....[63]....
        /*040c*/ 	.word	0xffffffff


	//   ....[64]....
        /*0410*/ 	.word	0xffffffff


	//   ....[65]....
        /*0414*/ 	.word	0xffffffff


	//   ....[66]....
        /*0418*/ 	.word	0xffffffff


	//   ....[67]....
        /*041c*/ 	.word	0xffffffff


	//   ....[68]....
        /*0420*/ 	.word	0xffffffff


	//   ....[69]....
        /*0424*/ 	.word	0xffffffff


	//   ....[70]....
        /*0428*/ 	.word	0xffffffff


	//   ....[71]....
        /*042c*/ 	.word	0xffffffff


	//   ....[72]....
        /*0430*/ 	.word	0xffffffff


	//   ....[73]....
        /*0434*/ 	.word	0xffffffff


	//   ....[74]....
        /*0438*/ 	.word	0xffffffff


	//   ....[75]....
        /*043c*/ 	.word	0xffffffff


	//   ....[76]....
        /*0440*/ 	.word	0xffffffff


	//   ....[77]....
        /*0444*/ 	.word	0xffffffff


	//   ....[78]....
        /*0448*/ 	.word	0xffffffff


	//   ....[79]....
        /*044c*/ 	.word	0xffffffff


	//   ....[80]....
        /*0450*/ 	.word	0xffffffff


	//   ....[81]....
        /*0454*/ 	.word	0xffffffff


	//   ....[82]....
        /*0458*/ 	.word	0xffffffff


	//   ....[83]....
        /*045c*/ 	.word	0xffffffff


	//   ....[84]....
        /*0460*/ 	.word	0xffffffff


	//   ....[85]....
        /*0464*/ 	.word	0xffffffff


	//   ....[86]....
        /*0468*/ 	.word	0xffffffff


	//   ....[87]....
        /*046c*/ 	.word	0xffffffff


	//   ....[88]....
        /*0470*/ 	.word	0xffffffff


	//   ....[89]....
        /*0474*/ 	.word	0xffffffff


	//   ....[90]....
        /*0478*/ 	.word	0xffffffff


	//   ....[91]....
        /*047c*/ 	.word	0xffffffff


	//   ....[92]....
        /*0480*/ 	.word	0xffffffff


	//   ....[93]....
        /*0484*/ 	.word	0xffffffff


	//   ....[94]....
        /*0488*/ 	.word	0xffffffff


	//   ....[95]....
        /*048c*/ 	.word	0x0500000f


	//   ....[96]....
        /*0490*/ 	.word	0x0500000f


	//----- nvinfo : EIATTR_COOP_GROUP_INSTR_OFFSETS
	.align		4
.L_238:
        /*0494*/ 	.byte	0x04, 0x28
        /*0496*/ 	.short	(.L_240 - .L_239)


	//   ....[0]....
.L_239:
        /*0498*/ 	.word	0x00000070


	//   ....[1]....
        /*049c*/ 	.word	0x00000170


	//   ....[2]....
        /*04a0*/ 	.word	0x000001c0


	//   ....[3]....
        /*04a4*/ 	.word	0x000003f0


	//   ....[4]....
        /*04a8*/ 	.word	0x00000550


	//   ....[5]....
        /*04ac*/ 	.word	0x00000670


	//   ....[6]....
        /*04b0*/ 	.word	0x000007d0


	//   ....[7]....
        /*04b4*/ 	.word	0x00001b50


	//   ....[8]....
        /*04b8*/ 	.word	0x00004310


	//   ....[9]....
        /*04bc*/ 	.word	0x00004420


	//   ....[10]....
        /*04c0*/ 	.word	0x00004f00


	//   ....[11]....
        /*04c4*/ 	.word	0x00004f50


	//   ....[12]....
        /*04c8*/ 	.word	0x00008790


	//   ....[13]....
        /*04cc*/ 	.word	0x000088a0


	//   ....[14]....
        /*04d0*/ 	.word	0x00009410


	//   ....[15]....
        /*04d4*/ 	.word	0x00009480


	//   ....[16]....
        /*04d8*/ 	.word	0x0000bdc0


	//   ....[17]....
        /*04dc*/ 	.word	0x0000be20


	//   ....[18]....
        /*04e0*/ 	.word	0x0000be50


	//   ....[19]....
        /*04e4*/ 	.word	0x0000be70


	//   ....[20]....
        /*04e8*/ 	.word	0x0000fe20


	//   ....[21]....
        /*04ec*/ 	.word	0x000101a0


	//   ....[22]....
        /*04f0*/ 	.word	0x00010a80


	//   ....[23]....
        /*04f4*/ 	.word	0x00010b00


	//   ....[24]....
        /*04f8*/ 	.word	0x00012220


	//   ....[25]....
        /*04fc*/ 	.word	0x00012230


	//   ....[26]....
        /*0500*/ 	.word	0x000122b0


	//   ....[27]....
        /*0504*/ 	.word	0x000122c0


	//   ....[28]....
        /*0508*/ 	.word	0x00013230


	//   ....[29]....
        /*050c*/ 	.word	0x00013240


	//   ....[30]....
        /*0510*/ 	.word	0x00013250


	//   ....[31]....
        /*0514*/ 	.word	0x00013260


	//   ....[32]....
        /*0518*/ 	.word	0x00013270


	//   ....[33]....
        /*051c*/ 	.word	0x00013280


	//   ....[34]....
        /*0520*/ 	.word	0x00013290


	//   ....[35]....
        /*0524*/ 	.word	0x000132a0


	//   ....[36]....
        /*0528*/ 	.word	0x000132d0


	//   ....[37]....
        /*052c*/ 	.word	0x000132e0


	//   ....[38]....
        /*0530*/ 	.word	0x00013310


	//   ....[39]....
        /*0534*/ 	.word	0x00013320


	//   ....[40]....
        /*0538*/ 	.word	0x00013350


	//   ....[41]....
        /*053c*/ 	.word	0x00013360


	//   ....[42]....
        /*0540*/ 	.word	0x00013390


	//   ....[43]....
        /*0544*/ 	.word	0x000133a0


	//   ....[44]....
        /*0548*/ 	.word	0x000133b0


	//   ....[45]....
        /*054c*/ 	.word	0x000133e0


	//   ....[46]....
        /*0550*/ 	.word	0x000133f0


	//   ....[47]....
        /*0554*/ 	.word	0x00013420


	//   ....[48]....
        /*0558*/ 	.word	0x00013450


	//   ....[49]....
        /*055c*/ 	.word	0x00013460


	//   ....[50]....
        /*0560*/ 	.word	0x00013470


	//   ....[51]....
        /*0564*/ 	.word	0x00013480


	//   ....[52]....
        /*0568*/ 	.word	0x000134b0


	//   ....[53]....
        /*056c*/ 	.word	0x000134e0


	//   ....[54]....
        /*0570*/ 	.word	0x00013510


	//   ....[55]....
        /*0574*/ 	.word	0x00013520


	//   ....[56]....
        /*0578*/ 	.word	0x00013580


	//   ....[57]....
        /*057c*/ 	.word	0x00013590


	//   ....[58]....
        /*0580*/ 	.word	0x000135a0


	//   ....[59]....
        /*0584*/ 	.word	0x000135d0


	//   ....[60]....
        /*0588*/ 	.word	0x00014fa0


	//   ....[61]....
        /*058c*/ 	.word	0x00015190


	//   ....[62]....
        /*0590*/ 	.word	0x000151c0


	//   ....[63]....
        /*0594*/ 	.word	0x000151f0


	//   ....[64]....
        /*0598*/ 	.word	0x00015230


	//   ....[65]....
        /*059c*/ 	.word	0x00015260


	//   ....[66]....
        /*05a0*/ 	.word	0x000152a0


	//   ....[67]....
        /*05a4*/ 	.word	0x00015430


	//   ....[68]....
        /*05a8*/ 	.word	0x00015460


	//   ....[69]....
        /*05ac*/ 	.word	0x00015490


	//   ....[70]....
        /*05b0*/ 	.word	0x000154c0


	//   ....[71]....
        /*05b4*/ 	.word	0x000154f0


	//   ....[72]....
        /*05b8*/ 	.word	0x00015530


	//   ....[73]....
        /*05bc*/ 	.word	0x000155d0


	//   ....[74]....
        /*05c0*/ 	.word	0x00015660


	//   ....[75]....
        /*05c4*/ 	.word	0x00015710


	//   ....[76]....
        /*05c8*/ 	.word	0x00017020


	//   ....[77]....
        /*05cc*/ 	.word	0x00019420


	//   ....[78]....
        /*05d0*/ 	.word	0x00019450


	//   ....[79]....
        /*05d4*/ 	.word	0x00019480


	//   ....[80]....
        /*05d8*/ 	.word	0x000194b0


	//   ....[81]....
        /*05dc*/ 	.word	0x000194e0


	//   ....[82]....
        /*05e0*/ 	.word	0x000194f0


	//   ....[83]....
        /*05e4*/ 	.word	0x00019520


	//   ....[84]....
        /*05e8*/ 	.word	0x00019530


	//   ....[85]....
        /*05ec*/ 	.word	0x00019670


	//   ....[86]....
        /*05f0*/ 	.word	0x000196a0


	//   ....[87]....
        /*05f4*/ 	.word	0x000196d0


	//   ....[88]....
        /*05f8*/ 	.word	0x00019700


	//   ....[89]....
        /*05fc*/ 	.word	0x00019730


	//   ....[90]....
        /*0600*/ 	.word	0x00019770


	//   ....[91]....
        /*0604*/ 	.word	0x00019800


	//   ....[92]....
        /*0608*/ 	.word	0x000198a0


	//   ....[93]....
        /*060c*/ 	.word	0x00019900


	//   ....[94]....
        /*0610*/ 	.word	0x00019fa0


	//   ....[95]....
        /*0614*/ 	.word	0x0001a660


	//   ....[96]....
        /*0618*/ 	.word	0x0001aaf0


	//----- nvinfo : EIATTR_REG_RECONFIG
	.align		4
.L_240:
        /*061c*/ 	.byte	0x01, 0x54
	.zero		2


	//----- nvinfo : EIATTR_SYSCALL_OFFSETS
	.align		4
        /*0620*/ 	.byte	0x04, 0x46
        /*0622*/ 	.short	(.L_242 - .L_241)


	//   ....[0]....
.L_241:
        /*0624*/ 	.word	0x00001d30


	//   ....[1]....
        /*0628*/ 	.word	0x000168c0


	//   ....[2]....
        /*062c*/ 	.word	0x00016a40


	//   ....[3]....
        /*0630*/ 	.word	0x00016b80


	//   ....[4]....
        /*0634*/ 	.word	0x00016ca0


	//----- nvinfo : EIATTR_MBARRIER_INSTR_OFFSETS
	.align		4
.L_242:
        /*0638*/ 	.byte	0x04, 0x39
        /*063a*/ 	.short	(.L_244 - .L_243)


	//   ....[0]....
.L_243:
        /*063c*/ 	.word	0x000002a0
        /*0640*/ 	.word	0x000000ff
        /*0644*/ 	.word	0x00029800
        /*0648*/ 	.short	0x0100
        /*064a*/ 	.byte	0x08
	.zero		1


	//   ....[1]....
        /*064c*/ 	.word	0x000002b0
        /*0650*/ 	.word	0x000000ff
        /*0654*/ 	.word	0x00029820
        /*0658*/ 	.short	0x0100
        /*065a*/ 	.byte	0x08
	.zero		1


	//   ....[2]....
        /*065c*/ 	.word	0x000003a0
        /*0660*/ 	.word	0x000000ff
        /*0664*/ 	.word	0x00029830
        /*0668*/ 	.short	0x0100
        /*066a*/ 	.byte	0x08
	.zero		1


	//   ....[3]....
        /*066c*/ 	.word	0x000003b0
        /*0670*/ 	.word	0x000000ff
        /*0674*/ 	.word	0x00029840
        /*0678*/ 	.short	0x0100
        /*067a*/ 	.byte	0x08
	.zero		1


	//   ....[4]....
        /*067c*/ 	.word	0x000003c0
        /*0680*/ 	.word	0x000000ff
        /*0684*/ 	.word	0x00029838
        /*0688*/ 	.short	0x0100
        /*068a*/ 	.byte	0x08
	.zero		1


	//   ....[5]....
        /*068c*/ 	.word	0x000003d0
        /*0690*/ 	.word	0x000000ff
        /*0694*/ 	.word	0x00029848
        /*0698*/ 	.short	0x0100
        /*069a*/ 	.byte	0x08
	.zero		1


	//   ....[6]....
        /*069c*/ 	.word	0x00000500
        /*06a0*/ 	.word	0x000000ff
        /*06a4*/ 	.word	0x00029850
        /*06a8*/ 	.short	0x0100
        /*06aa*/ 	.byte	0x08
	.zero		1


	//   ....[7]....
        /*06ac*/ 	.word	0x00000510
        /*06b0*/ 	.word	0x000000ff
        /*06b4*/ 	.word	0x00029860
        /*06b8*/ 	.short	0x0100
        /*06ba*/ 	.byte	0x08
	.zero		1


	//   ....[8]....
        /*06bc*/ 	.word	0x00000520
        /*06c0*/ 	.word	0x000000ff
        /*06c4*/ 	.word	0x00029858
        /*06c8*/ 	.short	0x0100
        /*06ca*/ 	.byte	0x08
	.zero		1


	//   ....[9]....
        /*06cc*/ 	.word	0x00000530
        /*06d0*/ 	.word	0x000000ff
        /*06d4*/ 	.word	0x00029868
        /*06d8*/ 	.short	0x0100
        /*06da*/ 	.byte	0x08
	.zero		1


	//   ....[10]....
        /*06dc*/ 	.word	0x00000620
        /*06e0*/ 	.word	0x000000ff
        /*06e4*/ 	.word	0x00029870
        /*06e8*/ 	.short	0x0100
        /*06ea*/ 	.byte	0x06
	.zero		1


	//   ....[11]....
        /*06ec*/ 	.word	0x00000630
        /*06f0*/ 	.word	0x000000ff
        /*06f4*/ 	.word	0x00029880
        /*06f8*/ 	.short	0x0100
        /*06fa*/ 	.byte	0x06
	.zero		1


	//   ....[12]....
        /*06fc*/ 	.word	0x00000640
        /*0700*/ 	.word	0x000000ff
        /*0704*/ 	.word	0x00029878
        /*0708*/ 	.short	0x0100
        /*070a*/ 	.byte	0x06
	.zero		1


	//   ....[13]....
        /*070c*/ 	.word	0x00000650
        /*0710*/ 	.word	0x000000ff
        /*0714*/ 	.word	0x00029888
        /*0718*/ 	.short	0x0100
        /*071a*/ 	.byte	0x06
	.zero		1


	//   ....[14]....
        /*071c*/ 	.word	0x00000780
        /*0720*/ 	.word	0x000000ff
        /*0724*/ 	.word	0x00029890
        /*0728*/ 	.short	0x0100
        /*072a*/ 	.byte	0x08
	.zero		1


	//   ....[15]....
        /*072c*/ 	.word	0x00000790
        /*0730*/ 	.word	0x000000ff
        /*0734*/ 	.word	0x000298a0
        /*0738*/ 	.short	0x0100
        /*073a*/ 	.byte	0x08
	.zero		1


	//   ....[16]....
        /*073c*/ 	.word	0x000007a0
        /*0740*/ 	.word	0x000000ff
        /*0744*/ 	.word	0x00029898
        /*0748*/ 	.short	0x0100
        /*074a*/ 	.byte	0x08
	.zero		1


	//   ....[17]....
        /*074c*/ 	.word	0x000007b0
        /*0750*/ 	.word	0x000000ff
        /*0754*/ 	.word	0x000298a8
        /*0758*/ 	.short	0x0100
        /*075a*/ 	.byte	0x08
	.zero		1


	//   ....[18]....
        /*075c*/ 	.word	0x000008e0
        /*0760*/ 	.word	0x000000ff
        /*0764*/ 	.word	0x000298b0
        /*0768*/ 	.short	0x0100
        /*076a*/ 	.byte	0x08
	.zero		1


	//   ....[19]....
        /*076c*/ 	.word	0x000008f0
        /*0770*/ 	.word	0x000000ff
        /*0774*/ 	.word	0x000298c0
        /*0778*/ 	.short	0x0100
        /*077a*/ 	.byte	0x08
	.zero		1


	//   ....[20]....
        /*077c*/ 	.word	0x00000900
        /*0780*/ 	.word	0x000000ff
        /*0784*/ 	.word	0x000298b8
        /*0788*/ 	.short	0x0100
        /*078a*/ 	.byte	0x08
	.zero		1


	//   ....[21]....
        /*078c*/ 	.word	0x00000910
        /*0790*/ 	.word	0x000000ff
        /*0794*/ 	.word	0x000298c8
        /*0798*/ 	.short	0x0100
        /*079a*/ 	.byte	0x08
	.zero		1


	//   ....[22]....
        /*079c*/ 	.word	0x00001db0
        /*07a0*/ 	.word	0x000000ff
        /*07a4*/ 	.word	0x00029800
        /*07a8*/ 	.short	0x010a
        /*07aa*/ 	.byte	0x29
	.zero		1


	//   ....[23]....
        /*07ac*/ 	.word	0x00001e30
        /*07b0*/ 	.word	0x00000003
        /*07b4*/ 	.word	0x00029830
        /*07b8*/ 	.short	0x010a
        /*07ba*/ 	.byte	0x3f
	.zero		1


	//   ....[24]....
        /*07bc*/ 	.word	0x00001eb0
        /*07c0*/ 	.word	0x00000003
        /*07c4*/ 	.word	0x00029830
        /*07c8*/ 	.short	0x010a
        /*07ca*/ 	.byte	0x3f
	.zero		1


	//   ....[25]....
        /*07cc*/ 	.word	0x00002ca0
        /*07d0*/ 	.word	0x00000000
        /*07d4*/ 	.word	0x00000000
        /*07d8*/ 	.short	0x0101
        /*07da*/ 	.byte	0x3f
	.zero		1


	//   ....[26]....
        /*07dc*/ 	.word	0x00006240
        /*07e0*/ 	.word	0x000000ff
        /*07e4*/ 	.word	0x00029830
        /*07e8*/ 	.short	0x010a
        /*07ea*/ 	.byte	0x06
	.zero		1


	//   ....[27]....
        /*07ec*/ 	.word	0x00006280
        /*07f0*/ 	.word	0x000000ff
        /*07f4*/ 	.word	0x00029830
        /*07f8*/ 	.short	0x010a
        /*07fa*/ 	.byte	0x06
	.zero		1


	//   ....[28]....
        /*07fc*/ 	.word	0x00006e90
        /*0800*/ 	.word	0x000000ff
        /*0804*/ 	.word	0x00029850
        /*0808*/ 	.short	0x010a
        /*080a*/ 	.byte	0x06
	.zero		1


	//   ....[29]....
        /*080c*/ 	.word	0x00006ed0
        /*0810*/ 	.word	0x000000ff
        /*0814*/ 	.word	0x00029850
        /*0818*/ 	.short	0x010a
        /*081a*/ 	.byte	0x06
	.zero		1


	//   ....[30]....
        /*081c*/ 	.word	0x000071e0
        /*0820*/ 	.word	0x00000008
        /*0824*/ 	.word	0x00000000
        /*0828*/ 	.short	0x0101
        /*082a*/ 	.byte	0x3f
	.zero		1


	//   ....[31]....
        /*082c*/ 	.word	0x0000a1c0
        /*0830*/ 	.word	0x000000ff
        /*0834*/ 	.word	0x00000000
        /*0838*/ 	.short	0x0101
        /*083a*/ 	.byte	0x06
	.zero		1


	//   ....[32]....
        /*083c*/ 	.word	0x0000ab20
        /*0840*/ 	.word	0x000000ff
        /*0844*/ 	.word	0x00029830
        /*0848*/ 	.short	0x010a
        /*084a*/ 	.byte	0x06
	.zero		1


	//   ....[33]....
        /*084c*/ 	.word	0x0000ab60
        /*0850*/ 	.word	0x000000ff
        /*0854*/ 	.word	0x00029830
        /*0858*/ 	.short	0x010a
        /*085a*/ 	.byte	0x06
	.zero		1


	//   ....[34]....
        /*085c*/ 	.word	0x0000b7a0
        /*0860*/ 	.word	0x000000ff
        /*0864*/ 	.word	0x00029850
        /*0868*/ 	.short	0x010a
        /*086a*/ 	.byte	0x06
	.zero		1


	//   ....[35]....
        /*086c*/ 	.word	0x0000b7e0
        /*0870*/ 	.word	0x000000ff
        /*0874*/ 	.word	0x00029850
        /*0878*/ 	.short	0x010a
        /*087a*/ 	.byte	0x06
	.zero		1


	//   ....[36]....
        /*087c*/ 	.word	0x0000ce80
        /*0880*/ 	.word	0x00000005
        /*0884*/ 	.word	0x00000000
        /*0888*/ 	.short	0x0101
        /*088a*/ 	.byte	0x3f
	.zero		1


	//   ....[37]....
        /*088c*/ 	.word	0x0000d0f0
        /*0890*/ 	.word	0x000000ff
        /*0894*/ 	.word	0x00000000
        /*0898*/ 	.short	0x0101
        /*089a*/ 	.byte	0x06
	.zero		1


	//   ....[38]....
        /*089c*/ 	.word	0x0000d8a0
        /*08a0*/ 	.word	0x000000ff
        /*08a4*/ 	.word	0x00029830
        /*08a8*/ 	.short	0x010a
        /*08aa*/ 	.byte	0x06
	.zero		1


	//   ....[39]....
        /*08ac*/ 	.word	0x0000d8e0
        /*08b0*/ 	.word	0x000000ff
        /*08b4*/ 	.word	0x00029830
        /*08b8*/ 	.short	0x010a
        /*08ba*/ 	.byte	0x06
	.zero		1


	//   ....[40]....
        /*08bc*/ 	.word	0x0000e520
        /*08c0*/ 	.word	0x000000ff
        /*08c4*/ 	.word	0x00029850
        /*08c8*/ 	.short	0x010a
        /*08ca*/ 	.byte	0x06
	.zero		1


	//   ....[41]....
        /*08cc*/ 	.word	0x0000e560
        /*08d0*/ 	.word	0x000000ff
        /*08d4*/ 	.word	0x00029850
        /*08d8*/ 	.short	0x010a
        /*08da*/ 	.byte	0x06
	.zero		1


	//   ....[42]....
        /*08dc*/ 	.word	0x0000e880
        /*08e0*/ 	.word	0x00000000
        /*08e4*/ 	.word	0x00000000
        /*08e8*/ 	.short	0x0101
        /*08ea*/ 	.byte	0x3f
	.zero		1


	//   ....[43]....
        /*08ec*/ 	.word	0x00011850
        /*08f0*/ 	.word	0x000000ff
        /*08f4*/ 	.word	0x00000000
        /*08f8*/ 	.short	0x0101
        /*08fa*/ 	.byte	0x06
	.zero		1


	//   ....[44]....
        /*08fc*/ 	.word	0x00011ed0
        /*0900*/ 	.word	0x000000ff
        /*0904*/ 	.word	0x00029850
        /*0908*/ 	.short	0x010a
        /*090a*/ 	.byte	0x09
	.zero		1


	//   ....[45]....
        /*090c*/ 	.word	0x00011f10
        /*0910*/ 	.word	0x000000ff
        /*0914*/ 	.word	0x00029850
        /*0918*/ 	.short	0x010a
        /*091a*/ 	.byte	0x09
	.zero		1


	//   ....[46]....
        /*091c*/ 	.word	0x000125b0
        /*0920*/ 	.word	0x000000ff
        /*0924*/ 	.word	0x00000000
        /*0928*/ 	.short	0x0101
        /*092a*/ 	.byte	0x04
	.zero		1


	//   ....[47]....
        /*092c*/ 	.word	0x00013ef0
        /*0930*/ 	.word	0x00000000
        /*0934*/ 	.word	0x00000000
        /*0938*/ 	.short	0x0101
        /*093a*/ 	.byte	0x3f
	.zero		1


	//   ....[48]....
        /*093c*/ 	.word	0x00017250
        /*0940*/ 	.word	0x00000003
        /*0944*/ 	.word	0x00029880
        /*0948*/ 	.short	0x010a
        /*094a*/ 	.byte	0x3f
	.zero		1


	//   ....[49]....
        /*094c*/ 	.word	0x00017410
        /*0950*/ 	.word	0x00000003
        /*0954*/ 	.word	0x00029840
        /*0958*/ 	.short	0x010a
        /*095a*/ 	.byte	0x3f
	.zero		1


	//   ....[50]....
        /*095c*/ 	.word	0x00017910
        /*0960*/ 	.word	0x000000ff
        /*0964*/ 	.word	0x00029820
        /*0968*/ 	.short	0x010a
        /*096a*/ 	.byte	0x29
	.zero		1


	//   ....[51]....
        /*096c*/ 	.word	0x00017bd0
        /*0970*/ 	.word	0x00000004
        /*0974*/ 	.word	0x00029880
        /*0978*/ 	.short	0x010a
        /*097a*/ 	.byte	0x3f
	.zero		1


	//   ....[52]....
        /*097c*/ 	.word	0x00017e50
        /*0980*/ 	.word	0x00000004
        /*0984*/ 	.word	0x00029840
        /*0988*/ 	.short	0x010a
        /*098a*/ 	.byte	0x3f
	.zero		1


	//   ....[53]....
        /*098c*/ 	.word	0x00018360
        /*0990*/ 	.word	0x00000003
        /*0994*/ 	.word	0x00029870
        /*0998*/ 	.short	0x010a
        /*099a*/ 	.byte	0x3f
	.zero		1


	//   ....[54]....
        /*099c*/ 	.word	0x000183d0
        /*09a0*/ 	.word	0x00000002
        /*09a4*/ 	.word	0x00029860
        /*09a8*/ 	.short	0x010a
        /*09aa*/ 	.byte	0x3f
	.zero		1


	//   ....[55]....
        /*09ac*/ 	.word	0x00018930
        /*09b0*/ 	.word	0x00000002
        /*09b4*/ 	.word	0x00029850
        /*09b8*/ 	.short	0x0101
        /*09ba*/ 	.byte	0x3f
	.zero		1


	//   ....[56]....
        /*09bc*/ 	.word	0x00018990
        /*09c0*/ 	.word	0x00000002
        /*09c4*/ 	.word	0x00000000
        /*09c8*/ 	.short	0x0101
        /*09ca*/ 	.byte	0x3f
	.zero		1


	//   ....[57]....
        /*09cc*/ 	.word	0x00018b50
        /*09d0*/ 	.word	0x00000014
        /*09d4*/ 	.word	0x00029870
        /*09d8*/ 	.short	0x010a
        /*09da*/ 	.byte	0x3f
	.zero		1


	//   ....[58]....
        /*09dc*/ 	.word	0x00018be0
        /*09e0*/ 	.word	0x00000014
        /*09e4*/ 	.word	0x00029860
        /*09e8*/ 	.short	0x010a
        /*09ea*/ 	.byte	0x3f
	.zero		1


	//   ....[59]....
        /*09ec*/ 	.word	0x00019120
        /*09f0*/ 	.word	0x00000014
        /*09f4*/ 	.word	0x00029850
        /*09f8*/ 	.short	0x0101
        /*09fa*/ 	.byte	0x3f
	.zero		1


	//   ....[60]....
        /*09fc*/ 	.word	0x00019170
        /*0a00*/ 	.word	0x00000000
        /*0a04*/ 	.word	0x00000000
        /*0a08*/ 	.short	0x0101
        /*0a0a*/ 	.byte	0x3f
	.zero		1


	//   ....[61]....
        /*0a0c*/ 	.word	0x00019f20
        /*0a10*/ 	.word	0x00000000
        /*0a14*/ 	.word	0x00029820
        /*0a18*/ 	.short	0x010a
        /*0a1a*/ 	.byte	0x3f
	.zero		1


	//   ....[62]....
        /*0a1c*/ 	.word	0x0001a0e0
        /*0a20*/ 	.word	0x00000006
        /*0a24*/ 	.word	0x00000000
        /*0a28*/ 	.short	0x010a
        /*0a2a*/ 	.byte	0x3f
	.zero		1


	//   ....[63]....
        /*0a2c*/ 	.word	0x0001a150
        /*0a30*/ 	.word	0x00000007
        /*0a34*/ 	.word	0x00000000
        /*0a38*/ 	.short	0x010a
        /*0a3a*/ 	.byte	0x3f
	.zero		1


	//   ....[64]....
        /*0a3c*/ 	.word	0x0001a1b0
        /*0a40*/ 	.word	0x00000004
        /*0a44*/ 	.word	0x00029860
        /*0a48*/ 	.short	0x010a
        /*0a4a*/ 	.byte	0x3f
	.zero		1


	//   ....[65]....
        /*0a4c*/ 	.word	0x0001a200
        /*0a50*/ 	.word	0x00000003
        /*0a54*/ 	.word	0x00029860
        /*0a58*/ 	.short	0x010a
        /*0a5a*/ 	.byte	0x3f
	.zero		1


	//   ....[66]....
        /*0a5c*/ 	.word	0x0001a240
        /*0a60*/ 	.word	0x00000004
        /*0a64*/ 	.word	0x00029880
        /*0a68*/ 	.short	0x010a
        /*0a6a*/ 	.byte	0x3f
	.zero		1


	//   ....[67]....
        /*0a6c*/ 	.word	0x0001a260
        /*0a70*/ 	.word	0x00000003
        /*0a74*/ 	.word	0x00029880
        /*0a78*/ 	.short	0x010a
        /*0a7a*/ 	.byte	0x3f
	.zero		1


	//   ....[68]....
        /*0a7c*/ 	.word	0x0001a2d0
        /*0a80*/ 	.word	0x00000003
        /*0a84*/ 	.word	0x00029800
        /*0a88*/ 	.short	0x010a
        /*0a8a*/ 	.byte	0x3f
	.zero		1


	//   ....[69]....
        /*0a8c*/ 	.word	0x0001a320
        /*0a90*/ 	.word	0x00000003
        /*0a94*/ 	.word	0x00029830
        /*0a98*/ 	.short	0x010a
        /*0a9a*/ 	.byte	0x3f
	.zero		1


	//   ....[70]....
        /*0a9c*/ 	.word	0x0001a380
        /*0aa0*/ 	.word	0x0000000f
        /*0aa4*/ 	.word	0x00029830
        /*0aa8*/ 	.short	0x010a
        /*0aaa*/ 	.byte	0x3f
	.zero		1


	//   ....[71]....
        /*0aac*/ 	.word	0x0001a3e0
        /*0ab0*/ 	.word	0x0000000f
        /*0ab4*/ 	.word	0x00029850
        /*0ab8*/ 	.short	0x010a
        /*0aba*/ 	.byte	0x3f
	.zero		1


	//   ....[72]....
        /*0abc*/ 	.word	0x0001a440
        /*0ac0*/ 	.word	0x0000000d
        /*0ac4*/ 	.word	0x00029830
        /*0ac8*/ 	.short	0x010a
        /*0aca*/ 	.byte	0x3f
	.zero		1


	//   ....[73]....
        /*0acc*/ 	.word	0x0001a4a0
        /*0ad0*/ 	.word	0x0000000d
        /*0ad4*/ 	.word	0x00029850
        /*0ad8*/ 	.short	0x010a
        /*0ada*/ 	.byte	0x3f
	.zero		1


	//   ....[74]....
        /*0adc*/ 	.word	0x0001a500
        /*0ae0*/ 	.word	0x0000000f
        /*0ae4*/ 	.word	0x00029830
        /*0ae8*/ 	.short	0x010a
        /*0aea*/ 	.byte	0x3f
	.zero		1


	//   ....[75]....
        /*0aec*/ 	.word	0x0001a560
        /*0af0*/ 	.word	0x0000000f
        /*0af4*/ 	.word	0x00029850
        /*0af8*/ 	.short	0x010a
        /*0afa*/ 	.byte	0x3f
	.zero		1


	//   ....[76]....
        /*0afc*/ 	.word	0x0001a5c0
        /*0b00*/ 	.word	0x00000004
        /*0b04*/ 	.word	0x00029850
        /*0b08*/ 	.short	0x010a
        /*0b0a*/ 	.byte	0x3f
	.zero		1


	//   ....[77]....
        /*0b0c*/ 	.word	0x0001a710
        /*0b10*/ 	.word	0x00000003
        /*0b14*/ 	.word	0x00029880
        /*0b18*/ 	.short	0x010a
        /*0b1a*/ 	.byte	0x3f
	.zero		1


	//   ....[78]....
        /*0b1c*/ 	.word	0x0001a760
        /*0b20*/ 	.word	0x00000003
        /*0b24*/ 	.word	0x00029840
        /*0b28*/ 	.short	0x010a
        /*0b2a*/ 	.byte	0x3f
	.zero		1


	//   ....[79]....
        /*0b2c*/ 	.word	0x0001a7c0
        /*0b30*/ 	.word	0x00000003
        /*0b34*/ 	.word	0x00029820
        /*0b38*/ 	.short	0x010a
        /*0b3a*/ 	.byte	0x3f
	.zero		1


	//   ....[80]....
        /*0b3c*/ 	.word	0x0001a810
        /*0b40*/ 	.word	0x00000004
        /*0b44*/ 	.word	0x00029880
        /*0b48*/ 	.short	0x010a
        /*0b4a*/ 	.byte	0x3f
	.zero		1


	//   ....[81]....
        /*0b4c*/ 	.word	0x0001a860
        /*0b50*/ 	.word	0x00000004
        /*0b54*/ 	.word	0x00029840
        /*0b58*/ 	.short	0x010a
        /*0b5a*/ 	.byte	0x3f
	.zero		1


	//   ....[82]....
        /*0b5c*/ 	.word	0x0001a8c0
        /*0b60*/ 	.word	0x00000003
        /*0b64*/ 	.word	0x00029870
        /*0b68*/ 	.short	0x010a
        /*0b6a*/ 	.byte	0x3f
	.zero		1


	//   ....[83]....
        /*0b6c*/ 	.word	0x0001a920
        /*0b70*/ 	.word	0x00000004
        /*0b74*/ 	.word	0x00029860
        /*0b78*/ 	.short	0x010a
        /*0b7a*/ 	.byte	0x3f
	.zero		1


	//   ....[84]....
        /*0b7c*/ 	.word	0x0001a970
        /*0b80*/ 	.word	0x00000014
        /*0b84*/ 	.word	0x00029870
        /*0b88*/ 	.short	0x010a
        /*0b8a*/ 	.byte	0x3f
	.zero		1


	//   ....[85]....
        /*0b8c*/ 	.word	0x0001a9c0
        /*0b90*/ 	.word	0x00000014
        /*0b94*/ 	.word	0x00029860
        /*0b98*/ 	.short	0x010a
        /*0b9a*/ 	.byte	0x3f
	.zero		1


	//   ....[86]....
        /*0b9c*/ 	.word	0x0001aa10
        /*0ba0*/ 	.word	0x00000000
        /*0ba4*/ 	.word	0x00029820
        /*0ba8*/ 	.short	0x010a
        /*0baa*/ 	.byte	0x3f
	.zero		1


	//   ....[87]....
        /*0bac*/ 	.word	0x0001abb0
        /*0bb0*/ 	.word	0x00000006
        /*0bb4*/ 	.word	0x00000000
        /*0bb8*/ 	.short	0x010a
        /*0bba*/ 	.byte	0x3f
	.zero		1


	//   ....[88]....
        /*0bbc*/ 	.word	0x0001ac00
        /*0bc0*/ 	.word	0x00000007
        /*0bc4*/ 	.word	0x00000000
        /*0bc8*/ 	.short	0x010a
        /*0bca*/ 	.byte	0x3f
	.zero		1


	//   ....[89]....
        /*0bcc*/ 	.word	0x0001ac50
        /*0bd0*/ 	.word	0x00000004
        /*0bd4*/ 	.word	0x00029860
        /*0bd8*/ 	.short	0x010a
        /*0bda*/ 	.byte	0x3f
	.zero		1


	//   ....[90]....
        /*0bdc*/ 	.word	0x0001aca0
        /*0be0*/ 	.word	0x00000003
        /*0be4*/ 	.word	0x00029860
        /*0be8*/ 	.short	0x010a
        /*0bea*/ 	.byte	0x3f
	.zero		1


	//   ....[91]....
        /*0bec*/ 	.word	0x0001acf0
        /*0bf0*/ 	.word	0x00000004
        /*0bf4*/ 	.word	0x00029880
        /*0bf8*/ 	.short	0x010a
        /*0bfa*/ 	.byte	0x3f
	.zero		1


	//----- nvinfo : EIATTR_NUM_MBARRIERS
	.align		4
.L_244:
        /*0bfc*/ 	.byte	0x03, 0x38
        /*0bfe*/ 	.short	0x0016


	//----- nvinfo : EIATTR_EXIT_INSTR_OFFSETS
	.align		4
        /*0c00*/ 	.byte	0x04, 0x1c
        /*0c02*/ 	.short	(.L_246 - .L_245)


	//   ....[0]....
.L_245:
        /*0c04*/ 	.word	0x00000ab0


	//   ....[1]....
        /*0c08*/ 	.word	0x00014f40


	//   ....[2]....
        /*0c0c*/ 	.word	0x0001a2b0


	//----- nvinfo : EIATTR_MAX_THREADS
	.align		4
.L_246:
        /*0c10*/ 	.byte	0x04, 0x05
        /*0c12*/ 	.short	(.L_248 - .L_247)
.L_247:
        /*0c14*/ 	.word	0x00000180
        /*0c18*/ 	.word	0x00000001
        /*0c1c*/ 	.word	0x00000001


	//----- nvinfo : EIATTR_CRS_STACK_SIZE
	.align		4
.L_248:
        /*0c20*/ 	.byte	0x04, 0x1e
        /*0c22*/ 	.short	(.L_250 - .L_249)
.L_249:
        /*0c24*/ 	.word	0x00000000


	//----- nvinfo : EIATTR_CBANK_PARAM_SIZE
	.align		4
.L_250:
        /*0c28*/ 	.byte	0x03, 0x19
        /*0c2a*/ 	.short	0x0a70


	//----- nvinfo : EIATTR_PARAM_CBANK
	.align		4
        /*0c2c*/ 	.byte	0x04, 0x0a
        /*0c2e*/ 	.short	(.L_252 - .L_251)
	.align		4
.L_251:
        /*0c30*/ 	.word	index@(.nv.constant0._ZN7cutlass13device_kernelIN5flash11enable_sm90INS1_16FlashAttnFwdSm90INS1_25CollectiveMainloopFwdSm90ILi2EN4cute5tupleIJNS5_1CILi1EEES8_S8_EEENS6_IJNS7_ILi128EEENS7_ILi160EEENS7_ILi192EEEEEELi128ENS_12float_e4m3_tEfNS_4arch4Sm90ELb0ELb1ELb0ELb1ELb0ELb0ELb0ELb1ELb1ELb0ELb0ELb0EEENS1_21CollectiveEpilogueFwdINS6_IJSA_SA_SB_EEES9_NS_10bfloat16_tESG_Li256ELb1ELb0ELb0ELb1EEENS1_36VarlenDynamicPersistentTileSchedulerILi128ELi160ELi256ELi128ELb0ELb0ELb1ELb1ELb0ELb1EEEEEEEEEvNT_6ParamsE)
        /*0c34*/ 	.short	0x0210
        /*0c36*/ 	.short	0x0a70


	//----- nvinfo : EIATTR_SW_WAR
	.align		4
.L_252:
        /*0c38*/ 	.byte	0x04, 0x36
        /*0c3a*/ 	.short	(.L_254 - .L_253)
.L_253:
        /*0c3c*/ 	.word	0x00000008
.L_254:


//--------------------- .nv.info._ZN7cutlass13device_kernelIN5flash11enable_sm90INS1_16FlashAttnFwdSm90INS1_25CollectiveMainloopFwdSm90ILi2EN4cute5tupleIJNS5_1CILi1EEES8_S8_EEENS6_IJNS7_ILi128EEENS7_ILi160EEENS7_ILi192EEEEEELi128ENS_12float_e4m3_tEfNS_4arch4Sm90ELb0ELb1ELb0ELb1ELb0ELb1ELb0ELb1ELb1ELb0ELb0ELb0EEENS1_21CollectiveEpilogueFwdINS6_IJSA_SA_SB_EEES9_NS_10bfloat16_tESG_Li256ELb1ELb0ELb0ELb1EEENS1_36VarlenDynamicPersistentTileSchedulerILi128ELi160ELi256ELi128ELb0ELb0ELb1ELb1ELb0ELb1EEEEEEEEEvNT_6ParamsE --------------------------
	.section	.nv.info._ZN7cutlass13device_kernelIN5flash11enable_sm90INS1_16FlashAttnFwdSm90INS1_25CollectiveMainloopFwdSm90ILi2EN4cute5tupleIJNS5_1CILi1EEES8_S8_EEENS6_IJNS7_ILi128EEENS7_ILi160EEENS7_ILi192EEEEEELi128ENS_12float_e4m3_tEfNS_4arch4Sm90ELb0ELb1ELb0ELb1ELb0ELb1ELb0ELb1ELb1ELb0ELb0ELb0EEENS1_21CollectiveEpilogueFwdINS6_IJSA_SA_SB_EEES9_NS_10bfloat16_tESG_Li256ELb1ELb0ELb0ELb1EEENS1_36VarlenDynamicPersistentTileSchedulerILi128ELi160ELi256ELi128ELb0ELb0ELb1ELb1ELb0ELb1EEEEEEEEEvNT_6ParamsE,"",@"SHT_CUDA_INFO"
	.sectionflags	@""
	.align	4


	//----- nvinfo : EIATTR_CUDA_API_VERSION
	.align		4
        /*0000*/ 	.byte	0x04, 0x37
        /*0002*/ 	.short	(.L_256 - .L_255)
.L_255:
        /*0004*/ 	.word	0x00000082


	//----- nvinfo : EIATTR_KPARAM_INFO
	.align		4
.L_256:
        /*0008*/ 	.byte	0x04, 0x17
        /*000a*/ 	.short	(.L_258 - .L_257)
.L_257:
        /*000c*/ 	.word	0x00000000
        /*0010*/ 	.short	0x0000
        /*0012*/ 	.short	0x0070
        /*0014*/ 	.byte	0x00, 0xf0, 0x01, 0x28


	//----- nvinfo : EIATTR_SPARSE_MMA_MASK
	.align		4
.L_258:
        /*0018*/ 	.byte	0x03, 0x50
        /*001a*/ 	.short	0x0000


	//----- nvinfo : EIATTR_MAXREG_COUNT
	.align		4
        /*001c*/ 	.byte	0x03, 0x1b
        /*001e*/ 	.short	0x00a8


	//----- nvinfo : EIATTR_NUM_BARRIERS
	.align		4
        /*0020*/ 	.byte	0x02, 0x4c
        /*0022*/ 	.byte	0x10
	.zero		1


	//----- nvinfo : EIATTR_EXTERNS
	.align		4
        /*0024*/ 	.byte	0x04, 0x0f
        /*0026*/ 	.short	(.L_260 - .L_259)


	//   ....[0]....
	.align		4
.L_259:
        /*0028*/ 	.word	index@(__assertfail)


	//----- nvinfo : EIATTR_ANNOTATIONS
	.align		4
.L_260:
        /*002c*/ 	.byte	0x04, 0x55
        /*002e*/ 	.short	(.L_262 - .L_261)


	//   ....[0]....
.L_261:
        /* <DEDUP_REMOVED lines=54> */


	//----- nvinfo : EIATTR_MERCURY_ISA_VERSION
	.align		4
.L_262:
        /*0378*/ 	.byte	0x03, 0x5f
        /*037a*/ 	.short	0x0101


	//----- nvinfo : EIATTR_UNUSED_LOAD_BYTE_OFFSET
	.align		4
        /*037c*/ 	.byte	0x04, 0x44
        /*037e*/ 	.short	(.L_264 - .L_263)


	//   ....[0]....
.L_263:
        /*0380*/ 	.word	0x00000b20
        /*0384*/ 	.word	0x0000fff0


	//   ....[1]....
        /*0388*/ 	.word	0x00029e00
        /*038c*/ 	.word	0x0000fff0


	//----- nvinfo : EIATTR_INT_WARP_WIDE_INSTR_OFFSETS
	.align		4
.L_264:
        /*0390*/ 	.byte	0x04, 0x31
        /*0392*/ 	.short	(.L_266 - .L_265)


	//   ....[0]....
.L_265:
        /*0394*/ 	.word	0x000001c0


	//   ....[1]....
        /*0398*/ 	.word	0x00000200


	//   ....[2]....
        /*039c*/ 	.word	0x00000270


	//   ....[3]....
        /*03a0*/ 	.word	0x0002f060


	//   ....[4]....
        /*03a4*/ 	.word	0x0002f0f0


	//   ....[5]....
        /*03a8*/ 	.word	0x0002f800


	//   ....[6]....
        /*03ac*/ 	.word	0x0002f830


	//   ....[7]....
        /*03b0*/ 	.word	0x0002f910


	//   ....[8]....
        /*03b4*/ 	.word	0x0002f9e0


	//   ....[9]....
        /*03b8*/ 	.word	0x000316a0


	//   ....[10]....
        /*03bc*/ 	.word	0x00031730


	//----- nvinfo : EIATTR_COOP_GROUP_MASK_REGIDS
	.align		4
.L_266:
        /*03c0*/ 	.byte	0x04, 0x29
        /*03c2*/ 	.short	(.L_268 - .L_267)


	//   ....[0]....
.L_267:
        /*03c4*/ 	.word	0xffffffff


	//   ....[1]....
        /*03c8*/ 	.word	0xffffffff


	//   ....[2]....
        /*03cc*/ 	.word	0xffffffff


	//   ....[3]....
        /*03d0*/ 	.word	0xffffffff


	//   ....[4]....
        /*03d4*/ 	.word	0xffffffff


	//   ....[5]....
        /*03d8*/ 	.word	0xffffffff


	//   ....[6]....
        /*03dc*/ 	.word	0xffffffff


	//   ....[7]....
        /*03e0*/ 	.word	0xffffffff


	//   ....[8]....
        /*03e4*/ 	.word	0xffffffff


	//   ....[9]....
        /*03e8*/ 	.word	0xffffffff


	//   ....[10]....
        /*03ec*/ 	.word	0xffffffff


	//   ....[11]....
        /*03f0*/ 	.word	0xffffffff


	//   ....[12]....
        /*03f4*/ 	.word	0xffffffff


	//   ....[13]....
        /*03f8*/ 	.word	0xffffffff


	//   ....[14]....
        /*03fc*/ 	.word	0xffffffff


	//   ....[15]....
        /*0400*/ 	.word	0xffffffff


	//   ....[16]....
        /*0404*/ 	.word	0xffffffff


	//   ....[17]....
        /*0408*/ 	.word	0xffffffff


	//   ....[18]....
        /*040c*/ 	.word	0xffffffff


	//   ....[19]....
        /*0410*/ 	.word	0xffffffff


	//   ....[20]....
        /*0414*/ 	.word	0xffffffff


	//   ....[21]....
        /*0418*/ 	.word	0xffffffff


	//   ....[22]....
        /*041c*/ 	.word	0xffffffff


	//   ....[23]....
        /*0420*/ 	.word	0xffffffff


	//   ....[24]....
        /*0424*/ 	.word	0xffffffff


	//   ....[25]....
        /*0428*/ 	.word	0xffffffff


	//   ....[26]....
        /*042c*/ 	.word	0xffffffff


	//   ....[27]....
        /*0430*/ 	.word	0xffffffff


	//   ....[28]....
        /*0434*/ 	.word	0xffffffff


	//   ....[29]....
        /*0438*/ 	.word	0xffffffff


	//   ....[30]....
        /*043c*/ 	.word	0xffffffff


	//   ....[31]....
        /*0440*/ 	.word	0xffffffff


	//   ....[32]....
        /*0444*/ 	.word	0xffffffff


	//   ....[33]....
        /*0448*/ 	.word	0xffffffff


	//   ....[34]....
        /*044c*/ 	.word	0xffffffff


	//   ....[35]....
        /*0450*/ 	.word	0xffffffff


	//   ....[36]....
        /*0454*/ 	.word	0xffffffff


	//   ....[37]....
        /*0458*/ 	.word	0xffffffff


	//   ....[38]....
        /*045c*/ 	.word	0xffffffff


	//   ....[39]....
        /*0460*/ 	.word	0xffffffff


	//   ....[40]....
        /*0464*/ 	.word	0xffffffff


	//   ....[41]....
        /*0468*/ 	.word	0xffffffff


	//   ....[42]....
        /*046c*/ 	.word	0xffffffff


	//   ....[43]....
        /*0470*/ 	.word	0xffffffff


	//   ....[44]....
        /*0474*/ 	.word	0xffffffff


	//   ....[45]....
        /*0478*/ 	.word	0xffffffff


	//   ....[46]....
        /*047c*/ 	.word	0xffffffff


	//   ....[47]....
        /*0480*/ 	.word	0xffffffff


	//   ....[48]....
        /*0484*/ 	.word	0xffffffff


	//   ....[49]....
        /*0488*/ 	.word	0xffffffff


	//   ....[50]....
        /*048c*/ 	.word	0xffffffff


	//   ....[51]....
        /*0490*/ 	.word	0xffffffff


	//   ....[52]....
        /*0494*/ 	.word	0xffffffff


	//   ....[53]....
        /*0498*/ 	.word	0xffffffff


	//   ....[54]....
        /*049c*/ 	.word	0xffffffff


	//   ....[55]....
        /*04a0*/ 	.word	0xffffffff


	//   ....[56]....
        /*04a4*/ 	.word	0xffffffff


	//   ....[57]....
        /*04a8*/ 	.word	0xffffffff


	//   ....[58]....
        /*04ac*/ 	.word	0xffffffff


	//   ....[59]....
        /*04b0*/ 	.word	0xffffffff


	//   ....[60]....
        /*04b4*/ 	.word	0xffffffff


	//   ....[61]....
        /*04b8*/ 	.word	0xffffffff


	//   ....[62]....
        /*04bc*/ 	.word	0xffffffff


	//   ....[63]....
        /*04c0*/ 	.word	0xffffffff


	//   ....[64]....
        /*04c4*/ 	.word	0xffffffff


	//   ....[65]....
        /*04c8*/ 	.word	0xffffffff


	//   ....[66]....
        /*04cc*/ 	.word	0xffffffff


	//   ....[67]....
        /*04d0*/ 	.word	0xffffffff


	//   ....[68]....
        /*04d4*/ 	.word	0xffffffff


	//   ....[69]....
        /*04d8*/ 	.word	0xffffffff


	//   ....[70]....
        /*04dc*/ 	.word	0xffffffff


	//   ....[71]....
        /*04e0*/ 	.word	0xffffffff


	//   ....[72]....
        /*04e4*/ 	.word	0xffffffff


	//   ....[73]....
        /*04e8*/ 	.word	0xffffffff


	//   ....[74]....
        /*04ec*/ 	.word	0xffffffff


	//   ....[75]....
        /*04f0*/ 	.word	0xffffffff


	//   ....[76]....
        /*04f4*/ 	.word	0xffffffff


	//   ....[77]....
        /*04f8*/ 	.word	0xffffffff


	//   ....[78]....
        /*04fc*/ 	.word	0xffffffff


	//   ....[79]....
        /*0500*/ 	.word	0xffffffff


	//   ....[80]....
        /*0504*/ 	.word	0xffffffff


	//   ....[81]....
        /*0508*/ 	.word	0xffffffff


	//   ....[82]....
        /*050c*/ 	.word	0xffffffff


	//   ....[83]....
        /*0510*/ 	.word	0xffffffff


	//   ....[84]....
        /*0514*/ 	.word	0xffffffff


	//   ....[85]....
        /*0518*/ 	.word	0xffffffff


	//   ....[86]....
        /*051c*/ 	.word	0xffffffff


	//   ....[87]....
        /*0520*/ 	.word	0xffffffff


	//   ....[88]....
        /*0524*/ 	.word	0xffffffff


	//   ....[89]....
        /*0528*/ 	.word	0xffffffff


	//   ....[90]....
        /*052c*/ 	.word	0xffffffff


	//   ....[91]....
        /*0530*/ 	.word	0xffffffff


	//   ....[92]....
        /*0534*/ 	.word	0xffffffff


	//   ....[93]....
        /*0538*/ 	.word	0xffffffff


	//   ....[94]....
        /*053c*/ 	.word	0xffffffff


	//   ....[95]....
        /*0540*/ 	.word	0xffffffff


	//   ....[96]....
        /*0544*/ 	.word	0x0500000f


	//   ....[97]....
        /*0548*/ 	.word	0x0500000f


	//   ....[98]....
        /*054c*/ 	.word	0x0500000f


	//   ....[99]....
        /*0550*/ 	.word	0x0500000f


	//   ....[100]....
        /*0554*/ 	.word	0x0500000f


	//   ....[101]....
        /*0558*/ 	.word	0x0500000f


	//   ....[102]....
        /*055c*/ 	.word	0x0500000f


	//   ....[103]....
        /*0560*/ 	.word	0x0500000f


	//   ....[104]....
        /*0564*/ 	.word	0x0500000f


	//   ....[105]....
        /*0568*/ 	.word	0x0500000f


	//   ....[106]....
        /*056c*/ 	.word	0x0500000f


	//   ....[107]....
        /*0570*/ 	.word	0x0500000f


	//   ....[108]....
        /*0574*/ 	.word	0x0500000f


	//   ....[109]....
        /*0578*/ 	.word	0x0500000f


	//   ....[110]....
        /*057c*/ 	.word	0x0500000f


	//   ....[111]....
        /*0580*/ 	.word	0x0500000f


	//   ....[112]....
        /*0584*/ 	.word	0x0500000f


	//   ....[113]....
        /*0588*/ 	.word	0x0500000f


	//   ....[114]....
        /*058c*/ 	.word	0x0500000f


	//   ....[115]....
        /*0590*/ 	.word	0x0500000f


	//   ....[116]....
        /*0594*/ 	.word	0x0500000f


	//   ....[117]....
        /*0598*/ 	.word	0x0500000f


	//   ....[118]....
        /*059c*/ 	.word	0x0500000f


	//   ....[119]....
        /*05a0*/ 	.word	0x0500000f


	//   ....[120]....
        /*05a4*/ 	.word	0x0500000f


	//   ....[121]....
        /*05a8*/ 	.word	0x0500000f


	//   ....[122]....
        /*05ac*/ 	.word	0x0500000f


	//   ....[123]....
        /*05b0*/ 	.word	0x0500000f


	//   ....[124]....
        /*05b4*/ 	.word	0x0500000f


	//   ....[125]....
        /*05b8*/ 	.word	0x0500000f


	//   ....[126]....
        /*05bc*/ 	.word	0x0500000f


	//   ....[127]....
        /*05c0*/ 	.word	0x0500000f


	//   ....[128]....
        /*05c4*/ 	.word	0x0500000f


	//   ....[129]....
        /*05c8*/ 	.word	0x0500000f


	//   ....[130]....
        /*05cc*/ 	.word	0x0500000f


	//   ....[131]....
        /*05d0*/ 	.word	0x0500000f


	//   ....[132]....
        /*05d4*/ 	.word	0x0500000f


	//   ....[133]....
        /*05d8*/ 	.word	0x0500000f


	//   ....[134]....
        /*05dc*/ 	.word	0x0500000f


	//   ....[135]....
        /*05e0*/ 	.word	0x0500000f


	//   ....[136]....
        /*05e4*/ 	.word	0x0500000f


	//   ....[137]....
        /*05e8*/ 	.word	0x0500000f


	//   ....[138]....
        /*05ec*/ 	.word	0x0500000f


	//   ....[139]....
        /*05f0*/ 	.word	0x0500000f


	//   ....[140]....
        /*05f4*/ 	.word	0x0500000f


	//   ....[141]....
        /*05f8*/ 	.word	0x0500000f


	//   ....[142]....
        /*05fc*/ 	.word	0x0500000f


	//   ....[143]....
        /*0600*/ 	.word	0x0500000f


	//   ....[144]....
        /*0604*/ 	.word	0x0500000f


	//   ....[145]....
        /*0608*/ 	.word	0x0500000f


	//   ....[146]....
        /*060c*/ 	.word	0x0500000f


	//   ....[147]....
        /*0610*/ 	.word	0x0500000f


	//   ....[148]....
        /*0614*/ 	.word	0x0500000f


	//   ....[149]....
        /*0618*/ 	.word	0x0500000f


	//   ....[150]....
        /*061c*/ 	.word	0x0500000f


	//   ....[151]....
        /*0620*/ 	.word	0x0500000f


	//   ....[152]....
        /*0624*/ 	.word	0x0500000f


	//   ....[153]....
        /*0628*/ 	.word	0x0500000f


	//   ....[154]....
        /*062c*/ 	.word	0x0500000f


	//   ....[155]....
        /*0630*/ 	.word	0x0500000f


	//   ....[156]....
        /*0634*/ 	.word	0x0500000f


	//----- nvinfo : EIATTR_COOP_GROUP_INSTR_OFFSETS
	.align		4
.L_268:
        /*0638*/ 	.byte	0x04, 0x28
        /*063a*/ 	.short	(.L_270 - .L_269)


	//   ....[0]....
.L_269:
        /*063c*/ 	.word	0x00000070


	//   ....[1]....
        /*0640*/ 	.word	0x000001d0


	//   ....[2]....
        /*0644*/ 	.word	0x00000220


	//   ....[3]....
        /*0648*/ 	.word	0x00000450


	//   ....[4]....
        /*064c*/ 	.word	0x000005b0


	//   ....[5]....
        /*0650*/ 	.word	0x000006d0


	//   ....[6]....
        /*0654*/ 	.word	0x00000830


	//   ....[7]....
        /*0658*/ 	.word	0x00010690


	//   ....[8]....
        /*065c*/ 	.word	0x0001a2c0


	//   ....[9]....
        /*0660*/ 	.word	0x0001a3e0


	//   ....[10]....
        /*0664*/ 	.word	0x0001ae80


	//   ....[11]....
        /*0668*/ 	.word	0x0001aee0


	//   ....[12]....
        /*066c*/ 	.word	0x0001f470


	//   ....[13]....
        /*0670*/ 	.word	0x0001f490


	//   ....[14]....
        /*0674*/ 	.word	0x0001fae0


	//   ....[15]....
        /*0678*/ 	.word	0x0001fb50


	//   ....[16]....
        /*067c*/ 	.word	0x00022950


	//   ....[17]....
        /*0680*/ 	.word	0x00022980


	//   ....[18]....
        /*0684*/ 	.word	0x000229e0


	//   ....[19]....
        /*0688*/ 	.word	0x00022a00


	//   ....[20]....
        /*068c*/ 	.word	0x00027200


	//   ....[21]....
        /*0690*/ 	.word	0x00027310


	//   ....[22]....
        /*0694*/ 	.word	0x00027e80


	//   ....[23]....
        /*0698*/ 	.word	0x00027ee0


	//   ....[24]....
        /*069c*/ 	.word	0x00029640


	//   ....[25]....
        /*06a0*/ 	.word	0x00029650


	//   ....[26]....
        /*06a4*/ 	.word	0x000296d0


	//   ....[27]....
        /*06a8*/ 	.word	0x000296e0


	//   ....[28]....
        /*06ac*/ 	.word	0x0002a440


	//   ....[29]....
        /*06b0*/ 	.word	0x0002a470


	//   ....[30]....
        /*06b4*/ 	.word	0x0002a4a0


	//   ....[31]....
        /*06b8*/ 	.word	0x0002a4d0


	//   ....[32]....
        /*06bc*/ 	.word	0x0002a500


	//   ....[33]....
        /*06c0*/ 	.word	0x0002a530


	//   ....[34]....
        /*06c4*/ 	.word	0x0002a560


	//   ....[35]....
        /*06c8*/ 	.word	0x0002a590


	//   ....[36]....
        /*06cc*/ 	.word	0x0002a5c0


	//   ....[37]....
        /*06d0*/ 	.word	0x0002a5f0


	//   ....[38]....
        /*06d4*/ 	.word	0x0002a620


	//   ....[39]....
        /*06d8*/ 	.word	0x0002a650


	//   ....[40]....
        /*06dc*/ 	.word	0x0002a680


	//   ....[41]....
        /*06e0*/ 	.word	0x0002a6b0


	//   ....[42]....
        /*06e4*/ 	.word	0x0002a6e0


	//   ....[43]....
        /*06e8*/ 	.word	0x0002a710


	//   ....[44]....
        /*06ec*/ 	.word	0x0002a740


	//   ....[45]....
        /*06f0*/ 	.word	0x0002a770


	//   ....[46]....
        /*06f4*/ 	.word	0x0002a7a0


	//   ....[47]....
        /*06f8*/ 	.word	0x0002a7d0


	//   ....[48]....
        /*06fc*/ 	.word	0x0002a800


	//   ....[49]....
        /*0700*/ 	.word	0x0002a830


	//   ....[50]....
        /*0704*/ 	.word	0x0002a860


	//   ....[51]....
        /*0708*/ 	.word	0x0002a880


	//   ....[52]....
        /*070c*/ 	.word	0x0002a890


	//   ....[53]....
        /*0710*/ 	.word	0x0002a8a0


	//   ....[54]....
        /*0714*/ 	.word	0x0002a8c0


	//   ....[55]....
        /*0718*/ 	.word	0x0002a8d0


	//   ....[56]....
        /*071c*/ 	.word	0x0002a8e0


	//   ....[57]....
        /*0720*/ 	.word	0x0002a8f0


	//   ....[58]....
        /*0724*/ 	.word	0x0002a920


	//   ....[59]....
        /*0728*/ 	.word	0x0002a950


	//   ....[60]....
        /*072c*/ 	.word	0x0002c2d0


	//   ....[61]....
        /*0730*/ 	.word	0x0002c4a0


	//   ....[62]....
        /*0734*/ 	.word	0x0002c4d0


	//   ....[63]....
        /*0738*/ 	.word	0x0002c500


	//   ....[64]....
        /*073c*/ 	.word	0x0002c530


	//   ....[65]....
        /*0740*/ 	.word	0x0002c560


	//   ....[66]....
        /*0744*/ 	.word	0x0002c5a0


	//   ....[67]....
        /*0748*/ 	.word	0x0002c720


	//   ....[68]....
        /*074c*/ 	.word	0x0002c750


	//   ....[69]....
        /*0750*/ 	.word	0x0002c780


	//   ....[70]....
        /*0754*/ 	.word	0x0002c7b0


	//   ....[71]....
        /*0758*/ 	.word	0x0002c7e0


	//   ....[72]....
        /*075c*/ 	.word	0x0002c810


	//   ....[73]....
        /*0760*/ 	.word	0x0002c8b0


	//   ....[74]....
        /*0764*/ 	.word	0x0002c8f0


	//   ....[75]....
        /*0768*/ 	.word	0x0002c9b0


	//   ....[76]....
        /*076c*/ 	.word	0x0002db50


	//   ....[77]....
        /*0770*/ 	.word	0x0002fb70


	//   ....[78]....
        /*0774*/ 	.word	0x000320a0


	//   ....[79]....
        /*0778*/ 	.word	0x000320d0


	//   ....[80]....
        /*077c*/ 	.word	0x00032110


	//   ....[81]....
        /*0780*/ 	.word	0x00032140


	//   ....[82]....
        /*0784*/ 	.word	0x00032170


	//   ....[83]....
        /*0788*/ 	.word	0x000321a0


	//   ....[84]....
        /*078c*/ 	.word	0x000321d0


	//   ....[85]....
        /*0790*/ 	.word	0x00032200


	//   ....[86]....
        /*0794*/ 	.word	0x000323a0


	//   ....[87]....
        /*0798*/ 	.word	0x000323d0


	//   ....[88]....
        /*079c*/ 	.word	0x00032400


	//   ....[89]....
        /*07a0*/ 	.word	0x00032430


	//   ....[90]....
        /*07a4*/ 	.word	0x00032460


	//   ....[91]....
        /*07a8*/ 	.word	0x00032490


	//   ....[92]....
        /*07ac*/ 	.word	0x00032550


	//   ....[93]....
        /*07b0*/ 	.word	0x00032570


	//   ....[94]....
        /*07b4*/ 	.word	0x000325e0


	//   ....[95]....
        /*07b8*/ 	.word	0x00032d70


	//   ....[96]....
        /*07bc*/ 	.word	0x00033200


	//   ....[97]....
        /*07c0*/ 	.word	0x000332a0


	//   ....[98]....
        /*07c4*/ 	.word	0x00033340


	//   ....[99]....
        /*07c8*/ 	.word	0x000333e0


	//   ....[100]....
        /*07cc*/ 	.word	0x00033480


	//   ....[101]....
        /*07d0*/ 	.word	0x00033560


	//   ....[102]....
        /*07d4*/ 	.word	0x00033600


	//   ....[103]....
        /*07d8*/ 	.word	0x000336a0


	//   ....[104]....
        /*07dc*/ 	.word	0x00033740


	//   ....[105]....
        /*07e0*/ 	.word	0x00033ad0


	//   ....[106]....
        /*07e4*/ 	.word	0x00033c00


	//   ....[107]....
        /*07e8*/ 	.word	0x00033d30


	//   ....[108]....
        /*07ec*/ 	.word	0x00033db0


	//   ....[109]....
        /*07f0*/ 	.word	0x00033e10


	//   ....[110]....
        /*07f4*/ 	.word	0x00033e90


	//   ....[111]....
        /*07f8*/ 	.word	0x00033ef0


	//   ....[112]....
        /*07fc*/ 	.word	0x00033f70


	//   ....[113]....
        /*0800*/ 	.word	0x00033fd0


	//   ....[114]....
        /*0804*/ 	.word	0x00034050


	//   ....[115]....
        /*0808*/ 	.word	0x000340b0


	//   ....[116]....
        /*080c*/ 	.word	0x00034130


	//   ....[117]....
        /*0810*/ 	.word	0x00034190


	//   ....[118]....
        /*0814*/ 	.word	0x00034210


	//   ....[119]....
        /*0818*/ 	.word	0x00034270


	//   ....[120]....
        /*081c*/ 	.word	0x000342d0


	//   ....[121]....
        /*0820*/ 	.word	0x00034330


	//   ....[122]....
        /*0824*/ 	.word	0x000343c0


	//   ....[123]....
        /*0828*/ 	.word	0x00034420


	//   ....[124]....
        /*082c*/ 	.word	0x000344a0


	//   ....[125]....
        /*0830*/ 	.word	0x00034500


	//   ....[126]....
        /*0834*/ 	.word	0x00034570


	//   ....[127]....
        /*0838*/ 	.word	0x000345d0


	//   ....[128]....
        /*083c*/ 	.word	0x00034650


	//   ....[129]....
        /*0840*/ 	.word	0x000346b0


	//   ....[130]....
        /*0844*/ 	.word	0x00034730


	//   ....[131]....
        /*0848*/ 	.word	0x00034790


	//   ....[132]....
        /*084c*/ 	.word	0x00034810


	//   ....[133]....
        /*0850*/ 	.word	0x00034870


	//   ....[134]....
        /*0854*/ 	.word	0x000348e0


	//   ....[135]....
        /*0858*/ 	.word	0x00034940


	//   ....[136]....
        /*085c*/ 	.word	0x000349a0


	//   ....[137]....
        /*0860*/ 	.word	0x00034ad0


	//   ....[138]....
        /*0864*/ 	.word	0x00034db0


	//   ....[139]....
        /*0868*/ 	.word	0x000351e0


	//   ....[140]....
        /*086c*/ 	.word	0x00035280


	//   ....[141]....
        /*0870*/ 	.word	0x000353b0


	//   ....[142]....
        /*0874*/ 	.word	0x00035420


	//   ....[143]....
        /*0878*/ 	.word	0x00035490


	//   ....[144]....
        /*087c*/ 	.word	0x00035500


	//   ....[145]....
        /*0880*/ 	.word	0x00035570


	//   ....[146]....
        /*0884*/ 	.word	0x000355f0


	//   ....[147]....
        /*0888*/ 	.word	0x00035680


	//   ....[148]....
        /*088c*/ 	.word	0x00035710


	//   ....[149]....
        /*0890*/ 	.word	0x00035780


	//   ....[150]....
        /*0894*/ 	.word	0x000357f0


	//   ....[151]....
        /*0898*/ 	.word	0x00035860


	//   ....[152]....
        /*089c*/ 	.word	0x000358e0


	//   ....[153]....
        /*08a0*/ 	.word	0x00035950


	//   ....[154]....
        /*08a4*/ 	.word	0x000359f0


	//   ....[155]....
        /*08a8*/ 	.word	0x00035a80


	//   ....[156]....
        /*08ac*/ 	.word	0x00035bb0


	//----- nvinfo : EIATTR_REG_RECONFIG
	.align		4
.L_270:
        /*08b0*/ 	.byte	0x01, 0x54
	.zero		2


	//----- nvinfo : EIATTR_SYSCALL_OFFSETS
	.align		4
        /*08b4*/ 	.byte	0x04, 0x46
        /*08b6*/ 	.short	(.L_272 - .L_271)


	//   ....[0]....
.L_271:
        /*08b8*/ 	.word	0x00001d80


	//   ....[1]....
        /*08bc*/ 	.word	0x00001ed0


	//   ....[2]....
        /*08c0*/ 	.word	0x00010820


	//   ....[3]....
        /*08c4*/ 	.word	0x00010b50


	//   ....[4]....
        /*08c8*/ 	.word	0x0002f290


	//   ....[5]....
        /*08cc*/ 	.word	0x0002f3e0


	//   ....[6]....
        /*08d0*/ 	.word	0x0002f520


	//   ....[7]....
        /*08d4*/ 	.word	0x0002f640


	//----- nvinfo : EIATTR_MBARRIER_INSTR_OFFSETS
	.align		4
.L_272:
        /*08d8*/ 	.byte	0x04, 0x39
        /*08da*/ 	.short	(.L_274 - .L_273)


	//   ....[0]....
.L_273:
        /*08dc*/ 	.word	0x00000300
        /*08e0*/ 	.word	0x000000ff
        /*08e4*/ 	.word	0x00029800
        /*08e8*/ 	.short	0x0100
        /*08ea*/ 	.byte	0x08
	.zero		1


	//   ....[1]....
        /*08ec*/ 	.word	0x00000310
        /*08f0*/ 	.word	0x000000ff
        /*08f4*/ 	.word	0x00029820
        /*08f8*/ 	.short	0x0100
        /*08fa*/ 	.byte	0x08
	.zero		1


	//   ....[2]....
        /*08fc*/ 	.word	0x00000400
        /*0900*/ 	.word	0x000000ff
        /*0904*/ 	.word	0x00029830
        /*0908*/ 	.short	0x0100
        /*090a*/ 	.byte	0x08
	.zero		1


	//   ....[3]....
        /*090c*/ 	.word	0x00000410
        /*0910*/ 	.word	0x000000ff
        /*0914*/ 	.word	0x00029840
        /*0918*/ 	.short	0x0100
        /*091a*/ 	.byte	0x08
	.zero		1


	//   ....[4]....
        /*091c*/ 	.word	0x00000420
        /*0920*/ 	.word	0x000000ff
        /*0924*/ 	.word	0x00029838
        /*0928*/ 	.short	0x0100
        /*092a*/ 	.byte	0x08
	.zero		1


	//   ....[5]....
        /*092c*/ 	.word	0x00000430
        /*0930*/ 	.word	0x000000ff
        /*0934*/ 	.word	0x00029848
        /*0938*/ 	.short	0x0100
        /*093a*/ 	.byte	0x08
	.zero		1


	//   ....[6]....
        /*093c*/ 	.word	0x00000560
        /*0940*/ 	.word	0x000000ff
        /*0944*/ 	.word	0x00029850
        /*0948*/ 	.short	0x0100
        /*094a*/ 	.byte	0x08
	.zero		1


	//   ....[7]....
        /*094c*/ 	.word	0x00000570
        /*0950*/ 	.word	0x000000ff
        /*0954*/ 	.word	0x00029860
        /*0958*/ 	.short	0x0100
        /*095a*/ 	.byte	0x08
	.zero		1


	//   ....[8]....
        /*095c*/ 	.word	0x00000580
        /*0960*/ 	.word	0x000000ff
        /*0964*/ 	.word	0x00029858
        /*0968*/ 	.short	0x0100
        /*096a*/ 	.byte	0x08
	.zero		1


	//   ....[9]....
        /*096c*/ 	.word	0x00000590
        /*0970*/ 	.word	0x000000ff
        /*0974*/ 	.word	0x00029868
        /*0978*/ 	.short	0x0100
        /*097a*/ 	.byte	0x08
	.zero		1


	//   ....[10]....
        /*097c*/ 	.word	0x00000680
        /*0980*/ 	.word	0x000000ff
        /*0984*/ 	.word	0x00029870
        /*0988*/ 	.short	0x0100
        /*098a*/ 	.byte	0x06
	.zero		1


	//   ....[11]....
        /*098c*/ 	.word	0x00000690
        /*0990*/ 	.word	0x000000ff
        /*0994*/ 	.word	0x00029880
        /*0998*/ 	.short	0x0100
        /*099a*/ 	.byte	0x06
	.zero		1


	//   ....[12]....
        /*099c*/ 	.word	0x000006a0
        /*09a0*/ 	.word	0x000000ff
        /*09a4*/ 	.word	0x00029878
        /*09a8*/ 	.short	0x0100
        /*09aa*/ 	.byte	0x06
	.zero		1


	//   ....[13]....
        /*09ac*/ 	.word	0x000006b0
        /*09b0*/ 	.word	0x000000ff
        /*09b4*/ 	.word	0x00029888
        /*09b8*/ 	.short	0x0100
        /*09ba*/ 	.byte	0x06
	.zero		1


	//   ....[14]....
        /*09bc*/ 	.word	0x000007e0
        /*09c0*/ 	.word	0x000000ff
        /*09c4*/ 	.word	0x00029890
        /*09c8*/ 	.short	0x0100
        /*09ca*/ 	.byte	0x08
	.zero		1


	//   ....[15]....
        /*09cc*/ 	.word	0x000007f0
        /*09d0*/ 	.word	0x000000ff
        /*09d4*/ 	.word	0x000298a0
        /*09d8*/ 	.short	0x0100
        /*09da*/ 	.byte	0x08
	.zero		1


	//   ....[16]....
        /*09dc*/ 	.word	0x00000800
        /*09e0*/ 	.word	0x000000ff
        /*09e4*/ 	.word	0x00029898
        /*09e8*/ 	.short	0x0100
        /*09ea*/ 	.byte	0x08
	.zero		1


	//   ....[17]....
        /*09ec*/ 	.word	0x00000810
        /*09f0*/ 	.word	0x000000ff
        /*09f4*/ 	.word	0x000298a8
        /*09f8*/ 	.short	0x0100
        /*09fa*/ 	.byte	0x08
	.zero		1


	//   ....[18]....
        /*09fc*/ 	.word	0x00000940
        /*0a00*/ 	.word	0x000000ff
        /*0a04*/ 	.word	0x000298b0
        /*0a08*/ 	.short	0x0100
        /*0a0a*/ 	.byte	0x08
	.zero		1


	//   ....[19]....
        /*0a0c*/ 	.word	0x00000950
        /*0a10*/ 	.word	0x000000ff
        /*0a14*/ 	.word	0x000298c0
        /*0a18*/ 	.short	0x0100
        /*0a1a*/ 	.byte	0x08
	.zero		1


	//   ....[20]....
        /*0a1c*/ 	.word	0x00000960
        /*0a20*/ 	.word	0x000000ff
        /*0a24*/ 	.word	0x000298b8
        /*0a28*/ 	.short	0x0100
        /*0a2a*/ 	.byte	0x08
	.zero		1


	//   ....[21]....
        /*0a2c*/ 	.word	0x00000970
        /*0a30*/ 	.word	0x000000ff
        /*0a34*/ 	.word	0x000298c8
        /*0a38*/ 	.short	0x0100
        /*0a3a*/ 	.byte	0x08
	.zero		1


	//   ....[22]....
        /*0a3c*/ 	.word	0x00003740
        /*0a40*/ 	.word	0x00000026
        /*0a44*/ 	.word	0x00029890
        /*0a48*/ 	.short	0x010a
        /*0a4a*/ 	.byte	0x3f
	.zero		1


	//   ....[23]....
        /*0a4c*/ 	.word	0x00009510
        /*0a50*/ 	.word	0x00000026
        /*0a54*/ 	.word	0x00029890
        /*0a58*/ 	.short	0x010a
        /*0a5a*/ 	.byte	0x3f
	.zero		1


	//   ....[24]....
        /*0a5c*/ 	.word	0x0000f3d0
        /*0a60*/ 	.word	0x00000026
        /*0a64*/ 	.word	0x00029890
        /*0a68*/ 	.short	0x010a
        /*0a6a*/ 	.byte	0x3f
	.zero		1


	//   ....[25]....
        /*0a6c*/ 	.word	0x0000f7a0
        /*0a70*/ 	.word	0x00000028
        /*0a74*/ 	.word	0x00000000
        /*0a78*/ 	.short	0x0101
        /*0a7a*/ 	.byte	0x3f
	.zero		1


	//   ....[26]....
        /*0a7c*/ 	.word	0x0000f7e0
        /*0a80*/ 	.word	0x00000026
        /*0a84*/ 	.word	0x000298b0
        /*0a88*/ 	.short	0x010a
        /*0a8a*/ 	.byte	0x3f
	.zero		1


	//   ....[27]....
        /*0a8c*/ 	.word	0x0000fca0
        /*0a90*/ 	.word	0x00000026
        /*0a94*/ 	.word	0x00000000
        /*0a98*/ 	.short	0x0101
        /*0a9a*/ 	.byte	0x3f
	.zero		1


	//   ....[28]....
        /*0a9c*/ 	.word	0x000108b0
        /*0aa0*/ 	.word	0x00000011
        /*0aa4*/ 	.word	0x00029800
        /*0aa8*/ 	.short	0x010a
        /*0aaa*/ 	.byte	0x3f
	.zero		1


	//   ....[29]....
        /*0aac*/ 	.word	0x00010900
        /*0ab0*/ 	.word	0x00000011
        /*0ab4*/ 	.word	0x00029800
        /*0ab8*/ 	.short	0x010a
        /*0aba*/ 	.byte	0x3f
	.zero		1


	//   ....[30]....
        /*0abc*/ 	.word	0x00011390
        /*0ac0*/ 	.word	0x00000011
        /*0ac4*/ 	.word	0x00029800
        /*0ac8*/ 	.short	0x010a
        /*0aca*/ 	.byte	0x3f
	.zero		1


	//   ....[31]....
        /*0acc*/ 	.word	0x000148a0
        /*0ad0*/ 	.word	0x00000011
        /*0ad4*/ 	.word	0x00029800
        /*0ad8*/ 	.short	0x010a
        /*0ada*/ 	.byte	0x3f
	.zero		1


	//   ....[32]....
        /*0adc*/ 	.word	0x000179a0
        /*0ae0*/ 	.word	0x00000003
        /*0ae4*/ 	.word	0x00029830
        /*0ae8*/ 	.short	0x010a
        /*0aea*/ 	.byte	0x3f
	.zero		1


	//   ....[33]....
        /*0aec*/ 	.word	0x00017a10
        /*0af0*/ 	.word	0x00000003
        /*0af4*/ 	.word	0x00029830
        /*0af8*/ 	.short	0x010a
        /*0afa*/ 	.byte	0x3f
	.zero		1


	//   ....[34]....
        /*0afc*/ 	.word	0x00018c60
        /*0b00*/ 	.word	0x00000000
        /*0b04*/ 	.word	0x00000000
        /*0b08*/ 	.short	0x0101
        /*0b0a*/ 	.byte	0x3f
	.zero		1


	//   ....[35]....
        /*0b0c*/ 	.word	0x0001c1b0
        /*0b10*/ 	.word	0x00000015
        /*0b14*/ 	.word	0x00029830
        /*0b18*/ 	.short	0x010a
        /*0b1a*/ 	.byte	0x3f
	.zero		1


	//   ....[36]....
        /*0b1c*/ 	.word	0x0001c200
        /*0b20*/ 	.word	0x00000015
        /*0b24*/ 	.word	0x00029830
        /*0b28*/ 	.short	0x010a
        /*0b2a*/ 	.byte	0x3f
	.zero		1


	//   ....[37]....
        /*0b2c*/ 	.word	0x0001d2c0
        /*0b30*/ 	.word	0x00000015
        /*0b34*/ 	.word	0x00029850
        /*0b38*/ 	.short	0x010a
        /*0b3a*/ 	.byte	0x3f
	.zero		1


	//   ....[38]....
        /*0b3c*/ 	.word	0x0001d300
        /*0b40*/ 	.word	0x00000015
        /*0b44*/ 	.word	0x00029850
        /*0b48*/ 	.short	0x010a
        /*0b4a*/ 	.byte	0x3f
	.zero		1


	//   ....[39]....
        /*0b4c*/ 	.word	0x0001d640
        /*0b50*/ 	.word	0x00000008
        /*0b54*/ 	.word	0x00000000
        /*0b58*/ 	.short	0x0101
        /*0b5a*/ 	.byte	0x3f
	.zero		1


	//   ....[40]....
        /*0b5c*/ 	.word	0x000208d0
        /*0b60*/ 	.word	0x00000000
        /*0b64*/ 	.word	0x00000000
        /*0b68*/ 	.short	0x0101
        /*0b6a*/ 	.byte	0x3f
	.zero		1


	//   ....[41]....
        /*0b6c*/ 	.word	0x00021200
        /*0b70*/ 	.word	0x00000000
        /*0b74*/ 	.word	0x00029830
        /*0b78*/ 	.short	0x010a
        /*0b7a*/ 	.byte	0x3f
	.zero		1


	//   ....[42]....
        /*0b7c*/ 	.word	0x00021250
        /*0b80*/ 	.word	0x00000000
        /*0b84*/ 	.word	0x00029830
        /*0b88*/ 	.short	0x010a
        /*0b8a*/ 	.byte	0x3f
	.zero		1


	//   ....[43]....
        /*0b8c*/ 	.word	0x00022360
        /*0b90*/ 	.word	0x00000003
        /*0b94*/ 	.word	0x00029850
        /*0b98*/ 	.short	0x010a
        /*0b9a*/ 	.byte	0x3f
	.zero		1


	//   ....[44]....
        /*0b9c*/ 	.word	0x000223b0
        /*0ba0*/ 	.word	0x00000003
        /*0ba4*/ 	.word	0x00029850
        /*0ba8*/ 	.short	0x010a
        /*0baa*/ 	.byte	0x3f
	.zero		1


	//   ....[45]....
        /*0bac*/ 	.word	0x00023b90
        /*0bb0*/ 	.word	0x00000006
        /*0bb4*/ 	.word	0x00000000
        /*0bb8*/ 	.short	0x0101
        /*0bba*/ 	.byte	0x3f
	.zero		1


	//   ....[46]....
        /*0bbc*/ 	.word	0x00023d40
        /*0bc0*/ 	.word	0x0000000a
        /*0bc4*/ 	.word	0x00000000
        /*0bc8*/ 	.short	0x0101
        /*0bca*/ 	.byte	0x3f
	.zero		1


	//   ....[47]....
        /*0bcc*/ 	.word	0x000244c0
        /*0bd0*/ 	.word	0x00000000
        /*0bd4*/ 	.word	0x00029830
        /*0bd8*/ 	.short	0x010a
        /*0bda*/ 	.byte	0x3f
	.zero		1


	//   ....[48]....
        /*0bdc*/ 	.word	0x00024510
        /*0be0*/ 	.word	0x00000000
        /*0be4*/ 	.word	0x00029830
        /*0be8*/ 	.short	0x010a
        /*0bea*/ 	.byte	0x3f
	.zero		1


	//   ....[49]....
        /*0bec*/ 	.word	0x00025620
        /*0bf0*/ 	.word	0x00000003
        /*0bf4*/ 	.word	0x00029850
        /*0bf8*/ 	.short	0x010a
        /*0bfa*/ 	.byte	0x3f
	.zero		1


	//   ....[50]....
        /*0bfc*/ 	.word	0x00025660
        /*0c00*/ 	.word	0x00000003
        /*0c04*/ 	.word	0x00029850
        /*0c08*/ 	.short	0x010a
        /*0c0a*/ 	.byte	0x3f
	.zero		1


	//   ....[51]....
        /*0c0c*/ 	.word	0x000259e0
        /*0c10*/ 	.word	0x00000000
        /*0c14*/ 	.word	0x00000000
        /*0c18*/ 	.short	0x0101
        /*0c1a*/ 	.byte	0x3f
	.zero		1


	//   ....[52]....
        /*0c1c*/ 	.word	0x00028c50
        /*0c20*/ 	.word	0x00000005
        /*0c24*/ 	.word	0x00000000
        /*0c28*/ 	.short	0x0101
        /*0c2a*/ 	.byte	0x3f
	.zero		1


	//   ....[53]....
        /*0c2c*/ 	.word	0x000292c0
        /*0c30*/ 	.word	0x0000000f
        /*0c34*/ 	.word	0x00029850
        /*0c38*/ 	.short	0x010a
        /*0c3a*/ 	.byte	0x3f
	.zero		1


	//   ....[54]....
        /*0c3c*/ 	.word	0x00029340
        /*0c40*/ 	.word	0x0000000f
        /*0c44*/ 	.word	0x00029850
        /*0c48*/ 	.short	0x010a
        /*0c4a*/ 	.byte	0x3f
	.zero		1


	//   ....[55]....
        /*0c4c*/ 	.word	0x00029990
        /*0c50*/ 	.word	0x00000000
        /*0c54*/ 	.word	0x00000000
        /*0c58*/ 	.short	0x0101
        /*0c5a*/ 	.byte	0x3f
	.zero		1


	//   ....[56]....
        /*0c5c*/ 	.word	0x0002b2c0
        /*0c60*/ 	.word	0x00000000
        /*0c64*/ 	.word	0x00000000
        /*0c68*/ 	.short	0x0101
        /*0c6a*/ 	.byte	0x3f
	.zero		1


	//   ....[57]....
        /*0c6c*/ 	.word	0x0002dc60
        /*0c70*/ 	.word	0x0000000c
        /*0c74*/ 	.word	0x00029820
        /*0c78*/ 	.short	0x010a
        /*0c7a*/ 	.byte	0x3f
	.zero		1


	//   ....[58]....
        /*0c7c*/ 	.word	0x0002dd30
        /*0c80*/ 	.word	0x00000008
        /*0c84*/ 	.word	0x000298a0
        /*0c88*/ 	.short	0x010a
        /*0c8a*/ 	.byte	0x3f
	.zero		1


	//   ....[59]....
        /*0c8c*/ 	.word	0x0002e150
        /*0c90*/ 	.word	0x00000008
        /*0c94*/ 	.word	0x000298c0
        /*0c98*/ 	.short	0x010a
        /*0c9a*/ 	.byte	0x3f
	.zero		1


	//   ....[60]....
        /*0c9c*/ 	.word	0x0002e550
        /*0ca0*/ 	.word	0x00000008
        /*0ca4*/ 	.word	0x000298a0
        /*0ca8*/ 	.short	0x010a
        /*0caa*/ 	.byte	0x3f
	.zero		1


	//   ....[61]....
        /*0cac*/ 	.word	0x0002e950
        /*0cb0*/ 	.word	0x00000008
        /*0cb4*/ 	.word	0x000298c0
        /*0cb8*/ 	.short	0x010a
        /*0cba*/ 	.byte	0x3f
	.zero		1


	//   ....[62]....
        /*0cbc*/ 	.word	0x0002fdf0
        /*0cc0*/ 	.word	0x00000005
        /*0cc4*/ 	.word	0x00029880
        /*0cc8*/ 	.short	0x010a
        /*0cca*/ 	.byte	0x3f
	.zero		1


	//   ....[63]....
        /*0ccc*/ 	.word	0x0002ffc0
        /*0cd0*/ 	.word	0x00000005
        /*0cd4*/ 	.word	0x00029840
        /*0cd8*/ 	.short	0x010a
        /*0cda*/ 	.byte	0x3f
	.zero		1


	//   ....[64]....
        /*0cdc*/ 	.word	0x00030550
        /*0ce0*/ 	.word	0x00000004
        /*0ce4*/ 	.word	0x00029820
        /*0ce8*/ 	.short	0x010a
        /*0cea*/ 	.byte	0x3f
	.zero		1


	//   ....[65]....
        /*0cec*/ 	.word	0x00030880
        /*0cf0*/ 	.word	0x00000004
        /*0cf4*/ 	.word	0x00029880
        /*0cf8*/ 	.short	0x010a
        /*0cfa*/ 	.byte	0x3f
	.zero		1


	//   ....[66]....
        /*0cfc*/ 	.word	0x00030ae0
        /*0d00*/ 	.word	0x00000004
        /*0d04*/ 	.word	0x00029840
        /*0d08*/ 	.short	0x010a
        /*0d0a*/ 	.byte	0x3f
	.zero		1


	//   ....[67]....
        /*0d0c*/ 	.word	0x00031000
        /*0d10*/ 	.word	0x00000014
        /*0d14*/ 	.word	0x00029870
        /*0d18*/ 	.short	0x010a
        /*0d1a*/ 	.byte	0x3f
	.zero		1


	//   ....[68]....
        /*0d1c*/ 	.word	0x00031070
        /*0d20*/ 	.word	0x00000014
        /*0d24*/ 	.word	0x00029860
        /*0d28*/ 	.short	0x010a
        /*0d2a*/ 	.byte	0x3f
	.zero		1


	//   ....[69]....
        /*0d2c*/ 	.word	0x000315d0
        /*0d30*/ 	.word	0x00000014
        /*0d34*/ 	.word	0x00029850
        /*0d38*/ 	.short	0x0101
        /*0d3a*/ 	.byte	0x3f
	.zero		1


	//   ....[70]....
        /*0d3c*/ 	.word	0x00031630
        /*0d40*/ 	.word	0x00000014
        /*0d44*/ 	.word	0x00000000
        /*0d48*/ 	.short	0x0101
        /*0d4a*/ 	.byte	0x3f
	.zero		1


	//   ....[71]....
        /*0d4c*/ 	.word	0x00031850
        /*0d50*/ 	.word	0x00000011
        /*0d54*/ 	.word	0x00029870
        /*0d58*/ 	.short	0x010a
        /*0d5a*/ 	.byte	0x3f
	.zero		1


	//   ....[72]....
        /*0d5c*/ 	.word	0x000318c0
        /*0d60*/ 	.word	0x00000011
        /*0d64*/ 	.word	0x00029860
        /*0d68*/ 	.short	0x010a
        /*0d6a*/ 	.byte	0x3f
	.zero		1


	//   ....[73]....
        /*0d6c*/ 	.word	0x00031e30
        /*0d70*/ 	.word	0x00000011
        /*0d74*/ 	.word	0x00029850
        /*0d78*/ 	.short	0x0101
        /*0d7a*/ 	.byte	0x3f
	.zero		1


	//   ....[74]....
        /*0d7c*/ 	.word	0x00031ea0
        /*0d80*/ 	.word	0x00000000
        /*0d84*/ 	.word	0x00000000
        /*0d88*/ 	.short	0x0101
        /*0d8a*/ 	.byte	0x3f
	.zero		1


	//   ....[75]....
        /*0d8c*/ 	.word	0x00032cf0
        /*0d90*/ 	.word	0x00000000
        /*0d94*/ 	.word	0x00029820
        /*0d98*/ 	.short	0x010a
        /*0d9a*/ 	.byte	0x3f
	.zero		1


	//   ....[76]....
        /*0d9c*/ 	.word	0x00032ed0
        /*0da0*/ 	.word	0x00000006
        /*0da4*/ 	.word	0x00000000
        /*0da8*/ 	.short	0x010a
        /*0daa*/ 	.byte	0x3f
	.zero		1


	//   ....[77]....
        /*0dac*/ 	.word	0x00032f00
        /*0db0*/ 	.word	0x00000007
        /*0db4*/ 	.word	0x00000000
        /*0db8*/ 	.short	0x010a
        /*0dba*/ 	.byte	0x3f
	.zero		1


	//   ....[78]....
        /*0dbc*/ 	.word	0x00032f50
        /*0dc0*/ 	.word	0x00000004
        /*0dc4*/ 	.word	0x00029860
        /*0dc8*/ 	.short	0x010a
        /*0dca*/ 	.byte	0x3f
	.zero		1


	//   ....[79]....
        /*0dcc*/ 	.word	0x00032fa0
        /*0dd0*/ 	.word	0x00000003
        /*0dd4*/ 	.word	0x00029860
        /*0dd8*/ 	.short	0x010a
        /*0dda*/ 	.byte	0x3f
	.zero		1


	//   ....[80]....
        /*0ddc*/ 	.word	0x00032fe0
        /*0de0*/ 	.word	0x00000004
        /*0de4*/ 	.word	0x00029880
        /*0de8*/ 	.short	0x010a
        /*0dea*/ 	.byte	0x3f
	.zero		1


	//   ....[81]....
        /*0dec*/ 	.word	0x00033000
        /*0df0*/ 	.word	0x00000003
        /*0df4*/ 	.word	0x00029880
        /*0df8*/ 	.short	0x010a
        /*0dfa*/ 	.byte	0x3f
	.zero		1


	//   ....[82]....
        /*0dfc*/ 	.word	0x00033060
        /*0e00*/ 	.word	0x00000026
        /*0e04*/ 	.word	0x00029890
        /*0e08*/ 	.short	0x010a
        /*0e0a*/ 	.byte	0x3f
	.zero		1


	//   ....[83]....
        /*0e0c*/ 	.word	0x000330b0
        /*0e10*/ 	.word	0x00000026
        /*0e14*/ 	.word	0x00029890
        /*0e18*/ 	.short	0x010a
        /*0e1a*/ 	.byte	0x3f
	.zero		1


	//   ....[84]....
        /*0e1c*/ 	.word	0x00033100
        /*0e20*/ 	.word	0x00000026
        /*0e24*/ 	.word	0x00029890
        /*0e28*/ 	.short	0x010a
        /*0e2a*/ 	.byte	0x3f
	.zero		1


	//   ....[85]....
        /*0e2c*/ 	.word	0x00033150
        /*0e30*/ 	.word	0x00000026
        /*0e34*/ 	.word	0x000298b0
        /*0e38*/ 	.short	0x010a
        /*0e3a*/ 	.byte	0x3f
	.zero		1


	//   ....[86]....
        /*0e3c*/ 	.word	0x000334c0
        /*0e40*/ 	.word	0x00000011
        /*0e44*/ 	.word	0x00029800
        /*0e48*/ 	.short	0x010a
        /*0e4a*/ 	.byte	0x3f
	.zero		1


	//   ....[87]....
        /*0e4c*/ 	.word	0x00033780
        /*0e50*/ 	.word	0x00000011
        /*0e54*/ 	.word	0x00029800
        /*0e58*/ 	.short	0x010a
        /*0e5a*/ 	.byte	0x3f
	.zero		1


	//   ....[88]....
        /*0e5c*/ 	.word	0x000337d0
        /*0e60*/ 	.word	0x00000003
        /*0e64*/ 	.word	0x00029830
        /*0e68*/ 	.short	0x010a
        /*0e6a*/ 	.byte	0x3f
	.zero		1


	//   ....[89]....
        /*0e6c*/ 	.word	0x00033820
        /*0e70*/ 	.word	0x00000015
        /*0e74*/ 	.word	0x00029830
        /*0e78*/ 	.short	0x010a
        /*0e7a*/ 	.byte	0x3f
	.zero		1


	//   ....[90]....
        /*0e7c*/ 	.word	0x00033870
        /*0e80*/ 	.word	0x00000015
        /*0e84*/ 	.word	0x00029850
        /*0e88*/ 	.short	0x010a
        /*0e8a*/ 	.byte	0x3f
	.zero		1


	//   ....[91]....
        /*0e8c*/ 	.word	0x000338c0
        /*0e90*/ 	.word	0x00000000
        /*0e94*/ 	.word	0x00029830
        /*0e98*/ 	.short	0x010a
        /*0e9a*/ 	.byte	0x3f
	.zero		1


	//   ....[92]....
        /*0e9c*/ 	.word	0x00033910
        /*0ea0*/ 	.word	0x00000003
        /*0ea4*/ 	.word	0x00029850
        /*0ea8*/ 	.short	0x010a
        /*0eaa*/ 	.byte	0x3f
	.zero		1


	//   ....[93]....
        /*0eac*/ 	.word	0x00033960
        /*0eb0*/ 	.word	0x00000000
        /*0eb4*/ 	.word	0x00029830
        /*0eb8*/ 	.short	0x010a
        /*0eba*/ 	.byte	0x3f
	.zero		1


	//   ....[94]....
        /*0ebc*/ 	.word	0x000339b0
        /*0ec0*/ 	.word	0x00000003
        /*0ec4*/ 	.word	0x00029850
        /*0ec8*/ 	.short	0x010a
        /*0eca*/ 	.byte	0x3f
	.zero		1


	//   ....[95]....
        /*0ecc*/ 	.word	0x00033a00
        /*0ed0*/ 	.word	0x0000000f
        /*0ed4*/ 	.word	0x00029850
        /*0ed8*/ 	.short	0x010a
        /*0eda*/ 	.byte	0x3f
	.zero		1


	//   ....[96]....
        /*0edc*/ 	.word	0x00034b90
        /*0ee0*/ 	.word	0x0000000c
        /*0ee4*/ 	.word	0x00029820
        /*0ee8*/ 	.short	0x010a
        /*0eea*/ 	.byte	0x3f
	.zero		1


	//   ....[97]....
        /*0eec*/ 	.word	0x00034be0
        /*0ef0*/ 	.word	0x00000008
        /*0ef4*/ 	.word	0x000298a0
        /*0ef8*/ 	.short	0x010a
        /*0efa*/ 	.byte	0x3f
	.zero		1


	//   ....[98]....
        /*0efc*/ 	.word	0x00034c30
        /*0f00*/ 	.word	0x00000008
        /*0f04*/ 	.word	0x000298c0
        /*0f08*/ 	.short	0x010a
        /*0f0a*/ 	.byte	0x3f
	.zero		1


	//   ....[99]....
        /*0f0c*/ 	.word	0x00034c80
        /*0f10*/ 	.word	0x00000008
        /*0f14*/ 	.word	0x000298a0
        /*0f18*/ 	.short	0x010a
        /*0f1a*/ 	.byte	0x3f
	.zero		1


	//   ....[100]....
        /*0f1c*/ 	.word	0x00034cd0
        /*0f20*/ 	.word	0x00000008
        /*0f24*/ 	.word	0x000298c0
        /*0f28*/ 	.short	0x010a
        /*0f2a*/ 	.byte	0x3f
	.zero		1


	//   ....[101]....
        /*0f2c*/ 	.word	0x00034e70
        /*0f30*/ 	.word	0x00000005
        /*0f34*/ 	.word	0x00029880
        /*0f38*/ 	.short	0x010a
        /*0f3a*/ 	.byte	0x3f
	.zero		1


	//   ....[102]....
        /*0f3c*/ 	.word	0x00034ec0
        /*0f40*/ 	.word	0x00000005
        /*0f44*/ 	.word	0x00029840
        /*0f48*/ 	.short	0x010a
        /*0f4a*/ 	.byte	0x3f
	.zero		1


	//   ....[103]....
        /*0f4c*/ 	.word	0x00034f40
        /*0f50*/ 	.word	0x00000004
        /*0f54*/ 	.word	0x00029820
        /*0f58*/ 	.short	0x010a
        /*0f5a*/ 	.byte	0x3f
	.zero		1


	//   ....[104]....
        /*0f5c*/ 	.word	0x00034f90
        /*0f60*/ 	.word	0x00000004
        /*0f64*/ 	.word	0x00029880
        /*0f68*/ 	.short	0x010a
        /*0f6a*/ 	.byte	0x3f
	.zero		1


	//   ....[105]....
        /*0f6c*/ 	.word	0x00034fe0
        /*0f70*/ 	.word	0x00000004
        /*0f74*/ 	.word	0x00029840
        /*0f78*/ 	.short	0x010a
        /*0f7a*/ 	.byte	0x3f
	.zero		1


	//   ....[106]....
        /*0f7c*/ 	.word	0x00035030
        /*0f80*/ 	.word	0x00000014
        /*0f84*/ 	.word	0x00029870
        /*0f88*/ 	.short	0x010a
        /*0f8a*/ 	.byte	0x3f
	.zero		1


	//   ....[107]....
        /*0f8c*/ 	.word	0x00035080
        /*0f90*/ 	.word	0x00000014
        /*0f94*/ 	.word	0x00029860
        /*0f98*/ 	.short	0x010a
        /*0f9a*/ 	.byte	0x3f
	.zero		1


	//   ....[108]....
        /*0f9c*/ 	.word	0x000350d0
        /*0fa0*/ 	.word	0x00000011
        /*0fa4*/ 	.word	0x00029870
        /*0fa8*/ 	.short	0x010a
        /*0faa*/ 	.byte	0x3f
	.zero		1


	//   ....[109]....
        /*0fac*/ 	.word	0x00035120
        /*0fb0*/ 	.word	0x00000011
        /*0fb4*/ 	.word	0x00029860
        /*0fb8*/ 	.short	0x010a
        /*0fba*/ 	.byte	0x3f
	.zero		1


	//   ....[110]....
        /*0fbc*/ 	.word	0x00035ad0
        /*0fc0*/ 	.word	0x00000000
        /*0fc4*/ 	.word	0x00029820
        /*0fc8*/ 	.short	0x010a
        /*0fca*/ 	.byte	0x3f
	.zero		1


	//   ....[111]....
        /*0fcc*/ 	.word	0x00035c70
        /*0fd0*/ 	.word	0x00000006
        /*0fd4*/ 	.word	0x00000000
        /*0fd8*/ 	.short	0x010a
        /*0fda*/ 	.byte	0x3f
	.zero		1


	//   ....[112]....
        /*0fdc*/ 	.word	0x00035cc0
        /*0fe0*/ 	.word	0x00000007
        /*0fe4*/ 	.word	0x00000000
        /*0fe8*/ 	.short	0x010a
        /*0fea*/ 	.byte	0x3f
	.zero		1


	//   ....[113]....
        /*0fec*/ 	.word	0x00035d10
        /*0ff0*/ 	.word	0x00000004
        /*0ff4*/ 	.word	0x00029860
        /*0ff8*/ 	.short	0x010a
        /*0ffa*/ 	.byte	0x3f
	.zero		1


	//   ....[114]....
        /*0ffc*/ 	.word	0x00035d60
        /*1000*/ 	.word	0x00000003
        /*1004*/ 	.word	0x00029860
        /*1008*/ 	.short	0x010a
        /*100a*/ 	.byte	0x3f
	.zero		1


	//   ....[115]....
        /*100c*/ 	.word	0x00035db0
        /*1010*/ 	.word	0x00000004
        /*1014*/ 	.word	0x00029880
        /*1018*/ 	.short	0x010a
        /*101a*/ 	.byte	0x3f
	.zero		1


	//----- nvinfo : EIATTR_NUM_MBARRIERS
	.align		4
.L_274:
        /*101c*/ 	.byte	0x03, 0x38
        /*101e*/ 	.short	0x0016


	//----- nvinfo : EIATTR_EXIT_INSTR_OFFSETS
	.align		4
        /*1020*/ 	.byte	0x04, 0x1c
        /*1022*/ 	.short	(.L_276 - .L_275)


	//   ....[0]....
.L_275:
        /*1024*/ 	.word	0x00033050


	//----- nvinfo : EIATTR_MAX_THREADS
	.align		4
.L_276:
        /*1028*/ 	.byte	0x04, 0x05
        /*102a*/ 	.short	(.L_278 - .L_277)
.L_277:
        /*102c*/ 	.word	0x00000180
        /*1030*/ 	.word	0x00000001
        /*1034*/ 	.word	0x00000001


	//----- nvinfo : EIATTR_CRS_STACK_SIZE
	.align		4
.L_278:
        /*1038*/ 	.byte	0x04, 0x1e
        /*103a*/ 	.short	(.L_280 - .L_279)
.L_279:
        /*103c*/ 	.word	0x00000000


	//----- nvinfo : EIATTR_CBANK_PARAM_SIZE
	.align		4
.L_280:
        /*1040*/ 	.byte	0x03, 0x19
        /*1042*/ 	.short	0x0a70


	//----- nvinfo : EIATTR_PARAM_CBANK
	.align		4
        /*1044*/ 	.byte	0x04, 0x0a
        /*1046*/ 	.short	(.L_282 - .L_281)
	.align		4
.L_281:
        /*1048*/ 	.word	index@(.nv.constant0._ZN7cutlass13device_kernelIN5flash11enable_sm90INS1_16FlashAttnFwdSm90INS1_25CollectiveMainloopFwdSm90ILi2EN4cute5tupleIJNS5_1CILi1EEES8_S8_EEENS6_IJNS7_ILi128EEENS7_ILi160EEENS7_ILi192EEEEEELi128ENS_12float_e4m3_tEfNS_4arch4Sm90ELb0ELb1ELb0ELb1ELb0ELb1ELb0ELb1ELb1ELb0ELb0ELb0EEENS1_21CollectiveEpilogueFwdINS6_IJSA_SA_SB_EEES9_NS_10bfloat16_tESG_Li256ELb1ELb0ELb0ELb1EEENS1_36VarlenDynamicPersistentTileSchedulerILi128ELi160ELi256ELi128ELb0ELb0ELb1ELb1ELb0ELb1EEEEEEEEEvNT_6ParamsE)
        /*104c*/ 	.short	0x0210
        /*104e*/ 	.short	0x0a70


	//----- nvinfo : EIATTR_SW_WAR
	.align		4
.L_282:
        /*1050*/ 	.byte	0x04, 0x36
        /*1052*/ 	.short	(.L_284 - .L_283)
.L_283:
        /*1054*/ 	.word	0x00000008
.L_284:


//--------------------- .nv.info._ZN7cutlass13device_kernelIN5flash11enable_sm90INS1_16FlashAttnFwdSm90INS1_25CollectiveMainloopFwdSm90ILi2EN4cute5tupleIJNS5_1CILi1EEES8_S8_EEENS6_IJNS7_ILi128EEENS7_ILi160EEENS7_ILi192EEEEEELi128ENS_12float_e4m3_tEfNS_4arch4Sm90ELb1ELb0ELb0ELb0ELb0ELb0ELb0ELb1ELb1ELb0ELb0ELb0EEENS1_21CollectiveEpilogueFwdINS6_IJSA_SA_SB_EEES9_NS_10bfloat16_tESG_Li256ELb0ELb0ELb0ELb1EEENS1_30DynamicPersistentTileSchedulerILi256ELi128ELb0ELb0ELb1EEEEEEEEEvNT_6ParamsE --------------------------
	.section	.nv.info._ZN7cutlass13device_kernelIN5flash11enable_sm90INS1_16FlashAttnFwdSm90INS1_25CollectiveMainloopFwdSm90ILi2EN4cute5tupleIJNS5_1CILi1EEES8_S8_EEENS6_IJNS7_ILi128EEENS7_ILi160EEENS7_ILi192EEEEEELi128ENS_12float_e4m3_tEfNS_4arch4Sm90ELb1ELb0ELb0ELb0ELb0ELb0ELb0ELb1ELb1ELb0ELb0ELb0EEENS1_21CollectiveEpilogueFwdINS6_IJSA_SA_SB_EEES9_NS_10bfloat16_tESG_Li256ELb0ELb0ELb0ELb1EEENS1_30DynamicPersistentTileSchedulerILi256ELi128ELb0ELb0ELb1EEEEEEEEEvNT_6ParamsE,"",@"SHT_CUDA_INFO"
	.sectionflags	@""
	.align	4


	//----- nvinfo : EIATTR_CUDA_API_VERSION
	.align		4
        /*0000*/ 	.byte	0x04, 0x37
        /*0002*/ 	.short	(.L_286 - .L_285)
.L_285:
        /*0004*/ 	.word	0x00000082


	//----- nvinfo : EIATTR_KPARAM_INFO
	.align		4
.L_286:
        /*0008*/ 	.byte	0x04, 0x17
        /*000a*/ 	.short	(.L_288 - .L_287)
.L_287:
        /*000c*/ 	.word	0x00000000
        /*0010*/ 	.short	0x0000
        /*0012*/ 	.short	0x0070
        /*0014*/ 	.byte	0x00, 0xf0, 0x01, 0x2e


	//----- nvinfo : EIATTR_SPARSE_MMA_MASK
	.align		4
.L_288:
        /*0018*/ 	.byte	0x03, 0x50
        /*001a*/ 	.short	0x0000


	//----- nvinfo : EIATTR_MAXREG_COUNT
	.align		4
        /*001c*/ 	.byte	0x03, 0x1b
        /*001e*/ 	.short	0x00a8


	//----- nvinfo : EIATTR_NUM_BARRIERS
	.align		4
        /*0020*/ 	.byte	0x02, 0x4c
        /*0022*/ 	.byte	0x10
	.zero		1


	//----- nvinfo : EIATTR_EXTERNS
	.align		4
        /*0024*/ 	.byte	0x04, 0x0f
        /*0026*/ 	.short	(.L_290 - .L_289)


	//   ....[0]....
	.align		4
.L_289:
        /*0028*/ 	.word	index@(__assertfail)


	//----- nvinfo : EIATTR_ANNOTATIONS
	.align		4
.L_290:
        /*002c*/ 	.byte	0x04, 0x55
        /*002e*/ 	.short	(.L_292 - .L_291)


	//   ....[0]....
.L_291:
        /* <DEDUP_REMOVED lines=33> */


	//----- nvinfo : EIATTR_MERCURY_ISA_VERSION
	.align		4
.L_292:
        /*0230*/ 	.byte	0x03, 0x5f
        /*0232*/ 	.short	0x0101


	//----- nvinfo : EIATTR_INT_WARP_WIDE_INSTR_OFFSETS
	.align		4
        /*0234*/ 	.byte	0x04, 0x31
        /*0236*/ 	.short	(.L_294 - .L_293)


	//   ....[0]....
.L_293:
        /*0238*/ 	.word	0x00000190


	//   ....[1]....
        /*023c*/ 	.word	0x000001c0


	//   ....[2]....
        /*0240*/ 	.word	0x000001d0


	//   ....[3]....
        /*0244*/ 	.word	0x0000e0b0


	//   ....[4]....
        /*0248*/ 	.word	0x0000e140


	//   ....[5]....
        /*024c*/ 	.word	0x0000e820


	//   ....[6]....
        /*0250*/ 	.word	0x000102d0


	//   ....[7]....
        /*0254*/ 	.word	0x00010360


	//----- nvinfo : EIATTR_COOP_GROUP_MASK_REGIDS
	.align		4
.L_294:
        /*0258*/ 	.byte	0x04, 0x29
        /*025a*/ 	.short	(.L_296 - .L_295)


	//   ....[0]....
.L_295:
        /*025c*/ 	.word	0xffffffff


	//   ....[1]....
        /*0260*/ 	.word	0xffffffff


	//   ....[2]....
        /*0264*/ 	.word	0xffffffff


	//   ....[3]....
        /*0268*/ 	.word	0xffffffff


	//   ....[4]....
        /*026c*/ 	.word	0xffffffff


	//   ....[5]....
        /*0270*/ 	.word	0xffffffff


	//   ....[6]....
        /*0274*/ 	.word	0xffffffff


	//   ....[7]....
        /*0278*/ 	.word	0xffffffff


	//   ....[8]....
        /*027c*/ 	.word	0xffffffff


	//   ....[9]....
        /*0280*/ 	.word	0xffffffff


	//   ....[10]....
        /*0284*/ 	.word	0xffffffff


	//   ....[11]....
        /*0288*/ 	.word	0xffffffff


	//   ....[12]....
        /*028c*/ 	.word	0xffffffff


	//   ....[13]....
        /*0290*/ 	.word	0xffffffff


	//   ....[14]....
        /*0294*/ 	.word	0xffffffff


	//   ....[15]....
        /*0298*/ 	.word	0xffffffff


	//   ....[16]....
        /*029c*/ 	.word	0xffffffff


	//   ....[17]....
        /*02a0*/ 	.word	0xffffffff


	//   ....[18]....
        /*02a4*/ 	.word	0xffffffff


	//   ....[19]....
        /*02a8*/ 	.word	0xffffffff


	//   ....[20]....
        /*02ac*/ 	.word	0xffffffff


	//   ....[21]....
        /*02b0*/ 	.word	0xffffffff


	//   ....[22]....
        /*02b4*/ 	.word	0xffffffff


	//   ....[23]....
        /*02b8*/ 	.word	0xffffffff


	//   ....[24]....
        /*02bc*/ 	.word	0xffffffff


	//   ....[25]....
        /*02c0*/ 	.word	0xffffffff


	//   ....[26]....
        /*02c4*/ 	.word	0xffffffff


	//   ....[27]....
        /*02c8*/ 	.word	0xffffffff


	//   ....[28]....
        /*02cc*/ 	.word	0xffffffff


	//   ....[29]....
        /*02d0*/ 	.word	0xffffffff


	//   ....[30]....
        /*02d4*/ 	.word	0xffffffff


	//   ....[31]....
        /*02d8*/ 	.word	0xffffffff


	//   ....[32]....
        /*02dc*/ 	.word	0xffffffff


	//   ....[33]....
        /*02e0*/ 	.word	0xffffffff


	//   ....[34]....
        /*02e4*/ 	.word	0xffffffff


	//   ....[35]....
        /*02e8*/ 	.word	0xffffffff


	//   ....[36]....
        /*02ec*/ 	.word	0xffffffff


	//   ....[37]....
        /*02f0*/ 	.word	0xffffffff


	//   ....[38]....
        /*02f4*/ 	.word	0xffffffff


	//   ....[39]....
        /*02f8*/ 	.word	0xffffffff


	//   ....[40]....
        /*02fc*/ 	.word	0xffffffff


	//   ....[41]....
        /*0300*/ 	.word	0xffffffff


	//   ....[42]....
        /*0304*/ 	.word	0xffffffff


	//   ....[43]....
        /*0308*/ 	.word	0xffffffff


	//   ....[44]....
        /*030c*/ 	.word	0xffffffff


	//   ....[45]....
        /*0310*/ 	.word	0xffffffff


	//   ....[46]....
        /*0314*/ 	.word	0xffffffff


	//   ....[47]....
        /*0318*/ 	.word	0xffffffff


	//   ....[48]....
        /*031c*/ 	.word	0xffffffff


	//   ....[49]....
        /*0320*/ 	.word	0xffffffff


	//   ....[50]....
        /*0324*/ 	.word	0xffffffff


	//   ....[51]....
        /*0328*/ 	.word	0xffffffff


	//   ....[52]....
        /*032c*/ 	.word	0xffffffff


	//   ....[53]....
        /*0330*/ 	.word	0xffffffff


	//   ....[54]....
        /*0334*/ 	.word	0xffffffff


	//   ....[55]....
        /*0338*/ 	.word	0xffffffff


	//   ....[56]....
        /*033c*/ 	.word	0xffffffff


	//   ....[57]....
        /*0340*/ 	.word	0xffffffff


	//   ....[58]....
        /*0344*/ 	.word	0xffffffff


	//   ....[59]....
        /*0348*/ 	.word	0xffffffff


	//   ....[60]....
        /*034c*/ 	.word	0xffffffff


	//   ....[61]....
        /*0350*/ 	.word	0x0500000f


	//   ....[62]....
        /*0354*/ 	.word	0x0500000f


	//----- nvinfo : EIATTR_COOP_GROUP_INSTR_OFFSETS
	.align		4
.L_296:
        /*0358*/ 	.byte	0x04, 0x28
        /*035a*/ 	.short	(.L_298 - .L_297)


	//   ....[0]....
.L_297:
        /*035c*/ 	.word	0x00000070


	//   ....[1]....
        /*0360*/ 	.word	0x000001a0


	//   ....[2]....
        /*0364*/ 	.word	0x000001f0


	//   ....[3]....
        /*0368*/ 	.word	0x000003e0


	//   ....[4]....
        /*036c*/ 	.word	0x00000540


	//   ....[5]....
        /*0370*/ 	.word	0x00000660


	//   ....[6]....
        /*0374*/ 	.word	0x000007c0


	//   ....[7]....
        /*0378*/ 	.word	0x000017d0


	//   ....[8]....
        /*037c*/ 	.word	0x000030a0


	//   ....[9]....
        /*0380*/ 	.word	0x000030c0


	//   ....[10]....
        /*0384*/ 	.word	0x00003d10


	//   ....[11]....
        /*0388*/ 	.word	0x00003d90


	//   ....[12]....
        /*038c*/ 	.word	0x000067f0


	//   ....[13]....
        /*0390*/ 	.word	0x000068b0


	//   ....[14]....
        /*0394*/ 	.word	0x00007440


	//   ....[15]....
        /*0398*/ 	.word	0x000074b0


	//   ....[16]....
        /*039c*/ 	.word	0x00009c00


	//   ....[17]....
        /*03a0*/ 	.word	0x00009c60


	//   ....[18]....
        /*03a4*/ 	.word	0x00009c90


	//   ....[19]....
        /*03a8*/ 	.word	0x00009cb0


	//   ....[20]....
        /*03ac*/ 	.word	0x0000b8e0


	//   ....[21]....
        /*03b0*/ 	.word	0x0000b8f0


	//   ....[22]....
        /*03b4*/ 	.word	0x0000b970


	//   ....[23]....
        /*03b8*/ 	.word	0x0000b980


	//   ....[24]....
        /*03bc*/ 	.word	0x0000c970


	//   ....[25]....
        /*03c0*/ 	.word	0x0000c980


	//   ....[26]....
        /*03c4*/ 	.word	0x0000c990


	//   ....[27]....
        /*03c8*/ 	.word	0x0000c9a0


	//   ....[28]....
        /*03cc*/ 	.word	0x0000c9b0


	//   ....[29]....
        /*03d0*/ 	.word	0x0000c9c0


	//   ....[30]....
        /*03d4*/ 	.word	0x0000c9d0


	//   ....[31]....
        /*03d8*/ 	.word	0x0000c9e0


	//   ....[32]....
        /*03dc*/ 	.word	0x0000ca10


	//   ....[33]....
        /*03e0*/ 	.word	0x0000ca20


	//   ....[34]....
        /*03e4*/ 	.word	0x0000caa0


	//   ....[35]....
        /*03e8*/ 	.word	0x0000cab0


	//   ....[36]....
        /*03ec*/ 	.word	0x0000cae0


	//   ....[37]....
        /*03f0*/ 	.word	0x0000caf0


	//   ....[38]....
        /*03f4*/ 	.word	0x0000cb00


	//   ....[39]....
        /*03f8*/ 	.word	0x0000cb10


	//   ....[40]....
        /*03fc*/ 	.word	0x0000cb20


	//   ....[41]....
        /*0400*/ 	.word	0x0000cb50


	//   ....[42]....
        /*0404*/ 	.word	0x0000cb70


	//   ....[43]....
        /*0408*/ 	.word	0x0000cb80


	//   ....[44]....
        /*040c*/ 	.word	0x0000cb90


	//   ....[45]....
        /*0410*/ 	.word	0x0000cba0


	//   ....[46]....
        /*0414*/ 	.word	0x0000cbd0


	//   ....[47]....
        /*0418*/ 	.word	0x0000cc00


	//   ....[48]....
        /*041c*/ 	.word	0x0000cc20


	//   ....[49]....
        /*0420*/ 	.word	0x0000cc30


	//   ....[50]....
        /*0424*/ 	.word	0x0000cc40


	//   ....[51]....
        /*0428*/ 	.word	0x0000cc50


	//   ....[52]....
        /*042c*/ 	.word	0x0000cc60


	//   ....[53]....
        /*0430*/ 	.word	0x0000cc80


	//   ....[54]....
        /*0434*/ 	.word	0x0000cc90


	//   ....[55]....
        /*0438*/ 	.word	0x0000ccb0


	//   ....[56]....
        /*043c*/ 	.word	0x0000ce90


	//   ....[57]....
        /*0440*/ 	.word	0x0000d950


	//   ....[58]....
        /*0444*/ 	.word	0x0000e960


	//   ....[59]....
        /*0448*/ 	.word	0x00010c20


	//   ....[60]....
        /*044c*/ 	.word	0x00010dc0


	//   ....[61]....
        /*0450*/ 	.word	0x000113c0


	//   ....[62]....
        /*0454*/ 	.word	0x00011850


	//----- nvinfo : EIATTR_REG_RECONFIG
	.align		4
.L_298:
        /*0458*/ 	.byte	0x01, 0x54
	.zero		2


	//----- nvinfo : EIATTR_SYSCALL_OFFSETS
	.align		4
        /*045c*/ 	.byte	0x04, 0x46
        /*045e*/ 	.short	(.L_300 - .L_299)


	//   ....[0]....
.L_299:
        /*0460*/ 	.word	0x00001980


	//   ....[1]....
        /*0464*/ 	.word	0x0000e2e0


	//   ....[2]....
        /*0468*/ 	.word	0x0000e420


	//   ....[3]....
        /*046c*/ 	.word	0x0000e560


	//   ....[4]....
        /*0470*/ 	.word	0x0000e680


	//----- nvinfo : EIATTR_MBARRIER_INSTR_OFFSETS
	.align		4
.L_300:
        /*0474*/ 	.byte	0x04, 0x39
        /*0476*/ 	.short	(.L_302 - .L_301)


	//   ....[0]....
.L_301:
        /*0478*/ 	.word	0x00000290
        /*047c*/ 	.word	0x000000ff
        /*0480*/ 	.word	0x00029800
        /*0484*/ 	.short	0x0100
        /*0486*/ 	.byte	0x06
	.zero		1


	//   ....[1]....
        /*0488*/ 	.word	0x000002a0
        /*048c*/ 	.word	0x000000ff
        /*0490*/ 	.word	0x00029820
        /*0494*/ 	.short	0x0100
        /*0496*/ 	.byte	0x06
	.zero		1


	//   ....[2]....
        /*0498*/ 	.word	0x00000390
        /*049c*/ 	.word	0x000000ff
        /*04a0*/ 	.word	0x00029830
        /*04a4*/ 	.short	0x0100
        /*04a6*/ 	.byte	0x08
	.zero		1


	//   ....[3]....
        /*04a8*/ 	.word	0x000003a0
        /*04ac*/ 	.word	0x000000ff
        /*04b0*/ 	.word	0x00029840
        /*04b4*/ 	.short	0x0100
        /*04b6*/ 	.byte	0x08
	.zero		1


	//   ....[4]....
        /*04b8*/ 	.word	0x000003b0
        /*04bc*/ 	.word	0x000000ff
        /*04c0*/ 	.word	0x00029838
        /*04c4*/ 	.short	0x0100
        /*04c6*/ 	.byte	0x08
	.zero		1


	//   ....[5]....
        /*04c8*/ 	.word	0x000003c0
        /*04cc*/ 	.word	0x000000ff
        /*04d0*/ 	.word	0x00029848
        /*04d4*/ 	.short	0x0100
        /*04d6*/ 	.byte	0x08
	.zero		1


	//   ....[6]....
        /*04d8*/ 	.word	0x000004f0
        /*04dc*/ 	.word	0x000000ff
        /*04e0*/ 	.word	0x00029850
        /*04e4*/ 	.short	0x0100
        /*04e6*/ 	.byte	0x08
	.zero		1


	//   ....[7]....
        /*04e8*/ 	.word	0x00000500
        /*04ec*/ 	.word	0x000000ff
        /*04f0*/ 	.word	0x00029860
        /*04f4*/ 	.short	0x0100
        /*04f6*/ 	.byte	0x08
	.zero		1


	//   ....[8]....
        /*04f8*/ 	.word	0x00000510
        /*04fc*/ 	.word	0x000000ff
        /*0500*/ 	.word	0x00029858
        /*0504*/ 	.short	0x0100
        /*0506*/ 	.byte	0x08
	.zero		1


	//   ....[9]....
        /*0508*/ 	.word	0x00000520
        /*050c*/ 	.word	0x000000ff
        /*0510*/ 	.word	0x00029868
        /*0514*/ 	.short	0x0100
        /*0516*/ 	.byte	0x08
	.zero		1


	//   ....[10]....
        /*0518*/ 	.word	0x00000610
        /*051c*/ 	.word	0x000000ff
        /*0520*/ 	.word	0x00029870
        /*0524*/ 	.short	0x0100
        /*0526*/ 	.byte	0x06
	.zero		1


	//   ....[11]....
        /*0528*/ 	.word	0x00000620
        /*052c*/ 	.word	0x000000ff
        /*0530*/ 	.word	0x00029880
        /*0534*/ 	.short	0x0100
        /*0536*/ 	.byte	0x06
	.zero		1


	//   ....[12]....
        /*0538*/ 	.word	0x00000630
        /*053c*/ 	.word	0x000000ff
        /*0540*/ 	.word	0x00029878
        /*0544*/ 	.short	0x0100
        /*0546*/ 	.byte	0x06
	.zero		1


	//   ....[13]....
        /*0548*/ 	.word	0x00000640
        /*054c*/ 	.word	0x000000ff
        /*0550*/ 	.word	0x00029888
        /*0554*/ 	.short	0x0100
        /*0556*/ 	.byte	0x06
	.zero		1


	//   ....[14]....
        /*0558*/ 	.word	0x00000770
        /*055c*/ 	.word	0x000000ff
        /*0560*/ 	.word	0x00029890
        /*0564*/ 	.short	0x0100
        /*0566*/ 	.byte	0x08
	.zero		1


	//   ....[15]....
        /*0568*/ 	.word	0x00000780
        /*056c*/ 	.word	0x000000ff
        /*0570*/ 	.word	0x000298a0
        /*0574*/ 	.short	0x0100
        /*0576*/ 	.byte	0x08
	.zero		1


	//   ....[16]....
        /*0578*/ 	.word	0x00000790
        /*057c*/ 	.word	0x000000ff
        /*0580*/ 	.word	0x00029898
        /*0584*/ 	.short	0x0100
        /*0586*/ 	.byte	0x08
	.zero		1


	//   ....[17]....
        /*0588*/ 	.word	0x000007a0
        /*058c*/ 	.word	0x000000ff
        /*0590*/ 	.word	0x000298a8
        /*0594*/ 	.short	0x0100
        /*0596*/ 	.byte	0x08
	.zero		1


	//   ....[18]....
        /*0598*/ 	.word	0x000008d0
        /*059c*/ 	.word	0x000000ff
        /*05a0*/ 	.word	0x000298b0
        /*05a4*/ 	.short	0x0100
        /*05a6*/ 	.byte	0x08
	.zero		1


	//   ....[19]....
        /*05a8*/ 	.word	0x000008e0
        /*05ac*/ 	.word	0x000000ff
        /*05b0*/ 	.word	0x000298c0
        /*05b4*/ 	.short	0x0100
        /*05b6*/ 	.byte	0x08
	.zero		1


	//   ....[20]....
        /*05b8*/ 	.word	0x000008f0
        /*05bc*/ 	.word	0x000000ff
        /*05c0*/ 	.word	0x000298b8
        /*05c4*/ 	.short	0x0100
        /*05c6*/ 	.byte	0x08
	.zero		1


	//   ....[21]....
        /*05c8*/ 	.word	0x00000900
        /*05cc*/ 	.word	0x000000ff
        /*05d0*/ 	.word	0x000298c8
        /*05d4*/ 	.short	0x0100
        /*05d6*/ 	.byte	0x08
	.zero		1


	//   ....[22]....
        /*05d8*/ 	.word	0x00001a00
        /*05dc*/ 	.word	0x000000ff
        /*05e0*/ 	.word	0x00029800
        /*05e4*/ 	.short	0x010a
        /*05e6*/ 	.byte	0x26
	.zero		1


	//   ....[23]....
        /*05e8*/ 	.word	0x00001a80
        /*05ec*/ 	.word	0x00000002
        /*05f0*/ 	.word	0x00029830
        /*05f4*/ 	.short	0x010a
        /*05f6*/ 	.byte	0x3f
	.zero		1


	//   ....[24]....
        /*05f8*/ 	.word	0x00001af0
        /*05fc*/ 	.word	0x00000002
        /*0600*/ 	.word	0x00029830
        /*0604*/ 	.short	0x010a
        /*0606*/ 	.byte	0x3f
	.zero		1


	//   ....[25]....
        /*0608*/ 	.word	0x00002f40
        /*060c*/ 	.word	0x00000002
        /*0610*/ 	.word	0x00000000
        /*0614*/ 	.short	0x0101
        /*0616*/ 	.byte	0x3f
	.zero		1


	//   ....[26]....
        /*0618*/ 	.word	0x00005190
        /*061c*/ 	.word	0x000000ff
        /*0620*/ 	.word	0x00029830
        /*0624*/ 	.short	0x010a
        /*0626*/ 	.byte	0x05
	.zero		1


	//   ....[27]....
        /*0628*/ 	.word	0x000051d0
        /*062c*/ 	.word	0x000000ff
        /*0630*/ 	.word	0x00029830
        /*0634*/ 	.short	0x010a
        /*0636*/ 	.byte	0x05
	.zero		1


	//   ....[28]....
        /*0638*/ 	.word	0x00005e10
        /*063c*/ 	.word	0x000000ff
        /*0640*/ 	.word	0x00029850
        /*0644*/ 	.short	0x010a
        /*0646*/ 	.byte	0x05
	.zero		1


	//   ....[29]....
        /*0648*/ 	.word	0x00005e50
        /*064c*/ 	.word	0x000000ff
        /*0650*/ 	.word	0x00029850
        /*0654*/ 	.short	0x010a
        /*0656*/ 	.byte	0x05
	.zero		1


	//   ....[30]....
        /*0658*/ 	.word	0x00007e70
        /*065c*/ 	.word	0x00000002
        /*0660*/ 	.word	0x00000000
        /*0664*/ 	.short	0x0101
        /*0666*/ 	.byte	0x3f
	.zero		1


	//   ....[31]....
        /*0668*/ 	.word	0x00008270
        /*066c*/ 	.word	0x000000ff
        /*0670*/ 	.word	0x00000000
        /*0674*/ 	.short	0x0101
        /*0676*/ 	.byte	0x05
	.zero		1


	//   ....[32]....
        /*0678*/ 	.word	0x00008990
        /*067c*/ 	.word	0x000000ff
        /*0680*/ 	.word	0x00029830
        /*0684*/ 	.short	0x010a
        /*0686*/ 	.byte	0x05
	.zero		1


	//   ....[33]....
        /*0688*/ 	.word	0x000089d0
        /*068c*/ 	.word	0x000000ff
        /*0690*/ 	.word	0x00029830
        /*0694*/ 	.short	0x010a
        /*0696*/ 	.byte	0x05
	.zero		1


	//   ....[34]....
        /*0698*/ 	.word	0x000095e0
        /*069c*/ 	.word	0x000000ff
        /*06a0*/ 	.word	0x00029850
        /*06a4*/ 	.short	0x010a
        /*06a6*/ 	.byte	0x05
	.zero		1


	//   ....[35]....
        /*06a8*/ 	.word	0x00009620
        /*06ac*/ 	.word	0x000000ff
        /*06b0*/ 	.word	0x00029850
        /*06b4*/ 	.short	0x010a
        /*06b6*/ 	.byte	0x05
	.zero		1


	//   ....[36]....
        /*06b8*/ 	.word	0x0000ac30
        /*06bc*/ 	.word	0x00000002
        /*06c0*/ 	.word	0x00000000
        /*06c4*/ 	.short	0x0101
        /*06c6*/ 	.byte	0x3f
	.zero		1


	//   ....[37]....
        /*06c8*/ 	.word	0x0000af10
        /*06cc*/ 	.word	0x000000ff
        /*06d0*/ 	.word	0x00000000
        /*06d4*/ 	.short	0x0101
        /*06d6*/ 	.byte	0x05
	.zero		1


	//   ....[38]....
        /*06d8*/ 	.word	0x0000b590
        /*06dc*/ 	.word	0x000000ff
        /*06e0*/ 	.word	0x00029850
        /*06e4*/ 	.short	0x010a
        /*06e6*/ 	.byte	0x09
	.zero		1


	//   ....[39]....
        /*06e8*/ 	.word	0x0000b5d0
        /*06ec*/ 	.word	0x000000ff
        /*06f0*/ 	.word	0x00029850
        /*06f4*/ 	.short	0x010a
        /*06f6*/ 	.byte	0x09
	.zero		1


	//   ....[40]....
        /*06f8*/ 	.word	0x0000bd50
        /*06fc*/ 	.word	0x000000ff
        /*0700*/ 	.word	0x00000000
        /*0704*/ 	.short	0x0101
        /*0706*/ 	.byte	0x04
	.zero		1


	//   ....[41]....
        /*0708*/ 	.word	0x0000d030
        /*070c*/ 	.word	0x000000ff
        /*0710*/ 	.word	0x00000000
        /*0714*/ 	.short	0x0101
        /*0716*/ 	.byte	0x05
	.zero		1


	//   ....[42]....
        /*0718*/ 	.word	0x0000eb80
        /*071c*/ 	.word	0x00000005
        /*0720*/ 	.word	0x00029880
        /*0724*/ 	.short	0x010a
        /*0726*/ 	.byte	0x3f
	.zero		1


	//   ....[43]....
        /*0728*/ 	.word	0x0000ed30
        /*072c*/ 	.word	0x00000005
        /*0730*/ 	.word	0x00029840
        /*0734*/ 	.short	0x010a
        /*0736*/ 	.byte	0x3f
	.zero		1


	//   ....[44]....
        /*0738*/ 	.word	0x0000f200
        /*073c*/ 	.word	0x000000ff
        /*0740*/ 	.word	0x00029820
        /*0744*/ 	.short	0x010a
        /*0746*/ 	.byte	0x28
	.zero		1


	//   ....[45]....
        /*0748*/ 	.word	0x0000f500
        /*074c*/ 	.word	0x00000004
        /*0750*/ 	.word	0x00029880
        /*0754*/ 	.short	0x010a
        /*0756*/ 	.byte	0x3f
	.zero		1


	//   ....[46]....
        /*0758*/ 	.word	0x0000f750
        /*075c*/ 	.word	0x00000004
        /*0760*/ 	.word	0x00029840
        /*0764*/ 	.short	0x010a
        /*0766*/ 	.byte	0x3f
	.zero		1


	//   ....[47]....
        /*0768*/ 	.word	0x0000fc60
        /*076c*/ 	.word	0x00000003
        /*0770*/ 	.word	0x00029870
        /*0774*/ 	.short	0x010a
        /*0776*/ 	.byte	0x3f
	.zero		1


	//   ....[48]....
        /*0778*/ 	.word	0x0000fcd0
        /*077c*/ 	.word	0x00000002
        /*0780*/ 	.word	0x00029860
        /*0784*/ 	.short	0x010a
        /*0786*/ 	.byte	0x3f
	.zero		1


	//   ....[49]....
        /*0788*/ 	.word	0x00010240
        /*078c*/ 	.word	0x00000003
        /*0790*/ 	.word	0x00029850
        /*0794*/ 	.short	0x0101
        /*0796*/ 	.byte	0x3f
	.zero		1


	//   ....[50]....
        /*0798*/ 	.word	0x00010280
        /*079c*/ 	.word	0x00000002
        /*07a0*/ 	.word	0x00000000
        /*07a4*/ 	.short	0x0101
        /*07a6*/ 	.byte	0x3f
	.zero		1


	//   ....[51]....
        /*07a8*/ 	.word	0x00010440
        /*07ac*/ 	.word	0x00000014
        /*07b0*/ 	.word	0x00029870
        /*07b4*/ 	.short	0x010a
        /*07b6*/ 	.byte	0x3f
	.zero		1


	//   ....[52]....
        /*07b8*/ 	.word	0x000104d0
        /*07bc*/ 	.word	0x00000014
        /*07c0*/ 	.word	0x00029860
        /*07c4*/ 	.short	0x010a
        /*07c6*/ 	.byte	0x3f
	.zero		1


	//   ....[53]....
        /*07c8*/ 	.word	0x00010a10
        /*07cc*/ 	.word	0x00000014
        /*07d0*/ 	.word	0x00029850
        /*07d4*/ 	.short	0x0101
        /*07d6*/ 	.byte	0x3f
	.zero		1


	//   ....[54]....
        /*07d8*/ 	.word	0x00010a60
        /*07dc*/ 	.word	0x00000000
        /*07e0*/ 	.word	0x00000000
        /*07e4*/ 	.short	0x0101
        /*07e6*/ 	.byte	0x3f
	.zero		1


	//   ....[55]....
        /*07e8*/ 	.word	0x00010d40
        /*07ec*/ 	.word	0x00000000
        /*07f0*/ 	.word	0x00029820
        /*07f4*/ 	.short	0x010a
        /*07f6*/ 	.byte	0x3f
	.zero		1


	//   ....[56]....
        /*07f8*/ 	.word	0x00010f00
        /*07fc*/ 	.word	0x00000006
        /*0800*/ 	.word	0x00000000
        /*0804*/ 	.short	0x010a
        /*0806*/ 	.byte	0x3f
	.zero		1


	//   ....[57]....
        /*0808*/ 	.word	0x00010f70
        /*080c*/ 	.word	0x00000007
        /*0810*/ 	.word	0x00000000
        /*0814*/ 	.short	0x010a
        /*0816*/ 	.byte	0x3f
	.zero		1


	//   ....[58]....
        /*0818*/ 	.word	0x00010fd0
        /*081c*/ 	.word	0x00000004
        /*0820*/ 	.word	0x00029860
        /*0824*/ 	.short	0x010a
        /*0826*/ 	.byte	0x3f
	.zero		1


	//   ....[59]....
        /*0828*/ 	.word	0x00011020
        /*082c*/ 	.word	0x00000003
        /*0830*/ 	.word	0x00029860
        /*0834*/ 	.short	0x010a
        /*0836*/ 	.byte	0x3f
	.zero		1


	//   ....[60]....
        /*0838*/ 	.word	0x00011060
        /*083c*/ 	.word	0x00000004
        /*0840*/ 	.word	0x00029880
        /*0844*/ 	.short	0x010a
        /*0846*/ 	.byte	0x3f
	.zero		1


	//   ....[61]....
        /*0848*/ 	.word	0x00011080
        /*084c*/ 	.word	0x00000003
        /*0850*/ 	.word	0x00029880
        /*0854*/ 	.short	0x010a
        /*0856*/ 	.byte	0x3f
	.zero		1


	//   ....[62]....
        /*0858*/ 	.word	0x000110f0
        /*085c*/ 	.word	0x00000003
        /*0860*/ 	.word	0x00029800
        /*0864*/ 	.short	0x010a
        /*0866*/ 	.byte	0x3f
	.zero		1


	//   ....[63]....
        /*0868*/ 	.word	0x00011140
        /*086c*/ 	.word	0x00000002
        /*0870*/ 	.word	0x00029830
        /*0874*/ 	.short	0x010a
        /*0876*/ 	.byte	0x3f
	.zero		1


	//   ....[64]....
        /*0878*/ 	.word	0x000111a0
        /*087c*/ 	.word	0x00000007
        /*0880*/ 	.word	0x00029830
        /*0884*/ 	.short	0x010a
        /*0886*/ 	.byte	0x3f
	.zero		1


	//   ....[65]....
        /*0888*/ 	.word	0x00011200
        /*088c*/ 	.word	0x00000007
        /*0890*/ 	.word	0x00029850
        /*0894*/ 	.short	0x010a
        /*0896*/ 	.byte	0x3f
	.zero		1


	//   ....[66]....
        /*0898*/ 	.word	0x00011260
        /*089c*/ 	.word	0x00000009
        /*08a0*/ 	.word	0x00029830
        /*08a4*/ 	.short	0x010a
        /*08a6*/ 	.byte	0x3f
	.zero		1


	//   ....[67]....
        /*08a8*/ 	.word	0x000112c0
        /*08ac*/ 	.word	0x00000009
        /*08b0*/ 	.word	0x00029850
        /*08b4*/ 	.short	0x010a
        /*08b6*/ 	.byte	0x3f
	.zero		1


	//   ....[68]....
        /*08b8*/ 	.word	0x00011320
        /*08bc*/ 	.word	0x00000005
        /*08c0*/ 	.word	0x00029850
        /*08c4*/ 	.short	0x010a
        /*08c6*/ 	.byte	0x3f
	.zero		1


	//   ....[69]....
        /*08c8*/ 	.word	0x00011470
        /*08cc*/ 	.word	0x00000005
        /*08d0*/ 	.word	0x00029880
        /*08d4*/ 	.short	0x010a
        /*08d6*/ 	.byte	0x3f
	.zero		1


	//   ....[70]....
        /*08d8*/ 	.word	0x000114c0
        /*08dc*/ 	.word	0x00000005
        /*08e0*/ 	.word	0x00029840
        /*08e4*/ 	.short	0x010a
        /*08e6*/ 	.byte	0x3f
	.zero		1


	//   ....[71]....
        /*08e8*/ 	.word	0x00011520
        /*08ec*/ 	.word	0x00000003
        /*08f0*/ 	.word	0x00029820
        /*08f4*/ 	.short	0x010a
        /*08f6*/ 	.byte	0x3f
	.zero		1


	//   ....[72]....
        /*08f8*/ 	.word	0x00011570
        /*08fc*/ 	.word	0x00000004
        /*0900*/ 	.word	0x00029880
        /*0904*/ 	.short	0x010a
        /*0906*/ 	.byte	0x3f
	.zero		1


	//   ....[73]....
        /*0908*/ 	.word	0x000115c0
        /*090c*/ 	.word	0x00000004
        /*0910*/ 	.word	0x00029840
        /*0914*/ 	.short	0x010a
        /*0916*/ 	.byte	0x3f
	.zero		1


	//   ....[74]....
        /*0918*/ 	.word	0x00011620
        /*091c*/ 	.word	0x00000003
        /*0920*/ 	.word	0x00029870
        /*0924*/ 	.short	0x010a
        /*0926*/ 	.byte	0x3f
	.zero		1


	//   ....[75]....
        /*0928*/ 	.word	0x00011680
        /*092c*/ 	.word	0x00000004
        /*0930*/ 	.word	0x00029860
        /*0934*/ 	.short	0x010a
        /*0936*/ 	.byte	0x3f
	.zero		1


	//   ....[76]....
        /*0938*/ 	.word	0x000116d0
        /*093c*/ 	.word	0x00000014
        /*0940*/ 	.word	0x00029870
        /*0944*/ 	.short	0x010a
        /*0946*/ 	.byte	0x3f
	.zero		1


	//   ....[77]....
        /*0948*/ 	.word	0x00011720
        /*094c*/ 	.word	0x00000014
        /*0950*/ 	.word	0x00029860
        /*0954*/ 	.short	0x010a
        /*0956*/ 	.byte	0x3f
	.zero		1


	//   ....[78]....
        /*0958*/ 	.word	0x00011770
        /*095c*/ 	.word	0x00000000
        /*0960*/ 	.word	0x00029820
        /*0964*/ 	.short	0x010a
        /*0966*/ 	.byte	0x3f
	.zero		1


	//   ....[79]....
        /*0968*/ 	.word	0x00011910
        /*096c*/ 	.word	0x00000006
        /*0970*/ 	.word	0x00000000
        /*0974*/ 	.short	0x010a
        /*0976*/ 	.byte	0x3f
	.zero		1


	//   ....[80]....
        /*0978*/ 	.word	0x00011960
        /*097c*/ 	.word	0x00000007
        /*0980*/ 	.word	0x00000000
        /*0984*/ 	.short	0x010a
        /*0986*/ 	.byte	0x3f
	.zero		1


	//   ....[81]....
        /*0988*/ 	.word	0x000119b0
        /*098c*/ 	.word	0x00000004
        /*0990*/ 	.word	0x00029860
        /*0994*/ 	.short	0x010a
        /*0996*/ 	.byte	0x3f
	.zero		1


	//   ....[82]....
        /*0998*/ 	.word	0x00011a00
        /*099c*/ 	.word	0x00000003
        /*09a0*/ 	.word	0x00029860
        /*09a4*/ 	.short	0x010a
        /*09a6*/ 	.byte	0x3f
	.zero		1


	//   ....[83]....
        /*09a8*/ 	.word	0x00011a50
        /*09ac*/ 	.word	0x00000004
        /*09b0*/ 	.word	0x00029880
        /*09b4*/ 	.short	0x010a
        /*09b6*/ 	.byte	0x3f
	.zero		1


	//----- nvinfo : EIATTR_NUM_MBARRIERS
	.align		4
.L_302:
        /*09b8*/ 	.byte	0x03, 0x38
        /*09ba*/ 	.short	0x0016


	//----- nvinfo : EIATTR_EXIT_INSTR_OFFSETS
	.align		4
        /*09bc*/ 	.byte	0x04, 0x1c
        /*09be*/ 	.short	(.L_304 - .L_303)


	//   ....[0]....
.L_303:
        /*09c0*/ 	.word	0x00000a60


	//   ....[1]....
        /*09c4*/ 	.word	0x0000d900


	//   ....[2]....
        /*09c8*/ 	.word	0x000110d0


	//----- nvinfo : EIATTR_MAX_THREADS
	.align		4
.L_304:
        /*09cc*/ 	.byte	0x04, 0x05
        /*09ce*/ 	.short	(.L_306 - .L_305)
.L_305:
        /*09d0*/ 	.word	0x00000180
        /*09d4*/ 	.word	0x00000001
        /*09d8*/ 	.word	0x00000001


	//----- nvinfo : EIATTR_CRS_STACK_SIZE
	.align		4
.L_306:
        /*09dc*/ 	.byte	0x04, 0x1e
        /*09de*/ 	.short	(.L_308 - .L_307)
.L_307:
        /*09e0*/ 	.word	0x00000000


	//----- nvinfo : EIATTR_CBANK_PARAM_SIZE
	.align		4
.L_308:
        /*09e4*/ 	.byte	0x03, 0x19
        /*09e6*/ 	.short	0x0bf0


	//----- nvinfo : EIATTR_PARAM_CBANK
	.align		4
        /*09e8*/ 	.byte	0x04, 0x0a
        /*09ea*/ 	.short	(.L_310 - .L_309)
	.align		4
.L_309:
        /*09ec*/ 	.word	index@(.nv.constant0._ZN7cutlass13device_kernelIN5flash11enable_sm90INS1_16FlashAttnFwdSm90INS1_25CollectiveMainloopFwdSm90ILi2EN4cute5tupleIJNS5_1CILi1EEES8_S8_EEENS6_IJNS7_ILi128EEENS7_ILi160EEENS7_ILi192EEEEEELi128ENS_12float_e4m3_tEfNS_4arch4Sm90ELb1ELb0ELb0ELb0ELb0ELb0ELb0ELb1ELb1ELb0ELb0ELb0EEENS1_21CollectiveEpilogueFwdINS6_IJSA_SA_SB_EEES9_NS_10bfloat16_tESG_Li256ELb0ELb0ELb0ELb1EEENS1_30DynamicPersistentTileSchedulerILi256ELi128ELb0ELb0ELb1EEEEEEEEEvNT_6ParamsE)
        /*09f0*/ 	.short	0x0210
        /*09f2*/ 	.short	0x0bf0


	//----- nvinfo : EIATTR_SW_WAR
	.align		4
.L_310:
        /*09f4*/ 	.byte	0x04, 0x36
        /*09f6*/ 	.short	(.L_312 - .L_311)
.L_311:
        /*09f8*/ 	.word	0x00000008
.L_312:


//--------------------- .nv.info._ZN7cutlass13device_kernelIN5flash11enable_sm90INS1_16FlashAttnFwdSm90INS1_25CollectiveMainloopFwdSm90ILi2EN4cute5tupleIJNS5_1CILi1EEES8_S8_EEENS6_IJNS7_ILi128EEENS7_ILi160EEENS7_ILi192EEEEEELi128ENS_12float_e4m3_tEfNS_4arch4Sm90ELb1ELb0ELb0ELb1ELb0ELb0ELb0ELb1ELb1ELb0ELb0ELb0EEENS1_21CollectiveEpilogueFwdINS6_IJSA_SA_SB_EEES9_NS_10bfloat16_tESG_Li256ELb1ELb0ELb0ELb1EEENS1_36VarlenDynamicPersistentTileSchedulerILi128ELi160ELi256ELi128ELb0ELb0ELb1ELb1ELb1ELb1EEEEEEEEEvNT_6ParamsE --------------------------
	.section	.nv.info._ZN7cutlass13device_kernelIN5flash11enable_sm90INS1_16FlashAttnFwdSm90INS1_25CollectiveMainloopFwdSm90ILi2EN4cute5tupleIJNS5_1CILi1EEES8_S8_EEENS6_IJNS7_ILi128EEENS7_ILi160EEENS7_ILi192EEEEEELi128ENS_12float_e4m3_tEfNS_4arch4Sm90ELb1ELb0ELb0ELb1ELb0ELb0ELb0ELb1ELb1ELb0ELb0ELb0EEENS1_21CollectiveEpilogueFwdINS6_IJSA_SA_SB_EEES9_NS_10bfloat16_tESG_Li256ELb1ELb0ELb0ELb1EEENS1_36VarlenDynamicPersistentTileSchedulerILi128ELi160ELi256ELi128ELb0ELb0ELb1ELb1ELb1ELb1EEEEEEEEEvNT_6ParamsE,"",@"SHT_CUDA_INFO"
	.sectionflags	@""
	.align	4


	//----- nvinfo : EIATTR_CUDA_API_VERSION
	.align		4
        /*0000*/ 	.byte	0x04, 0x37
        /*0002*/ 	.short	(.L_314 - .L_313)
.L_313:
        /*0004*/ 	.word	0x00000082


	//----- nvinfo : EIATTR_KPARAM_INFO
	.align		4
.L_314:
        /*0008*/ 	.byte	0x04, 0x17
        /*000a*/ 	.short	(.L_316 - .L_315)
.L_315:
        /*000c*/ 	.word	0x00000000
        /*0010*/ 	.short	0x0000
        /*0012*/ 	.short	0x0070
        /*0014*/ 	.byte	0x00, 0xf0, 0x01, 0x28


	//----- nvinfo : EIATTR_SPARSE_MMA_MASK
	.align		4
.L_316:
        /*0018*/ 	.byte	0x03, 0x50
        /*001a*/ 	.short	0x0000


	//----- nvinfo : EIATTR_MAXREG_COUNT
	.align		4
        /*001c*/ 	.byte	0x03, 0x1b
        /*001e*/ 	.short	0x00a8


	//----- nvinfo : EIATTR_NUM_BARRIERS
	.align		4
        /*0020*/ 	.byte	0x02, 0x4c
        /*0022*/ 	.byte	0x10
	.zero		1


	//----- nvinfo : EIATTR_EXTERNS
	.align		4
        /*0024*/ 	.byte	0x04, 0x0f
        /*0026*/ 	.short	(.L_318 - .L_317)


	//   ....[0]....
	.align		4
.L_317:
        /*0028*/ 	.word	index@(__assertfail)


	//----- nvinfo : EIATTR_ANNOTATIONS
	.align		4
.L_318:
        /*002c*/ 	.byte	0x04, 0x55
        /*002e*/ 	.short	(.L_320 - .L_319)


	//   ....[0]....
.L_319:
        /* <DEDUP_REMOVED lines=40> */


	//----- nvinfo : EIATTR_MERCURY_ISA_VERSION
	.align		4
.L_320:
        /*02a0*/ 	.byte	0x03, 0x5f
        /*02a2*/ 	.short	0x0101


	//----- nvinfo : EIATTR_UNUSED_LOAD_BYTE_OFFSET
	.align		4
        /*02a4*/ 	.byte	0x04, 0x44
        /*02a6*/ 	.short	(.L_322 - .L_321)


	//   ....[0]....
.L_321:
        /*02a8*/ 	.word	0x00000a70
        /*02ac*/ 	.word	0x0000fff0


	//   ....[1]....
        /*02b0*/ 	.word	0x0000c0b0
        /*02b4*/ 	.word	0x0000fff0


	//----- nvinfo : EIATTR_INT_WARP_WIDE_INSTR_OFFSETS
	.align		4
.L_322:
        /*02b8*/ 	.byte	0x04, 0x31
        /*02ba*/ 	.short	(.L_324 - .L_323)


	//   ....[0]....
.L_323:
        /*02bc*/ 	.word	0x00000160


	//   ....[1]....
        /*02c0*/ 	.word	0x000001a0


	//   ....[2]....
        /*02c4*/ 	.word	0x00000210


	//   ....[3]....
        /*02c8*/ 	.word	0x0000fba0


	//   ....[4]....
        /*02cc*/ 	.word	0x0000fc30


	//   ....[5]....
        /*02d0*/ 	.word	0x000103b0


	//   ....[6]....
        /*02d4*/ 	.word	0x00011e90


	//   ....[7]....
        /*02d8*/ 	.word	0x00011f20


	//----- nvinfo : EIATTR_COOP_GROUP_MASK_REGIDS
	.align		4
.L_324:
        /*02dc*/ 	.byte	0x04, 0x29
        /*02de*/ 	.short	(.L_326 - .L_325)


	//   ....[0]....
.L_325:
        /*02e0*/ 	.word	0xffffffff


	//   ....[1]....
        /*02e4*/ 	.word	0xffffffff


	//   ....[2]....
        /*02e8*/ 	.word	0xffffffff


	//   ....[3]....
        /*02ec*/ 	.word	0xffffffff


	//   ....[4]....
        /*02f0*/ 	.word	0xffffffff


	//   ....[5]....
        /*02f4*/ 	.word	0xffffffff


	//   ....[6]....
        /*02f8*/ 	.word	0xffffffff


	//   ....[7]....
        /*02fc*/ 	.word	0xffffffff


	//   ....[8]....
        /*0300*/ 	.word	0xffffffff


	//   ....[9]....
        /*0304*/ 	.word	0xffffffff


	//   ....[10]....
        /*0308*/ 	.word	0xffffffff


	//   ....[11]....
        /*030c*/ 	.word	0xffffffff


	//   ....[12]....
        /*0310*/ 	.word	0xffffffff


	//   ....[13]....
        /*0314*/ 	.word	0xffffffff


	//   ....[14]....
        /*0318*/ 	.word	0xffffffff


	//   ....[15]....
        /*031c*/ 	.word	0xffffffff


	//   ....[16]....
        /*0320*/ 	.word	0xffffffff


	//   ....[17]....
        /*0324*/ 	.word	0xffffffff


	//   ....[18]....
        /*0328*/ 	.word	0xffffffff


	//   ....[19]....
        /*032c*/ 	.word	0xffffffff


	//   ....[20]....
        /*0330*/ 	.word	0xffffffff


	//   ....[21]....
        /*0334*/ 	.word	0xffffffff


	//   ....[22]....
        /*0338*/ 	.word	0xffffffff


	//   ....[23]....
        /*033c*/ 	.word	0xffffffff


	//   ....[24]....
        /*0340*/ 	.word	0xffffffff


	//   ....[25]....
        /*0344*/ 	.word	0xffffffff


	//   ....[26]....
        /*0348*/ 	.word	0xffffffff


	//   ....[27]....
        /*034c*/ 	.word	0xffffffff


	//   ....[28]....
        /*0350*/ 	.word	0xffffffff


	//   ....[29]....
        /*0354*/ 	.word	0xffffffff


	//   ....[30]....
        /*0358*/ 	.word	0xffffffff


	//   ....[31]....
        /*035c*/ 	.word	0xffffffff


	//   ....[32]....
        /*0360*/ 	.word	0xffffffff


	//   ....[33]....
        /*0364*/ 	.word	0xffffffff


	//   ....[34]....
        /*0368*/ 	.word	0xffffffff


	//   ....[35]....
        /*036c*/ 	.word	0xffffffff


	//   ....[36]....
        /*0370*/ 	.word	0xffffffff


	//   ....[37]....
        /*0374*/ 	.word	0xffffffff


	//   ....[38]....
        /*0378*/ 	.word	0xffffffff


	//   ....[39]....
        /*037c*/ 	.word	0xffffffff


	//   ....[40]....
        /*0380*/ 	.word	0xffffffff


	//   ....[41]....
        /*0384*/ 	.word	0xffffffff


	//   ....[42]....
        /*0388*/ 	.word	0xffffffff


	//   ....[43]....
        /*038c*/ 	.word	0xffffffff


	//   ....[44]....
        /*0390*/ 	.word	0xffffffff


	//   ....[45]....
        /*0394*/ 	.word	0xffffffff


	//   ....[46]....
        /*0398*/ 	.word	0xffffffff


	//   ....[47]....
        /*039c*/ 	.word	0xffffffff


	//   ....[48]....
        /*03a0*/ 	.word	0xffffffff


	//   ....[49]....
        /*03a4*/ 	.word	0xffffffff


	//   ....[50]....
        /*03a8*/ 	.word	0xffffffff


	//   ....[51]....
        /*03ac*/ 	.word	0xffffffff


	//   ....[52]....
        /*03b0*/ 	.word	0xffffffff


	//   ....[53]....
        /*03b4*/ 	.word	0xffffffff


	//   ....[54]....
        /*03b8*/ 	.word	0xffffffff


	//   ....[55]....
        /*03bc*/ 	.word	0xffffffff


	//   ....[56]....
        /*03c0*/ 	.word	0xffffffff


	//   ....[57]....
        /*03c4*/ 	.word	0xffffffff


	//   ....[58]....
        /*03c8*/ 	.word	0xffffffff


	//   ....[59]....
        /*03cc*/ 	.word	0xffffffff


	//   ....[60]....
        /*03d0*/ 	.word	0xffffffff


	//   ....[61]....
        /*03d4*/ 	.word	0xffffffff


	//   ....[62]....
        /*03d8*/ 	.word	0xffffffff


	//   ....[63]....
        /*03dc*/ 	.word	0xffffffff


	//   ....[64]....
        /*03e0*/ 	.word	0xffffffff


	//   ....[65]....
        /*03e4*/ 	.word	0xffffffff


	//   ....[66]....
        /*03e8*/ 	.word	0xffffffff


	//   ....[67]....
        /*03ec*/ 	.word	0xffffffff


	//   ....[68]....
        /*03f0*/ 	.word	0xffffffff


	//   ....[69]....
        /*03f4*/ 	.word	0xffffffff


	//   ....[70]....
        /*03f8*/ 	.word	0xffffffff


	//   ....[71]....
        /*03fc*/ 	.word	0xffffffff


	//   ....[72]....
        /*0400*/ 	.word	0xffffffff


	//   ....[73]....
        /*0404*/ 	.word	0xffffffff


	//   ....[74]....
        /*0408*/ 	.word	0xffffffff


	//   ....[75]....
        /*040c*/ 	.word	0xffffffff


	//   ....[76]....
        /*0410*/ 	.word	0xffffffff


	//   ....[77]....
        /*0414*/ 	.word	0xffffffff


	//   ....[78]....
        /*0418*/ 	.word	0xffffffff


	//   ....[79]....
        /*041c*/ 	.word	0xffffffff


	//   ....[80]....
        /*0420*/ 	.word	0xffffffff


	//   ....[81]....
        /*0424*/ 	.word	0xffffffff


	//   ....[82]....
        /*0428*/ 	.word	0xffffffff


	//   ....[83]....
        /*042c*/ 	.word	0xffffffff


	//   ....[84]....
        /*0430*/ 	.word	0xffffffff


	//   ....[85]....
        /*0434*/ 	.word	0xffffffff


	//   ....[86]....
        /*0438*/ 	.word	0xffffffff


	//   ....[87]....
        /*043c*/ 	.word	0xffffffff


	//   ....[88]....
        /*0440*/ 	.word	0xffffffff


	//   ....[89]....
        /*0444*/ 	.word	0xffffffff


	//   ....[90]....
        /*0448*/ 	.word	0xffffffff


	//   ....[91]....
        /*044c*/ 	.word	0x0500000f


	//   ....[92]....
        /*0450*/ 	.word	0x0500000f


	//----- nvinfo : EIATTR_COOP_GROUP_INSTR_OFFSETS
	.align		4
.L_326:
        /*0454*/ 	.byte	0x04, 0x28
        /*0456*/ 	.short	(.L_328 - .L_327)


	//   ....[0]....
.L_327:
        /*0458*/ 	.word	0x00000070


	//   ....[1]....
        /*045c*/ 	.word	0x00000170


	//   ....[2]....
        /*0460*/ 	.word	0x000001c0


	//   ....[3]....
        /*0464*/ 	.word	0x000003f0


	//   ....[4]....
        /*0468*/ 	.word	0x00000550


	//   ....[5]....
        /*046c*/ 	.word	0x00000670


	//   ....[6]....
        /*0470*/ 	.word	0x000007d0


	//   ....[7]....
        /*0474*/ 	.word	0x000018e0


	//   ....[8]....
        /*0478*/ 	.word	0x000031a0


	//   ....[9]....
        /*047c*/ 	.word	0x000031c0


	//   ....[10]....
        /*0480*/ 	.word	0x00003df0


	//   ....[11]....
        /*0484*/ 	.word	0x00003e50


	//   ....[12]....
        /*0488*/ 	.word	0x00006840


	//   ....[13]....
        /*048c*/ 	.word	0x00006900


	//   ....[14]....
        /*0490*/ 	.word	0x00007490


	//   ....[15]....
        /*0494*/ 	.word	0x00007500


	//   ....[16]....
        /*0498*/ 	.word	0x00009c50


	//   ....[17]....
        /*049c*/ 	.word	0x00009cb0


	//   ....[18]....
        /*04a0*/ 	.word	0x00009ce0


	//   ....[19]....
        /*04a4*/ 	.word	0x00009d00


	//   ....[20]....
        /*04a8*/ 	.word	0x0000b910


	//   ....[21]....
        /*04ac*/ 	.word	0x0000b920


	//   ....[22]....
        /*04b0*/ 	.word	0x0000b9a0


	//   ....[23]....
        /*04b4*/ 	.word	0x0000b9b0


	//   ....[24]....
        /*04b8*/ 	.word	0x0000c990


	//   ....[25]....
        /*04bc*/ 	.word	0x0000c9a0


	//   ....[26]....
        /*04c0*/ 	.word	0x0000c9b0


	//   ....[27]....
        /*04c4*/ 	.word	0x0000c9c0


	//   ....[28]....
        /*04c8*/ 	.word	0x0000c9d0


	//   ....[29]....
        /*04cc*/ 	.word	0x0000c9e0


	//   ....[30]....
        /*04d0*/ 	.word	0x0000c9f0


	//   ....[31]....
        /*04d4*/ 	.word	0x0000ca00


	//   ....[32]....
        /*04d8*/ 	.word	0x0000ca30


	//   ....[33]....
        /*04dc*/ 	.word	0x0000ca40


	//   ....[34]....
        /*04e0*/ 	.word	0x0000ca50


	//   ....[35]....
        /*04e4*/ 	.word	0x0000ca80


	//   ....[36]....
        /*04e8*/ 	.word	0x0000cae0


	//   ....[37]....
        /*04ec*/ 	.word	0x0000caf0


	//   ....[38]....
        /*04f0*/ 	.word	0x0000cb00


	//   ....[39]....
        /*04f4*/ 	.word	0x0000cb30


	//   ....[40]....
        /*04f8*/ 	.word	0x0000cb50


	//   ....[41]....
        /*04fc*/ 	.word	0x0000cb60


	//   ....[42]....
        /*0500*/ 	.word	0x0000cb70


	//   ....[43]....
        /*0504*/ 	.word	0x0000cb80


	//   ....[44]....
        /*0508*/ 	.word	0x0000cb90


	//   ....[45]....
        /*050c*/ 	.word	0x0000cba0


	//   ....[46]....
        /*0510*/ 	.word	0x0000cbb0


	//   ....[47]....
        /*0514*/ 	.word	0x0000cbc0


	//   ....[48]....
        /*0518*/ 	.word	0x0000cbd0


	//   ....[49]....
        /*051c*/ 	.word	0x0000cbe0


	//   ....[50]....
        /*0520*/ 	.word	0x0000cbf0


	//   ....[51]....
        /*0524*/ 	.word	0x0000cc00


	//   ....[52]....
        /*0528*/ 	.word	0x0000cc10


	//   ....[53]....
        /*052c*/ 	.word	0x0000cc40


	//   ....[54]....
        /*0530*/ 	.word	0x0000cc70


	//   ....[55]....
        /*0534*/ 	.word	0x0000cca0


	//   ....[56]....
        /*0538*/ 	.word	0x0000e720


	//   ....[57]....
        /*053c*/ 	.word	0x0000e900


	//   ....[58]....
        /*0540*/ 	.word	0x0000e930


	//   ....[59]....
        /*0544*/ 	.word	0x0000e960


	//   ....[60]....
        /*0548*/ 	.word	0x0000e9a0


	//   ....[61]....
        /*054c*/ 	.word	0x0000e9d0


	//   ....[62]....
        /*0550*/ 	.word	0x0000ea10


	//   ....[63]....
        /*0554*/ 	.word	0x0000eba0


	//   ....[64]....
        /*0558*/ 	.word	0x0000ebd0


	//   ....[65]....
        /*055c*/ 	.word	0x0000ec00


	//   ....[66]....
        /*0560*/ 	.word	0x0000ec30


	//   ....[67]....
        /*0564*/ 	.word	0x0000ec60


	//   ....[68]....
        /*0568*/ 	.word	0x0000eca0


	//   ....[69]....
        /*056c*/ 	.word	0x0000ed40


	//   ....[70]....
        /*0570*/ 	.word	0x0000edd0


	//   ....[71]....
        /*0574*/ 	.word	0x0000ee80


	//   ....[72]....
        /*0578*/ 	.word	0x000104f0


	//   ....[73]....
        /*057c*/ 	.word	0x000128d0


	//   ....[74]....
        /*0580*/ 	.word	0x00012900


	//   ....[75]....
        /*0584*/ 	.word	0x00012930


	//   ....[76]....
        /*0588*/ 	.word	0x00012960


	//   ....[77]....
        /*058c*/ 	.word	0x00012990


	//   ....[78]....
        /*0590*/ 	.word	0x000129a0


	//   ....[79]....
        /*0594*/ 	.word	0x000129d0


	//   ....[80]....
        /*0598*/ 	.word	0x000129e0


	//   ....[81]....
        /*059c*/ 	.word	0x00012b20


	//   ....[82]....
        /*05a0*/ 	.word	0x00012b50


	//   ....[83]....
        /*05a4*/ 	.word	0x00012b80


	//   ....[84]....
        /*05a8*/ 	.word	0x00012bb0


	//   ....[85]....
        /*05ac*/ 	.word	0x00012be0


	//   ....[86]....
        /*05b0*/ 	.word	0x00012c20


	//   ....[87]....
        /*05b4*/ 	.word	0x00012cb0


	//   ....[88]....
        /*05b8*/ 	.word	0x00012d50


	//   ....[89]....
        /*05bc*/ 	.word	0x00012db0


	//   ....[90]....
        /*05c0*/ 	.word	0x00013450


	//   ....[91]....
        /*05c4*/ 	.word	0x00013a50


	//   ....[92]....
        /*05c8*/ 	.word	0x00013ee0


	//----- nvinfo : EIATTR_REG_RECONFIG
	.align		4
.L_328:
        /*05cc*/ 	.byte	0x01, 0x54
	.zero		2


	//----- nvinfo : EIATTR_SYSCALL_OFFSETS
	.align		4
        /*05d0*/ 	.byte	0x04, 0x46
        /*05d2*/ 	.short	(.L_330 - .L_329)


	//   ....[0]....
.L_329:
        /*05d4*/ 	.word	0x00001ac0


	//   ....[1]....
        /*05d8*/ 	.word	0x0000fdd0


	//   ....[2]....
        /*05dc*/ 	.word	0x0000ff10


	//   ....[3]....
        /*05e0*/ 	.word	0x00010050


	//   ....[4]....
        /*05e4*/ 	.word	0x00010170


	//----- nvinfo : EIATTR_MBARRIER_INSTR_OFFSETS
	.align		4
.L_330:
        /*05e8*/ 	.byte	0x04, 0x39
        /*05ea*/ 	.short	(.L_332 - .L_331)


	//   ....[0]....
.L_331:
        /*05ec*/ 	.word	0x000002a0
        /*05f0*/ 	.word	0x000000ff
        /*05f4*/ 	.word	0x00029800
        /*05f8*/ 	.short	0x0100
        /*05fa*/ 	.byte	0x08
	.zero		1


	//   ....[1]....
        /*05fc*/ 	.word	0x000002b0
        /*0600*/ 	.word	0x000000ff
        /*0604*/ 	.word	0x00029820
        /*0608*/ 	.short	0x0100
        /*060a*/ 	.byte	0x08
	.zero		1


	//   ....[2]....
        /*060c*/ 	.word	0x000003a0
        /*0610*/ 	.word	0x000000ff
        /*0614*/ 	.word	0x00029830
        /*0618*/ 	.short	0x0100
        /*061a*/ 	.byte	0x08
	.zero		1


	//   ....[3]....
        /*061c*/ 	.word	0x000003b0
        /*0620*/ 	.word	0x000000ff
        /*0624*/ 	.word	0x00029840
        /*0628*/ 	.short	0x0100
        /*062a*/ 	.byte	0x08
	.zero		1


	//   ....[4]....
        /*062c*/ 	.word	0x000003c0
        /*0630*/ 	.word	0x000000ff
        /*0634*/ 	.word	0x00029838
        /*0638*/ 	.short	0x0100
        /*063a*/ 	.byte	0x08
	.zero		1


	//   ....[5]....
        /*063c*/ 	.word	0x000003d0
        /*0640*/ 	.word	0x000000ff
        /*0644*/ 	.word	0x00029848
        /*0648*/ 	.short	0x0100
        /*064a*/ 	.byte	0x08
	.zero		1


	//   ....[6]....
        /*064c*/ 	.word	0x00000500
        /*0650*/ 	.word	0x000000ff
        /*0654*/ 	.word	0x00029850
        /*0658*/ 	.short	0x0100
        /*065a*/ 	.byte	0x08
	.zero		1


	//   ....[7]....
        /*065c*/ 	.word	0x00000510
        /*0660*/ 	.word	0x000000ff
        /*0664*/ 	.word	0x00029860
        /*0668*/ 	.short	0x0100
        /*066a*/ 	.byte	0x08
	.zero		1


	//   ....[8]....
        /*066c*/ 	.word	0x00000520
        /*0670*/ 	.word	0x000000ff
        /*0674*/ 	.word	0x00029858
        /*0678*/ 	.short	0x0100
        /*067a*/ 	.byte	0x08
	.zero		1


	//   ....[9]....
        /*067c*/ 	.word	0x00000530
        /*0680*/ 	.word	0x000000ff
        /*0684*/ 	.word	0x00029868
        /*0688*/ 	.short	0x0100
        /*068a*/ 	.byte	0x08
	.zero		1


	//   ....[10]....
        /*068c*/ 	.word	0x00000620
        /*0690*/ 	.word	0x000000ff
        /*0694*/ 	.word	0x00029870
        /*0698*/ 	.short	0x0100
        /*069a*/ 	.byte	0x06
	.zero		1


	//   ....[11]....
        /*069c*/ 	.word	0x00000630
        /*06a0*/ 	.word	0x000000ff
        /*06a4*/ 	.word	0x00029880
        /*06a8*/ 	.short	0x0100
        /*06aa*/ 	.byte	0x06
	.zero		1


	//   ....[12]....
        /*06ac*/ 	.word	0x00000640
        /*06b0*/ 	.word	0x000000ff
        /*06b4*/ 	.word	0x00029878
        /*06b8*/ 	.short	0x0100
        /*06ba*/ 	.byte	0x06
	.zero		1


	//   ....[13]....
        /*06bc*/ 	.word	0x00000650
        /*06c0*/ 	.word	0x000000ff
        /*06c4*/ 	.word	0x00029888
        /*06c8*/ 	.short	0x0100
        /*06ca*/ 	.byte	0x06
	.zero		1


	//   ....[14]....
        /*06cc*/ 	.word	0x00000780
        /*06d0*/ 	.word	0x000000ff
        /*06d4*/ 	.word	0x00029890
        /*06d8*/ 	.short	0x0100
        /*06da*/ 	.byte	0x08
	.zero		1


	//   ....[15]....
        /*06dc*/ 	.word	0x00000790
        /*06e0*/ 	.word	0x000000ff
        /*06e4*/ 	.word	0x000298a0
        /*06e8*/ 	.short	0x0100
        /*06ea*/ 	.byte	0x08
	.zero		1


	//   ....[16]....
        /*06ec*/ 	.word	0x000007a0
        /*06f0*/ 	.word	0x000000ff
        /*06f4*/ 	.word	0x00029898
        /*06f8*/ 	.short	0x0100
        /*06fa*/ 	.byte	0x08
	.zero		1


	//   ....[17]....
        /*06fc*/ 	.word	0x000007b0
        /*0700*/ 	.word	0x000000ff
        /*0704*/ 	.word	0x000298a8
        /*0708*/ 	.short	0x0100
        /*070a*/ 	.byte	0x08
	.zero		1


	//   ....[18]....
        /*070c*/ 	.word	0x000008e0
        /*0710*/ 	.word	0x000000ff
        /*0714*/ 	.word	0x000298b0
        /*0718*/ 	.short	0x0100
        /*071a*/ 	.byte	0x08
	.zero		1


	//   ....[19]....
        /*071c*/ 	.word	0x000008f0
        /*0720*/ 	.word	0x000000ff
        /*0724*/ 	.word	0x000298c0
        /*0728*/ 	.short	0x0100
        /*072a*/ 	.byte	0x08
	.zero		1


	//   ....[20]....
        /*072c*/ 	.word	0x00000900
        /*0730*/ 	.word	0x000000ff
        /*0734*/ 	.word	0x000298b8
        /*0738*/ 	.short	0x0100
        /*073a*/ 	.byte	0x08
	.zero		1


	//   ....[21]....
        /*073c*/ 	.word	0x00000910
        /*0740*/ 	.word	0x000000ff
        /*0744*/ 	.word	0x000298c8
        /*0748*/ 	.short	0x0100
        /*074a*/ 	.byte	0x08
	.zero		1


	//   ....[22]....
        /*074c*/ 	.word	0x00001b40
        /*0750*/ 	.word	0x000000ff
        /*0754*/ 	.word	0x00029800
        /*0758*/ 	.short	0x010a
        /*075a*/ 	.byte	0x29
	.zero		1


	//   ....[23]....
        /*075c*/ 	.word	0x00001bc0
        /*0760*/ 	.word	0x00000002
        /*0764*/ 	.word	0x00029830
        /*0768*/ 	.short	0x010a
        /*076a*/ 	.byte	0x3f
	.zero		1


	//   ....[24]....
        /*076c*/ 	.word	0x00001c30
        /*0770*/ 	.word	0x00000002
        /*0774*/ 	.word	0x00029830
        /*0778*/ 	.short	0x010a
        /*077a*/ 	.byte	0x3f
	.zero		1


	//   ....[25]....
        /*077c*/ 	.word	0x00003040
        /*0780*/ 	.word	0x00000002
        /*0784*/ 	.word	0x00000000
        /*0788*/ 	.short	0x0101
        /*078a*/ 	.byte	0x3f
	.zero		1


	//   ....[26]....
        /*078c*/ 	.word	0x00005250
        /*0790*/ 	.word	0x000000ff
        /*0794*/ 	.word	0x00029830
        /*0798*/ 	.short	0x010a
        /*079a*/ 	.byte	0x06
	.zero		1


	//   ....[27]....
        /*079c*/ 	.word	0x00005290
        /*07a0*/ 	.word	0x000000ff
        /*07a4*/ 	.word	0x00029830
        /*07a8*/ 	.short	0x010a
        /*07aa*/ 	.byte	0x06
	.zero		1


	//   ....[28]....
        /*07ac*/ 	.word	0x00005eb0
        /*07b0*/ 	.word	0x000000ff
        /*07b4*/ 	.word	0x00029850
        /*07b8*/ 	.short	0x010a
        /*07ba*/ 	.byte	0x06
	.zero		1


	//   ....[29]....
        /*07bc*/ 	.word	0x00005ef0
        /*07c0*/ 	.word	0x000000ff
        /*07c4*/ 	.word	0x00029850
        /*07c8*/ 	.short	0x010a
        /*07ca*/ 	.byte	0x06
	.zero		1


	//   ....[30]....
        /*07cc*/ 	.word	0x00007ed0
        /*07d0*/ 	.word	0x00000002
        /*07d4*/ 	.word	0x00000000
        /*07d8*/ 	.short	0x0101
        /*07da*/ 	.byte	0x3f
	.zero		1


	//   ....[31]....
        /*07dc*/ 	.word	0x000082c0
        /*07e0*/ 	.word	0x000000ff
        /*07e4*/ 	.word	0x00000000
        /*07e8*/ 	.short	0x0101
        /*07ea*/ 	.byte	0x06
	.zero		1


	//   ....[32]....
        /*07ec*/ 	.word	0x000089f0
        /*07f0*/ 	.word	0x000000ff
        /*07f4*/ 	.word	0x00029830
        /*07f8*/ 	.short	0x010a
        /*07fa*/ 	.byte	0x06
	.zero		1


	//   ....[33]....
        /*07fc*/ 	.word	0x00008a30
        /*0800*/ 	.word	0x000000ff
        /*0804*/ 	.word	0x00029830
        /*0808*/ 	.short	0x010a
        /*080a*/ 	.byte	0x06
	.zero		1


	//   ....[34]....
        /*080c*/ 	.word	0x00009650
        /*0810*/ 	.word	0x000000ff
        /*0814*/ 	.word	0x00029850
        /*0818*/ 	.short	0x010a
        /*081a*/ 	.byte	0x06
	.zero		1


	//   ....[35]....
        /*081c*/ 	.word	0x00009690
        /*0820*/ 	.word	0x000000ff
        /*0824*/ 	.word	0x00029850
        /*0828*/ 	.short	0x010a
        /*082a*/ 	.byte	0x06
	.zero		1


	//   ....[36]....
        /*082c*/ 	.word	0x0000ac80
        /*0830*/ 	.word	0x00000002
        /*0834*/ 	.word	0x00000000
        /*0838*/ 	.short	0x0101
        /*083a*/ 	.byte	0x3f
	.zero		1


	//   ....[37]....
        /*083c*/ 	.word	0x0000af60
        /*0840*/ 	.word	0x000000ff
        /*0844*/ 	.word	0x00000000
        /*0848*/ 	.short	0x0101
        /*084a*/ 	.byte	0x06
	.zero		1


	//   ....[38]....
        /*084c*/ 	.word	0x0000b5e0
        /*0850*/ 	.word	0x000000ff
        /*0854*/ 	.word	0x00029850
        /*0858*/ 	.short	0x010a
        /*085a*/ 	.byte	0x09
	.zero		1


	//   ....[39]....
        /*085c*/ 	.word	0x0000b620
        /*0860*/ 	.word	0x000000ff
        /*0864*/ 	.word	0x00029850
        /*0868*/ 	.short	0x010a
        /*086a*/ 	.byte	0x09
	.zero		1


	//   ....[40]....
        /*086c*/ 	.word	0x0000bd60
        /*0870*/ 	.word	0x000000ff
        /*0874*/ 	.word	0x00000000
        /*0878*/ 	.short	0x0101
        /*087a*/ 	.byte	0x04
	.zero		1


	//   ....[41]....
        /*087c*/ 	.word	0x0000d6a0
        /*0880*/ 	.word	0x00000000
        /*0884*/ 	.word	0x00000000
        /*0888*/ 	.short	0x0101
        /*088a*/ 	.byte	0x3f
	.zero		1


	//   ....[42]....
        /*088c*/ 	.word	0x00010720
        /*0890*/ 	.word	0x00000003
        /*0894*/ 	.word	0x00029880
        /*0898*/ 	.short	0x010a
        /*089a*/ 	.byte	0x3f
	.zero		1


	//   ....[43]....
        /*089c*/ 	.word	0x000108e0
        /*08a0*/ 	.word	0x00000003
        /*08a4*/ 	.word	0x00029840
        /*08a8*/ 	.short	0x010a
        /*08aa*/ 	.byte	0x3f
	.zero		1


	//   ....[44]....
        /*08ac*/ 	.word	0x00010dc0
        /*08b0*/ 	.word	0x000000ff
        /*08b4*/ 	.word	0x00029820
        /*08b8*/ 	.short	0x010a
        /*08ba*/ 	.byte	0x29
	.zero		1


	//   ....[45]....
        /*08bc*/ 	.word	0x00011090
        /*08c0*/ 	.word	0x00000004
        /*08c4*/ 	.word	0x00029880
        /*08c8*/ 	.short	0x010a
        /*08ca*/ 	.byte	0x3f
	.zero		1


	//   ....[46]....
        /*08cc*/ 	.word	0x00011310
        /*08d0*/ 	.word	0x00000004
        /*08d4*/ 	.word	0x00029840
        /*08d8*/ 	.short	0x010a
        /*08da*/ 	.byte	0x3f
	.zero		1


	//   ....[47]....
        /*08dc*/ 	.word	0x00011820
        /*08e0*/ 	.word	0x00000003
        /*08e4*/ 	.word	0x00029870
        /*08e8*/ 	.short	0x010a
        /*08ea*/ 	.byte	0x3f
	.zero		1


	//   ....[48]....
        /*08ec*/ 	.word	0x00011890
        /*08f0*/ 	.word	0x00000002
        /*08f4*/ 	.word	0x00029860
        /*08f8*/ 	.short	0x010a
        /*08fa*/ 	.byte	0x3f
	.zero		1


	//   ....[49]....
        /*08fc*/ 	.word	0x00011e00
        /*0900*/ 	.word	0x00000003
        /*0904*/ 	.word	0x00029850
        /*0908*/ 	.short	0x0101
        /*090a*/ 	.byte	0x3f
	.zero		1


	//   ....[50]....
        /*090c*/ 	.word	0x00011e40
        /*0910*/ 	.word	0x00000002
        /*0914*/ 	.word	0x00000000
        /*0918*/ 	.short	0x0101
        /*091a*/ 	.byte	0x3f
	.zero		1


	//   ....[51]....
        /*091c*/ 	.word	0x00012000
        /*0920*/ 	.word	0x00000014
        /*0924*/ 	.word	0x00029870
        /*0928*/ 	.short	0x010a
        /*092a*/ 	.byte	0x3f
	.zero		1


	//   ....[52]....
        /*092c*/ 	.word	0x00012090
        /*0930*/ 	.word	0x00000014
        /*0934*/ 	.word	0x00029860
        /*0938*/ 	.short	0x010a
        /*093a*/ 	.byte	0x3f
	.zero		1


	//   ....[53]....
        /*093c*/ 	.word	0x000125d0
        /*0940*/ 	.word	0x00000014
        /*0944*/ 	.word	0x00029850
        /*0948*/ 	.short	0x0101
        /*094a*/ 	.byte	0x3f
	.zero		1


	//   ....[54]....
        /*094c*/ 	.word	0x00012620
        /*0950*/ 	.word	0x00000000
        /*0954*/ 	.word	0x00000000
        /*0958*/ 	.short	0x0101
        /*095a*/ 	.byte	0x3f
	.zero		1


	//   ....[55]....
        /*095c*/ 	.word	0x000133d0
        /*0960*/ 	.word	0x00000000
        /*0964*/ 	.word	0x00029820
        /*0968*/ 	.short	0x010a
        /*096a*/ 	.byte	0x3f
	.zero		1


	//   ....[56]....
        /*096c*/ 	.word	0x00013590
        /*0970*/ 	.word	0x00000006
        /*0974*/ 	.word	0x00000000
        /*0978*/ 	.short	0x010a
        /*097a*/ 	.byte	0x3f
	.zero		1


	//   ....[57]....
        /*097c*/ 	.word	0x00013600
        /*0980*/ 	.word	0x00000007
        /*0984*/ 	.word	0x00000000
        /*0988*/ 	.short	0x010a
        /*098a*/ 	.byte	0x3f
	.zero		1


	//   ....[58]....
        /*098c*/ 	.word	0x00013660
        /*0990*/ 	.word	0x00000004
        /*0994*/ 	.word	0x00029860
        /*0998*/ 	.short	0x010a
        /*099a*/ 	.byte	0x3f
	.zero		1


	//   ....[59]....
        /*099c*/ 	.word	0x000136b0
        /*09a0*/ 	.word	0x00000003
        /*09a4*/ 	.word	0x00029860
        /*09a8*/ 	.short	0x010a
        /*09aa*/ 	.byte	0x3f
	.zero		1


	//   ....[60]....
        /*09ac*/ 	.word	0x000136f0
        /*09b0*/ 	.word	0x00000004
        /*09b4*/ 	.word	0x00029880
        /*09b8*/ 	.short	0x010a
        /*09ba*/ 	.byte	0x3f
	.zero		1


	//   ....[61]....
        /*09bc*/ 	.word	0x00013710
        /*09c0*/ 	.word	0x00000003
        /*09c4*/ 	.word	0x00029880
        /*09c8*/ 	.short	0x010a
        /*09ca*/ 	.byte	0x3f
	.zero		1


	//   ....[62]....
        /*09cc*/ 	.word	0x00013780
        /*09d0*/ 	.word	0x00000003
        /*09d4*/ 	.word	0x00029800
        /*09d8*/ 	.short	0x010a
        /*09da*/ 	.byte	0x3f
	.zero		1


	//   ....[63]....
        /*09dc*/ 	.word	0x000137d0
        /*09e0*/ 	.word	0x00000002
        /*09e4*/ 	.word	0x00029830
        /*09e8*/ 	.short	0x010a
        /*09ea*/ 	.byte	0x3f
	.zero		1


	//   ....[64]....
        /*09ec*/ 	.word	0x00013830
        /*09f0*/ 	.word	0x00000007
        /*09f4*/ 	.word	0x00029830
        /*09f8*/ 	.short	0x010a
        /*09fa*/ 	.byte	0x3f
	.zero		1


	//   ....[65]....
        /*09fc*/ 	.word	0x00013890
        /*0a00*/ 	.word	0x00000007
        /*0a04*/ 	.word	0x00029850
        /*0a08*/ 	.short	0x010a
        /*0a0a*/ 	.byte	0x3f
	.zero		1


	//   ....[66]....
        /*0a0c*/ 	.word	0x000138f0
        /*0a10*/ 	.word	0x00000009
        /*0a14*/ 	.word	0x00029830
        /*0a18*/ 	.short	0x010a
        /*0a1a*/ 	.byte	0x3f
	.zero		1


	//   ....[67]....
        /*0a1c*/ 	.word	0x00013950
        /*0a20*/ 	.word	0x00000009
        /*0a24*/ 	.word	0x00029850
        /*0a28*/ 	.short	0x010a
        /*0a2a*/ 	.byte	0x3f
	.zero		1


	//   ....[68]....
        /*0a2c*/ 	.word	0x000139b0
        /*0a30*/ 	.word	0x00000005
        /*0a34*/ 	.word	0x00029850
        /*0a38*/ 	.short	0x010a
        /*0a3a*/ 	.byte	0x3f
	.zero		1


	//   ....[69]....
        /*0a3c*/ 	.word	0x00013b00
        /*0a40*/ 	.word	0x00000003
        /*0a44*/ 	.word	0x00029880
        /*0a48*/ 	.short	0x010a
        /*0a4a*/ 	.byte	0x3f
	.zero		1


	//   ....[70]....
        /*0a4c*/ 	.word	0x00013b50
        /*0a50*/ 	.word	0x00000003
        /*0a54*/ 	.word	0x00029840
        /*0a58*/ 	.short	0x010a
        /*0a5a*/ 	.byte	0x3f
	.zero		1


	//   ....[71]....
        /*0a5c*/ 	.word	0x00013bb0
        /*0a60*/ 	.word	0x00000003
        /*0a64*/ 	.word	0x00029820
        /*0a68*/ 	.short	0x010a
        /*0a6a*/ 	.byte	0x3f
	.zero		1


	//   ....[72]....
        /*0a6c*/ 	.word	0x00013c00
        /*0a70*/ 	.word	0x00000004
        /*0a74*/ 	.word	0x00029880
        /*0a78*/ 	.short	0x010a
        /*0a7a*/ 	.byte	0x3f
	.zero		1


	//   ....[73]....
        /*0a7c*/ 	.word	0x00013c50
        /*0a80*/ 	.word	0x00000004
        /*0a84*/ 	.word	0x00029840
        /*0a88*/ 	.short	0x010a
        /*0a8a*/ 	.byte	0x3f
	.zero		1


	//   ....[74]....
        /*0a8c*/ 	.word	0x00013cb0
        /*0a90*/ 	.word	0x00000003
        /*0a94*/ 	.word	0x00029870
        /*0a98*/ 	.short	0x010a
        /*0a9a*/ 	.byte	0x3f
	.zero		1


	//   ....[75]....
        /*0a9c*/ 	.word	0x00013d10
        /*0aa0*/ 	.word	0x00000004
        /*0aa4*/ 	.word	0x00029860
        /*0aa8*/ 	.short	0x010a
        /*0aaa*/ 	.byte	0x3f
	.zero		1


	//   ....[76]....
        /*0aac*/ 	.word	0x00013d60
        /*0ab0*/ 	.word	0x00000014
        /*0ab4*/ 	.word	0x00029870
        /*0ab8*/ 	.short	0x010a
        /*0aba*/ 	.byte	0x3f
	.zero		1


	//   ....[77]....
        /*0abc*/ 	.word	0x00013db0
        /*0ac0*/ 	.word	0x00000014
        /*0ac4*/ 	.word	0x00029860
        /*0ac8*/ 	.short	0x010a
        /*0aca*/ 	.byte	0x3f
	.zero		1


	//   ....[78]....
        /*0acc*/ 	.word	0x00013e00
        /*0ad0*/ 	.word	0x00000000
        /*0ad4*/ 	.word	0x00029820
        /*0ad8*/ 	.short	0x010a
        /*0ada*/ 	.byte	0x3f
	.zero		1


	//   ....[79]....
        /*0adc*/ 	.word	0x00013fa0
        /*0ae0*/ 	.word	0x00000006
        /*0ae4*/ 	.word	0x00000000
        /*0ae8*/ 	.short	0x010a
        /*0aea*/ 	.byte	0x3f
	.zero		1


	//   ....[80]....
        /*0aec*/ 	.word	0x00013ff0
        /*0af0*/ 	.word	0x00000007
        /*0af4*/ 	.word	0x00000000
        /*0af8*/ 	.short	0x010a
        /*0afa*/ 	.byte	0x3f
	.zero		1


	//   ....[81]....
        /*0afc*/ 	.word	0x00014040
        /*0b00*/ 	.word	0x00000004
        /*0b04*/ 	.word	0x00029860
        /*0b08*/ 	.short	0x010a
        /*0b0a*/ 	.byte	0x3f
	.zero		1


	//   ....[82]....
        /*0b0c*/ 	.word	0x00014090
        /*0b10*/ 	.word	0x00000003
        /*0b14*/ 	.word	0x00029860
        /*0b18*/ 	.short	0x010a
        /*0b1a*/ 	.byte	0x3f
	.zero		1


	//   ....[83]....
        /*0b1c*/ 	.word	0x000140e0
        /*0b20*/ 	.word	0x00000004
        /*0b24*/ 	.word	0x00029880
        /*0b28*/ 	.short	0x010a
        /*0b2a*/ 	.byte	0x3f
	.zero		1


	//----- nvinfo : EIATTR_NUM_MBARRIERS
	.align		4
.L_332:
        /*0b2c*/ 	.byte	0x03, 0x38
        /*0b2e*/ 	.short	0x0016


	//----- nvinfo : EIATTR_EXIT_INSTR_OFFSETS
	.align		4
        /*0b30*/ 	.byte	0x04, 0x1c
        /*0b32*/ 	.short	(.L_334 - .L_333)


	//   ....[0]....
.L_333:
        /*0b34*/ 	.word	0x00000ab0


	//   ....[1]....
        /*0b38*/ 	.word	0x0000e6d0


	//   ....[2]....
        /*0b3c*/ 	.word	0x00013760


	//----- nvinfo : EIATTR_MAX_THREADS
	.align		4
.L_334:
        /*0b40*/ 	.byte	0x04, 0x05
        /*0b42*/ 	.short	(.L_336 - .L_335)
.L_335:
        /*0b44*/ 	.word	0x00000180
        /*0b48*/ 	.word	0x00000001
        /*0b4c*/ 	.word	0x00000001


	//----- nvinfo : EIATTR_CRS_STACK_SIZE
	.align		4
.L_336:
        /*0b50*/ 	.byte	0x04, 0x1e
        /*0b52*/ 	.short	(.L_338 - .L_337)
.L_337:
        /*0b54*/ 	.word	0x00000000


	//----- nvinfo : EIATTR_CBANK_PARAM_SIZE
	.align		4
.L_338:
        /*0b58*/ 	.byte	0x03, 0x19
        /*0b5a*/ 	.short	0x0a70


	//----- nvinfo : EIATTR_PARAM_CBANK
	.align		4
        /*0b5c*/ 	.byte	0x04, 0x0a
        /*0b5e*/ 	.short	(.L_340 - .L_339)
	.align		4
.L_339:
        /*0b60*/ 	.word	index@(.nv.constant0._ZN7cutlass13device_kernelIN5flash11enable_sm90INS1_16FlashAttnFwdSm90INS1_25CollectiveMainloopFwdSm90ILi2EN4cute5tupleIJNS5_1CILi1EEES8_S8_EEENS6_IJNS7_ILi128EEENS7_ILi160EEENS7_ILi192EEEEEELi128ENS_12float_e4m3_tEfNS_4arch4Sm90ELb1ELb0ELb0ELb1ELb0ELb0ELb0ELb1ELb1ELb0ELb0ELb0EEENS1_21CollectiveEpilogueFwdINS6_IJSA_SA_SB_EEES9_NS_10bfloat16_tESG_Li256ELb1ELb0ELb0ELb1EEENS1_36VarlenDynamicPersistentTileSchedulerILi128ELi160ELi256ELi128ELb0ELb0ELb1ELb1ELb1ELb1EEEEEEEEEvNT_6ParamsE)
        /*0b64*/ 	.short	0x0210
        /*0b66*/ 	.short	0x0a70


	//----- nvinfo : EIATTR_SW_WAR
	.align		4
.L_340:
        /*0b68*/ 	.byte	0x04, 0x36
        /*0b6a*/ 	.short	(.L_342 - .L_341)
.L_341:
        /*0b6c*/ 	.word	0x00000008
.L_342:


//--------------------- .nv.info._ZN7cutlass13device_kernelIN5flash11enable_sm90INS1_16FlashAttnFwdSm90INS1_25CollectiveMainloopFwdSm90ILi2EN4cute5tupleIJNS5_1CILi1EEES8_S8_EEENS6_IJNS7_ILi128EEENS7_ILi160EEENS7_ILi192EEEEEELi128ENS_12float_e4m3_tEfNS_4arch4Sm90ELb1ELb0ELb0ELb1ELb0ELb1ELb0ELb1ELb1ELb0ELb0ELb0EEENS1_21CollectiveEpilogueFwdINS6_IJSA_SA_SB_EEES9_NS_10bfloat16_tESG_Li256ELb1ELb0ELb0ELb1EEENS1_36VarlenDynamicPersistentTileSchedulerILi128ELi160ELi256ELi128ELb0ELb0ELb1ELb1ELb1ELb1EEEEEEEEEvNT_6ParamsE --------------------------
	.section	.nv.info._ZN7cutlass13device_kernelIN5flash11enable_sm90INS1_16FlashAttnFwdSm90INS1_25CollectiveMainloopFwdSm90ILi2EN4cute5tupleIJNS5_1CILi1EEES8_S8_EEENS6_IJNS7_ILi128EEENS7_ILi160EEENS7_ILi192EEEEEELi128ENS_12float_e4m3_tEfNS_4arch4Sm90ELb1ELb0ELb0ELb1ELb0ELb1ELb0ELb1ELb1ELb0ELb0ELb0EEENS1_21CollectiveEpilogueFwdINS6_IJSA_SA_SB_EEES9_NS_10bfloat16_tESG_Li256ELb1ELb0ELb0ELb1EEENS1_36VarlenDynamicPersistentTileSchedulerILi128ELi160ELi256ELi128ELb0ELb0ELb1ELb1ELb1ELb1EEEEEEEEEvNT_6ParamsE,"",@"SHT_CUDA_INFO"
	.sectionflags	@""
	.align	4


	//----- nvinfo : EIATTR_CUDA_API_VERSION
	.align		4
        /*0000*/ 	.byte	0x04, 0x37
        /*0002*/ 	.short	(.L_344 - .L_343)
.L_343:
        /*0004*/ 	.word	0x00000082


	//----- nvinfo : EIATTR_KPARAM_INFO
	.align		4
.L_344:
        /*0008*/ 	.byte	0x04, 0x17
        /*000a*/ 	.short	(.L_346 - .L_345)
.L_345:
        /*000c*/ 	.word	0x00000000
        /*0010*/ 	.short	0x0000
        /*0012*/ 	.short	0x0070
        /*0014*/ 	.byte	0x00, 0xf0, 0x01, 0x28


	//----- nvinfo : EIATTR_SPARSE_MMA_MASK
	.align		4
.L_346:
        /*0018*/ 	.byte	0x03, 0x50
        /*001a*/ 	.short	0x0000


	//----- nvinfo : EIATTR_MAXREG_COUNT
	.align		4
        /*001c*/ 	.byte	0x03, 0x1b
        /*001e*/ 	.short	0x00a8


	//----- nvinfo : EIATTR_NUM_BARRIERS
	.align		4
        /*0020*/ 	.byte	0x02, 0x4c
        /*0022*/ 	.byte	0x10
	.zero		1


	//----- nvinfo : EIATTR_EXTERNS
	.align		4
        /*0024*/ 	.byte	0x04, 0x0f
        /*0026*/ 	.short	(.L_348 - .L_347)


	//   ....[0]....
	.align		4
.L_347:
        /*0028*/ 	.word	index@(__assertfail)


	//----- nvinfo : EIATTR_ANNOTATIONS
	.align		4
.L_348:
        /*002c*/ 	.byte	0x04, 0x55
        /*002e*/ 	.short	(.L_350 - .L_349)


	//   ....[0]....
.L_349:
        /* <DEDUP_REMOVED lines=69> */


	//----- nvinfo : EIATTR_MERCURY_ISA_VERSION
	.align		4
.L_350:
        /*0470*/ 	.byte	0x03, 0x5f
        /*0472*/ 	.short	0x0101


	//----- nvinfo : EIATTR_UNUSED_LOAD_BYTE_OFFSET
	.align		4
        /*0474*/ 	.byte	0x04, 0x44
        /*0476*/ 	.short	(.L_352 - .L_351)


	//   ....[0]....
.L_351:
        /*0478*/ 	.word	0x00000b10
        /*047c*/ 	.word	0x0000fff0


	//   ....[1]....
        /*0480*/ 	.word	0x000227b0
        /*0484*/ 	.word	0x0000fff0


	//----- nvinfo : EIATTR_INT_WARP_WIDE_INSTR_OFFSETS
	.align		4
.L_352:
        /*0488*/ 	.byte	0x04, 0x31
        /*048a*/ 	.short	(.L_354 - .L_353)


	//   ....[0]....
.L_353:
        /*048c*/ 	.word	0x000001c0


	//   ....[1]....
        /*0490*/ 	.word	0x00000200


	//   ....[2]....
        /*0494*/ 	.word	0x00000270


	//   ....[3]....
        /*0498*/ 	.word	0x000273f0


	//   ....[4]....
        /*049c*/ 	.word	0x00027480


	//   ....[5]....
        /*04a0*/ 	.word	0x00027c00


	//   ....[6]....
        /*04a4*/ 	.word	0x00027c30


	//   ....[7]....
        /*04a8*/ 	.word	0x00027d00


	//   ....[8]....
        /*04ac*/ 	.word	0x00027dd0


	//   ....[9]....
        /*04b0*/ 	.word	0x00029b20


	//   ....[10]....
        /*04b4*/ 	.word	0x00029bb0


	//----- nvinfo : EIATTR_COOP_GROUP_MASK_REGIDS
	.align		4
.L_354:
        /*04b8*/ 	.byte	0x04, 0x29
        /*04ba*/ 	.short	(.L_356 - .L_355)


	//   ....[0]....
.L_355:
        /*04bc*/ 	.word	0xffffffff


	//   ....[1]....
        /*04c0*/ 	.word	0xffffffff


	//   ....[2]....
        /*04c4*/ 	.word	0xffffffff


	//   ....[3]....
        /*04c8*/ 	.word	0xffffffff


	//   ....[4]....
        /*04cc*/ 	.word	0xffffffff


	//   ....[5]....
        /*04d0*/ 	.word	0xffffffff


	//   ....[6]....
        /*04d4*/ 	.word	0xffffffff


	//   ....[7]....
        /*04d8*/ 	.word	0xffffffff


	//   ....[8]....
        /*04dc*/ 	.word	0xffffffff


	//   ....[9]....
        /*04e0*/ 	.word	0xffffffff


	//   ....[10]....
        /*04e4*/ 	.word	0xffffffff


	//   ....[11]....
        /*04e8*/ 	.word	0xffffffff


	//   ....[12]....
        /*04ec*/ 	.word	0xffffffff


	//   ....[13]....
        /*04f0*/ 	.word	0xffffffff


	//   ....[14]....
        /*04f4*/ 	.word	0xffffffff


	//   ....[15]....
        /*04f8*/ 	.word	0xffffffff


	//   ....[16]....
        /*04fc*/ 	.word	0xffffffff


	//   ....[17]....
        /*0500*/ 	.word	0xffffffff


	//   ....[18]....
        /*0504*/ 	.word	0xffffffff


	//   ....[19]....
        /*0508*/ 	.word	0xffffffff


	//   ....[20]....
        /*050c*/ 	.word	0xffffffff


	//   ....[21]....
        /*0510*/ 	.word	0xffffffff


	//   ....[22]....
        /*0514*/ 	.word	0xffffffff


	//   ....[23]....
        /*0518*/ 	.word	0xffffffff


	//   ....[24]....
        /*051c*/ 	.word	0xffffffff


	//   ....[25]....
        /*0520*/ 	.word	0xffffffff


	//   ....[26]....
        /*0524*/ 	.word	0xffffffff


	//   ....[27]....
        /*0528*/ 	.word	0xffffffff


	//   ....[28]....
        /*052c*/ 	.word	0xffffffff


	//   ....[29]....
        /*0530*/ 	.word	0xffffffff


	//   ....[30]....
        /*0534*/ 	.word	0xffffffff


	//   ....[31]....
        /*0538*/ 	.word	0xffffffff


	//   ....[32]....
        /*053c*/ 	.word	0xffffffff


	//   ....[33]....
        /*0540*/ 	.word	0xffffffff


	//   ....[34]....
        /*0544*/ 	.word	0xffffffff


	//   ....[35]....
        /*0548*/ 	.word	0xffffffff


	//   ....[36]....
        /*054c*/ 	.word	0xffffffff


	//   ....[37]....
        /*0550*/ 	.word	0xffffffff


	//   ....[38]....
        /*0554*/ 	.word	0xffffffff


	//   ....[39]....
        /*0558*/ 	.word	0xffffffff


	//   ....[40]....
        /*055c*/ 	.word	0xffffffff


	//   ....[41]....
        /*0560*/ 	.word	0xffffffff


	//   ....[42]....
        /*0564*/ 	.word	0xffffffff


	//   ....[43]....
        /*0568*/ 	.word	0xffffffff


	//   ....[44]....
        /*056c*/ 	.word	0xffffffff


	//   ....[45]....
        /*0570*/ 	.word	0xffffffff


	//   ....[46]....
        /*0574*/ 	.word	0xffffffff


	//   ....[47]....
        /*0578*/ 	.word	0xffffffff


	//   ....[48]....
        /*057c*/ 	.word	0xffffffff


	//   ....[49]....
        /*0580*/ 	.word	0xffffffff


	//   ....[50]....
        /*0584*/ 	.word	0xffffffff


	//   ....[51]....
        /*0588*/ 	.word	0xffffffff


	//   ....[52]....
        /*058c*/ 	.word	0xffffffff


	//   ....[53]....
        /*0590*/ 	.word	0xffffffff


	//   ....[54]....
        /*0594*/ 	.word	0xffffffff


	//   ....[55]....
        /*0598*/ 	.word	0xffffffff


	//   ....[56]....
        /*059c*/ 	.word	0xffffffff


	//   ....[57]....
        /*05a0*/ 	.word	0xffffffff


	//   ....[58]....
        /*05a4*/ 	.word	0xffffffff


	//   ....[59]....
        /*05a8*/ 	.word	0xffffffff


	//   ....[60]....
        /*05ac*/ 	.word	0xffffffff


	//   ....[61]....
        /*05b0*/ 	.word	0xffffffff


	//   ....[62]....
        /*05b4*/ 	.word	0xffffffff


	//   ....[63]....
        /*05b8*/ 	.word	0xffffffff


	//   ....[64]....
        /*05bc*/ 	.word	0xffffffff


	//   ....[65]....
        /*05c0*/ 	.word	0xffffffff


	//   ....[66]....
        /*05c4*/ 	.word	0xffffffff


	//   ....[67]....
        /*05c8*/ 	.word	0xffffffff


	//   ....[68]....
        /*05cc*/ 	.word	0xffffffff


	//   ....[69]....
        /*05d0*/ 	.word	0xffffffff


	//   ....[70]....
        /*05d4*/ 	.word	0xffffffff


	//   ....[71]....
        /*05d8*/ 	.word	0xffffffff


	//   ....[72]....
        /*05dc*/ 	.word	0xffffffff


	//   ....[73]....
        /*05e0*/ 	.word	0xffffffff


	//   ....[74]....
        /*05e4*/ 	.word	0xffffffff


	//   ....[75]....
        /*05e8*/ 	.word	0xffffffff


	//   ....[76]....
        /*05ec*/ 	.word	0xffffffff


	//   ....[77]....
        /*05f0*/ 	.word	0xffffffff


	//   ....[78]....
        /*05f4*/ 	.word	0xffffffff


	//   ....[79]....
        /*05f8*/ 	.word	0xffffffff


	//   ....[80]....
        /*05fc*/ 	.word	0xffffffff


	//   ....[81]....
        /*0600*/ 	.word	0xffffffff


	//   ....[82]....
        /*0604*/ 	.word	0xffffffff


	//   ....[83]....
        /*0608*/ 	.word	0xffffffff


	//   ....[84]....
        /*060c*/ 	.word	0xffffffff


	//   ....[85]....
        /*0610*/ 	.word	0xffffffff


	//   ....[86]....
        /*0614*/ 	.word	0xffffffff


	//   ....[87]....
        /*0618*/ 	.word	0xffffffff


	//   ....[88]....
        /*061c*/ 	.word	0xffffffff


	//   ....[89]....
        /*0620*/ 	.word	0xffffffff


	//   ....[90]....
        /*0624*/ 	.word	0xffffffff


	//   ....[91]....
        /*0628*/ 	.word	0xffffffff


	//   ....[92]....
        /*062c*/ 	.word	0x0500000f


	//   ....[93]....
        /*0630*/ 	.word	0x0500000f


	//   ....[94]....
        /*0634*/ 	.word	0x0500000f


	//   ....[95]....
        /*0638*/ 	.word	0x0500000f


	//   ....[96]....
        /*063c*/ 	.word	0x0500000f


	//   ....[97]....
        /*0640*/ 	.word	0x0500000f


	//   ....[98]....
        /*0644*/ 	.word	0x0500000f


	//   ....[99]....
        /*0648*/ 	.word	0x0500000f


	//   ....[100]....
        /*064c*/ 	.word	0x0500000f


	//   ....[101]....
        /*0650*/ 	.word	0x0500000f


	//   ....[102]....
        /*0654*/ 	.word	0x0500000f


	//   ....[103]....
        /*0658*/ 	.word	0x0500000f


	//   ....[104]....
        /*065c*/ 	.word	0x0500000f


	//   ....[105]....
        /*0660*/ 	.word	0x0500000f


	//   ....[106]....
        /*0664*/ 	.word	0x0500000f


	//   ....[107]....
        /*0668*/ 	.word	0x0500000f


	//   ....[108]....
        /*066c*/ 	.word	0x0500000f


	//   ....[109]....
        /*0670*/ 	.word	0x0500000f


	//   ....[110]....
        /*0674*/ 	.word	0x0500000f


	//   ....[111]....
        /*0678*/ 	.word	0x0500000f


	//   ....[112]....
        /*067c*/ 	.word	0x0500000f


	//   ....[113]....
        /*0680*/ 	.word	0x0500000f


	//   ....[114]....
        /*0684*/ 	.word	0x0500000f


	//   ....[115]....
        /*0688*/ 	.word	0x0500000f


	//   ....[116]....
        /*068c*/ 	.word	0x0500000f


	//   ....[117]....
        /*0690*/ 	.word	0x0500000f


	//   ....[118]....
        /*0694*/ 	.word	0x0500000f


	//   ....[119]....
        /*0698*/ 	.word	0x0500000f


	//   ....[120]....
        /*069c*/ 	.word	0x0500000f


	//   ....[121]....
        /*06a0*/ 	.word	0x0500000f


	//   ....[122]....
        /*06a4*/ 	.word	0x0500000f


	//   ....[123]....
        /*06a8*/ 	.word	0x0500000f


	//   ....[124]....
        /*06ac*/ 	.word	0x0500000f


	//   ....[125]....
        /*06b0*/ 	.word	0x0500000f


	//   ....[126]....
        /*06b4*/ 	.word	0x0500000f


	//   ....[127]....
        /*06b8*/ 	.word	0x0500000f


	//   ....[128]....
        /*06bc*/ 	.word	0x0500000f


	//   ....[129]....
        /*06c0*/ 	.word	0x0500000f


	//   ....[130]....
        /*06c4*/ 	.word	0x0500000f


	//   ....[131]....
        /*06c8*/ 	.word	0x0500000f


	//   ....[132]....
        /*06cc*/ 	.word	0x0500000f


	//   ....[133]....
        /*06d0*/ 	.word	0x0500000f


	//   ....[134]....
        /*06d4*/ 	.word	0x0500000f


	//   ....[135]....
        /*06d8*/ 	.word	0x0500000f


	//   ....[136]....
        /*06dc*/ 	.word	0x0500000f


	//   ....[137]....
        /*06e0*/ 	.word	0x0500000f


	//   ....[138]....
        /*06e4*/ 	.word	0x0500000f


	//   ....[139]....
        /*06e8*/ 	.word	0x0500000f


	//   ....[140]....
        /*06ec*/ 	.word	0x0500000f


	//   ....[141]....
        /*06f0*/ 	.word	0x0500000f


	//   ....[142]....
        /*06f4*/ 	.word	0x0500000f


	//   ....[143]....
        /*06f8*/ 	.word	0x0500000f


	//   ....[144]....
        /*06fc*/ 	.word	0x0500000f


	//   ....[145]....
        /*0700*/ 	.word	0x0500000f


	//   ....[146]....
        /*0704*/ 	.word	0x0500000f


	//   ....[147]....
        /*0708*/ 	.word	0x0500000f


	//   ....[148]....
        /*070c*/ 	.word	0x0500000f


	//   ....[149]....
        /*0710*/ 	.word	0x0500000f


	//   ....[150]....
        /*0714*/ 	.word	0x0500000f


	//   ....[151]....
        /*0718*/ 	.word	0x0500000f


	//   ....[152]....
        /*071c*/ 	.word	0x0500000f


	//----- nvinfo : EIATTR_COOP_GROUP_INSTR_OFFSETS
	.align		4
.L_356:
        /*0720*/ 	.byte	0x04, 0x28
        /*0722*/ 	.short	(.L_358 - .L_357)


	//   ....[0]....
.L_357:
        /*0724*/ 	.word	0x00000070


	//   ....[1]....
        /*0728*/ 	.word	0x000001d0


	//   ....[2]....
        /*072c*/ 	.word	0x00000220


	//   ....[3]....
        /*0730*/ 	.word	0x00000450


	//   ....[4]....
        /*0734*/ 	.word	0x000005b0


	//   ....[5]....
        /*0738*/ 	.word	0x000006d0


	//   ....[6]....
        /*073c*/ 	.word	0x00000830


	//   ....[7]....
        /*0740*/ 	.word	0x00010110


	//   ....[8]....
        /*0744*/ 	.word	0x00018c50


	//   ....[9]....
        /*0748*/ 	.word	0x00018d00


	//   ....[10]....
        /*074c*/ 	.word	0x00019830


	//   ....[11]....
        /*0750*/ 	.word	0x000198c0


	//   ....[12]....
        /*0754*/ 	.word	0x0001c840


	//   ....[13]....
        /*0758*/ 	.word	0x0001c870


	//   ....[14]....
        /*075c*/ 	.word	0x0001d530


	//   ....[15]....
        /*0760*/ 	.word	0x0001d5d0


	//   ....[16]....
        /*0764*/ 	.word	0x000201e0


	//   ....[17]....
        /*0768*/ 	.word	0x00020230


	//   ....[18]....
        /*076c*/ 	.word	0x000202b0


	//   ....[19]....
        /*0770*/ 	.word	0x000202e0


	//   ....[20]....
        /*0774*/ 	.word	0x00022000


	//   ....[21]....
        /*0778*/ 	.word	0x00022010


	//   ....[22]....
        /*077c*/ 	.word	0x00022090


	//   ....[23]....
        /*0780*/ 	.word	0x000220a0


	//   ....[24]....
        /*0784*/ 	.word	0x00022df0


	//   ....[25]....
        /*0788*/ 	.word	0x00022e20


	//   ....[26]....
        /*078c*/ 	.word	0x00022e50


	//   ....[27]....
        /*0790*/ 	.word	0x00022e80


	//   ....[28]....
        /*0794*/ 	.word	0x00022eb0


	//   ....[29]....
        /*0798*/ 	.word	0x00022ee0


	//   ....[30]....
        /*079c*/ 	.word	0x00022f10


	//   ....[31]....
        /*07a0*/ 	.word	0x00022f40


	//   ....[32]....
        /*07a4*/ 	.word	0x00022f70


	//   ....[33]....
        /*07a8*/ 	.word	0x00022fa0


	//   ....[34]....
        /*07ac*/ 	.word	0x00022fd0


	//   ....[35]....
        /*07b0*/ 	.word	0x00023000


	//   ....[36]....
        /*07b4*/ 	.word	0x00023030


	//   ....[37]....
        /*07b8*/ 	.word	0x00023060


	//   ....[38]....
        /*07bc*/ 	.word	0x00023090


	//   ....[39]....
        /*07c0*/ 	.word	0x000230c0


	//   ....[40]....
        /*07c4*/ 	.word	0x000230f0


	//   ....[41]....
        /*07c8*/ 	.word	0x00023120


	//   ....[42]....
        /*07cc*/ 	.word	0x00023150


	//   ....[43]....
        /*07d0*/ 	.word	0x00023190


	//   ....[44]....
        /*07d4*/ 	.word	0x000231c0


	//   ....[45]....
        /*07d8*/ 	.word	0x000231f0


	//   ....[46]....
        /*07dc*/ 	.word	0x00023220


	//   ....[47]....
        /*07e0*/ 	.word	0x00023240


	//   ....[48]....
        /*07e4*/ 	.word	0x00023250


	//   ....[49]....
        /*07e8*/ 	.word	0x00023260


	//   ....[50]....
        /*07ec*/ 	.word	0x00023270


	//   ....[51]....
        /*07f0*/ 	.word	0x00023280


	//   ....[52]....
        /*07f4*/ 	.word	0x00023290


	//   ....[53]....
        /*07f8*/ 	.word	0x000232a0


	//   ....[54]....
        /*07fc*/ 	.word	0x000232d0


	//   ....[55]....
        /*0800*/ 	.word	0x00023300


	//   ....[56]....
        /*0804*/ 	.word	0x00024c40


	//   ....[57]....
        /*0808*/ 	.word	0x00024e30


	//   ....[58]....
        /*080c*/ 	.word	0x00024e60


	//   ....[59]....
        /*0810*/ 	.word	0x00024e90


	//   ....[60]....
        /*0814*/ 	.word	0x00024ec0


	//   ....[61]....
        /*0818*/ 	.word	0x00024ef0


	//   ....[62]....
        /*081c*/ 	.word	0x00024f30


	//   ....[63]....
        /*0820*/ 	.word	0x000250b0


	//   ....[64]....
        /*0824*/ 	.word	0x000250e0


	//   ....[65]....
        /*0828*/ 	.word	0x00025110


	//   ....[66]....
        /*082c*/ 	.word	0x00025140


	//   ....[67]....
        /*0830*/ 	.word	0x00025170


	//   ....[68]....
        /*0834*/ 	.word	0x000251a0


	//   ....[69]....
        /*0838*/ 	.word	0x00025240


	//   ....[70]....
        /*083c*/ 	.word	0x00025280


	//   ....[71]....
        /*0840*/ 	.word	0x00025340


	//   ....[72]....
        /*0844*/ 	.word	0x00026220


	//   ....[73]....
        /*0848*/ 	.word	0x00027f60


	//   ....[74]....
        /*084c*/ 	.word	0x0002a570


	//   ....[75]....
        /*0850*/ 	.word	0x0002a5a0


	//   ....[76]....
        /*0854*/ 	.word	0x0002a5e0


	//   ....[77]....
        /*0858*/ 	.word	0x0002a610


	//   ....[78]....
        /*085c*/ 	.word	0x0002a640


	//   ....[79]....
        /*0860*/ 	.word	0x0002a670


	//   ....[80]....
        /*0864*/ 	.word	0x0002a6a0


	//   ....[81]....
        /*0868*/ 	.word	0x0002a6d0


	//   ....[82]....
        /*086c*/ 	.word	0x0002a870


	//   ....[83]....
        /*0870*/ 	.word	0x0002a8a0


	//   ....[84]....
        /*0874*/ 	.word	0x0002a8d0


	//   ....[85]....
        /*0878*/ 	.word	0x0002a900


	//   ....[86]....
        /*087c*/ 	.word	0x0002a930


	//   ....[87]....
        /*0880*/ 	.word	0x0002a960


	//   ....[88]....
        /*0884*/ 	.word	0x0002aa20


	//   ....[89]....
        /*0888*/ 	.word	0x0002aa40


	//   ....[90]....
        /*088c*/ 	.word	0x0002aab0


	//   ....[91]....
        /*0890*/ 	.word	0x0002b240


	//   ....[92]....
        /*0894*/ 	.word	0x0002b6f0


	//   ....[93]....
        /*0898*/ 	.word	0x0002b790


	//   ....[94]....
        /*089c*/ 	.word	0x0002b830


	//   ....[95]....
        /*08a0*/ 	.word	0x0002b8d0


	//   ....[96]....
        /*08a4*/ 	.word	0x0002b970


	//   ....[97]....
        /*08a8*/ 	.word	0x0002ba50


	//   ....[98]....
        /*08ac*/ 	.word	0x0002baf0


	//   ....[99]....
        /*08b0*/ 	.word	0x0002bb90


	//   ....[100]....
        /*08b4*/ 	.word	0x0002bc30


	//   ....[101]....
        /*08b8*/ 	.word	0x0002bf00


	//   ....[102]....
        /*08bc*/ 	.word	0x0002c030


	//   ....[103]....
        /*08c0*/ 	.word	0x0002c150


	//   ....[104]....
        /*08c4*/ 	.word	0x0002c200


	//   ....[105]....
        /*08c8*/ 	.word	0x0002c260


	//   ....[106]....
        /*08cc*/ 	.word	0x0002c2e0


	//   ....[107]....
        /*08d0*/ 	.word	0x0002c340


	//   ....[108]....
        /*08d4*/ 	.word	0x0002c3c0


	//   ....[109]....
        /*08d8*/ 	.word	0x0002c420


	//   ....[110]....
        /*08dc*/ 	.word	0x0002c4a0


	//   ....[111]....
        /*08e0*/ 	.word	0x0002c500


	//   ....[112]....
        /*08e4*/ 	.word	0x0002c580


	//   ....[113]....
        /*08e8*/ 	.word	0x0002c5e0


	//   ....[114]....
        /*08ec*/ 	.word	0x0002c660


	//   ....[115]....
        /*08f0*/ 	.word	0x0002c6c0


	//   ....[116]....
        /*08f4*/ 	.word	0x0002c720


	//   ....[117]....
        /*08f8*/ 	.word	0x0002c780


	//   ....[118]....
        /*08fc*/ 	.word	0x0002c800


	//   ....[119]....
        /*0900*/ 	.word	0x0002c860


	//   ....[120]....
        /*0904*/ 	.word	0x0002c8e0


	//   ....[121]....
        /*0908*/ 	.word	0x0002c940


	//   ....[122]....
        /*090c*/ 	.word	0x0002c9b0


	//   ....[123]....
        /*0910*/ 	.word	0x0002ca10


	//   ....[124]....
        /*0914*/ 	.word	0x0002ca90


	//   ....[125]....
        /*0918*/ 	.word	0x0002caf0


	//   ....[126]....
        /*091c*/ 	.word	0x0002cb70


	//   ....[127]....
        /*0920*/ 	.word	0x0002cbd0


	//   ....[128]....
        /*0924*/ 	.word	0x0002cc50


	//   ....[129]....
        /*0928*/ 	.word	0x0002ccb0


	//   ....[130]....
        /*092c*/ 	.word	0x0002cd20


	//   ....[131]....
        /*0930*/ 	.word	0x0002cd80


	//   ....[132]....
        /*0934*/ 	.word	0x0002cde0


	//   ....[133]....
        /*0938*/ 	.word	0x0002cf20


	//   ....[134]....
        /*093c*/ 	.word	0x0002d200


	//   ....[135]....
        /*0940*/ 	.word	0x0002d650


	//   ....[136]....
        /*0944*/ 	.word	0x0002d6f0


	//   ....[137]....
        /*0948*/ 	.word	0x0002d820


	//   ....[138]....
        /*094c*/ 	.word	0x0002d890


	//   ....[139]....
        /*0950*/ 	.word	0x0002d900


	//   ....[140]....
        /*0954*/ 	.word	0x0002d970


	//   ....[141]....
        /*0958*/ 	.word	0x0002d9e0


	//   ....[142]....
        /*095c*/ 	.word	0x0002da60


	//   ....[143]....
        /*0960*/ 	.word	0x0002daf0


	//   ....[144]....
        /*0964*/ 	.word	0x0002db80


	//   ....[145]....
        /*0968*/ 	.word	0x0002dbf0


	//   ....[146]....
        /*096c*/ 	.word	0x0002dc60


	//   ....[147]....
        /*0970*/ 	.word	0x0002dcd0


	//   ....[148]....
        /*0974*/ 	.word	0x0002dd50


	//   ....[149]....
        /*0978*/ 	.word	0x0002ddc0


	//   ....[150]....
        /*097c*/ 	.word	0x0002de60


	//   ....[151]....
        /*0980*/ 	.word	0x0002def0


	//   ....[152]....
        /*0984*/ 	.word	0x0002e020


	//----- nvinfo : EIATTR_REG_RECONFIG
	.align		4
.L_358:
        /*0988*/ 	.byte	0x01, 0x54
	.zero		2


	//----- nvinfo : EIATTR_SYSCALL_OFFSETS
	.align		4
        /*098c*/ 	.byte	0x04, 0x46
        /*098e*/ 	.short	(.L_360 - .L_359)


	//   ....[0]....
.L_359:
        /*0990*/ 	.word	0x00001b10


	//   ....[1]....
        /*0994*/ 	.word	0x00001c60


	//   ....[2]....
        /*0998*/ 	.word	0x000102a0


	//   ....[3]....
        /*099c*/ 	.word	0x000105d0


	//   ....[4]....
        /*09a0*/ 	.word	0x00027620


	//   ....[5]....
        /*09a4*/ 	.word	0x000277d0


	//   ....[6]....
        /*09a8*/ 	.word	0x00027910


	//   ....[7]....
        /*09ac*/ 	.word	0x00027a40


	//----- nvinfo : EIATTR_MBARRIER_INSTR_OFFSETS
	.align		4
.L_360:
        /*09b0*/ 	.byte	0x04, 0x39
        /*09b2*/ 	.short	(.L_362 - .L_361)


	//   ....[0]....
.L_361:
        /*09b4*/ 	.word	0x00000300
        /*09b8*/ 	.word	0x000000ff
        /*09bc*/ 	.word	0x00029800
        /*09c0*/ 	.short	0x0100
        /*09c2*/ 	.byte	0x08
	.zero		1


	//   ....[1]....
        /*09c4*/ 	.word	0x00000310
        /*09c8*/ 	.word	0x000000ff
        /*09cc*/ 	.word	0x00029820
        /*09d0*/ 	.short	0x0100
        /*09d2*/ 	.byte	0x08
	.zero		1


	//   ....[2]....
        /*09d4*/ 	.word	0x00000400
        /*09d8*/ 	.word	0x000000ff
        /*09dc*/ 	.word	0x00029830
        /*09e0*/ 	.short	0x0100
        /*09e2*/ 	.byte	0x08
	.zero		1


	//   ....[3]....
        /*09e4*/ 	.word	0x00000410
        /*09e8*/ 	.word	0x000000ff
        /*09ec*/ 	.word	0x00029840
        /*09f0*/ 	.short	0x0100
        /*09f2*/ 	.byte	0x08
	.zero		1


	//   ....[4]....
        /*09f4*/ 	.word	0x00000420
        /*09f8*/ 	.word	0x000000ff
        /*09fc*/ 	.word	0x00029838
        /*0a00*/ 	.short	0x0100
        /*0a02*/ 	.byte	0x08
	.zero		1


	//   ....[5]....
        /*0a04*/ 	.word	0x00000430
        /*0a08*/ 	.word	0x000000ff
        /*0a0c*/ 	.word	0x00029848
        /*0a10*/ 	.short	0x0100
        /*0a12*/ 	.byte	0x08
	.zero		1


	//   ....[6]....
        /*0a14*/ 	.word	0x00000560
        /*0a18*/ 	.word	0x000000ff
        /*0a1c*/ 	.word	0x00029850
        /*0a20*/ 	.short	0x0100
        /*0a22*/ 	.byte	0x08
	.zero		1


	//   ....[7]....
        /*0a24*/ 	.word	0x00000570
        /*0a28*/ 	.word	0x000000ff
        /*0a2c*/ 	.word	0x00029860
        /*0a30*/ 	.short	0x0100
        /*0a32*/ 	.byte	0x08
	.zero		1


	//   ....[8]....
        /*0a34*/ 	.word	0x00000580
        /*0a38*/ 	.word	0x000000ff
        /*0a3c*/ 	.word	0x00029858
        /*0a40*/ 	.short	0x0100
        /*0a42*/ 	.byte	0x08
	.zero		1


	//   ....[9]....
        /*0a44*/ 	.word	0x00000590
        /*0a48*/ 	.word	0x000000ff
        /*0a4c*/ 	.word	0x00029868
        /*0a50*/ 	.short	0x0100
        /*0a52*/ 	.byte	0x08
	.zero		1


	//   ....[10]....
        /*0a54*/ 	.word	0x00000680
        /*0a58*/ 	.word	0x000000ff
        /*0a5c*/ 	.word	0x00029870
        /*0a60*/ 	.short	0x0100
        /*0a62*/ 	.byte	0x06
	.zero		1


	//   ....[11]....
        /*0a64*/ 	.word	0x00000690
        /*0a68*/ 	.word	0x000000ff
        /*0a6c*/ 	.word	0x00029880
        /*0a70*/ 	.short	0x0100
        /*0a72*/ 	.byte	0x06
	.zero		1


	//   ....[12]....
        /*0a74*/ 	.word	0x000006a0
        /*0a78*/ 	.word	0x000000ff
        /*0a7c*/ 	.word	0x00029878
        /*0a80*/ 	.short	0x0100
        /*0a82*/ 	.byte	0x06
	.zero		1


	//   ....[13]....
        /*0a84*/ 	.word	0x000006b0
        /*0a88*/ 	.word	0x000000ff
        /*0a8c*/ 	.word	0x00029888
        /*0a90*/ 	.short	0x0100
        /*0a92*/ 	.byte	0x06
	.zero		1


	//   ....[14]....
        /*0a94*/ 	.word	0x000007e0
        /*0a98*/ 	.word	0x000000ff
        /*0a9c*/ 	.word	0x00029890
        /*0aa0*/ 	.short	0x0100
        /*0aa2*/ 	.byte	0x08
	.zero		1


	//   ....[15]....
        /*0aa4*/ 	.word	0x000007f0
        /*0aa8*/ 	.word	0x000000ff
        /*0aac*/ 	.word	0x000298a0
        /*0ab0*/ 	.short	0x0100
        /*0ab2*/ 	.byte	0x08
	.zero		1


	//   ....[16]....
        /*0ab4*/ 	.word	0x00000800
        /*0ab8*/ 	.word	0x000000ff
        /*0abc*/ 	.word	0x00029898
        /*0ac0*/ 	.short	0x0100
        /*0ac2*/ 	.byte	0x08
	.zero		1


	//   ....[17]....
        /*0ac4*/ 	.word	0x00000810
        /*0ac8*/ 	.word	0x000000ff
        /*0acc*/ 	.word	0x000298a8
        /*0ad0*/ 	.short	0x0100
        /*0ad2*/ 	.byte	0x08
	.zero		1


	//   ....[18]....
        /*0ad4*/ 	.word	0x00000940
        /*0ad8*/ 	.word	0x000000ff
        /*0adc*/ 	.word	0x000298b0
        /*0ae0*/ 	.short	0x0100
        /*0ae2*/ 	.byte	0x08
	.zero		1


	//   ....[19]....
        /*0ae4*/ 	.word	0x00000950
        /*0ae8*/ 	.word	0x000000ff
        /*0aec*/ 	.word	0x000298c0
        /*0af0*/ 	.short	0x0100
        /*0af2*/ 	.byte	0x08
	.zero		1


	//   ....[20]....
        /*0af4*/ 	.word	0x00000960
        /*0af8*/ 	.word	0x000000ff
        /*0afc*/ 	.word	0x000298b8
        /*0b00*/ 	.short	0x0100
        /*0b02*/ 	.byte	0x08
	.zero		1


	//   ....[21]....
        /*0b04*/ 	.word	0x00000970
        /*0b08*/ 	.word	0x000000ff
        /*0b0c*/ 	.word	0x000298c8
        /*0b10*/ 	.short	0x0100
        /*0b12*/ 	.byte	0x08
	.zero		1


	//   ....[22]....
        /*0b14*/ 	.word	0x00003500
        /*0b18*/ 	.word	0x00000027
        /*0b1c*/ 	.word	0x00029890
        /*0b20*/ 	.short	0x010a
        /*0b22*/ 	.byte	0x3f
	.zero		1


	//   ....[23]....
        /*0b24*/ 	.word	0x000092c0
        /*0b28*/ 	.word	0x00000027
        /*0b2c*/ 	.word	0x00029890
        /*0b30*/ 	.short	0x010a
        /*0b32*/ 	.byte	0x3f
	.zero		1


	//   ....[24]....
        /*0b34*/ 	.word	0x0000f180
        /*0b38*/ 	.word	0x00000027
        /*0b3c*/ 	.word	0x00029890
        /*0b40*/ 	.short	0x010a
        /*0b42*/ 	.byte	0x3f
	.zero		1


	//   ....[25]....
        /*0b44*/ 	.word	0x0000f550
        /*0b48*/ 	.word	0x00000028
        /*0b4c*/ 	.word	0x00000000
        /*0b50*/ 	.short	0x0101
        /*0b52*/ 	.byte	0x3f
	.zero		1


	//   ....[26]....
        /*0b54*/ 	.word	0x0000f590
        /*0b58*/ 	.word	0x00000027
        /*0b5c*/ 	.word	0x000298b0
        /*0b60*/ 	.short	0x010a
        /*0b62*/ 	.byte	0x3f
	.zero		1


	//   ....[27]....
        /*0b64*/ 	.word	0x0000fa30
        /*0b68*/ 	.word	0x00000027
        /*0b6c*/ 	.word	0x00000000
        /*0b70*/ 	.short	0x0101
        /*0b72*/ 	.byte	0x3f
	.zero		1


	//   ....[28]....
        /*0b74*/ 	.word	0x00010330
        /*0b78*/ 	.word	0x00000010
        /*0b7c*/ 	.word	0x00029800
        /*0b80*/ 	.short	0x010a
        /*0b82*/ 	.byte	0x3f
	.zero		1


	//   ....[29]....
        /*0b84*/ 	.word	0x00010380
        /*0b88*/ 	.word	0x00000010
        /*0b8c*/ 	.word	0x00029800
        /*0b90*/ 	.short	0x010a
        /*0b92*/ 	.byte	0x3f
	.zero		1


	//   ....[30]....
        /*0b94*/ 	.word	0x00010e10
        /*0b98*/ 	.word	0x00000010
        /*0b9c*/ 	.word	0x00029800
        /*0ba0*/ 	.short	0x010a
        /*0ba2*/ 	.byte	0x3f
	.zero		1


	//   ....[31]....
        /*0ba4*/ 	.word	0x00014320
        /*0ba8*/ 	.word	0x00000010
        /*0bac*/ 	.word	0x00029800
        /*0bb0*/ 	.short	0x010a
        /*0bb2*/ 	.byte	0x3f
	.zero		1


	//   ....[32]....
        /*0bb4*/ 	.word	0x000173a0
        /*0bb8*/ 	.word	0x00000003
        /*0bbc*/ 	.word	0x00029830
        /*0bc0*/ 	.short	0x010a
        /*0bc2*/ 	.byte	0x3f
	.zero		1


	//   ....[33]....
        /*0bc4*/ 	.word	0x00017420
        /*0bc8*/ 	.word	0x00000003
        /*0bcc*/ 	.word	0x00029830
        /*0bd0*/ 	.short	0x010a
        /*0bd2*/ 	.byte	0x3f
	.zero		1


	//   ....[34]....
        /*0bd4*/ 	.word	0x00019af0
        /*0bd8*/ 	.word	0x0000003c
        /*0bdc*/ 	.word	0x00000000
        /*0be0*/ 	.short	0x0101
        /*0be2*/ 	.byte	0x3f
	.zero		1


	//   ....[35]....
        /*0be4*/ 	.word	0x0001ad70
        /*0be8*/ 	.word	0x0000000d
        /*0bec*/ 	.word	0x00029830
        /*0bf0*/ 	.short	0x010a
        /*0bf2*/ 	.byte	0x3f
	.zero		1


	//   ....[36]....
        /*0bf4*/ 	.word	0x0001adc0
        /*0bf8*/ 	.word	0x0000000d
        /*0bfc*/ 	.word	0x00029830
        /*0c00*/ 	.short	0x010a
        /*0c02*/ 	.byte	0x3f
	.zero		1


	//   ....[37]....
        /*0c04*/ 	.word	0x0001bec0
        /*0c08*/ 	.word	0x0000000d
        /*0c0c*/ 	.word	0x00029850
        /*0c10*/ 	.short	0x010a
        /*0c12*/ 	.byte	0x3f
	.zero		1


	//   ....[38]....
        /*0c14*/ 	.word	0x0001bf00
        /*0c18*/ 	.word	0x0000000d
        /*0c1c*/ 	.word	0x00029850
        /*0c20*/ 	.short	0x010a
        /*0c22*/ 	.byte	0x3f
	.zero		1


	//   ....[39]....
        /*0c24*/ 	.word	0x0001e150
        /*0c28*/ 	.word	0x00000004
        /*0c2c*/ 	.word	0x00000000
        /*0c30*/ 	.short	0x0101
        /*0c32*/ 	.byte	0x3f
	.zero		1


	//   ....[40]....
        /*0c34*/ 	.word	0x0001e370
        /*0c38*/ 	.word	0x00000007
        /*0c3c*/ 	.word	0x00000000
        /*0c40*/ 	.short	0x0101
        /*0c42*/ 	.byte	0x3f
	.zero		1


	//   ....[41]....
        /*0c44*/ 	.word	0x0001eac0
        /*0c48*/ 	.word	0x0000000b
        /*0c4c*/ 	.word	0x00029830
        /*0c50*/ 	.short	0x010a
        /*0c52*/ 	.byte	0x3f
	.zero		1


	//   ....[42]....
        /*0c54*/ 	.word	0x0001eb10
        /*0c58*/ 	.word	0x0000000b
        /*0c5c*/ 	.word	0x00029830
        /*0c60*/ 	.short	0x010a
        /*0c62*/ 	.byte	0x3f
	.zero		1


	//   ....[43]....
        /*0c64*/ 	.word	0x0001fc10
        /*0c68*/ 	.word	0x0000000d
        /*0c6c*/ 	.word	0x00029850
        /*0c70*/ 	.short	0x010a
        /*0c72*/ 	.byte	0x3f
	.zero		1


	//   ....[44]....
        /*0c74*/ 	.word	0x0001fc60
        /*0c78*/ 	.word	0x0000000d
        /*0c7c*/ 	.word	0x00029850
        /*0c80*/ 	.short	0x010a
        /*0c82*/ 	.byte	0x3f
	.zero		1


	//   ....[45]....
        /*0c84*/ 	.word	0x00021390
        /*0c88*/ 	.word	0x00000003
        /*0c8c*/ 	.word	0x00000000
        /*0c90*/ 	.short	0x0101
        /*0c92*/ 	.byte	0x3f
	.zero		1


	//   ....[46]....
        /*0c94*/ 	.word	0x000215f0
        /*0c98*/ 	.word	0x0000000a
        /*0c9c*/ 	.word	0x00000000
        /*0ca0*/ 	.short	0x0101
        /*0ca2*/ 	.byte	0x3f
	.zero		1


	//   ....[47]....
        /*0ca4*/ 	.word	0x00021c90
        /*0ca8*/ 	.word	0x0000000c
        /*0cac*/ 	.word	0x00029850
        /*0cb0*/ 	.short	0x010a
        /*0cb2*/ 	.byte	0x3f
	.zero		1


	//   ....[48]....
        /*0cb4*/ 	.word	0x00021d10
        /*0cb8*/ 	.word	0x0000000c
        /*0cbc*/ 	.word	0x00029850
        /*0cc0*/ 	.short	0x010a
        /*0cc2*/ 	.byte	0x3f
	.zero		1


	//   ....[49]....
        /*0cc4*/ 	.word	0x00022340
        /*0cc8*/ 	.word	0x00000000
        /*0ccc*/ 	.word	0x00000000
        /*0cd0*/ 	.short	0x0101
        /*0cd2*/ 	.byte	0x3f
	.zero		1


	//   ....[50]....
        /*0cd4*/ 	.word	0x00023c60
        /*0cd8*/ 	.word	0x00000000
        /*0cdc*/ 	.word	0x00000000
        /*0ce0*/ 	.short	0x0101
        /*0ce2*/ 	.byte	0x3f
	.zero		1


	//   ....[51]....
        /*0ce4*/ 	.word	0x00026330
        /*0ce8*/ 	.word	0x0000000b
        /*0cec*/ 	.word	0x00029820
        /*0cf0*/ 	.short	0x010a
        /*0cf2*/ 	.byte	0x3f
	.zero		1


	//   ....[52]....
        /*0cf4*/ 	.word	0x00026400
        /*0cf8*/ 	.word	0x00000008
        /*0cfc*/ 	.word	0x000298a0
        /*0d00*/ 	.short	0x010a
        /*0d02*/ 	.byte	0x3f
	.zero		1


	//   ....[53]....
        /*0d04*/ 	.word	0x00026820
        /*0d08*/ 	.word	0x00000008
        /*0d0c*/ 	.word	0x000298c0
        /*0d10*/ 	.short	0x010a
        /*0d12*/ 	.byte	0x3f
	.zero		1


	//   ....[54]....
        /*0d14*/ 	.word	0x00026c20
        /*0d18*/ 	.word	0x00000007
        /*0d1c*/ 	.word	0x000298a0
        /*0d20*/ 	.short	0x010a
        /*0d22*/ 	.byte	0x3f
	.zero		1


	//   ....[55]....
        /*0d24*/ 	.word	0x00027020
        /*0d28*/ 	.word	0x00000007
        /*0d2c*/ 	.word	0x000298c0
        /*0d30*/ 	.short	0x010a
        /*0d32*/ 	.byte	0x3f
	.zero		1


	//   ....[56]....
        /*0d34*/ 	.word	0x000281e0
        /*0d38*/ 	.word	0x00000006
        /*0d3c*/ 	.word	0x00029880
        /*0d40*/ 	.short	0x010a
        /*0d42*/ 	.byte	0x3f
	.zero		1


	//   ....[57]....
        /*0d44*/ 	.word	0x000283c0
        /*0d48*/ 	.word	0x00000006
        /*0d4c*/ 	.word	0x00029840
        /*0d50*/ 	.short	0x010a
        /*0d52*/ 	.byte	0x3f
	.zero		1


	//   ....[58]....
        /*0d54*/ 	.word	0x00028960
        /*0d58*/ 	.word	0x00000004
        /*0d5c*/ 	.word	0x00029820
        /*0d60*/ 	.short	0x010a
        /*0d62*/ 	.byte	0x3f
	.zero		1


	//   ....[59]....
        /*0d64*/ 	.word	0x00028c90
        /*0d68*/ 	.word	0x00000004
        /*0d6c*/ 	.word	0x00029880
        /*0d70*/ 	.short	0x010a
        /*0d72*/ 	.byte	0x3f
	.zero		1


	//   ....[60]....
        /*0d74*/ 	.word	0x00028f00
        /*0d78*/ 	.word	0x00000004
        /*0d7c*/ 	.word	0x00029840
        /*0d80*/ 	.short	0x010a
        /*0d82*/ 	.byte	0x3f
	.zero		1


	//   ....[61]....
        /*0d84*/ 	.word	0x00029430
        /*0d88*/ 	.word	0x00000004
        /*0d8c*/ 	.word	0x00029870
        /*0d90*/ 	.short	0x010a
        /*0d92*/ 	.byte	0x3f
	.zero		1


	//   ....[62]....
        /*0d94*/ 	.word	0x000294c0
        /*0d98*/ 	.word	0x00000004
        /*0d9c*/ 	.word	0x00029860
        /*0da0*/ 	.short	0x010a
        /*0da2*/ 	.byte	0x3f
	.zero		1


	//   ....[63]....
        /*0da4*/ 	.word	0x00029a90
        /*0da8*/ 	.word	0x00000003
        /*0dac*/ 	.word	0x00029850
        /*0db0*/ 	.short	0x0101
        /*0db2*/ 	.byte	0x3f
	.zero		1


	//   ....[64]....
        /*0db4*/ 	.word	0x00029ad0
        /*0db8*/ 	.word	0x00000003
        /*0dbc*/ 	.word	0x00000000
        /*0dc0*/ 	.short	0x0101
        /*0dc2*/ 	.byte	0x3f
	.zero		1


	//   ....[65]....
        /*0dc4*/ 	.word	0x00029cc0
        /*0dc8*/ 	.word	0x00000014
        /*0dcc*/ 	.word	0x00029870
        /*0dd0*/ 	.short	0x010a
        /*0dd2*/ 	.byte	0x3f
	.zero		1


	//   ....[66]....
        /*0dd4*/ 	.word	0x00029d50
        /*0dd8*/ 	.word	0x00000014
        /*0ddc*/ 	.word	0x00029860
        /*0de0*/ 	.short	0x010a
        /*0de2*/ 	.byte	0x3f
	.zero		1


	//   ....[67]....
        /*0de4*/ 	.word	0x0002a2d0
        /*0de8*/ 	.word	0x00000014
        /*0dec*/ 	.word	0x00029850
        /*0df0*/ 	.short	0x0101
        /*0df2*/ 	.byte	0x3f
	.zero		1


	//   ....[68]....
        /*0df4*/ 	.word	0x0002a320
        /*0df8*/ 	.word	0x00000000
        /*0dfc*/ 	.word	0x00000000
        /*0e00*/ 	.short	0x0101
        /*0e02*/ 	.byte	0x3f
	.zero		1


	//   ....[69]....
        /*0e04*/ 	.word	0x0002b1c0
        /*0e08*/ 	.word	0x00000000
        /*0e0c*/ 	.word	0x00029820
        /*0e10*/ 	.short	0x010a
        /*0e12*/ 	.byte	0x3f
	.zero		1


	//   ....[70]....
        /*0e14*/ 	.word	0x0002b370
        /*0e18*/ 	.word	0x00000006
        /*0e1c*/ 	.word	0x00000000
        /*0e20*/ 	.short	0x010a
        /*0e22*/ 	.byte	0x3f
	.zero		1


	//   ....[71]....
        /*0e24*/ 	.word	0x0002b3e0
        /*0e28*/ 	.word	0x00000007
        /*0e2c*/ 	.word	0x00000000
        /*0e30*/ 	.short	0x010a
        /*0e32*/ 	.byte	0x3f
	.zero		1


	//   ....[72]....
        /*0e34*/ 	.word	0x0002b440
        /*0e38*/ 	.word	0x00000004
        /*0e3c*/ 	.word	0x00029860
        /*0e40*/ 	.short	0x010a
        /*0e42*/ 	.byte	0x3f
	.zero		1


	//   ....[73]....
        /*0e44*/ 	.word	0x0002b490
        /*0e48*/ 	.word	0x00000003
        /*0e4c*/ 	.word	0x00029860
        /*0e50*/ 	.short	0x010a
        /*0e52*/ 	.byte	0x3f
	.zero		1


	//   ....[74]....
        /*0e54*/ 	.word	0x0002b4d0
        /*0e58*/ 	.word	0x00000004
        /*0e5c*/ 	.word	0x00029880
        /*0e60*/ 	.short	0x010a
        /*0e62*/ 	.byte	0x3f
	.zero		1


	//   ....[75]....
        /*0e64*/ 	.word	0x0002b4f0
        /*0e68*/ 	.word	0x00000003
        /*0e6c*/ 	.word	0x00029880
        /*0e70*/ 	.short	0x010a
        /*0e72*/ 	.byte	0x3f
	.zero		1


	//   ....[76]....
        /*0e74*/ 	.word	0x0002b550
        /*0e78*/ 	.word	0x00000027
        /*0e7c*/ 	.word	0x00029890
        /*0e80*/ 	.short	0x010a
        /*0e82*/ 	.byte	0x3f
	.zero		1


	//   ....[77]....
        /*0e84*/ 	.word	0x0002b5a0
        /*0e88*/ 	.word	0x00000027
        /*0e8c*/ 	.word	0x00029890
        /*0e90*/ 	.short	0x010a
        /*0e92*/ 	.byte	0x3f
	.zero		1


	//   ....[78]....
        /*0e94*/ 	.word	0x0002b5f0
        /*0e98*/ 	.word	0x00000027
        /*0e9c*/ 	.word	0x00029890
        /*0ea0*/ 	.short	0x010a
        /*0ea2*/ 	.byte	0x3f
	.zero		1


	//   ....[79]....
        /*0ea4*/ 	.word	0x0002b640
        /*0ea8*/ 	.word	0x00000027
        /*0eac*/ 	.word	0x000298b0
        /*0eb0*/ 	.short	0x010a
        /*0eb2*/ 	.byte	0x3f
	.zero		1


	//   ....[80]....
        /*0eb4*/ 	.word	0x0002b9b0
        /*0eb8*/ 	.word	0x00000010
        /*0ebc*/ 	.word	0x00029800
        /*0ec0*/ 	.short	0x010a
        /*0ec2*/ 	.byte	0x3f
	.zero		1


	//   ....[81]....
        /*0ec4*/ 	.word	0x0002bc70
        /*0ec8*/ 	.word	0x00000010
        /*0ecc*/ 	.word	0x00029800
        /*0ed0*/ 	.short	0x010a
        /*0ed2*/ 	.byte	0x3f
	.zero		1


	//   ....[82]....
        /*0ed4*/ 	.word	0x0002bcc0
        /*0ed8*/ 	.word	0x00000003
        /*0edc*/ 	.word	0x00029830
        /*0ee0*/ 	.short	0x010a
        /*0ee2*/ 	.byte	0x3f
	.zero		1


	//   ....[83]....
        /*0ee4*/ 	.word	0x0002bd10
        /*0ee8*/ 	.word	0x0000000d
        /*0eec*/ 	.word	0x00029830
        /*0ef0*/ 	.short	0x010a
        /*0ef2*/ 	.byte	0x3f
	.zero		1


	//   ....[84]....
        /*0ef4*/ 	.word	0x0002bd60
        /*0ef8*/ 	.word	0x0000000d
        /*0efc*/ 	.word	0x00029850
        /*0f00*/ 	.short	0x010a
        /*0f02*/ 	.byte	0x3f
	.zero		1


	//   ....[85]....
        /*0f04*/ 	.word	0x0002bdb0
        /*0f08*/ 	.word	0x0000000b
        /*0f0c*/ 	.word	0x00029830
        /*0f10*/ 	.short	0x010a
        /*0f12*/ 	.byte	0x3f
	.zero		1


	//   ....[86]....
        /*0f14*/ 	.word	0x0002be00
        /*0f18*/ 	.word	0x0000000d
        /*0f1c*/ 	.word	0x00029850
        /*0f20*/ 	.short	0x010a
        /*0f22*/ 	.byte	0x3f
	.zero		1


	//   ....[87]....
        /*0f24*/ 	.word	0x0002be50
        /*0f28*/ 	.word	0x0000000c
        /*0f2c*/ 	.word	0x00029850
        /*0f30*/ 	.short	0x010a
        /*0f32*/ 	.byte	0x3f
	.zero		1


	//   ....[88]....
        /*0f34*/ 	.word	0x0002cfe0
        /*0f38*/ 	.word	0x0000000b
        /*0f3c*/ 	.word	0x00029820
        /*0f40*/ 	.short	0x010a
        /*0f42*/ 	.byte	0x3f
	.zero		1


	//   ....[89]....
        /*0f44*/ 	.word	0x0002d030
        /*0f48*/ 	.word	0x00000008
        /*0f4c*/ 	.word	0x000298a0
        /*0f50*/ 	.short	0x010a
        /*0f52*/ 	.byte	0x3f
	.zero		1


	//   ....[90]....
        /*0f54*/ 	.word	0x0002d080
        /*0f58*/ 	.word	0x00000008
        /*0f5c*/ 	.word	0x000298c0
        /*0f60*/ 	.short	0x010a
        /*0f62*/ 	.byte	0x3f
	.zero		1


	//   ....[91]....
        /*0f64*/ 	.word	0x0002d0d0
        /*0f68*/ 	.word	0x00000007
        /*0f6c*/ 	.word	0x000298a0
        /*0f70*/ 	.short	0x010a
        /*0f72*/ 	.byte	0x3f
	.zero		1


	//   ....[92]....
        /*0f74*/ 	.word	0x0002d120
        /*0f78*/ 	.word	0x00000007
        /*0f7c*/ 	.word	0x000298c0
        /*0f80*/ 	.short	0x010a
        /*0f82*/ 	.byte	0x3f
	.zero		1


	//   ....[93]....
        /*0f84*/ 	.word	0x0002d2c0
        /*0f88*/ 	.word	0x00000006
        /*0f8c*/ 	.word	0x00029880
        /*0f90*/ 	.short	0x010a
        /*0f92*/ 	.byte	0x3f
	.zero		1


	//   ....[94]....
        /*0f94*/ 	.word	0x0002d310
        /*0f98*/ 	.word	0x00000006
        /*0f9c*/ 	.word	0x00029840
        /*0fa0*/ 	.short	0x010a
        /*0fa2*/ 	.byte	0x3f
	.zero		1


	//   ....[95]....
        /*0fa4*/ 	.word	0x0002d390
        /*0fa8*/ 	.word	0x00000004
        /*0fac*/ 	.word	0x00029820
        /*0fb0*/ 	.short	0x010a
        /*0fb2*/ 	.byte	0x3f
	.zero		1


	//   ....[96]....
        /*0fb4*/ 	.word	0x0002d3e0
        /*0fb8*/ 	.word	0x00000004
        /*0fbc*/ 	.word	0x00029880
        /*0fc0*/ 	.short	0x010a
        /*0fc2*/ 	.byte	0x3f
	.zero		1


	//   ....[97]....
        /*0fc4*/ 	.word	0x0002d430
        /*0fc8*/ 	.word	0x00000004
        /*0fcc*/ 	.word	0x00029840
        /*0fd0*/ 	.short	0x010a
        /*0fd2*/ 	.byte	0x3f
	.zero		1


	//   ....[98]....
        /*0fd4*/ 	.word	0x0002d490
        /*0fd8*/ 	.word	0x00000004
        /*0fdc*/ 	.word	0x00029870
        /*0fe0*/ 	.short	0x010a
        /*0fe2*/ 	.byte	0x3f
	.zero		1


	//   ....[99]....
        /*0fe4*/ 	.word	0x0002d4f0
        /*0fe8*/ 	.word	0x00000004
        /*0fec*/ 	.word	0x00029860
        /*0ff0*/ 	.short	0x010a
        /*0ff2*/ 	.byte	0x3f
	.zero		1


	//   ....[100]....
        /*0ff4*/ 	.word	0x0002d540
        /*0ff8*/ 	.word	0x00000014
        /*0ffc*/ 	.word	0x00029870
        /*1000*/ 	.short	0x010a
        /*1002*/ 	.byte	0x3f
	.zero		1


	//   ....[101]....
        /*1004*/ 	.word	0x0002d590
        /*1008*/ 	.word	0x00000014
        /*100c*/ 	.word	0x00029860
        /*1010*/ 	.short	0x010a
        /*1012*/ 	.byte	0x3f
	.zero		1


	//   ....[102]....
        /*1014*/ 	.word	0x0002df40
        /*1018*/ 	.word	0x00000000
        /*101c*/ 	.word	0x00029820
        /*1020*/ 	.short	0x010a
        /*1022*/ 	.byte	0x3f
	.zero		1


	//   ....[103]....
        /*1024*/ 	.word	0x0002e0e0
        /*1028*/ 	.word	0x00000006
        /*102c*/ 	.word	0x00000000
        /*1030*/ 	.short	0x010a
        /*1032*/ 	.byte	0x3f
	.zero		1


	//   ....[104]....
        /*1034*/ 	.word	0x0002e130
        /*1038*/ 	.word	0x00000007
        /*103c*/ 	.word	0x00000000
        /*1040*/ 	.short	0x010a
        /*1042*/ 	.byte	0x3f
	.zero		1


	//   ....[105]....
        /*1044*/ 	.word	0x0002e180
        /*1048*/ 	.word	0x00000004
        /*104c*/ 	.word	0x00029860
        /*1050*/ 	.short	0x010a
        /*1052*/ 	.byte	0x3f
	.zero		1


	//   ....[106]....
        /*1054*/ 	.word	0x0002e1d0
        /*1058*/ 	.word	0x00000003
        /*105c*/ 	.word	0x00029860
        /*1060*/ 	.short	0x010a
        /*1062*/ 	.byte	0x3f
	.zero		1


	//   ....[107]....
        /*1064*/ 	.word	0x0002e220
        /*1068*/ 	.word	0x00000004
        /*106c*/ 	.word	0x00029880
        /*1070*/ 	.short	0x010a
        /*1072*/ 	.byte	0x3f
	.zero		1


	//----- nvinfo : EIATTR_NUM_MBARRIERS
	.align		4
.L_362:
        /*1074*/ 	.byte	0x03, 0x38
        /*1076*/ 	.short	0x0016


	//----- nvinfo : EIATTR_EXIT_INSTR_OFFSETS
	.align		4
        /*1078*/ 	.byte	0x04, 0x1c
        /*107a*/ 	.short	(.L_364 - .L_363)


	//   ....[0]....
.L_363:
        /*107c*/ 	.word	0x0002b540


	//----- nvinfo : EIATTR_MAX_THREADS
	.align		4
.L_364:
        /*1080*/ 	.byte	0x04, 0x05
        /*1082*/ 	.short	(.L_366 - .L_365)
.L_365:
        /*1084*/ 	.word	0x00000180
        /*1088*/ 	.word	0x00000001
        /*108c*/ 	.word	0x00000001


	//----- nvinfo : EIATTR_CRS_STACK_SIZE
	.align		4
.L_366:
        /*1090*/ 	.byte	0x04, 0x1e
        /*1092*/ 	.short	(.L_368 - .L_367)
.L_367:
        /*1094*/ 	.word	0x00000000


	//----- nvinfo : EIATTR_CBANK_PARAM_SIZE
	.align		4
.L_368:
        /*1098*/ 	.byte	0x03, 0x19
        /*109a*/ 	.short	0x0a70


	//----- nvinfo : EIATTR_PARAM_CBANK
	.align		4
        /*109c*/ 	.byte	0x04, 0x0a
        /*109e*/ 	.short	(.L_370 - .L_369)
	.align		4
.L_369:
        /*10a0*/ 	.word	index@(.nv.constant0._ZN7cutlass13device_kernelIN5flash11enable_sm90INS1_16FlashAttnFwdSm90INS1_25CollectiveMainloopFwdSm90ILi2EN4cute5tupleIJNS5_1CILi1EEES8_S8_EEENS6_IJNS7_ILi128EEENS7_ILi160EEENS7_ILi192EEEEEELi128ENS_12float_e4m3_tEfNS_4arch4Sm90ELb1ELb0ELb0ELb1ELb0ELb1ELb0ELb1ELb1ELb0ELb0ELb0EEENS1_21CollectiveEpilogueFwdINS6_IJSA_SA_SB_EEES9_NS_10bfloat16_tESG_Li256ELb1ELb0ELb0ELb1EEENS1_36VarlenDynamicPersistentTileSchedulerILi128ELi160ELi256ELi128ELb0ELb0ELb1ELb1ELb1ELb1EEEEEEEEEvNT_6ParamsE)
        /*10a4*/ 	.short	0x0210
        /*10a6*/ 	.short	0x0a70


	//----- nvinfo : EIATTR_SW_WAR
	.align		4
.L_370:
        /*10a8*/ 	.byte	0x04, 0x36
        /*10aa*/ 	.short	(.L_372 - .L_371)
.L_371:
        /*10ac*/ 	.word	0x00000008
.L_372:


//--------------------- .nv.callgraph             --------------------------
	.section	.nv.callgraph,"",@"SHT_CUDA_CALLGRAPH"
	.align	4
	.sectionentsize	8
	.align		4
        /*0000*/ 	.word	0x00000000
	.align		4
        /*0004*/ 	.word	0xffffffff
	.align		4
        /*0008*/ 	.word	index@(_ZN7cutlass13device_kernelIN5flash11enable_sm90INS1_16FlashAttnFwdSm90INS1_25CollectiveMainloopFwdSm90ILi2EN4cute5tupleIJNS5_1CILi1EEES8_S8_EEENS6_IJNS7_ILi128EEENS7_ILi160EEENS7_ILi192EEEEEELi128ENS_12float_e4m3_tEfNS_4arch4Sm90ELb0ELb0ELb0ELb0ELb0ELb0ELb0ELb1ELb1ELb0ELb0ELb0EEENS1_21CollectiveEpilogueFwdINS6_IJSA_SA_SB_EEES9_NS_10bfloat16_tESG_Li256ELb0ELb0ELb0ELb1EEENS1_29StaticPersistentTileSchedulerILb0EEEEEEEEEvNT_6ParamsE)
	.align		4
        /*000c*/ 	.word	index@(__assertfail)
	.align		4
        /*0010*/ 	.word	index@(_ZN7cutlass13device_kernelIN5flash11enable_sm90INS1_16FlashAttnFwdSm90INS1_25CollectiveMainloopFwdSm90ILi2EN4cute5tupleIJNS5_1CILi2EEENS7_ILi1EEES9_EEENS6_IJNS7_ILi128EEENS7_ILi160EEENS7_ILi192EEEEEELi128ENS_12float_e4m3_tEfNS_4arch4Sm90ELb0ELb0ELb0ELb0ELb0ELb0ELb0ELb1ELb1ELb0ELb0ELb0EEENS1_21CollectiveEpilogueFwdINS6_IJSB_SB_SC_EEESA_NS_10bfloat16_tESH_Li256ELb0ELb0ELb0ELb1EEENS1_29StaticPersistentTileSchedulerILb0EEEEEEEEEvNT_6ParamsE)
	.align		4
        /*0014*/ 	.word	index@(__assertfail)
	.align		4
        /*0018*/ 	.word	index@(_ZN7cutlass13device_kernelIN5flash11enable_sm90INS1_16FlashAttnFwdSm90INS1_25CollectiveMainloopFwdSm90ILi2EN4cute5tupleIJNS5_1CILi1EEES8_S8_EEENS6_IJNS7_ILi128EEENS7_ILi160EEENS7_ILi192EEEEEELi128ENS_12float_e4m3_tEfNS_4arch4Sm90ELb0ELb0ELb0ELb1ELb0ELb0ELb0ELb1ELb1ELb0ELb0ELb0EEENS1_21CollectiveEpilogueFwdINS6_IJSA_SA_SB_EEES9_NS_10bfloat16_tESG_Li256ELb1ELb0ELb0ELb1EEENS1_36VarlenDynamicPersistentTileSchedulerILi128ELi160ELi256ELi128ELb0ELb0ELb1ELb0ELb1ELb1EEEEEEEEEvNT_6ParamsE)
	.align		4
        /*001c*/ 	.word	index@(__assertfail)
	.align		4
        /*0020*/ 	.word	index@(_ZN7cutlass13device_kernelIN5flash11enable_sm90INS1_16FlashAttnFwdSm90INS1_25CollectiveMainloopFwdSm90ILi2EN4cute5tupleIJNS5_1CILi1EEES8_S8_EEENS6_IJNS7_ILi128EEENS7_ILi160EEENS7_ILi192EEEEEELi128ENS_12float_e4m3_tEfNS_4arch4Sm90ELb0ELb0ELb0ELb1ELb0ELb1ELb0ELb1ELb1ELb0ELb0ELb0EEENS1_21CollectiveEpilogueFwdINS6_IJSA_SA_SB_EEES9_NS_10bfloat16_tESG_Li256ELb1ELb0ELb0ELb1EEENS1_36VarlenDynamicPersistentTileSchedulerILi128ELi160ELi256ELi128ELb0ELb0ELb1ELb0ELb1ELb1EEEEEEEEEvNT_6ParamsE)
	.align		4
        /*0024*/ 	.word	index@(__assertfail)
	.align		4
        /*0028*/ 	.word	index@(_ZN7cutlass13device_kernelIN5flash11enable_sm90INS1_16FlashAttnFwdSm90INS1_25CollectiveMainloopFwdSm90ILi2EN4cute5tupleIJNS5_1CILi1EEES8_S8_EEENS6_IJNS7_ILi128EEENS7_ILi160EEENS7_ILi192EEEEEELi128ENS_12float_e4m3_tEfNS_4arch4Sm90ELb0ELb1ELb0ELb0ELb0ELb0ELb0ELb1ELb1ELb0ELb0ELb0EEENS1_21CollectiveEpilogueFwdINS6_IJSA_SA_SB_EEES9_NS_10bfloat16_tESG_Li256ELb0ELb0ELb0ELb1EEENS1_30DynamicPersistentTileSchedulerILi256ELi128ELb0ELb0ELb1EEEEEEEEEvNT_6ParamsE)
	.align		4
        /*002c*/ 	.word	index@(__assertfail)
	.align		4
        /*0030*/ 	.word	index@(_ZN7cutlass13device_kernelIN5flash11enable_sm90INS1_16FlashAttnFwdSm90INS1_25CollectiveMainloopFwdSm90ILi2EN4cute5tupleIJNS5_1CILi1EEES8_S8_EEENS6_IJNS7_ILi128EEENS7_ILi160EEENS7_ILi192EEEEEELi128ENS_12float_e4m3_tEfNS_4arch4Sm90ELb0ELb1ELb0ELb1ELb0ELb0ELb0ELb1ELb1ELb0ELb0ELb0EEENS1_21CollectiveEpilogueFwdINS6_IJSA_SA_SB_EEES9_NS_10bfloat16_tESG_Li256ELb1ELb0ELb0ELb1EEENS1_36VarlenDynamicPersistentTileSchedulerILi128ELi160ELi256ELi128ELb0ELb0ELb1ELb1ELb0ELb1EEEEEEEEEvNT_6ParamsE)
	.align		4
        /*0034*/ 	.word	index@(__assertfail)
	.align		4
        /*0038*/ 	.word	index@(_ZN7cutlass13device_kernelIN5flash11enable_sm90INS1_16FlashAttnFwdSm90INS1_25CollectiveMainloopFwdSm90ILi2EN4cute5tupleIJNS5_1CILi1EEES8_S8_EEENS6_IJNS7_ILi128EEENS7_ILi160EEENS7_ILi192EEEEEELi128ENS_12float_e4m3_tEfNS_4arch4Sm90ELb0ELb1ELb0ELb1ELb0ELb1ELb0ELb1ELb1ELb0ELb0ELb0EEENS1_21CollectiveEpilogueFwdINS6_IJSA_SA_SB_EEES9_NS_10bfloat16_tESG_Li256ELb1ELb0ELb0ELb1EEENS1_36VarlenDynamicPersistentTileSchedulerILi128ELi160ELi256ELi128ELb0ELb0ELb1ELb1ELb0ELb1EEEEEEEEEvNT_6ParamsE)
	.align		4
        /*003c*/ 	.word	index@(__assertfail)
	.align		4
        /*0040*/ 	.word	index@(_ZN7cutlass13device_kernelIN5flash11enable_sm90INS1_16FlashAttnFwdSm90INS1_25CollectiveMainloopFwdSm90ILi2EN4cute5tupleIJNS5_1CILi1EEES8_S8_EEENS6_IJNS7_ILi128EEENS7_ILi160EEENS7_ILi192EEEEEELi128ENS_12float_e4m3_tEfNS_4arch4Sm90ELb1ELb0ELb0ELb0ELb0ELb0ELb0ELb1ELb1ELb0ELb0ELb0EEENS1_21CollectiveEpilogueFwdINS6_IJSA_SA_SB_EEES9_NS_10bfloat16_tESG_Li256ELb0ELb0ELb0ELb1EEENS1_30DynamicPersistentTileSchedulerILi256ELi128ELb0ELb0ELb1EEEEEEEEEvNT_6ParamsE)
	.align		4
        /*0044*/ 	.word	index@(__assertfail)
	.align		4
        /*0048*/ 	.word	index@(_ZN7cutlass13device_kernelIN5flash11enable_sm90INS1_16FlashAttnFwdSm90INS1_25CollectiveMainloopFwdSm90ILi2EN4cute5tupleIJNS5_1CILi1EEES8_S8_EEENS6_IJNS7_ILi128EEENS7_ILi160EEENS7_ILi192EEEEEELi128ENS_12float_e4m3_tEfNS_4arch4Sm90ELb1ELb0ELb0ELb1ELb0ELb0ELb0ELb1ELb1ELb0ELb0ELb0EEENS1_21CollectiveEpilogueFwdINS6_IJSA_SA_SB_EEES9_NS_10bfloat16_tESG_Li256ELb1ELb0ELb0ELb1EEENS1_36VarlenDynamicPersistentTileSchedulerILi128ELi160ELi256ELi128ELb0ELb0ELb1ELb1ELb1ELb1EEEEEEEEEvNT_6ParamsE)
	.align		4
        /*004c*/ 	.word	index@(__assertfail)
	.align		4
        /*0050*/ 	.word	index@(_ZN7cutlass13device_kernelIN5flash11enable_sm90INS1_16FlashAttnFwdSm90INS1_25CollectiveMainloopFwdSm90ILi2EN4cute5tupleIJNS5_1CILi1EEES8_S8_EEENS6_IJNS7_ILi128EEENS7_ILi160EEENS7_ILi192EEEEEELi128ENS_12float_e4m3_tEfNS_4arch4Sm90ELb1ELb0ELb0ELb1ELb0ELb1ELb0ELb1ELb1ELb0ELb0ELb0EEENS1_21CollectiveEpilogueFwdINS6_IJSA_SA_SB_EEES9_NS_10bfloat16_tESG_Li256ELb1ELb0ELb0ELb1EEENS1_36VarlenDynamicPersistentTileSchedulerILi128ELi160ELi256ELi128ELb0ELb0ELb1ELb1ELb1ELb1EEEEEEEEEvNT_6ParamsE)
	.align		4
        /*0054*/ 	.word	index@(__assertfail)
	.align		4
        /*0058*/ 	.word	0x00000000
	.align		4
        /*005c*/ 	.word	0xfffffffe
	.align		4
        /*0060*/ 	.word	0x00000000
	.align		4
        /*0064*/ 	.word	0xfffffffd
	.align		4
        /*0068*/ 	.word	0x00000000
	.align		4
        /*006c*/ 	.word	0xfffffffc


//--------------------- .nv.constant4             --------------------------
	.section	.nv.constant4,"a",@progbits
	.align	8
	.align		8
.nv.constant4:
        /*0000*/ 	.dword	__assertfail
	.align		8
        /*0008*/ 	.dword	__unnamed_1
	.align		8
        /*0010*/ 	.dword	__unnamed_2
	.align		8
        /*0018*/ 	.dword	__unnamed_3
	.align		8
        /*0020*/ 	.dword	__unnamed_4
	.align		8
        /*0028*/ 	.dword	__unnamed_5
	.align		8
        /*0030*/ 	.dword	__unnamed_6
	.align		8
        /*0038*/ 	.dword	__unnamed_7
	.align		8
        /*0040*/ 	.dword	_ZZN5flash28permute_output_fp8_VcolmajorIN4cute6TensorINS1_11ArrayEngineIN7cutlass10bfloat16_tELm64EEENS1_6LayoutINS1_5tupleIJNS8_IJNS1_1CILi2EEESA_NS9_ILi16EEEEEENS9_ILi1EEESD_EEENS8_IJNS8_IJSD_SA_NS9_ILi4EEEEEENS9_ILi0EEESH_EEEEEEEEEvRT_E9upper_map
	.align		8
        /*0048*/ 	.dword	_ZN70_INTERNAL_b005bac4_34_flash_fwd_hdim192_128_e4m3_sm90_cu_c784774a_30524cuda3std3__45__cpo5beginE
	.align		8
        /*0050*/ 	.dword	_ZN70_INTERNAL_b005bac4_34_flash_fwd_hdim192_128_e4m3_sm90_cu_c784774a_30524cuda3std3__45__cpo3endE
	.align		8
        /*0058*/ 	.dword	_ZN70_INTERNAL_b005bac4_34_flash_fwd_hdim192_128_e4m3_sm90_cu_c784774a_30524cuda3std3__45__cpo6cbeginE
	.align		8
        /*0060*/ 	.dword	_ZN70_INTERNAL_b005bac4_34_flash_fwd_hdim192_128_e4m3_sm90_cu_c784774a_30524cuda3std3__45__cpo4cendE
	.align		8
        /*0068*/ 	.dword	_ZN70_INTERNAL_b005bac4_34_flash_fwd_hdim192_128_e4m3_sm90_cu_c784774a_30524cuda3std3__472_GLOBAL__N__b005bac4_34_flash_fwd_hdim192_128_e4m3_sm90_cu_c784774a_30526ignoreE
	.align		8
        /*0070*/ 	.dword	_ZN70_INTERNAL_b005bac4_34_flash_fwd_hdim192_128_e4m3_sm90_cu_c784774a_30524cuda3std3__419piecewise_constructE
	.align		8
        /*0078*/ 	.dword	_ZN70_INTERNAL_b005bac4_34_flash_fwd_hdim192_128_e4m3_sm90_cu_c784774a_30524cuda3std3__48in_placeE
	.align		8
        /*0080*/ 	.dword	_ZN70_INTERNAL_b005bac4_34_flash_fwd_hdim192_128_e4m3_sm90_cu_c784774a_30524cuda3std6ranges3__45__cpo4swapE
	.align		8
        /*0088*/ 	.dword	_ZN70_INTERNAL_b005bac4_34_flash_fwd_hdim192_128_e4m3_sm90_cu_c784774a_30524cuda3std6ranges3__45__cpo9iter_moveE
	.align		8
        /*0090*/ 	.dword	_ZN70_INTERNAL_b005bac4_34_flash_fwd_hdim192_128_e4m3_sm90_cu_c784774a_30524cute7productE
	.align		8
        /*0098*/ 	.dword	_ZN70_INTERNAL_b005bac4_34_flash_fwd_hdim192_128_e4m3_sm90_cu_c784774a_30524cute1_E
	.align		8
        /*00a0*/ 	.dword	$str$25
	.align		8
        /*00a8*/ 	.dword	$str$26


//--------------------- .text._ZN7cutlass13device_kernelIN5flash11enable_sm90INS1_16FlashAttnFwdSm90INS1_25CollectiveMainloopFwdSm90ILi2EN4cute5tupleIJNS5_1CILi1EEES8_S8_EEENS6_IJNS7_ILi128EEENS7_ILi160EEENS7_ILi192EEEEEELi128ENS_12float_e4m3_tEfNS_4arch4Sm90ELb0ELb0ELb0ELb0ELb0ELb0ELb0ELb1ELb1ELb0ELb0ELb0EEENS1_21CollectiveEpilogueFwdINS6_IJSA_SA_SB_EEES9_NS_10bfloat16_tESG_Li256ELb0ELb0ELb0ELb1EEENS1_29StaticPersistentTileSchedulerILb0EEEEEEEEEvNT_6ParamsE --------------------------
	.section	.text._ZN7cutlass13device_kernelIN5flash11enable_sm90INS1_16FlashAttnFwdSm90INS1_25CollectiveMainloopFwdSm90ILi2EN4cute5tupleIJNS5_1CILi1EEES8_S8_EEENS6_IJNS7_ILi128EEENS7_ILi160EEENS7_ILi192EEEEEELi128ENS_12float_e4m3_tEfNS_4arch4Sm90ELb0ELb0ELb0ELb0ELb0ELb0ELb0ELb1ELb1ELb0ELb0ELb0EEENS1_21CollectiveEpilogueFwdINS6_IJSA_SA_SB_EEES9_NS_10bfloat16_tESG_Li256ELb0ELb0ELb0ELb1EEENS1_29StaticPersistentTileSchedulerILb0EEEEEEEEEvNT_6ParamsE,"ax",@progbits
	.align	128
.text._ZN7cutlass13device_kernelIN5flash11enable_sm90INS1_16FlashAttnFwdSm90INS1_25CollectiveMainloopFwdSm90ILi2EN4cute5tupleIJNS5_1CILi1EEES8_S8_EEENS6_IJNS7_ILi128EEENS7_ILi160EEENS7_ILi192EEEEEELi128ENS_12float_e4m3_tEfNS_4arch4Sm90ELb0ELb0ELb0ELb0ELb0ELb0ELb0ELb1ELb1ELb0ELb0ELb0EEENS1_21CollectiveEpilogueFwdINS6_IJSA_SA_SB_EEES9_NS_10bfloat16_tESG_Li256ELb0ELb0ELb0ELb1EEENS1_29StaticPersistentTileSchedulerILb0EEEEEEEEEvNT_6ParamsE:
        .type           _ZN7cutlass13device_kernelIN5flash11enable_sm90INS1_16FlashAttnFwdSm90INS1_25CollectiveMainloopFwdSm90ILi2EN4cute5tupleIJNS5_1CILi1EEES8_S8_EEENS6_IJNS7_ILi128EEENS7_ILi160EEENS7_ILi192EEEEEELi128ENS_12float_e4m3_tEfNS_4arch4Sm90ELb0ELb0ELb0ELb0ELb0ELb0ELb0ELb1ELb1ELb0ELb0ELb0EEENS1_21CollectiveEpilogueFwdINS6_IJSA_SA_SB_EEES9_NS_10bfloat16_tESG_Li256ELb0ELb0ELb0ELb1EEENS1_29StaticPersistentTileSchedulerILb0EEEEEEEEEvNT_6ParamsE,@function
        .size           _ZN7cutlass13device_kernelIN5flash11enable_sm90INS1_16FlashAttnFwdSm90INS1_25CollectiveMainloopFwdSm90ILi2EN4cute5tupleIJNS5_1CILi1EEES8_S8_EEENS6_IJNS7_ILi128EEENS7_ILi160EEENS7_ILi192EEEEEELi128ENS_12float_e4m3_tEfNS_4arch4Sm90ELb0ELb0ELb0ELb0ELb0ELb0ELb0ELb1ELb1ELb0ELb0ELb0EEENS1_21CollectiveEpilogueFwdINS6_IJSA_SA_SB_EEES9_NS_10bfloat16_tESG_Li256ELb0ELb0ELb0ELb1EEENS1_29StaticPersistentTileSchedulerILb0EEEEEEEEEvNT_6ParamsE,(.L_x_2667 - _ZN7cutlass13device_kernelIN5flash11enable_sm90INS1_16FlashAttnFwdSm90INS1_25CollectiveMainloopFwdSm90ILi2EN4cute5tupleIJNS5_1CILi1EEES8_S8_EEENS6_IJNS7_ILi128EEENS7_ILi160EEENS7_ILi192EEEEEELi128ENS_12float_e4m3_tEfNS_4arch4Sm90ELb0ELb0ELb0ELb0ELb0ELb0ELb0ELb1ELb1ELb0ELb0ELb0EEENS1_21CollectiveEpilogueFwdINS6_IJSA_SA_SB_EEES9_NS_10bfloat16_tESG_Li256ELb0ELb0ELb0ELb1EEENS1_29StaticPersistentTileSchedulerILb0EEEEEEEEEvNT_6ParamsE)
        .other          _ZN7cutlass13device_kernelIN5flash11enable_sm90INS1_16FlashAttnFwdSm90INS1_25CollectiveMainloopFwdSm90ILi2EN4cute5tupleIJNS5_1CILi1EEES8_S8_EEENS6_IJNS7_ILi128EEENS7_ILi160EEENS7_ILi192EEEEEELi128ENS_12float_e4m3_tEfNS_4arch4Sm90ELb0ELb0ELb0ELb0ELb0ELb0ELb0ELb1ELb1ELb0ELb0ELb0EEENS1_21CollectiveEpilogueFwdINS6_IJSA_SA_SB_EEES9_NS_10bfloat16_tESG_Li256ELb0ELb0ELb0ELb1EEENS1_29StaticPersistentTileSchedulerILb0EEEEEEEEEvNT_6ParamsE,@"STO_CUDA_ENTRY STV_DEFAULT"
_ZN7cutlass13device_kernelIN5flash11enable_sm90INS1_16FlashAttnFwdSm90INS1_25CollectiveMainloopFwdSm90ILi2EN4cute5tupleIJNS5_1CILi1EEES8_S8_EEENS6_IJNS7_ILi128EEENS7_ILi160EEENS7_ILi192EEEEEELi128ENS_12float_e4m3_tEfNS_4arch4Sm90ELb0ELb0ELb0ELb0ELb0ELb0ELb0ELb1ELb1ELb0ELb0ELb0EEENS1_21CollectiveEpilogueFwdINS6_IJSA_SA_SB_EEES9_NS_10bfloat16_tESG_Li256ELb0ELb0ELb0ELb1EEENS1_29StaticPersistentTileSchedulerILb0EEEEEEEEEvNT_6ParamsE:
[----:B------:R-:W1:Y:S02]  /*0000*/  LDC R1, c[0x0][0x28] ;  /* 0x00000a00ff017b82 */ /* 0x000e640000000800 */
[----:B-1----:R-:W-:Y:S01]  /*0010*/  VIADD R1, R1, 0xffffffd8 ;  /* 0xffffffd801017836 */ /* 0x002fe20000000000 */
[----:B------:R-:W1:Y:S01]  /*0020*/  S2R R3, SR_TID.X ;  /* 0x0000000000037919 */ /* 0x000e620000002100 */
[----:B------:R-:W-:Y:S01]  /*0030*/  ELECT P0, URZ, PT ;  /* 0x00000000003f782f */ /* 0x000fe20003800000 */
[----:B------:R-:W-:Y:S01]  /*0040*/  BSSY B0, `(.L_x_0) ;  /* 0x0000014000007945 */ /* 0x000fe20003800000 */
[--C-:B-1----:R-:W-:Y:S02]  /*0050*/  SHF.R.U32.HI R0, RZ, 0x5, R3.reuse ;  /* 0x00000005ff007819 */ /* 0x102fe40000011603 */
[----:B------:R-:W-:-:S03]  /*0060*/  SHF.R.U32.HI R18, RZ, 0x7, R3 ;  /* 0x00000007ff127819 */ /* 0x000fc60000011603 */
[----:B------:R-:W1:Y:S02]  /*0070*/  SHFL.IDX PT, R2, R0, RZ, 0x1f ;  /* 0x00001fff00027589 */ /* 0x000e6400000e0000 */
[----:B-1----:R-:W-:-:S13]  /*0080*/  ISETP.EQ.AND P0, PT, R2, RZ, P0 ;  /* 0x000000ff0200720c */ /* 0x002fda0000702270 */
[----:B------:R-:W-:Y:S05]  /*0090*/  @!P0 BRA `(.L_x_1) ;  /* 0x0000000000388947 */ /* 0x000fea0003800000 */
[----:B------:R-:W-:Y:S02]  /*00a0*/  ULDC.64 UR4, c[0x0][0x198] ;  /* 0x0000660000047ab9 */ /* 0x000fe40000000a00 */
[----:B------:R-:W-:Y:S02]  /*00b0*/  UIADD3 UR6, UP0, UR4, 0x270, URZ ;  /* 0x0000027004067890 */ /* 0x000fe4000ff1e03f */
[----:B------:R-:W-:Y:S02]  /*00c0*/  UIADD3 UR8, UP1, UR4, 0x370, URZ ;  /* 0x0000037004087890 */ /* 0x000fe4000ff3e03f */
[----:B------:R-:W-:Y:S02]  /*00d0*/  UIADD3 UR10, UP2, UR4, 0x470, URZ ;  /* 0x00000470040a7890 */ /* 0x000fe4000ff5e03f */
[----:B------:R-:W-:Y:S02]  /*00e0*/  UIADD3 UR4, UP3, UR4, 0x9f0, URZ ;  /* 0x000009f004047890 */ /* 0x000fe4000ff7e03f */
[----:B------:R-:W-:-:S02]  /*00f0*/  UIADD3.X UR7, URZ, UR5, URZ, UP0, !UPT ;  /* 0x000000053f077290 */ /* 0x000fc400087fe43f */
[----:B------:R-:W-:Y:S02]  /*0100*/  UIADD3.X UR9, URZ, UR5, URZ, UP1, !UPT ;  /* 0x000000053f097290 */ /* 0x000fe40008ffe43f */
[----:B------:R-:W-:Y:S02]  /*0110*/  UIADD3.X UR11, URZ, UR5, URZ, UP2, !UPT ;  /* 0x000000053f0b7290 */ /* 0x000fe400097fe43f */
[----:B------:R-:W-:-:S03]  /*0120*/  UIADD3.X UR5, URZ, UR5, URZ, UP3, !UPT ;  /* 0x000000053f057290 */ /* 0x000fc60009ffe43f */
[----:B------:R1:W-:Y:S02]  /*0130*/  UTMACCTL.PF [UR6] ;  /* 0x00000000060079b9 */ /* 0x0003e40008040000 */
[----:B------:R1:W-:Y:S02]  /*0140*/  UTMACCTL.PF [UR8] ;  /* 0x00000000080079b9 */ /* 0x0003e40008040000 */
[----:B------:R1:W-:Y:S02]  /*0150*/  UTMACCTL.PF [UR10] ;  /* 0x000000000a0079b9 */ /* 0x0003e40008040000 */
[----:B------:R1:W-:Y:S02]  /*0160*/  UTMACCTL.PF [UR4] ;  /* 0x00000000040079b9 */ /* 0x0003e40008040000 */
[----:B-1----:R-:W-:Y:S01]  /*0170*/  NOP ;  /* 0x0000000000007918 */ /* 0x002fe20000000000 */
.L_x_1:
[----:B------:R-:W-:Y:S05]  /*0180*/  BSYNC B0 ;  /* 0x0000000000007941 */ /* 0x000fea0003800000 */
.L_x_0:
[----:B------:R-:W-:Y:S01]  /*0190*/  VOTEU.ANY UP0, P0 ;  /* 0x00000000003f7886 */ /* 0x000fe20000000100 */
[----:B------:R-:W1:Y:S01]  /*01a0*/  SHFL.IDX PT, R3, R18, RZ, 0x1f ;  /* 0x00001fff12037589 */ /* 0x000e6200000e0000 */
[----:B------:R-:W-:Y:S01]  /*01b0*/  UMOV UR4, 0x1 ;  /* 0x0000000100047882 */ /* 0x000fe20000000000 */
[----:B------:R-:W-:Y:S01]  /*01c0*/  VOTEU.ANY UP1, P0 ;  /* 0x00000000003f7886 */ /* 0x000fe20000020100 */
[----:B------:R-:W-:Y:S01]  /*01d0*/  VOTEU.ANY UP2, P0 ;  /* 0x00000000003f7886 */ /* 0x000fe20000040100 */
[----:B------:R-:W2:Y:S01]  /*01e0*/  @UP0 S2UR UR7, SR_CgaCtaId ;  /* 0x00000000000709c3 */ /* 0x000ea20000008800 */
[----:B------:R-:W3:Y:S01]  /*01f0*/  SHFL.IDX PT, R2, R0, RZ, 0x1f ;  /* 0x00001fff00027589 */ /* 0x000ee200000e0000 */
[----:B------:R-:W-:Y:S01]  /*0200*/  @UP0 UMOV UR6, 0x400 ;  /* 0x0000040000060882 */ /* 0x000fe20000000000 */
[----:B------:R-:W-:-:S04]  /*0210*/  @UP0 UIADD3 UR4, -UR4, 0x100000, URZ ;  /* 0x0010000004040890 */ /* 0x000fc8000fffe13f */
[----:B------:R-:W-:Y:S02]  /*0220*/  @UP0 USHF.L.U32 UR5, UR4, 0xb, URZ ;  /* 0x0000000b04050899 */ /* 0x000fe4000800063f */
[----:B------:R-:W-:Y:S01]  /*0230*/  @UP0 USHF.L.U32 UR4, UR4, 0x1, URZ ;  /* 0x0000000104040899 */ /* 0x000fe2000800063f */
[----:B-1----:R-:W-:Y:S01]  /*0240*/  R2UR UR8, R3 ;  /* 0x00000000030872ca */ /* 0x002fe200000e0000 */
[----:B--2---:R-:W-:Y:S01]  /*0250*/  @UP0 ULEA UR6, UR7, UR6, 0x18 ;  /* 0x0000000607060291 */ /* 0x004fe2000f8ec03f */
[----:B---3--:R-:W-:-:S11]  /*0260*/  ISETP.NE.AND P1, PT, R2, RZ, PT ;  /* 0x000000ff0200720c */ /* 0x008fd60003f25270 */
[----:B------:R-:W-:Y:S01]  /*0270*/  UISETP.NE.AND UP0, UPT, UR8, URZ, UPT ;  /* 0x0000003f0800728c */ /* 0x000fe2000bf05270 */
[----:B------:R-:W1:Y:S02]  /*0280*/  FENCE.VIEW.ASYNC.S ;  /* 0x00000000000073c6 */ /* 0x000e640000000000 */
[----:B-1----:R1:W2:Y:S01]  /*0290*/  @UP1 SYNCS.EXCH.64 URZ, [UR6+0x29800], UR4 ;  /* 0x02980004063f15b2 */ /* 0x0022a20008000100 */
[----:B------:R1:W3:Y:S01]  /*02a0*/  @UP2 SYNCS.EXCH.64 URZ, [UR6+0x29820], UR4 ;  /* 0x02982004063f25b2 */ /* 0x0002e20008000100 */
[----:B------:R-:W-:Y:S06]  /*02b0*/  @P1 BRA `(.L_x_2) ;  /* 0x0000000000481947 */ /* 0x000fec0003800000 */
[----:B-1----:R-:W1:Y:S01]  /*02c0*/  S2UR UR5, SR_CgaCtaId ;  /* 0x00000000000579c3 */ /* 0x002e620000008800 */
[----:B------:R-:W-:Y:S01]  /*02d0*/  UMOV UR4, 0x400 ;  /* 0x0000040000047882 */ /* 0x000fe20000000000 */
[----:B------:R-:W-:Y:S01]  /*02e0*/  UMOV UR6, 0x1 ;  /* 0x0000000100067882 */ /* 0x000fe20000000000 */
[----:B------:R-:W-:Y:S01]  /*02f0*/  UMOV UR9, 0x2 ;  /* 0x0000000200097882 */ /* 0x000fe20000000000 */
[----:B------:R-:W-:-:S04]  /*0300*/  UIADD3 UR6, -UR6, 0x100000, URZ ;  /* 0x0010000006067890 */ /* 0x000fc8000fffe13f */
[----:B------:R-:W-:Y:S02]  /*0310*/  USHF.L.U32 UR7, UR6, 0xb, URZ ;  /* 0x0000000b06077899 */ /* 0x000fe4000800063f */
[----:B------:R-:W-:Y:S01]  /*0320*/  USHF.L.U32 UR6, UR6, 0x1, URZ ;  /* 0x0000000106067899 */ /* 0x000fe2000800063f */
[----:B------:R-:W-:Y:S01]  /*0330*/  ELECT P0, URZ, PT ;  /* 0x00000000003f782f */ /* 0x000fe20003800000 */
[----:B-1----:R-:W-:Y:S02]  /*0340*/  ULEA UR8, UR5, UR4, 0x18 ;  /* 0x0000000405087291 */ /* 0x002fe4000f8ec03f */
[----:B------:R-:W-:-:S04]  /*0350*/  UIADD3 UR4, -UR9, 0x100000, URZ ;  /* 0x0010000009047890 */ /* 0x000fc8000fffe13f */
[----:B------:R-:W-:Y:S02]  /*0360*/  USHF.L.U32 UR5, UR4, 0xb, URZ ;  /* 0x0000000b04057899 */ /* 0x000fe4000800063f */
[----:B------:R-:W-:Y:S01]  /*0370*/  USHF.L.U32 UR4, UR4, 0x1, URZ ;  /* 0x0000000104047899 */ /* 0x000fe2000800063f */
[----:B------:R-:W1:Y:S03]  /*0380*/  FENCE.VIEW.ASYNC.S ;  /* 0x00000000000073c6 */ /* 0x000e660000000000 */
[----:B-1----:R4:W1:Y:S08]  /*0390*/  SYNCS.EXCH.64 URZ, [UR8+0x29830], UR6 ;  /* 0x02983006083f75b2 */ /* 0x0028700008000100 */
[----:B------:R4:W1:Y:S01]  /*03a0*/  SYNCS.EXCH.64 URZ, [UR8+0x29840], UR4 ;  /* 0x02984004083f75b2 */ /* 0x0008620008000100 */
[----:B------:R4:W1:Y:S01]  /*03b0*/  SYNCS.EXCH.64 URZ, [UR8+0x29838], UR6 ;  /* 0x02983806083f75b2 */ /* 0x0008620008000100 */
[----:B------:R4:W1:Y:S02]  /*03c0*/  SYNCS.EXCH.64 URZ, [UR8+0x29848], UR4 ;  /* 0x02984804083f75b2 */ /* 0x0008640008000100 */
[----:B----4-:R-:W-:Y:S01]  /*03d0*/  NOP ;  /* 0x0000000000007918 */ /* 0x010fe20000000000 */
.L_x_2:
[----:B------:R-:W4:Y:S01]  /*03e0*/  SHFL.IDX PT, R2, R0, RZ, 0x1f ;  /* 0x00001fff00027589 */ /* 0x000f2200000e0000 */
[----:B------:R-:W-:Y:S01]  /*03f0*/  NOP ;  /* 0x0000000000007918 */ /* 0x000fe20000000000 */
[----:B----4-:R-:W-:-:S13]  /*0400*/  ISETP.NE.AND P0, PT, R2, RZ, PT ;  /* 0x000000ff0200720c */ /* 0x010fda0003f05270 */
[----:B------:R-:W-:Y:S05]  /*0410*/  @P0 BRA `(.L_x_3) ;  /* 0x0000000000480947 */ /* 0x000fea0003800000 */
[----:B-1----:R-:W1:Y:S01]  /*0420*/  S2UR UR5, SR_CgaCtaId ;  /* 0x00000000000579c3 */ /* 0x002e620000008800 */
[----:B------:R-:W-:Y:S01]  /*0430*/  UMOV UR4, 0x400 ;  /* 0x0000040000047882 */ /* 0x000fe20000000000 */
[----:B------:R-:W-:Y:S01]  /*0440*/  UMOV UR6, 0x80 ;  /* 0x0000008000067882 */ /* 0x000fe20000000000 */
[----:B------:R-:W-:Y:S01]  /*0450*/  UMOV UR7, 0x100 ;  /* 0x0000010000077882 */ /* 0x000fe20000000000 */
[----:B------:R-:W-:Y:S01]  /*0460*/  ELECT P0, URZ, PT ;  /* 0x00000000003f782f */ /* 0x000fe20003800000 */
[----:B-1----:R-:W-:Y:S02]  /*0470*/  ULEA UR8, UR5, UR4, 0x18 ;  /* 0x0000000405087291 */ /* 0x002fe4000f8ec03f */
[----:B------:R-:W-:-:S04]  /*0480*/  UIADD3 UR4, -UR6, 0x100000, URZ ;  /* 0x0010000006047890 */ /* 0x000fc8000fffe13f */
[----:B------:R-:W-:Y:S02]  /*0490*/  USHF.L.U32 UR5, UR4, 0xb, URZ ;  /* 0x0000000b04057899 */ /* 0x000fe4000800063f */
[----:B------:R-:W-:Y:S02]  /*04a0*/  USHF.L.U32 UR4, UR4, 0x1, URZ ;  /* 0x0000000104047899 */ /* 0x000fe4000800063f */
        /* <DEDUP_REMOVED lines=9> */
.L_x_3:
[----:B------:R-:W4:Y:S01]  /*0540*/  SHFL.IDX PT, R2, R0, RZ, 0x1f ;  /* 0x00001fff00027589 */ /* 0x000f2200000e0000 */
[----:B------:R-:W-:Y:S01]  /*0550*/  NOP ;  /* 0x0000000000007918 */ /* 0x000fe20000000000 */
[----:B----4-:R-:W-:-:S13]  /*0560*/  ISETP.NE.AND P0, PT, R2, RZ, PT ;  /* 0x000000ff0200720c */ /* 0x010fda0003f05270 */
[----:B------:R-:W-:Y:S05]  /*0570*/  @P0 BRA `(.L_x_4) ;  /* 0x0000000000380947 */ /* 0x000fea0003800000 */
[----:B-1----:R-:W1:Y:S01]  /*0580*/  S2UR UR5, SR_CgaCtaId ;  /* 0x00000000000579c3 */ /* 0x002e620000008800 */
[----:B------:R-:W-:Y:S01]  /*0590*/  UMOV UR4, 0x400 ;  /* 0x0000040000047882 */ /* 0x000fe20000000000 */
[----:B------:R-:W-:Y:S01]  /*05a0*/  UMOV UR7, 0x1 ;  /* 0x0000000100077882 */ /* 0x000fe20000000000 */
[----:B------:R-:W-:Y:S01]  /*05b0*/  ELECT P0, URZ, PT ;  /* 0x00000000003f782f */ /* 0x000fe20003800000 */
[----:B-1----:R-:W-:Y:S02]  /*05c0*/  ULEA UR6, UR5, UR4, 0x18 ;  /* 0x0000000405067291 */ /* 0x002fe4000f8ec03f */
[----:B------:R-:W-:-:S04]  /*05d0*/  UIADD3 UR4, -UR7, 0x100000, URZ ;  /* 0x0010000007047890 */ /* 0x000fc8000fffe13f */
[----:B------:R-:W-:Y:S02]  /*05e0*/  USHF.L.U32 UR5, UR4, 0xb, URZ ;  /* 0x0000000b04057899 */ /* 0x000fe4000800063f */
[----:B------:R-:W-:Y:S01]  /*05f0*/  USHF.L.U32 UR4, UR4, 0x1, URZ ;  /* 0x0000000104047899 */ /* 0x000fe2000800063f */
[----:B------:R-:W1:Y:S11]  /*0600*/  FENCE.VIEW.ASYNC.S ;  /* 0x00000000000073c6 */ /* 0x000e760000000000 */
[----:B-1----:R4:W1:Y:S01]  /*0610*/  SYNCS.EXCH.64 URZ, [UR6+0x29870], UR4 ;  /* 0x02987004063f75b2 */ /* 0x0028620008000100 */
[----:B------:R4:W1:Y:S01]  /*0620*/  SYNCS.EXCH.64 URZ, [UR6+0x29880], UR4 ;  /* 0x02988004063f75b2 */ /* 0x0008620008000100 */
[----:B------:R4:W1:Y:S01]  /*0630*/  SYNCS.EXCH.64 URZ, [UR6+0x29878], UR4 ;  /* 0x02987804063f75b2 */ /* 0x0008620008000100 */
[----:B------:R4:W1:Y:S02]  /*0640*/  SYNCS.EXCH.64 URZ, [UR6+0x29888], UR4 ;  /* 0x02988804063f75b2 */ /* 0x0008640008000100 */
[----:B----4-:R-:W-:Y:S01]  /*0650*/  NOP ;  /* 0x0000000000007918 */ /* 0x010fe20000000000 */
.L_x_4:
        /* <DEDUP_REMOVED lines=22> */
.L_x_5:
        /* <DEDUP_REMOVED lines=22> */
.L_x_6:
[----:B------:R-:W-:Y:S01]  /*0920*/  PLOP3.LUT P0, PT, PT, PT, UP0, 0x80, 0x0 ;  /* 0x000000000000781c */ /* 0x000fe20003f0f008 */
[----:B------:R-:W-:Y:S01]  /*0930*/  UMOV UR46, 0x1 ;  /* 0x00000001002e7882 */ /* 0x000fe20000000000 */
[----:B------:R-:W-:Y:S01]  /*0940*/  NOP ;  /* 0x0000000000007918 */ /* 0x000fe20000000000 */
[----:B------:R-:W-:Y:S01]  /*0950*/  USEL UR46, UR46, 0x2, !UP0 ;  /* 0x000000022e2e7887 */ /* 0x000fe2000c000000 */
[----:B------:R-:W-:Y:S01]  /*0960*/  ULDC.64 UR50, c[0x0][0x208] ;  /* 0x0000820000327ab9 */ /* 0x000fe20000000a00 */
[----:B-123--:R-:W-:Y:S08]  /*0970*/  BAR.SYNC.DEFER_BLOCKING 0x0 ;  /* 0x0000000000007b1d */ /* 0x00eff00000010000 */
[----:B------:R-:W-:Y:S05]  /*0980*/  @!P0 BRA `(.L_x_7) ;  /* 0x0000008400948947 */ /* 0x000fea0003800000 */
.L_x_8:
[----:B------:R-:W-:-:S08]  /*0990*/  NOP ;  /* 0x0000000000007918 */ /* 0x000fd00000000000 */
[----:B------:R-:W1:Y:S02]  /*09a0*/  USETMAXREG.TRY_ALLOC.CTAPOOL UP0, 0xf0 ;  /* 0x000000f0000079c8 */ /* 0x000e640008000600 */
[----:B-1----:R-:W-:-:S13]  /*09b0*/  PLOP3.LUT P0, PT, PT, PT, UP0, 0x80, 0x0 ;  /* 0x000000000000781c */ /* 0x002fda0003f0f008 */
[----:B------:R-:W-:Y:S05]  /*09c0*/  @!P0 BRA `(.L_x_8) ;  /* 0xfffffffc00f08947 */ /* 0x000fea000383ffff */
[----:B------:R-:W1:Y:S01]  /*09d0*/  S2R R2, SR_TID.X ;  /* 0x0000000000027919 */ /* 0x000e620000002100 */
[----:B------:R-:W2:Y:S08]  /*09e0*/  S2UR UR48, SR_CTAID.X ;  /* 0x00000000003079c3 */ /* 0x000eb00000002500 */
[----:B------:R-:W-:Y:S06]  /*09f0*/  BAR.ARV 0x8, 0x120 ;  /* 0x0204800000007b1d */ /* 0x000fec0000002000 */
[----:B-1----:R-:W-:-:S04]  /*0a00*/  LOP3.LUT R0, R2, 0xffffff80, RZ, 0xc0, !PT ;  /* 0xffffff8002007812 */ /* 0x002fc800078ec0ff */
[----:B------:R-:W-:Y:S02]  /*0a10*/  ISETP.NE.AND P0, PT, R0, 0x80, PT ;  /* 0x000000800000780c */ /* 0x000fe40003f05270 */
[----:B------:R-:W2:Y:S11]  /*0a20*/  LDC R0, c[0x0][0xda4] ;  /* 0x00036900ff007b82 */ /* 0x000eb60000000800 */
[----:B------:R-:W-:Y:S06]  /*0a30*/  @!P0 BAR.ARV 0x9, 0x100 ;  /* 0x0244000000008b1d */ /* 0x000fec0000002000 */
[----:B--2---:R-:W-:-:S13]  /*0a40*/  ISETP.LE.AND P0, PT, R0, UR48, PT ;  /* 0x0000003000007c0c */ /* 0x004fda000bf03270 */
[----:B------:R-:W-:Y:S05]  /*0a50*/  @P0 EXIT ;  /* 0x000000000000094d */ /* 0x000fea0003800000 */
[----:B------:R-:W-:Y:S01]  /*0a60*/  VIADD R0, R2, 0xffffff80 ;  /* 0xffffff8002007836 */ /* 0x000fe20000000000 */
[----:B------:R-:W1:Y:S01]  /*0a70*/  S2UR UR37, SR_CgaCtaId ;  /* 0x00000000002579c3 */ /* 0x000e620000008800 */
[----:B------:R-:W-:Y:S01]  /*0a80*/  UMOV UR38, 0x400 ;  /* 0x0000040000267882 */ /* 0x000fe20000000000 */
[----:B------:R-:W-:Y:S01]  /*0a90*/  IMAD.MOV.U32 R168, RZ, RZ, -0x2 ;  /* 0xfffffffeffa87424 */ /* 0x000fe200078e00ff */
[----:B------:R-:W-:Y:S01]  /*0aa0*/  ULOP3.LUT UR47, UR46, 0x1, URZ, 0xfc, !UPT ;  /* 0x000000012e2f7892 */ /* 0x000fe2000f8efc3f */
[----:B------:R-:W-:Y:S01]  /*0ab0*/  SHF.R.S32.HI R3, RZ, 0x1f, R0 ;  /* 0x0000001fff037819 */ /* 0x000fe20000011400 */
[----:B------:R-:W-:Y:S01]  /*0ac0*/  ULDC.64 UR54, c[0x0][0x198] ;  /* 0x0000660000367ab9 */ /* 0x000fe20000000a00 */
[----:B------:R-:W-:Y:S01]  /*0ad0*/  UMOV UR39, URZ ;  /* 0x0000003f00277c82 */ /* 0x000fe20008000000 */
[----:B------:R-:W-:Y:S01]  /*0ae0*/  UMOV UR36, URZ ;  /* 0x0000003f00247c82 */ /* 0x000fe20008000000 */
[CC--:B------:R-:W-:Y:S01]  /*0af0*/  LEA.HI R4, R3.reuse, R0.reuse, RZ, 0x7 ;  /* 0x0000000003047211 */ /* 0x0c0fe200078f38ff */
[----:B------:R-:W2:Y:S01]  /*0b00*/  S2UR UR6, SR_SWINHI ;  /* 0x00000000000679c3 */ /* 0x000ea20000002f00 */
[----:B------:R-:W-:Y:S01]  /*0b10*/  LEA.HI R7, R3, R0, RZ, 0x4 ;  /* 0x0000000003077211 */ /* 0x000fe200078f20ff */
[----:B------:R-:W-:Y:S01]  /*0b20*/  UMOV UR52, URZ ;  /* 0x0000003f00347c82 */ /* 0x000fe20008000000 */
[----:B------:R-:W-:-:S02]  /*0b30*/  LOP3.LUT R5, R4, 0xffffff80, RZ, 0xc0, !PT ;  /* 0xffffff8004057812 */ /* 0x000fc400078ec0ff */
[----:B------:R-:W-:Y:S02]  /*0b40*/  SHF.R.S32.HI R8, RZ, 0x4, R7 ;  /* 0x00000004ff087819 */ /* 0x000fe40000011407 */
[----:B------:R-:W-:Y:S01]  /*0b50*/  LEA.HI R22, R3, R0, RZ, 0x5 ;  /* 0x0000000003167211 */ /* 0x000fe200078f28ff */
[C---:B------:R-:W-:Y:S01]  /*0b60*/  IMAD.IADD R2, R0.reuse, 0x1, -R5 ;  /* 0x0000000100027824 */ /* 0x040fe200078e0a05 */
[C---:B------:R-:W-:Y:S02]  /*0b70*/  LEA.HI R3, R7.reuse, R8, RZ, 0x1 ;  /* 0x0000000807037211 */ /* 0x040fe400078f08ff */
[----:B------:R-:W-:Y:S02]  /*0b80*/  LOP3.LUT R7, R7, 0x3fffff0, RZ, 0xc0, !PT ;  /* 0x03fffff007077812 */ /* 0x000fe400078ec0ff */
[----:B------:R-:W-:Y:S02]  /*0b90*/  SHF.R.S32.HI R5, RZ, 0x1f, R2 ;  /* 0x0000001fff057819 */ /* 0x000fe40000011402 */
[----:B------:R-:W-:Y:S01]  /*0ba0*/  LOP3.LUT R3, R3, 0x1ffffffe, RZ, 0xc0, !PT ;  /* 0x1ffffffe03037812 */ /* 0x000fe200078ec0ff */
[----:B------:R-:W-:Y:S01]  /*0bb0*/  IMAD.IADD R7, R0, 0x1, -R7 ;  /* 0x0000000100077824 */ /* 0x000fe200078e0a07 */
[----:B------:R-:W-:Y:S01]  /*0bc0*/  LEA.HI R6, R5, R2, RZ, 0x2 ;  /* 0x0000000205067211 */ /* 0x000fe200078f10ff */
[----:B-1----:R-:W-:Y:S01]  /*0bd0*/  ULEA UR38, UR37, UR38, 0x18 ;  /* 0x0000002625267291 */ /* 0x002fe2000f8ec03f */
[----:B------:R-:W-:Y:S01]  /*0be0*/  SHF.R.S32.HI R22, RZ, 0x5, R22 ;  /* 0x00000005ff167819 */ /* 0x000fe20000011416 */
[----:B------:R-:W-:Y:S01]  /*0bf0*/  IMAD.IADD R3, R8, 0x1, -R3 ;  /* 0x0000000108037824 */ /* 0x000fe200078e0a03 */
[----:B------:R-:W-:-:S02]  /*0c00*/  SHF.R.S32.HI R9, RZ, 0x2, R6 ;  /* 0x00000002ff097819 */ /* 0x000fc40000011406 */
[----:B------:R-:W-:Y:S01]  /*0c10*/  SHF.R.S32.HI R10, RZ, 0x1f, R6 ;  /* 0x0000001fff0a7819 */ /* 0x000fe20000011406 */
[----:B------:R-:W-:Y:S01]  /*0c20*/  IMAD R0, R22, 0x10, R7 ;  /* 0x0000001016007824 */ /* 0x000fe200078e0207 */
[----:B------:R-:W-:Y:S01]  /*0c30*/  SHF.R.S32.HI R19, RZ, 0x7, R4 ;  /* 0x00000007ff137819 */ /* 0x000fe20000011404 */
[----:B------:R-:W-:Y:S01]  /*0c40*/  UMOV UR4, UR38 ;  /* 0x0000002600047c82 */ /* 0x000fe20008000000 */
[----:B--2---:R-:W-:Y:S01]  /*0c50*/  UMOV UR5, UR6 ;  /* 0x0000000600057c82 */ /* 0x004fe20008000000 */
[----:B------:R-:W-:Y:S01]  /*0c60*/  LEA.HI R10, R10, R9, RZ, 0x3 ;  /* 0x000000090a0a7211 */ /* 0x000fe200078f18ff */
[----:B------:R-:W-:Y:S01]  /*0c70*/  IMAD R7, R0, 0x8, R3 ;  /* 0x0000000800077824 */ /* 0x000fe200078e0203 */
[----:B------:R-:W-:Y:S01]  /*0c80*/  LEA.HI R4, R4, R19, RZ, 0x1 ;  /* 0x0000001304047211 */ /* 0x000fe200078f08ff */
[----:B------:R-:W-:Y:S01]  /*0c90*/  IMAD.U32 R16, RZ, RZ, UR4 ;  /* 0x00000004ff107e24 */ /* 0x000fe2000f8e00ff */
[----:B------:R-:W-:Y:S01]  /*0ca0*/  LOP3.LUT R10, R10, 0xfffffff8, RZ, 0xc0, !PT ;  /* 0xfffffff80a0a7812 */ /* 0x000fe200078ec0ff */
[----:B------:R-:W-:Y:S01]  /*0cb0*/  IMAD.U32 R17, RZ, RZ, UR5 ;  /* 0x00000005ff117e24 */ /* 0x000fe2000f8e00ff */
[----:B------:R-:W-:-:S02]  /*0cc0*/  LEA.HI R5, R5, R2, RZ, 0x5 ;  /* 0x0000000205057211 */ /* 0x000fc400078f28ff */
[----:B------:R-:W-:Y:S01]  /*0cd0*/  LOP3.LUT R3, R6, 0x7ffffffc, RZ, 0xc0, !PT ;  /* 0x7ffffffc06037812 */ /* 0x000fe200078ec0ff */
[----:B------:R-:W-:Y:S01]  /*0ce0*/  IMAD.IADD R9, R9, 0x1, -R10 ;  /* 0x0000000109097824 */ /* 0x000fe200078e0a0a */
[----:B------:R-:W-:Y:S02]  /*0cf0*/  LOP3.LUT R4, R4, 0x3fffffe, RZ, 0xc0, !PT ;  /* 0x03fffffe04047812 */ /* 0x000fe400078ec0ff */
[----:B------:R-:W-:Y:S01]  /*0d00*/  SHF.R.S32.HI R0, RZ, 0x5, R5 ;  /* 0x00000005ff007819 */ /* 0x000fe20000011405 */
[----:B------:R-:W-:Y:S02]  /*0d10*/  IMAD.IADD R3, R2, 0x1, -R3 ;  /* 0x0000000102037824 */ /* 0x000fe400078e0a03 */
[----:B------:R-:W-:Y:S02]  /*0d20*/  IMAD.SHL.U32 R5, R7, 0x8, RZ ;  /* 0x0000000807057824 */ /* 0x000fe400078e00ff */
[----:B------:R-:W-:Y:S02]  /*0d30*/  IMAD R9, R0, 0x10, R9 ;  /* 0x0000001000097824 */ /* 0x000fe400078e0209 */
[----:B------:R-:W-:-:S02]  /*0d40*/  IMAD.IADD R4, R19, 0x1, -R4 ;  /* 0x0000000113047824 */ /* 0x000fc400078e0a04 */
[----:B------:R-:W-:Y:S02]  /*0d50*/  IMAD R168, R3, R168, 0xa0 ;  /* 0x000000a003a87424 */ /* 0x000fe400078e02a8 */
[----:B------:R-:W-:-:S04]  /*0d60*/  IMAD.WIDE R16, R5, 0x2, R16 ;  /* 0x0000000205107825 */ /* 0x000fc800078e0210 */
[----:B------:R-:W-:-:S07]  /*0d70*/  IMAD R23, R4, 0x40, R9 ;  /* 0x0000004004177824 */ /* 0x000fce00078e0209 */
.L_x_33:
[----:B------:R-:W-:Y:S01]  /*0d80*/  ULDC UR4, c[0x0][0xda8] ;  /* 0x00036a0000047ab9 */ /* 0x000fe20000000800 */
[----:B------:R-:W-:Y:S01]  /*0d90*/  ULDC UR43, c[0x0][0xdb4] ;  /* 0x00036d00002b7ab9 */ /* 0x000fe20000000800 */
[----:B------:R-:W-:Y:S01]  /*0da0*/  UISETP.NE.AND UP1, UPT, UR4, 0x1, UPT ;  /* 0x000000010400788c */ /* 0x000fe2000bf25270 */
[----:B------:R-:W-:Y:S01]  /*0db0*/  IMAD.MOV.U32 R3, RZ, RZ, 0x3f800000 ;  /* 0x3f800000ff037424 */ /* 0x000fe200078e00ff */
[----:B------:R-:W-:Y:S01]  /*0dc0*/  UISETP.NE.AND UP2, UPT, UR43, 0x1, UPT ;  /* 0x000000012b00788c */ /* 0x000fe2000bf45270 */
[----:B------:R-:W-:Y:S01]  /*0dd0*/  IMAD.MOV.U32 R0, RZ, RZ, 0x3f800000 ;  /* 0x3f800000ff007424 */ /* 0x000fe200078e00ff */
[----:B------:R-:W-:Y:S01]  /*0de0*/  ULDC.64 UR4, c[0x0][0x990] ;  /* 0x0002640000047ab9 */ /* 0x000fe20000000a00 */
[----:B------:R-:W-:Y:S01]  /*0df0*/  UMOV UR45, UR48 ;  /* 0x00000030002d7c82 */ /* 0x000fe20008000000 */
[----:B------:R-:W-:Y:S01]  /*0e00*/  UISETP.NE.U32.AND UP0, UPT, UR4, URZ, UPT ;  /* 0x0000003f0400728c */ /* 0x000fe2000bf05070 */
[----:B-1----:R-:W1:Y:S01]  /*0e10*/  SHFL.IDX PT, R8, R19, RZ, 0x1f ;  /* 0x00001fff13087589 */ /* 0x002e6200000e0000 */
[----:B------:R-:W-:-:S02]  /*0e20*/  ULDC UR56, c[0x0][0x404] ;  /* 0x0001010000387ab9 */ /* 0x000fc40000000800 */
[----:B------:R-:W-:Y:S01]  /*0e30*/  UISETP.NE.AND.EX UP0, UPT, UR5, URZ, UPT, UP0 ;  /* 0x0000003f0500728c */ /* 0x000fe2000bf05300 */
[----:B------:R-:W-:Y:S01]  /*0e40*/  @UP1 ULDC UR6, c[0x0][0xdac] ;  /* 0x00036b0000061ab9 */ /* 0x000fe20000000800 */
[----:B------:R-:W-:Y:S01]  /*0e50*/  @UP1 ULDC UR8, c[0x0][0xdb0] ;  /* 0x00036c0000081ab9 */ /* 0x000fe20000000800 */
[----:B------:R-:W-:Y:S01]  /*0e60*/  UIMAD.WIDE.U32 UR6, UR48, UR6, URZ ;  /* 0x00000006300672a5 */ /* 0x000fe2000f8e003f */
[----:B------:R-:W-:Y:S02]  /*0e70*/  @UP2 ULDC.64 UR10, c[0x0][0xdb8] ;  /* 0x00036e00000a2ab9 */ /* 0x000fe40000000a00 */
[----:B------:R-:W-:Y:S01]  /*0e80*/  PLOP3.LUT P0, PT, PT, PT, UP0, 0x80, 0x0 ;  /* 0x000000000000781c */ /* 0x000fe20003f0f008 */
[----:B------:R-:W-:-:S03]  /*0e90*/  @UP1 USHF.R.U32.HI UR45, URZ, UR8, UR7 ;  /* 0x000000083f2d1299 */ /* 0x000fc60008011607 */
[----:B------:R-:W-:Y:S01]  /*0ea0*/  ULDC.64 UR6, c[0x0][0x998] ;  /* 0x0002660000067ab9 */ /* 0x000fe20000000a00 */
[----:B------:R-:W-:Y:S02]  /*0eb0*/  UIMAD.WIDE.U32 UR8, UR45, UR10, URZ ;  /* 0x0000000a2d0872a5 */ /* 0x000fe4000f8e003f */
[----:B------:R-:W-:Y:S01]  /*0ec0*/  UISETP.NE.U32.AND UP1, UPT, UR6, URZ, UPT ;  /* 0x0000003f0600728c */ /* 0x000fe2000bf25070 */
[----:B------:R-:W-:Y:S01]  /*0ed0*/  ULDC UR10, c[0x0][0x428] ;  /* 0x00010a00000a7ab9 */ /* 0x000fe20000000800 */
[----:B------:R-:W-:Y:S02]  /*0ee0*/  UMOV UR44, UR45 ;  /* 0x0000002d002c7c82 */ /* 0x000fe40008000000 */
[----:B------:R-:W-:Y:S02]  /*0ef0*/  UISETP.NE.AND.EX UP1, UPT, UR7, URZ, UPT, UP1 ;  /* 0x0000003f0700728c */ /* 0x000fe4000bf25310 */
[----:B------:R-:W-:Y:S02]  /*0f00*/  @UP2 USHF.R.U32.HI UR44, URZ, UR11, UR9 ;  /* 0x0000000b3f2c2299 */ /* 0x000fe40008011609 */
[----:B------:R-:W-:-:S02]  /*0f10*/  UISETP.NE.AND UP2, UPT, UR10, 0x1, UPT ;  /* 0x000000010a00788c */ /* 0x000fc4000bf45270 */
[----:B------:R-:W-:Y:S01]  /*0f20*/  @UP0 USHF.R.S32.HI UR8, URZ, 0x1f, UR44 ;  /* 0x0000001f3f080899 */ /* 0x000fe2000801142c */
[----:B------:R-:W-:Y:S01]  /*0f30*/  PLOP3.LUT P1, PT, PT, PT, UP1, 0x80, 0x0 ;  /* 0x000000000000781c */ /* 0x000fe20003f2f018 */
[----:B------:R-:W-:Y:S01]  /*0f40*/  @UP0 ULDC.64 UR14, c[0x0][0x9a8] ;  /* 0x00026a00000e0ab9 */ /* 0x000fe20000000a00 */
[----:B------:R-:W-:Y:S02]  /*0f50*/  UIADD3 UR11, -UR44, URZ, URZ ;  /* 0x0000003f2c0b7290 */ /* 0x000fe4000fffe13f */
[----:B------:R-:W-:Y:S02]  /*0f60*/  @UP0 UIMAD UR10, UR8, UR14, URZ ;  /* 0x0000000e080a02a4 */ /* 0x000fe4000f8e023f */
[----:B------:R-:W-:Y:S02]  /*0f70*/  @UP0 UIMAD.WIDE.U32 UR8, UR44, UR14, URZ ;  /* 0x0000000e2c0802a5 */ /* 0x000fe4000f8e003f */
[----:B------:R-:W-:Y:S02]  /*0f80*/  UIMAD UR43, UR43, UR11, UR45 ;  /* 0x0000000b2b2b72a4 */ /* 0x000fe4000f8e022d */
[----:B------:R-:W-:Y:S01]  /*0f90*/  @UP1 USHF.R.S32.HI UR14, URZ, 0x1f, UR44 ;  /* 0x0000001f3f0e1899 */ /* 0x000fe2000801142c */
[----:B------:R-:W-:Y:S01]  /*0fa0*/  @UP1 ULDC.64 UR16, c[0x0][0x9b8] ;  /* 0x00026e0000101ab9 */ /* 0x000fe20000000a00 */
[----:B------:R-:W-:Y:S01]  /*0fb0*/  @UP0 UIMAD UR15, UR44, UR15, UR10 ;  /* 0x0000000f2c0f02a4 */ /* 0x000fe2000f8e020a */
[----:B------:R-:W-:Y:S01]  /*0fc0*/  @UP2 ULDC UR12, c[0x0][0x42c] ;  /* 0x00010b00000c2ab9 */ /* 0x000fe20000000800 */
[----:B------:R-:W-:-:S02]  /*0fd0*/  @UP1 UIMAD.WIDE.U32 UR10, UR44, UR16, URZ ;  /* 0x000000102c0a12a5 */ /* 0x000fc4000f8e003f */
[----:B------:R-:W-:Y:S02]  /*0fe0*/  UIMAD.WIDE.U32 UR12, UR43, UR12, URZ ;  /* 0x0000000c2b0c72a5 */ /* 0x000fe4000f8e003f */
[----:B------:R-:W-:Y:S01]  /*0ff0*/  @UP1 UIMAD UR16, UR14, UR16, URZ ;  /* 0x000000100e1012a4 */ /* 0x000fe2000f8e023f */
[----:B------:R-:W-:Y:S02]  /*1000*/  @UP2 ULDC UR18, c[0x0][0x430] ;  /* 0x00010c0000122ab9 */ /* 0x000fe40000000800 */
[----:B------:R-:W-:Y:S01]  /*1010*/  UMOV UR14, UR43 ;  /* 0x0000002b000e7c82 */ /* 0x000fe20008000000 */
[----:B------:R-:W-:Y:S02]  /*1020*/  @UP2 USHF.R.U32.HI UR14, URZ, UR18, UR13 ;  /* 0x000000123f0e2299 */ /* 0x000fe4000801160d */
[----:B------:R-:W-:Y:S02]  /*1030*/  @UP1 UIMAD UR16, UR44, UR17, UR16 ;  /* 0x000000112c1012a4 */ /* 0x000fe4000f8e0210 */
[----:B------:R-:W-:-:S02]  /*1040*/  @UP0 USHF.R.S32.HI UR12, URZ, 0x1f, UR14 ;  /* 0x0000001f3f0c0899 */ /* 0x000fc4000801140e */
[----:B------:R-:W-:Y:S01]  /*1050*/  @UP1 USHF.R.S32.HI UR13, URZ, 0x1f, UR14 ;  /* 0x0000001f3f0d1899 */ /* 0x000fe2000801140e */
[----:B------:R-:W-:Y:S01]  /*1060*/  @UP0 ULDC.64 UR18, c[0x0][0x9b0] ;  /* 0x00026c0000120ab9 */ /* 0x000fe20000000a00 */
[----:B------:R-:W-:Y:S02]  /*1070*/  @UP1 UIADD3 UR11, UR11, UR16, URZ ;  /* 0x000000100b0b1290 */ /* 0x000fe4000fffe03f */
[----:B------:R-:W-:Y:S01]  /*1080*/  @UP0 UIADD3 UR9, UR9, UR15, URZ ;  /* 0x0000000f09090290 */ /* 0x000fe2000fffe03f */
[----:B------:R-:W-:Y:S01]  /*1090*/  @UP1 ULDC.64 UR16, c[0x0][0x9c0] ;  /* 0x0002700000101ab9 */ /* 0x000fe20000000a00 */
[----:B------:R-:W-:Y:S02]  /*10a0*/  @UP0 UIMAD UR12, UR12, UR18, URZ ;  /* 0x000000120c0c02a4 */ /* 0x000fe4000f8e023f */
[----:B------:R-:W-:Y:S02]  /*10b0*/  @UP1 UIMAD UR13, UR13, UR16, URZ ;  /* 0x000000100d0d12a4 */ /* 0x000fe4000f8e023f */
[----:B------:R-:W-:-:S02]  /*10c0*/  @UP0 UIMAD.WIDE.U32 UR8, UR14, UR18, UR8 ;  /* 0x000000120e0802a5 */ /* 0x000fc4000f8e0008 */
[----:B------:R-:W-:Y:S02]  /*10d0*/  @UP0 UIMAD UR12, UR14, UR19, UR12 ;  /* 0x000000130e0c02a4 */ /* 0x000fe4000f8e020c */
[----:B------:R-:W-:Y:S02]  /*10e0*/  @UP1 UIMAD.WIDE.U32 UR10, UR14, UR16, UR10 ;  /* 0x000000100e0a12a5 */ /* 0x000fe4000f8e000a */
[----:B------:R-:W-:Y:S02]  /*10f0*/  @UP1 UIMAD UR13, UR14, UR17, UR13 ;  /* 0x000000110e0d12a4 */ /* 0x000fe4000f8e020d */
[----:B------:R-:W-:Y:S02]  /*1100*/  @UP0 UIADD3 UR12, UR9, UR12, URZ ;  /* 0x0000000c090c0290 */ /* 0x000fe4000fffe03f */
[----:B------:R-:W-:Y:S02]  /*1110*/  @UP0 ULEA UR4, UP3, UR8, UR4, 0x2 ;  /* 0x0000000408040291 */ /* 0x000fe4000f86103f */
[----:B------:R-:W-:-:S02]  /*1120*/  @UP1 ULEA UR6, UP4, UR10, UR6, 0x2 ;  /* 0x000000060a061291 */ /* 0x000fc4000f88103f */
[----:B------:R-:W-:Y:S02]  /*1130*/  @UP1 UIADD3 UR9, UR11, UR13, URZ ;  /* 0x0000000d0b091290 */ /* 0x000fe4000fffe03f */
[----:B------:R-:W-:Y:S01]  /*1140*/  @UP0 ULEA.HI.X UR5, UR8, UR5, UR12, 0x2, UP3 ;  /* 0x0000000508050291 */ /* 0x000fe200098f140c */
[----:B------:R-:W-:Y:S01]  /*1150*/  IMAD.U32 R4, RZ, RZ, UR4 ;  /* 0x00000004ff047e24 */ /* 0x000fe2000f8e00ff */
[----:B------:R-:W-:Y:S01]  /*1160*/  @UP1 ULEA.HI.X UR7, UR10, UR7, UR9, 0x2, UP4 ;  /* 0x000000070a071291 */ /* 0x000fe2000a0f1409 */
[----:B------:R-:W-:Y:S01]  /*1170*/  IMAD.U32 R6, RZ, RZ, UR6 ;  /* 0x00000006ff067e24 */ /* 0x000fe2000f8e00ff */
[----:B-1----:R-:W-:Y:S01]  /*1180*/  R2UR UR41, R8 ;  /* 0x00000000082972ca */ /* 0x002fe200000e0000 */
[----:B------:R-:W-:Y:S01]  /*1190*/  ULDC UR9, c[0x0][0x988] ;  /* 0x0002620000097ab9 */ /* 0x000fe20000000800 */
[----:B------:R-:W-:Y:S01]  /*11a0*/  IMAD.U32 R5, RZ, RZ, UR5 ;  /* 0x00000005ff057e24 */ /* 0x000fe2000f8e00ff */
[----:B------:R-:W-:Y:S01]  /*11b0*/  ULDC.64 UR4, c[0x0][0x3f8] ;  /* 0x0000fe0000047ab9 */ /* 0x000fe20000000a00 */
[----:B------:R-:W-:Y:S01]  /*11c0*/  IMAD.U32 R7, RZ, RZ, UR7 ;  /* 0x00000007ff077e24 */ /* 0x000fe2000f8e00ff */
[----:B------:R-:W-:Y:S01]  /*11d0*/  @UP2 ULDC UR8, c[0x0][0x42c] ;  /* 0x00010b0000082ab9 */ /* 0x000fe20000000800 */
[----:B------:R-:W-:Y:S01]  /*11e0*/  @UP2 ULDC UR10, c[0x0][0x430] ;  /* 0x00010c00000a2ab9 */ /* 0x000fe20000000800 */
[----:B------:R-:W2:Y:S04]  /*11f0*/  @P0 LDG.E R3, desc[UR50][R4.64] ;  /* 0x0000003204030981 */ /* 0x000ea8000c1e1900 */
[----:B------:R-:W2:Y:S01]  /*1200*/  @P1 LDG.E R0, desc[UR50][R6.64] ;  /* 0x0000003206001981 */ /* 0x000ea2000c1e1900 */
[----:B------:R-:W-:-:S02]  /*1210*/  UISETP.NE.U32.AND UP0, UPT, UR4, URZ, UPT ;  /* 0x0000003f0400728c */ /* 0x000fc4000bf05070 */
[----:B------:R-:W-:Y:S02]  /*1220*/  UIADD3 UR7, UR38, 0x14400, URZ ;  /* 0x0001440026077890 */ /* 0x000fe4000fffe03f */
[----:B------:R-:W-:Y:S02]  /*1230*/  UISETP.NE.AND.EX UP0, UPT, UR5, URZ, UPT, UP0 ;  /* 0x0000003f0500728c */ /* 0x000fe4000bf05300 */
[----:B------:R-:W-:Y:S02]  /*1240*/  ULEA.HI UR4, UR41, UR41, URZ, 0x1 ;  /* 0x0000002929047291 */ /* 0x000fe4000f8f083f */
[----:B------:R-:W-:Y:S01]  /*1250*/  USEL UR56, UR56, 0x1, UP0 ;  /* 0x0000000138387887 */ /* 0x000fe20008000000 */
[----:B------:R-:W-:Y:S01]  /*1260*/  ULDC UR5, c[0x0][0x2e0] ;  /* 0x0000b80000057ab9 */ /* 0x000fe20000000800 */
[----:B------:R-:W-:Y:S02]  /*1270*/  ULOP3.LUT UP1, URZ, UR7, 0x9f, URZ, 0xc0, !UPT ;  /* 0x0000009f073f7892 */ /* 0x000fe4000f82c03f */
[----:B------:R-:W-:-:S02]  /*1280*/  UIMAD UR56, UR56, UR5, URZ ;  /* 0x00000005383872a4 */ /* 0x000fc4000f8e023f */
[----:B------:R-:W-:Y:S02]  /*1290*/  ULOP3.LUT UR4, UR4, 0x3e, URZ, 0xc0, !UPT ;  /* 0x0000003e04047892 */ /* 0x000fe4000f8ec03f */
[----:B------:R-:W-:Y:S01]  /*12a0*/  UIADD3 UR5, UR56, 0x9f, URZ ;  /* 0x0000009f38057890 */ /* 0x000fe2000fffe03f */
[----:B------:R-:W-:Y:S01]  /*12b0*/  PLOP3.LUT P0, PT, PT, PT, UP1, 0x80, 0x0 ;  /* 0x000000000000781c */ /* 0x000fe20003f0f018 */
[----:B------:R-:W-:Y:S02]  /*12c0*/  UIADD3 UR6, UR41, -UR4, URZ ;  /* 0x8000000429067290 */ /* 0x000fe4000fffe03f */
[----:B------:R-:W-:Y:S02]  /*12d0*/  UIMAD.WIDE UR4, UR5, 0x66666667, URZ ;  /* 0x66666667050478a5 */ /* 0x000fe4000f8e023f */
[----:B------:R-:W-:Y:S01]  /*12e0*/  ULEA UR6, UR6, UR7, 0xc ;  /* 0x0000000706067291 */ /* 0x000fe2000f8e603f */
[----:B------:R-:W-:-:S03]  /*12f0*/  UMOV UR42, UR43 ;  /* 0x0000002b002a7c82 */ /* 0x000fc60008000000 */
[----:B------:R-:W-:Y:S01]  /*1300*/  USHF.R.U32.HI UR6, URZ, 0x4, UR6 ;  /* 0x000000043f067899 */ /* 0x000fe20008011606 */
[----:B------:R-:W-:Y:S01]  /*1310*/  UMOV UR53, UR5 ;  /* 0x0000000500357c82 */ /* 0x000fe20008000000 */
[----:B------:R-:W-:Y:S02]  /*1320*/  UIMAD.WIDE.U32 UR4, UR43, UR8, URZ ;  /* 0x000000082b0472a5 */ /* 0x000fe4000f8e003f */
[----:B------:R-:W-:Y:S02]  /*1330*/  USHF.R.U32.HI UR7, URZ, 0x1f, UR53 ;  /* 0x0000001f3f077899 */ /* 0x000fe40008011635 */
[----:B------:R-:W-:Y:S02]  /*1340*/  ULOP3.LUT UR57, UR6, 0x3fff, URZ, 0xc0, !UPT ;  /* 0x00003fff06397892 */ /* 0x000fe4000f8ec03f */
[----:B------:R-:W-:Y:S02]  /*1350*/  ULEA.HI.SX32 UR53, UR53, UR7, 0x1a ;  /* 0x0000000735357291 */ /* 0x000fe4000f8fd23f */
[----:B------:R-:W-:Y:S01]  /*1360*/  @UP2 USHF.R.U32.HI UR42, URZ, UR10, UR5 ;  /* 0x0000000a3f2a2299 */ /* 0x000fe20008011605 */
[----:B--2---:R-:W-:-:S04]  /*1370*/  FMUL.FTZ R0, R3, R0 ;  /* 0x0000000003007220 */ /* 0x004fc80000410000 */
[----:B------:R-:W-:-:S05]  /*1380*/  FMUL.FTZ R0, R0, UR9 ;  /* 0x0000000900007c20 */ /* 0x000fca0008410000 */
[----:B------:R-:W-:Y:S01]  /*1390*/  R2UR UR40, R0 ;  /* 0x00000000002872ca */ /* 0x000fe200000e0000 */
[----:B------:R-:W-:-:S14]  /*13a0*/  @!P0 BRA `(.L_x_9) ;  /* 0x0000000000408947 */ /* 0x000fdc0003800000 */
[----:B------:R-:W-:Y:S01]  /*13b0*/  MOV R0, 0x0 ;  /* 0x0000000000007802 */ /* 0x000fe20000000f00 */
[----:B------:R-:W-:Y:S01]  /*13c0*/  ULDC.64 UR4, c[0x4][0xa0] ;  /* 0x0100280000047ab9 */ /* 0x000fe20000000a00 */
[----:B------:R-:W-:Y:S01]  /*13d0*/  ULDC.64 UR6, c[0x4][0x30] ;  /* 0x01000c0000067ab9 */ /* 0x000fe20000000a00 */
[----:B------:R-:W-:Y:S01]  /*13e0*/  IMAD.U32 R4, RZ, RZ, UR4 ;  /* 0x00000004ff047e24 */ /* 0x000fe2000f8e00ff */
[----:B------:R1:W2:Y:S01]  /*13f0*/  LDC.64 R14, c[0x4][R0] ;  /* 0x01000000000e7b82 */ /* 0x0002a20000000a00 */
[----:B------:R-:W-:Y:S01]  /*1400*/  IMAD.U32 R5, RZ, RZ, UR5 ;  /* 0x00000005ff057e24 */ /* 0x000fe2000f8e00ff */
[----:B------:R-:W-:Y:S01]  /*1410*/  ULDC.64 UR4, c[0x4][0xa8] ;  /* 0x01002a0000047ab9 */ /* 0x000fe20000000a00 */
[----:B------:R-:W-:Y:S02]  /*1420*/  IMAD.U32 R10, RZ, RZ, UR6 ;  /* 0x00000006ff0a7e24 */ /* 0x000fe4000f8e00ff */
[----:B------:R-:W-:Y:S02]  /*1430*/  IMAD.U32 R6, RZ, RZ, UR4 ;  /* 0x00000004ff067e24 */ /* 0x000fe4000f8e00ff */
[----:B------:R-:W-:-:S02]  /*1440*/  IMAD.U32 R7, RZ, RZ, UR5 ;  /* 0x00000005ff077e24 */ /* 0x000fc4000f8e00ff */
[----:B------:R-:W-:Y:S02]  /*1450*/  IMAD.U32 R11, RZ, RZ, UR7 ;  /* 0x00000007ff0b7e24 */ /* 0x000fe4000f8e00ff */
[----:B------:R-:W-:Y:S02]  /*1460*/  IMAD.MOV.U32 R8, RZ, RZ, 0x70 ;  /* 0x00000070ff087424 */ /* 0x000fe400078e00ff */
[----:B------:R-:W-:Y:S02]  /*1470*/  IMAD.MOV.U32 R12, RZ, RZ, 0x1 ;  /* 0x00000001ff0c7424 */ /* 0x000fe400078e00ff */
[----:B-1----:R-:W-:-:S07]  /*1480*/  IMAD.MOV.U32 R13, RZ, RZ, RZ ;  /* 0x000000ffff0d7224 */ /* 0x002fce00078e00ff */
[----:B------:R-:W-:-:S07]  /*1490*/  LEPC R20, `(.L_x_9) ;  /* 0x000000001014794e */ /* 0x000fce0000000000 */
[----:B--2---:R-:W-:Y:S05]  /*14a0*/  CALL.ABS.NOINC R14 ;  /* 0x000000000e007343 */ /* 0x004fea0003c00000 */
.L_x_9:
[----:B------:R-:W-:Y:S01]  /*14b0*/  ULOP3.LUT UR4, UR39, 0x1, URZ, 0xc0, !UPT ;  /* 0x0000000127047892 */ /* 0x000fe2000f8ec03f */
[----:B------:R-:W-:-:S05]  /*14c0*/  IMAD.U32 R3, RZ, RZ, UR47 ;  /* 0x0000002fff037e24 */ /* 0x000fca000f8e00ff */
[----:B------:R-:W-:Y:S01]  /*14d0*/  IMAD.U32 R0, RZ, RZ, UR4 ;  /* 0x00000004ff007e24 */ /* 0x000fe2000f8e00ff */
[----:B------:R-:W-:-:S04]  /*14e0*/  ISETP.NE.AND P0, PT, R3, 0x3, PT ;  /* 0x000000030300780c */ /* 0x000fc80003f05270 */
[----:B------:R-:W-:-:S04]  /*14f0*/  SHF.L.U32 R0, R0, 0x1f, RZ ;  /* 0x0000001f00007819 */ /* 0x000fc800000006ff */
[----:B------:R-:W1:Y:S02]  /*1500*/  SYNCS.PHASECHK.TRANS64.TRYWAIT P1, [UR38+0x29800], R0 ;  /* 0x02980000ff0075a7 */ /* 0x000e640008020166 */
[----:B-1----:R-:W-:Y:S05]  /*1510*/  @!P1 BRA `(.L_x_10) ;  /* 0x000000a800bc9947 */ /* 0x002fea0003800000 */
.L_x_92:
[----:B------:R-:W-:Y:S05]  /*1520*/  @!P0 BRA `(.L_x_11) ;  /* 0x0000000000048947 */ /* 0x000fea0003800000 */
[----:B------:R-:W-:Y:S01]  /*1530*/  BPT.TRAP 0x1 ;  /* 0x000000040000795c */ /* 0x000fe20000300000 */
.L_x_11:
[----:B------:R-:W-:Y:S02]  /*1540*/  IMAD.U32 R4, RZ, RZ, UR52 ;  /* 0x00000034ff047e24 */ /* 0x000fe4000f8e00ff */
[----:B-1----:R-:W-:-:S03]  /*1550*/  IMAD.U32 R3, RZ, RZ, UR36 ;  /* 0x00000024ff037e24 */ /* 0x002fc6000f8e00ff */
[----:B------:R-:W-:Y:S02]  /*1560*/  LEA R4, R4, UR38, 0x3 ;  /* 0x0000002604047c11 */ /* 0x000fe4000f8e18ff */
[----:B------:R-:W-:-:S04]  /*1570*/  SHF.L.U32 R3, R3, 0x1f, RZ ;  /* 0x0000001f03037819 */ /* 0x000fc800000006ff */
[----:B------:R1:W2:Y:S01]  /*1580*/  SYNCS.PHASECHK.TRANS64.TRYWAIT P1, [R4+URZ+0x29830], R3 ;  /* 0x02983003040075a7 */ /* 0x0002a2000802017f */
[----:B------:R-:W-:Y:S05]  /*1590*/  @!P0 BRA `(.L_x_12) ;  /* 0x0000000000048947 */ /* 0x000fea0003800000 */
[----:B------:R-:W-:Y:S01]  /*15a0*/  BPT.TRAP 0x1 ;  /* 0x000000040000795c */ /* 0x000fe20000300000 */
.L_x_12:
[----:B------:R-:W3:Y:S01]  /*15b0*/  S2R R0, SR_TID.X ;  /* 0x0000000000007919 */ /* 0x000ee20000002100 */
[----:B------:R-:W-:Y:S01]  /*15c0*/  IMAD.MOV.U32 R87, RZ, RZ, RZ ;  /* 0x000000ffff577224 */ /* 0x000fe200078e00ff */
[----:B---3--:R-:W-:Y:S01]  /*15d0*/  LOP3.LUT P2, RZ, R0, 0x7f, RZ, 0xc0, !PT ;  /* 0x0000007f00ff7812 */ /* 0x008fe2000784c0ff */
[----:B--2---:R-:W-:-:S12]  /*15e0*/  @P1 BRA `(.L_x_13) ;  /* 0x0000000000081947 */ /* 0x004fd80003800000 */
[----:B------:R-:W2:Y:S02]  /*15f0*/  SYNCS.PHASECHK.TRANS64.TRYWAIT P1, [R4+URZ+0x29830], R3 ;  /* 0x02983003040075a7 */ /* 0x000ea4000802017f */
[----:B--2---:R-:W-:Y:S05]  /*1600*/  @!P1 BRA `(.L_x_14) ;  /* 0x000000a800989947 */ /* 0x004fea0003800000 */
.L_x_13:
[----:B------:R-:W-:Y:S05]  /*1610*/  WARPSYNC.ALL ;  /* 0x0000000000007948 */ /* 0x000fea0003800000 */
[----:B------:R-:W-:Y:S01]  /*1620*/  UIADD3 UR4, UR38, 0x1a400, URZ ;  /* 0x0001a40026047890 */ /* 0x000fe2000fffe03f */
[----:B------:R-:W-:Y:S01]  /*1630*/  WARPGROUP.ARRIVE ;  /* 0x00000000000079c5 */ /* 0x000fe20000000000 */
[----:B------:R-:W-:Y:S01]  /*1640*/  ULOP3.LUT UR20, UR57, 0x10000, URZ, 0xfc, !UPT ;  /* 0x0001000039147892 */ /* 0x000fe2000f8efc3f */
[----:B------:R-:W-:Y:S01]  /*1650*/  VIADD R0, R168, UR56 ;  /* 0x00000038a8007c36 */ /* 0x000fe20008000000 */
[----:B------:R-:W-:Y:S01]  /*1660*/  USHF.R.U32.HI UR4, URZ, 0x4, UR4 ;  /* 0x000000043f047899 */ /* 0x000fe20008011604 */
[----:B------:R-:W-:Y:S01]  /*1670*/  IMAD.U32 R5, RZ, RZ, UR53 ;  /* 0x00000035ff057e24 */ /* 0x000fe2000f8e00ff */
[----:B------:R-:W-:Y:S01]  /*1680*/  UMOV UR25, 0x80000020 ;  /* 0x8000002000197882 */ /* 0x000fe20000000000 */
[----:B------:R-:W-:Y:S01]  /*1690*/  UMOV UR27, 0x80000020 ;  /* 0x80000020001b7882 */ /* 0x000fe20000000000 */
[----:B------:R-:W-:Y:S01]  /*16a0*/  ULOP3.LUT UR4, UR4, 0x3fff, URZ, 0xc0, !UPT ;  /* 0x00003fff04047892 */ /* 0x000fe2000f8ec03f */
[----:B------:R-:W-:Y:S01]  /*16b0*/  IMAD R5, R5, -0xa0, R0 ;  /* 0xffffff6005057824 */ /* 0x000fe200078e0200 */
[----:B------:R-:W-:Y:S01]  /*16c0*/  UMOV UR24, UR20 ;  /* 0x0000001400187c82 */ /* 0x000fe20008000000 */
[----:B------:R-:W-:Y:S01]  /*16d0*/  UMOV UR5, UR25 ;  /* 0x0000001900057c82 */ /* 0x000fe20008000000 */
[----:B------:R-:W-:Y:S01]  /*16e0*/  ULOP3.LUT UR49, UR4, 0x10000, URZ, 0xfc, !UPT ;  /* 0x0001000004317892 */ /* 0x000fe2000f8efc3f */
[----:B------:R-:W-:Y:S01]  /*16f0*/  P2R R13, PR, RZ, 0x1 ;  /* 0x00000001ff0d7803 */ /* 0x000fe20000000000 */
[----:B------:R-:W-:Y:S01]  /*1700*/  UMOV UR7, 0x80000020 ;  /* 0x8000002000077882 */ /* 0x000fe20000000000 */
[----:B------:R-:W-:Y:S01]  /*1710*/  UMOV UR4, UR24 ;  /* 0x0000001800047c82 */ /* 0x000fe20008000000 */
[----:B------:R-:W-:Y:S01]  /*1720*/  UIMAD UR28, UR52, 0x780, UR49 ;  /* 0x00000780341c78a4 */ /* 0x000fe2000f8e0231 */
[C---:B------:R-:W-:Y:S01]  /*1730*/  ISETP.GT.AND P2, PT, R5.reuse, RZ, PT ;  /* 0x000000ff0500720c */ /* 0x040fe20003f44270 */
[----:B------:R-:W-:Y:S01]  /*1740*/  UIADD3 UR9, UR20, 0x2, URZ ;  /* 0x0000000214097890 */ /* 0x000fe2000fffe03f */
[C---:B------:R-:W-:Y:S01]  /*1750*/  ISETP.GT.AND P5, PT, R5.reuse, 0x1, PT ;  /* 0x000000010500780c */ /* 0x040fe20003fa4270 */
[----:B------:R-:W-:Y:S01]  /*1760*/  UIADD3 UR6, UR28, 0x180, URZ ;  /* 0x000001801c067890 */ /* 0x000fe2000fffe03f */
[C---:B------:R-:W-:Y:S01]  /*1770*/  ISETP.GT.AND P4, PT, R5.reuse, 0x8, PT ;  /* 0x000000080500780c */ /* 0x040fe20003f84270 */
[----:B------:R-:W-:Y:S01]  /*1780*/  UIADD3 UR8, UR28, 0x200, URZ ;  /* 0x000002001c087890 */ /* 0x000fe2000fffe03f */
[C---:B------:R-:W-:Y:S01]  /*1790*/  ISETP.GT.AND P1, PT, R5.reuse, 0x9, PT ;  /* 0x000000090500780c */ /* 0x040fe20003f24270 */
[----:B------:R-:W-:Y:S01]  /*17a0*/  UMOV UR26, UR28 ;  /* 0x0000001c001a7c82 */ /* 0x000fe20008000000 */
[----:B------:R-:W-:Y:S01]  /*17b0*/  UIADD3 UR10, UR28, 0x2, URZ ;  /* 0x000000021c0a7890 */ /* 0x000fe2000fffe03f */
[----:B------:R-:W-:Y:S01]  /*17c0*/  QGMMA.64x32x32.F32.E4M3.E4M3 R104, gdesc[UR24], RZ, !UPT, gsb0 ;  /* 0x00600000186879f3 */ /* 0x000fe2000c0008ff */
[----:B------:R-:W-:Y:S01]  /*17d0*/  UIADD3 UR26, UR28, 0x80, URZ ;  /* 0x000000801c1a7890 */ /* 0x000fe2000fffe03f */
[C---:B------:R-:W-:Y:S01]  /*17e0*/  ISETP.GT.AND P3, PT, R5.reuse, 0x10, PT ;  /* 0x000000100500780c */ /* 0x040fe20003f64270 */
[----:B------:R-:W-:Y:S01]  /*17f0*/  UMOV UR27, 0x80000020 ;  /* 0x80000020001b7882 */ /* 0x000fe20000000000 */
[----:B------:R-:W-:Y:S01]  /*1800*/  UMOV UR11, 0x80000020 ;  /* 0x80000020000b7882 */ /* 0x000fe20000000000 */
[----:B------:R-:W-:Y:S01]  /*1810*/  UIADD3 UR12, UR28, 0x202, URZ ;  /* 0x000002021c0c7890 */ /* 0x000fe2000fffe03f */
[C---:B------:R-:W-:Y:S01]  /*1820*/  ISETP.GT.AND P0, PT, R5.reuse, 0x79, PT ;  /* 0x000000790500780c */ /* 0x040fe20003f04270 */
[----:B------:R-:W-:Y:S01]  /*1830*/  UIADD3 UR13, UR20, 0x200, URZ ;  /* 0x00000200140d7890 */ /* 0x000fe2000fffe03f */
[----:B------:R-:W-:Y:S01]  /*1840*/  ISETP.GT.AND P6, PT, R5, 0x80, PT ;  /* 0x000000800500780c */ /* 0x000fe20003fc4270 */
[----:B------:R-:W-:Y:S01]  /*1850*/  UIADD3 UR14, UR28, 0x280, URZ ;  /* 0x000002801c0e7890 */ /* 0x000fe2000fffe03f */
[----:B------:R-:W-:Y:S01]  /*1860*/  IMAD.U32 R9, RZ, RZ, UR40 ;  /* 0x00000028ff097e24 */ /* 0x000fe2000f8e00ff */
[----:B------:R-:W-:Y:S01]  /*1870*/  UMOV UR15, 0x80000020 ;  /* 0x80000020000f7882 */ /* 0x000fe20000000000 */
[----:B------:R-:W-:Y:S01]  /*1880*/  UIADD3 UR16, UR28, 0x282, URZ ;  /* 0x000002821c107890 */ /* 0x000fe2000fffe03f */
[----:B------:R-:W3:Y:S01]  /*1890*/  S2R R86, SR_TID.X ;  /* 0x0000000000567919 */ /* 0x000ee20000002100 */
[----:B------:R-:W-:Y:S01]  /*18a0*/  UIADD3 UR18, UR28, 0x402, URZ ;  /* 0x000004021c127890 */ /* 0x000fe2000fffe03f */
[----:B------:R-:W-:Y:S01]  /*18b0*/  UMOV UR19, 0x80000020 ;  /* 0x8000002000137882 */ /* 0x000fe20000000000 */
[----:B------:R-:W-:Y:S01]  /*18c0*/  UIADD3 UR22, UR28, 0x680, URZ ;  /* 0x000006801c167890 */ /* 0x000fe2000fffe03f */
[----:B------:R-:W-:Y:S01]  /*18d0*/  UMOV UR23, 0x80000020 ;  /* 0x8000002000177882 */ /* 0x000fe20000000000 */
[----:B------:R-:W-:Y:S01]  /*18e0*/  UISETP.GE.AND UP0, UPT, UR56, 0xa1, UPT ;  /* 0x000000a13800788c */ /* 0x000fe2000bf06270 */
[----:B------:R-:W-:-:S02]  /*18f0*/  WARPGROUP.DEPBAR.LE gsb0, 0x0 ;  /* 0x00008000000079c5 */ /* 0x000fc40000010000 */
[----:B------:R-:W-:-:S06]  /*1900*/  WARPGROUP.ARRIVE ;  /* 0x00000000000079c5 */ /* 0x000fcc0000000000 */
[----:B------:R-:W-:Y:S01]  /*1910*/  QGMMA.64x32x32.F32.E4M3.E4M3 R88, gdesc[UR24], RZ, !UPT, gsb0 ;  /* 0x00600000185879f3 */ /* 0x000fe2000c0008ff */
[----:B------:R-:W-:Y:S01]  /*1920*/  UIADD3 UR26, UR28, 0x100, URZ ;  /* 0x000001001c1a7890 */ /* 0x000fe2000fffe03f */
[----:B------:R-:W-:Y:S01]  /*1930*/  UMOV UR27, 0x80000020 ;  /* 0x80000020001b7882 */ /* 0x000fe20000000000 */
[----:B------:R-:W-:Y:S02]  /*1940*/  WARPGROUP.DEPBAR.LE gsb0, 0x0 ;  /* 0x00008000000079c5 */ /* 0x000fe40000010000 */
[----:B------:R-:W-:-:S06]  /*1950*/  WARPGROUP.ARRIVE ;  /* 0x00000000000079c5 */ /* 0x000fcc0000000000 */
[----:B------:R-:W-:Y:S01]  /*1960*/  QGMMA.64x32x32.F32.E4M3.E4M3 R56, gdesc[UR24], RZ, !UPT, gsb0 ;  /* 0x00600000183879f3 */ /* 0x000fe2000c0008ff */
[----:B------:R-:W-:Y:S01]  /*1970*/  UMOV UR26, UR8 ;  /* 0x00000008001a7c82 */ /* 0x000fe20008000000 */
[----:B------:R-:W-:Y:S01]  /*1980*/  UMOV UR27, 0x80000020 ;  /* 0x80000020001b7882 */ /* 0x000fe20000000000 */
[----:B------:R-:W-:Y:S02]  /*1990*/  WARPGROUP.DEPBAR.LE gsb0, 0x0 ;  /* 0x00008000000079c5 */ /* 0x000fe40000010000 */
[----:B------:R-:W-:-:S06]  /*19a0*/  WARPGROUP.ARRIVE ;  /* 0x00000000000079c5 */ /* 0x000fcc0000000000 */
[----:B------:R-:W-:Y:S01]  /*19b0*/  QGMMA.64x32x32.F32.E4M3.E4M3 R40, gdesc[UR4], RZ, !UPT, gsb0 ;  /* 0x00600000042879f3 */ /* 0x000fe2000c0008ff */
[----:B------:R-:W-:Y:S01]  /*19c0*/  UMOV UR4, UR9 ;  /* 0x0000000900047c82 */ /* 0x000fe20008000000 */
[----:B------:R-:W-:Y:S01]  /*19d0*/  UMOV UR5, 0x80000020 ;  /* 0x8000002000057882 */ /* 0x000fe20000000000 */
[----:B------:R-:W-:Y:S01]  /*19e0*/  UMOV UR6, UR10 ;  /* 0x0000000a00067c82 */ /* 0x000fe20008000000 */
[----:B------:R-:W-:Y:S01]  /*19f0*/  UMOV UR7, 0x80000020 ;  /* 0x8000002000077882 */ /* 0x000fe20000000000 */
[----:B------:R-:W-:Y:S01]  /*1a00*/  UIADD3 UR10, UR28, 0x182, URZ ;  /* 0x000001821c0a7890 */ /* 0x000fe2000fffe03f */
[----:B------:R-:W-:Y:S01]  /*1a10*/  UMOV UR8, UR4 ;  /* 0x0000000400087c82 */ /* 0x000fe20008000000 */
[----:B------:R-:W-:Y:S01]  /*1a20*/  UMOV UR9, UR5 ;  /* 0x0000000500097c82 */ /* 0x000fe20008000000 */
[----:B------:R-:W-:Y:S02]  /*1a30*/  WARPGROUP.DEPBAR.LE gsb0, 0x0 ;  /* 0x00008000000079c5 */ /* 0x000fe40000010000 */
[----:B------:R-:W-:-:S06]  /*1a40*/  WARPGROUP.ARRIVE ;  /* 0x00000000000079c5 */ /* 0x000fcc0000000000 */
[----:B------:R-:W-:Y:S03]  /*1a50*/  QGMMA.64x32x32.F32.E4M3.E4M3 R24, gdesc[UR24], RZ, !UPT, gsb0 ;  /* 0x00600000181879f3 */ /* 0x000fe6000c0008ff */
[----:B------:R-:W-:Y:S02]  /*1a60*/  WARPGROUP.DEPBAR.LE gsb0, 0x0 ;  /* 0x00008000000079c5 */ /* 0x000fe40000010000 */
[----:B------:R-:W-:-:S06]  /*1a70*/  WARPGROUP.ARRIVE ;  /* 0x00000000000079c5 */ /* 0x000fcc0000000000 */
[----:B------:R-:W-:Y:S01]  /*1a80*/  QGMMA.64x32x32.F32.E4M3.E4M3 R104, gdesc[UR4], R104, gsb0 ;  /* 0x00600000046879f3 */ /* 0x000fe20008000868 */
[----:B------:R-:W-:Y:S01]  /*1a90*/  UIADD3 UR6, UR28, 0x82, URZ ;  /* 0x000000821c067890 */ /* 0x000fe2000fffe03f */
[----:B------:R-:W-:Y:S01]  /*1aa0*/  UMOV UR7, 0x80000020 ;  /* 0x8000002000077882 */ /* 0x000fe20000000000 */
        /* <DEDUP_REMOVED lines=8> */
[----:B------:R-:W-:Y:S01]  /*1b30*/  UMOV UR6, UR12 ;  /* 0x0000000c00067c82 */ /* 0x000fe20008000000 */
[----:B------:R-:W-:Y:S01]  /*1b40*/  UMOV UR7, 0x80000020 ;  /* 0x8000002000077882 */ /* 0x000fe20000000000 */
[----:B------:R-:W-:Y:S02]  /*1b50*/  WARPGROUP.DEPBAR.LE gsb0, 0x0 ;  /* 0x00008000000079c5 */ /* 0x000fe40000010000 */
[----:B------:R-:W-:-:S06]  /*1b60*/  WARPGROUP.ARRIVE ;  /* 0x00000000000079c5 */ /* 0x000fcc0000000000 */
[----:B------:R-:W-:Y:S01]  /*1b70*/  QGMMA.64x32x32.F32.E4M3.E4M3 R40, gdesc[UR8], R40, gsb0 ;  /* 0x00600000082879f3 */ /* 0x000fe20008000828 */
        /* <DEDUP_REMOVED lines=9> */
[----:B------:R-:W-:Y:S01]  /*1c10*/  QGMMA.64x32x32.F32.E4M3.E4M3 R24, gdesc[UR4], R24, gsb0 ;  /* 0x00600000041879f3 */ /* 0x000fe20008000818 */
[----:B------:R-:W-:Y:S02]  /*1c20*/  UIADD3 UR6, UR28, 0x480, URZ ;  /* 0x000004801c067890 */ /* 0x000fe4000fffe03f */
[----:B------:R-:W-:Y:S01]  /*1c30*/  UIADD3 UR7, UR20, 0x202, URZ ;  /* 0x0000020214077890 */ /* 0x000fe2000fffe03f */
        /* <DEDUP_REMOVED lines=15> */
[----:B------:R-:W-:Y:S01]  /*1d30*/  UIADD3 UR6, UR28, 0x482, URZ ;  /* 0x000004821c067890 */ /* 0x000fe2000fffe03f */
[----:B------:R-:W-:Y:S02]  /*1d40*/  WARPGROUP.DEPBAR.LE gsb0, 0x0 ;  /* 0x00008000000079c5 */ /* 0x000fe40000010000 */
[----:B------:R-:W-:-:S06]  /*1d50*/  WARPGROUP.ARRIVE ;  /* 0x00000000000079c5 */ /* 0x000fcc0000000000 */
[----:B------:R-:W-:Y:S01]  /*1d60*/  QGMMA.64x32x32.F32.E4M3.E4M3 R40, gdesc[UR12], R40, gsb0 ;  /* 0x006000000c2879f3 */ /* 0x000fe20008000828 */
[----:B------:R-:W-:Y:S01]  /*1d70*/  UMOV UR12, UR7 ;  /* 0x00000007000c7c82 */ /* 0x000fe20008000000 */
[----:B------:R-:W-:Y:S01]  /*1d80*/  UMOV UR13, 0x80000020 ;  /* 0x80000020000d7882 */ /* 0x000fe20000000000 */
[----:B------:R-:W-:Y:S01]  /*1d90*/  UMOV UR14, UR16 ;  /* 0x00000010000e7c82 */ /* 0x000fe20008000000 */
[----:B------:R-:W-:Y:S01]  /*1da0*/  UMOV UR15, 0x80000020 ;  /* 0x80000020000f7882 */ /* 0x000fe20000000000 */
[----:B------:R-:W-:Y:S01]  /*1db0*/  UMOV UR16, UR12 ;  /* 0x0000000c00107c82 */ /* 0x000fe20008000000 */
[----:B------:R-:W-:Y:S01]  /*1dc0*/  UMOV UR17, UR13 ;  /* 0x0000000d00117c82 */ /* 0x000fe20008000000 */
[----:B------:R-:W-:Y:S01]  /*1dd0*/  UIADD3 UR7, UR20, 0x400, URZ ;  /* 0x0000040014077890 */ /* 0x000fe2000fffe03f */
[----:B------:R-:W-:Y:S02]  /*1de0*/  WARPGROUP.DEPBAR.LE gsb0, 0x0 ;  /* 0x00008000000079c5 */ /* 0x000fe40000010000 */
[----:B------:R-:W-:-:S06]  /*1df0*/  WARPGROUP.ARRIVE ;  /* 0x00000000000079c5 */ /* 0x000fcc0000000000 */
[----:B------:R-:W-:Y:S01]  /*1e00*/  QGMMA.64x32x32.F32.E4M3.E4M3 R24, gdesc[UR8], R24, gsb0 ;  /* 0x00600000081879f3 */ /* 0x000fe20008000818 */
[----:B------:R-:W-:Y:S02]  /*1e10*/  UIADD3 UR10, UR28, 0x500, URZ ;  /* 0x000005001c0a7890 */ /* 0x000fe4000fffe03f */
        /* <DEDUP_REMOVED lines=24> */
[----:B------:R-:W-:Y:S02]  /*1fa0*/  UMOV UR21, UR17 ;  /* 0x0000001100157c82 */ /* 0x000fe40008000000 */
[----:B------:R-:W-:Y:S01]  /*1fb0*/  UMOV UR20, UR16 ;  /* 0x0000001000147c82 */ /* 0x000fe20008000000 */
[----:B------:R-:W-:Y:S01]  /*1fc0*/  UIADD3 UR10, UR28, 0x502, URZ ;  /* 0x000005021c0a7890 */ /* 0x000fe2000fffe03f */
[----:B------:R-:W-:-:S02]  /*1fd0*/  WARPGROUP.DEPBAR.LE gsb0, 0x0 ;  /* 0x00008000000079c5 */ /* 0x000fc40000010000 */
[----:B------:R-:W-:-:S06]  /*1fe0*/  WARPGROUP.ARRIVE ;  /* 0x00000000000079c5 */ /* 0x000fcc0000000000 */
[----:B------:R-:W-:Y:S03]  /*1ff0*/  QGMMA.64x32x32.F32.E4M3.E4M3 R24, gdesc[UR12], R24, gsb0 ;  /* 0x006000000c1879f3 */ /* 0x000fe60008000818 */
        /* <DEDUP_REMOVED lines=22> */
[----:B------:R-:W-:Y:S02]  /*2160*/  WARPGROUP.DEPBAR.LE gsb0, 0x0 ;  /* 0x00008000000079c5 */ /* 0x000fe40000010000 */
        /* <DEDUP_REMOVED lines=8> */
[----:B------:R-:W-:Y:S01]  /*21f0*/  WARPGROUP.ARRIVE ;  /* 0x00000000000079c5 */ /* 0x000fe20000000000 */
[----:B------:R-:W-:Y:S02]  /*2200*/  FSEL R106, R106, -INF , P2 ;  /* 0xff8000006a6a7808 */ /* 0x000fe40001000000 */
[----:B------:R-:W-:Y:S02]  /*2210*/  FSEL R107, R107, -INF , P5 ;  /* 0xff8000006b6b7808 */ /* 0x000fe40002800000 */
[----:B------:R-:W-:Y:S01]  /*2220*/  FSEL R110, R110, -INF , P4 ;  /* 0xff8000006e6e7808 */ /* 0x000fe20002000000 */
[----:B------:R-:W-:Y:S01]  /*2230*/  QGMMA.64x32x32.F32.E4M3.E4M3 R88, gdesc[UR20], R88, gsb0 ;  /* 0x00600000145879f3 */ /* 0x000fe20008000858 */
[----:B------:R-:W-:Y:S01]  /*2240*/  UIADD3 UR22, UR28, 0x602, URZ ;  /* 0x000006021c167890 */ /* 0x000fe2000fffe03f */
[----:B-12---:R-:W-:Y:S01]  /*2250*/  FMNMX.FTZ R3, R106, R107, !PT ;  /* 0x0000006b6a037209 */ /* 0x006fe20007810000 */
[----:B------:R-:W-:Y:S01]  /*2260*/  UMOV UR23, 0x80000020 ;  /* 0x8000002000177882 */ /* 0x000fe20000000000 */
[----:B------:R-:W-:-:S02]  /*2270*/  FSEL R111, R111, -INF , P1 ;  /* 0xff8000006f6f7808 */ /* 0x000fc40000800000 */
[----:B------:R-:W-:Y:S02]  /*2280*/  FMNMX.FTZ R0, R110, R3, !PT ;  /* 0x000000036e007209 */ /* 0x000fe40007810000 */
[----:B------:R-:W-:Y:S02]  /*2290*/  FSEL R104, R104, -INF , P2 ;  /* 0xff80000068687808 */ /* 0x000fe40001000000 */
[----:B------:R-:W-:Y:S02]  /*22a0*/  ISETP.GT.AND P2, PT, R5, 0x11, PT ;  /* 0x000000110500780c */ /* 0x000fe40003f44270 */
[----:B------:R-:W-:Y:S02]  /*22b0*/  FSEL R114, R114, -INF , P3 ;  /* 0xff80000072727808 */ /* 0x000fe40001800000 */
[----:B------:R-:W-:Y:S02]  /*22c0*/  FMNMX.FTZ R3, R111, R0, !PT ;  /* 0x000000006f037209 */ /* 0x000fe40007810000 */
[----:B------:R-:W-:-:S02]  /*22d0*/  FSEL R105, R105, -INF , P5 ;  /* 0xff80000069697808 */ /* 0x000fc40002800000 */
[----:B------:R-:W-:Y:S02]  /*22e0*/  ISETP.GT.AND P5, PT, R5, 0x18, PT ;  /* 0x000000180500780c */ /* 0x000fe40003fa4270 */
[----:B------:R-:W-:Y:S02]  /*22f0*/  FSEL R115, R115, -INF , P2 ;  /* 0xff80000073737808 */ /* 0x000fe40001000000 */
[----:B------:R-:W-:Y:S02]  /*2300*/  FMNMX.FTZ R0, R114, R3, !PT ;  /* 0x0000000372007209 */ /* 0x000fe40007810000 */
[----:B------:R-:W-:Y:S02]  /*2310*/  FSEL R108, R108, -INF , P4 ;  /* 0xff8000006c6c7808 */ /* 0x000fe40002000000 */
[----:B------:R-:W-:Y:S02]  /*2320*/  ISETP.GT.AND P4, PT, R5, 0x19, PT ;  /* 0x000000190500780c */ /* 0x000fe40003f84270 */
[----:B------:R-:W-:-:S02]  /*2330*/  FSEL R118, R118, -INF , P5 ;  /* 0xff80000076767808 */ /* 0x000fc40002800000 */
[----:B------:R-:W-:Y:S02]  /*2340*/  FMNMX.FTZ R3, R115, R0, !PT ;  /* 0x0000000073037209 */ /* 0x000fe40007810000 */
[----:B------:R-:W-:Y:S02]  /*2350*/  FSEL R112, R112, -INF , P3 ;  /* 0xff80000070707808 */ /* 0x000fe40001800000 */
[----:B------:R-:W-:Y:S02]  /*2360*/  FSEL R119, R119, -INF , P4 ;  /* 0xff80000077777808 */ /* 0x000fe40002000000 */
[----:B------:R-:W-:Y:S02]  /*2370*/  ISETP.GT.AND P3, PT, R5, 0x20, PT ;  /* 0x000000200500780c */ /* 0x000fe40003f64270 */
[----:B------:R-:W-:Y:S02]  /*2380*/  FMNMX.FTZ R0, R118, R3, !PT ;  /* 0x0000000376007209 */ /* 0x000fe40007810000 */
[----:B------:R-:W-:-:S02]  /*2390*/  FSEL R109, R109, -INF , P1 ;  /* 0xff8000006d6d7808 */ /* 0x000fc40000800000 */
[----:B------:R-:W-:Y:S02]  /*23a0*/  ISETP.GT.AND P1, PT, R5, 0x21, PT ;  /* 0x000000210500780c */ /* 0x000fe40003f24270 */
[----:B------:R-:W-:Y:S02]  /*23b0*/  FMNMX.FTZ R3, R119, R0, !PT ;  /* 0x0000000077037209 */ /* 0x000fe40007810000 */
[----:B------:R-:W-:Y:S02]  /*23c0*/  FSEL R113, R113, -INF , P2 ;  /* 0xff80000071717808 */ /* 0x000fe40001000000 */
[C---:B------:R-:W-:Y:S02]  /*23d0*/  ISETP.GT.AND P2, PT, R5.reuse, 0x28, PT ;  /* 0x000000280500780c */ /* 0x040fe40003f44270 */
[----:B------:R-:W-:Y:S02]  /*23e0*/  FSEL R116, R116, -INF , P5 ;  /* 0xff80000074747808 */ /* 0x000fe40002800000 */
[----:B------:R-:W-:-:S02]  /*23f0*/  ISETP.GT.AND P5, PT, R5, 0x29, PT ;  /* 0x000000290500780c */ /* 0x000fc40003fa4270 */
[----:B------:R-:W-:Y:S02]  /*2400*/  FSEL R117, R117, -INF , P4 ;  /* 0xff80000075757808 */ /* 0x000fe40002000000 */
[----:B------:R-:W-:Y:S01]  /*2410*/  ISETP.GT.AND P4, PT, R5, 0x30, PT ;  /* 0x000000300500780c */ /* 0x000fe20003f84270 */
[----:B------:R-:W-:Y:S02]  /*2420*/  WARPGROUP.DEPBAR.LE gsb0, 0x0 ;  /* 0x00008000000079c5 */ /* 0x000fe40000010000 */
[----:B------:R-:W-:Y:S01]  /*2430*/  WARPGROUP.ARRIVE ;  /* 0x00000000000079c5 */ /* 0x000fe20000000000 */
[----:B------:R-:W-:Y:S02]  /*2440*/  FSEL R90, R90, -INF , P3 ;  /* 0xff8000005a5a7808 */ /* 0x000fe40001800000 */
[----:B------:R-:W-:Y:S02]  /*2450*/  FSEL R91, R91, -INF , P1 ;  /* 0xff8000005b5b7808 */ /* 0x000fe40000800000 */
[----:B------:R-:W-:Y:S01]  /*2460*/  FMNMX.FTZ R0, R90, R3, !PT ;  /* 0x000000035a007209 */ /* 0x000fe20007810000 */
[----:B------:R-:W-:Y:S01]  /*2470*/  QGMMA.64x32x32.F32.E4M3.E4M3 R56, gdesc[UR20], R56, gsb0 ;  /* 0x00600000143879f3 */ /* 0x000fe20008000838 */
[----:B------:R-:W-:Y:S01]  /*2480*/  UIADD3 UR22, UR28, 0x682, URZ ;  /* 0x000006821c167890 */ /* 0x000fe2000fffe03f */
[----:B------:R-:W-:Y:S01]  /*2490*/  FSEL R94, R94, -INF , P2 ;  /* 0xff8000005e5e7808 */ /* 0x000fe20001000000 */
[----:B------:R-:W-:Y:S01]  /*24a0*/  UMOV UR23, 0x80000020 ;  /* 0x8000002000177882 */ /* 0x000fe20000000000 */
[----:B------:R-:W-:-:S02]  /*24b0*/  FMNMX.FTZ R3, R91, R0, !PT ;  /* 0x000000005b037209 */ /* 0x000fc40007810000 */
[----:B------:R-:W-:Y:S02]  /*24c0*/  FSEL R95, R95, -INF , P5 ;  /* 0xff8000005f5f7808 */ /* 0x000fe40002800000 */
[----:B------:R-:W-:Y:S02]  /*24d0*/  FMNMX.FTZ R0, R94, R3, !PT ;  /* 0x000000035e007209 */ /* 0x000fe40007810000 */
[----:B------:R-:W-:Y:S02]  /*24e0*/  FSEL R88, R88, -INF , P3 ;  /* 0xff80000058587808 */ /* 0x000fe40001800000 */
[----:B------:R-:W-:Y:S02]  /*24f0*/  ISETP.GT.AND P3, PT, R5, 0x31, PT ;  /* 0x000000310500780c */ /* 0x000fe40003f64270 */
[----:B------:R-:W-:Y:S02]  /*2500*/  FSEL R98, R98, -INF , P4 ;  /* 0xff80000062627808 */ /* 0x000fe40002000000 */
[----:B------:R-:W-:-:S02]  /*2510*/  FMNMX.FTZ R3, R95, R0, !PT ;  /* 0x000000005f037209 */ /* 0x000fc40007810000 */
[----:B------:R-:W-:Y:S02]  /*2520*/  FSEL R89, R89, -INF , P1 ;  /* 0xff80000059597808 */ /* 0x000fe40000800000 */
[----:B------:R-:W-:Y:S02]  /*2530*/  ISETP.GT.AND P1, PT, R5, 0x38, PT ;  /* 0x000000380500780c */ /* 0x000fe40003f24270 */
[----:B------:R-:W-:Y:S02]  /*2540*/  FSEL R99, R99, -INF , P3 ;  /* 0xff80000063637808 */ /* 0x000fe40001800000 */
[----:B------:R-:W-:Y:S02]  /*2550*/  FMNMX.FTZ R0, R98, R3, !PT ;  /* 0x0000000362007209 */ /* 0x000fe40007810000 */
[----:B------:R-:W-:Y:S02]  /*2560*/  FSEL R92, R92, -INF , P2 ;  /* 0xff8000005c5c7808 */ /* 0x000fe40001000000 */
[----:B------:R-:W-:-:S02]  /*2570*/  ISETP.GT.AND P2, PT, R5, 0x39, PT ;  /* 0x000000390500780c */ /* 0x000fc40003f44270 */
        /* <DEDUP_REMOVED lines=8> */
[----:B------:R-:W-:Y:S02]  /*2600*/  FMNMX.FTZ R3, R103, R0, !PT ;  /* 0x0000000067037209 */ /* 0x000fe40007810000 */
[----:B------:R-:W-:Y:S02]  /*2610*/  FSEL R97, R97, -INF , P3 ;  /* 0xff80000061617808 */ /* 0x000fe40001800000 */
[----:B------:R-:W-:Y:S02]  /*2620*/  ISETP.GT.AND P3, PT, R5, 0x48, PT ;  /* 0x000000480500780c */ /* 0x000fe40003f64270 */
[----:B------:R-:W-:-:S02]  /*2630*/  FSEL R100, R100, -INF , P1 ;  /* 0xff80000064647808 */ /* 0x000fc40000800000 */
[----:B------:R-:W-:Y:S02]  /*2640*/  ISETP.GT.AND P1, PT, R5, 0x49, PT ;  /* 0x000000490500780c */ /* 0x000fe40003f24270 */
[----:B------:R-:W-:Y:S02]  /*2650*/  FSEL R101, R101, -INF , P2 ;  /* 0xff80000065657808 */ /* 0x000fe40001000000 */
[----:B------:R-:W-:Y:S01]  /*2660*/  ISETP.GT.AND P2, PT, R5, 0x50, PT ;  /* 0x000000500500780c */ /* 0x000fe20003f44270 */
[----:B------:R-:W-:Y:S02]  /*2670*/  WARPGROUP.DEPBAR.LE gsb0, 0x0 ;  /* 0x00008000000079c5 */ /* 0x000fe40000010000 */
[----:B------:R-:W-:Y:S01]  /*2680*/  WARPGROUP.ARRIVE ;  /* 0x00000000000079c5 */ /* 0x000fe20000000000 */
[----:B------:R-:W-:Y:S02]  /*2690*/  FSEL R58, R58, -INF , P5 ;  /* 0xff8000003a3a7808 */ /* 0x000fe40002800000 */
[----:B------:R-:W-:-:S02]  /*26a0*/  FSEL R59, R59, -INF , P4 ;  /* 0xff8000003b3b7808 */ /* 0x000fc40002000000 */
[----:B------:R-:W-:Y:S01]  /*26b0*/  FMNMX.FTZ R0, R58, R3, !PT ;  /* 0x000000033a007209 */ /* 0x000fe20007810000 */
[----:B------:R-:W-:Y:S01]  /*26c0*/  QGMMA.64x32x32.F32.E4M3.E4M3 R40, gdesc[UR20], R40, gsb0 ;  /* 0x00600000142879f3 */ /* 0x000fe20008000828 */
[----:B------:R-:W-:Y:S01]  /*26d0*/  UIADD3 UR22, UR28, 0x702, URZ ;  /* 0x000007021c167890 */ /* 0x000fe2000fffe03f */
[----:B------:R-:W-:Y:S01]  /*26e0*/  FSEL R62, R62, -INF , P3 ;  /* 0xff8000003e3e7808 */ /* 0x000fe20001800000 */
[----:B------:R-:W-:Y:S01]  /*26f0*/  UMOV UR23, 0x80000020 ;  /* 0x8000002000177882 */ /* 0x000fe20000000000 */
[----:B------:R-:W-:Y:S02]  /*2700*/  FMNMX.FTZ R3, R59, R0, !PT ;  /* 0x000000003b037209 */ /* 0x000fe40007810000 */
        /* <DEDUP_REMOVED lines=20> */
[----:B------:R-:W-:-:S02]  /*2850*/  FMNMX.FTZ R0, R71, R0, !PT ;  /* 0x0000000047007209 */ /* 0x000fc40007810000 */
[----:B------:R-:W-:Y:S02]  /*2860*/  FSEL R65, R65, -INF , P5 ;  /* 0xff80000041417808 */ /* 0x000fe40002800000 */
[C---:B------:R-:W-:Y:S02]  /*2870*/  ISETP.GT.AND P5, PT, R5.reuse, 0x68, PT ;  /* 0x000000680500780c */ /* 0x040fe40003fa4270 */
[----:B------:R-:W-:Y:S02]  /*2880*/  FSEL R68, R68, -INF , P4 ;  /* 0xff80000044447808 */ /* 0x000fe40002000000 */
[----:B------:R-:W-:Y:S02]  /*2890*/  ISETP.GT.AND P4, PT, R5, 0x69, PT ;  /* 0x000000690500780c */ /* 0x000fe40003f84270 */
[----:B------:R-:W-:Y:S02]  /*28a0*/  FSEL R69, R69, -INF , P3 ;  /* 0xff80000045457808 */ /* 0x000fe40001800000 */
[----:B------:R-:W-:Y:S01]  /*28b0*/  ISETP.GT.AND P3, PT, R5, 0x70, PT ;  /* 0x000000700500780c */ /* 0x000fe20003f64270 */
[----:B------:R-:W-:-:S02]  /*28c0*/  WARPGROUP.DEPBAR.LE gsb0, 0x0 ;  /* 0x00008000000079c5 */ /* 0x000fc40000010000 */
[----:B------:R-:W-:Y:S01]  /*28d0*/  WARPGROUP.ARRIVE ;  /* 0x00000000000079c5 */ /* 0x000fe20000000000 */
[----:B------:R-:W-:Y:S02]  /*28e0*/  FSEL R73, R42, -INF , P1 ;  /* 0xff8000002a497808 */ /* 0x000fe40000800000 */
[----:B------:R-:W-:Y:S02]  /*28f0*/  FSEL R3, R43, -INF , P2 ;  /* 0xff8000002b037808 */ /* 0x000fe40001000000 */
[----:B------:R-:W-:Y:S01]  /*2900*/  FMNMX.FTZ R0, R73, R0, !PT ;  /* 0x0000000049007209 */ /* 0x000fe20007810000 */
[----:B------:R-:W-:Y:S01]  /*2910*/  QGMMA.64x32x32.F32.E4M3.E4M3 R24, gdesc[UR20], R24, gsb0 ;  /* 0x00600000141879f3 */ /* 0x000fe20008000818 */
[----:B------:R-:W-:Y:S02]  /*2920*/  FSEL R46, R46, -INF , P5 ;  /* 0xff8000002e2e7808 */ /* 0x000fe40002800000 */
[----:B------:R-:W-:Y:S02]  /*2930*/  FMNMX.FTZ R7, R3, R0, !PT ;  /* 0x0000000003077209 */ /* 0x000fe40007810000 */
[----:B------:R-:W-:-:S02]  /*2940*/  FSEL R47, R47, -INF , P4 ;  /* 0xff8000002f2f7808 */ /* 0x000fc40002000000 */
[----:B------:R-:W-:Y:S02]  /*2950*/  FMNMX.FTZ R0, R46, R7, !PT ;  /* 0x000000072e007209 */ /* 0x000fe40007810000 */
[----:B------:R-:W-:Y:S02]  /*2960*/  FSEL R55, R55, -INF , P0 ;  /* 0xff80000037377808 */ /* 0x000fe40000000000 */
[C---:B------:R-:W-:Y:S02]  /*2970*/  ISETP.GT.AND P0, PT, R5.reuse, 0x81, PT ;  /* 0x000000810500780c */ /* 0x040fe40003f04270 */
[----:B------:R-:W-:Y:S02]  /*2980*/  FSEL R40, R40, -INF , P1 ;  /* 0xff80000028287808 */ /* 0x000fe40000800000 */
[----:B------:R-:W-:Y:S02]  /*2990*/  ISETP.GT.AND P1, PT, R5, 0x71, PT ;  /* 0x000000710500780c */ /* 0x000fe40003f24270 */
[----:B------:R-:W-:-:S02]  /*29a0*/  FSEL R50, R50, -INF , P3 ;  /* 0xff80000032327808 */ /* 0x000fc40001800000 */
[----:B------:R-:W-:Y:S02]  /*29b0*/  FMNMX.FTZ R7, R47, R0, !PT ;  /* 0x000000002f077209 */ /* 0x000fe40007810000 */
[----:B------:R-:W-:Y:S02]  /*29c0*/  P2R R12, PR, RZ, 0x1 ;  /* 0x00000001ff0c7803 */ /* 0x000fe40000000000 */
[----:B------:R-:W-:Y:S02]  /*29d0*/  FSEL R41, R41, -INF , P2 ;  /* 0xff80000029297808 */ /* 0x000fe40001000000 */
[----:B------:R-:W-:Y:S02]  /*29e0*/  ISETP.GT.AND P2, PT, R5, 0x78, PT ;  /* 0x000000780500780c */ /* 0x000fe40003f44270 */
[----:B------:R-:W-:Y:S02]  /*29f0*/  FSEL R51, R51, -INF , P1 ;  /* 0xff80000033337808 */ /* 0x000fe40000800000 */
[----:B------:R-:W-:-:S02]  /*2a00*/  FMNMX.FTZ R0, R50, R7, !PT ;  /* 0x0000000732007209 */ /* 0x000fc40007810000 */
[----:B------:R-:W-:Y:S02]  /*2a10*/  FSEL R54, R54, -INF , P2 ;  /* 0xff80000036367808 */ /* 0x000fe40001000000 */
[----:B------:R-:W-:Y:S02]  /*2a20*/  FMNMX.FTZ R7, R51, R0, !PT ;  /* 0x0000000033077209 */ /* 0x000fe40007810000 */
[----:B------:R-:W-:Y:S02]  /*2a30*/  FSEL R49, R49, -INF , P1 ;  /* 0xff80000031317808 */ /* 0x000fe40000800000 */
[----:B------:R-:W-:Y:S02]  /*2a40*/  FMNMX.FTZ R0, R54, R7, !PT ;  /* 0x0000000736007209 */ /* 0x000fe40007810000 */
[----:B------:R-:W-:Y:S02]  /*2a50*/  ISETP.GT.AND P1, PT, R5, 0x88, PT ;  /* 0x000000880500780c */ /* 0x000fe40003f24270 */
[----:B------:R-:W-:-:S02]  /*2a60*/  FMNMX.FTZ R7, R55, R0, !PT ;  /* 0x0000000037077209 */ /* 0x000fc40007810000 */
[----:B------:R-:W-:Y:S02]  /*2a70*/  FSEL R52, R52, -INF , P2 ;  /* 0xff80000034347808 */ /* 0x000fe40001000000 */
[C---:B------:R-:W-:Y:S02]  /*2a80*/  ISETP.GT.AND P2, PT, R5.reuse, 0x89, PT ;  /* 0x000000890500780c */ /* 0x040fe40003f44270 */
[----:B------:R-:W-:Y:S02]  /*2a90*/  FSEL R48, R48, -INF , P3 ;  /* 0xff80000030307808 */ /* 0x000fe40001800000 */
[----:B------:R-:W-:Y:S02]  /*2aa0*/  ISETP.GT.AND P3, PT, R5, 0x90, PT ;  /* 0x000000900500780c */ /* 0x000fe40003f64270 */
[----:B------:R-:W-:Y:S02]  /*2ab0*/  FSEL R45, R45, -INF , P4 ;  /* 0xff8000002d2d7808 */ /* 0x000fe40002000000 */
[----:B------:R-:W-:-:S02]  /*2ac0*/  ISETP.GT.AND P4, PT, R5, 0x91, PT ;  /* 0x000000910500780c */ /* 0x000fc40003f84270 */
[----:B------:R-:W-:Y:S02]  /*2ad0*/  FSEL R44, R44, -INF , P5 ;  /* 0xff8000002c2c7808 */ /* 0x000fe40002800000 */
[----:B------:R-:W-:Y:S02]  /*2ae0*/  ISETP.GT.AND P5, PT, R5, 0x98, PT ;  /* 0x000000980500780c */ /* 0x000fe40003fa4270 */
[----:B------:R-:W-:Y:S01]  /*2af0*/  P2R R10, PR, RZ, 0x4 ;  /* 0x00000004ff0a7803 */ /* 0x000fe20000000000 */
[----:B------:R-:W-:Y:S02]  /*2b00*/  WARPGROUP.DEPBAR.LE gsb0, 0x0 ;  /* 0x00008000000079c5 */ /* 0x000fe40000010000 */
[----:B------:R-:W-:Y:S02]  /*2b10*/  FSEL R75, R27, -INF , P0 ;  /* 0xff8000001b4b7808 */ /* 0x000fe40000000000 */
[----:B------:R-:W-:Y:S02]  /*2b20*/  ISETP.GT.AND P0, PT, R5, 0x80, PT ;  /* 0x000000800500780c */ /* 0x000fe40003f04270 */
[----:B------:R-:W-:-:S02]  /*2b30*/  FSEL R74, R26, -INF , P6 ;  /* 0xff8000001a4a7808 */ /* 0x000fc40003000000 */
[----:B------:R-:W-:Y:S02]  /*2b40*/  FSEL R24, R24, -INF , P0 ;  /* 0xff80000018187808 */ /* 0x000fe40000000000 */
[----:B------:R-:W-:Y:S02]  /*2b50*/  ISETP.NE.AND P0, PT, R12, RZ, PT ;  /* 0x000000ff0c00720c */ /* 0x000fe40003f05270 */
[----:B------:R-:W-:Y:S02]  /*2b60*/  FMNMX.FTZ R0, R74, R7, !PT ;  /* 0x000000074a007209 */ /* 0x000fe40007810000 */
[----:B------:R-:W-:Y:S02]  /*2b70*/  FSEL R25, R25, -INF , P0 ;  /* 0xff80000019197808 */ /* 0x000fe40000000000 */
[----:B------:R-:W-:Y:S02]  /*2b80*/  ISETP.NE.AND P0, PT, R13, RZ, PT ;  /* 0x000000ff0d00720c */ /* 0x000fe40003f05270 */
[----:B------:R-:W-:-:S02]  /*2b90*/  FMNMX.FTZ R13, R104, R105, !PT ;  /* 0x00000069680d7209 */ /* 0x000fc40007810000 */
[----:B------:R-:W-:Y:S02]  /*2ba0*/  FSEL R76, R30, -INF , P1 ;  /* 0xff8000001e4c7808 */ /* 0x000fe40000800000 */
[----:B------:R-:W-:Y:S02]  /*2bb0*/  FMNMX.FTZ R14, R108, R13, !PT ;  /* 0x0000000d6c0e7209 */ /* 0x000fe40007810000 */
[----:B------:R-:W-:Y:S02]  /*2bc0*/  FMNMX.FTZ R7, R75, R0, !PT ;  /* 0x000000004b077209 */ /* 0x000fe40007810000 */
[----:B------:R-:W-:Y:S02]  /*2bd0*/  FMNMX.FTZ R13, R109, R14, !PT ;  /* 0x0000000e6d0d7209 */ /* 0x000fe40007810000 */
[----:B------:R-:W-:Y:S02]  /*2be0*/  FSEL R78, R31, -INF , P2 ;  /* 0xff8000001f4e7808 */ /* 0x000fe40001000000 */
[----:B------:R-:W-:-:S02]  /*2bf0*/  FMNMX.FTZ R14, R112, R13, !PT ;  /* 0x0000000d700e7209 */ /* 0x000fc40007810000 */
[----:B------:R-:W-:Y:S02]  /*2c00*/  FMNMX.FTZ R7, R76, R7, !PT ;  /* 0x000000074c077209 */ /* 0x000fe40007810000 */
[----:B------:R-:W-:Y:S02]  /*2c10*/  FMNMX.FTZ R15, R113, R14, !PT ;  /* 0x0000000e710f7209 */ /* 0x000fe40007810000 */
[----:B------:R-:W-:Y:S02]  /*2c20*/  FSEL R80, R34, -INF , P3 ;  /* 0xff80000022507808 */ /* 0x000fe40001800000 */
[----:B------:R-:W-:Y:S02]  /*2c30*/  FMNMX.FTZ R7, R78, R7, !PT ;  /* 0x000000074e077209 */ /* 0x000fe40007810000 */
[----:B------:R-:W-:Y:S02]  /*2c40*/  FMNMX.FTZ R20, R116, R15, !PT ;  /* 0x0000000f74147209 */ /* 0x000fe40007810000 */
[----:B------:R-:W-:-:S02]  /*2c50*/  FSEL R82, R35, -INF , P4 ;  /* 0xff80000023527808 */ /* 0x000fc40002000000 */
[----:B------:R-:W-:Y:S02]  /*2c60*/  FMNMX.FTZ R7, R80, R7, !PT ;  /* 0x0000000750077209 */ /* 0x000fe40007810000 */
[----:B------:R-:W-:Y:S02]  /*2c70*/  FMNMX.FTZ R15, R117, R20, !PT ;  /* 0x00000014750f7209 */ /* 0x000fe40007810000 */
[----:B------:R-:W-:Y:S02]  /*2c80*/  FSEL R84, R38, -INF , P5 ;  /* 0xff80000026547808 */ /* 0x000fe40002800000 */
[----:B------:R-:W-:Y:S02]  /*2c90*/  FMNMX.FTZ R7, R82, R7, !PT ;  /* 0x0000000752077209 */ /* 0x000fe40007810000 */
[----:B------:R-:W-:Y:S02]  /*2ca0*/  ISETP.GT.AND P6, PT, R5, 0x99, PT ;  /* 0x000000990500780c */ /* 0x000fe40003fc4270 */
[----:B------:R-:W-:-:S02]  /*2cb0*/  FMNMX.FTZ R20, R88, R15, !PT ;  /* 0x0000000f58147209 */ /* 0x000fc40007810000 */
[----:B------:R-:W-:Y:S02]  /*2cc0*/  FSEL R67, R39, -INF , P6 ;  /* 0xff80000027437808 */ /* 0x000fe40003000000 */
[----:B------:R-:W-:Y:S02]  /*2cd0*/  FMNMX.FTZ R0, R84, R7, !PT ;  /* 0x0000000754007209 */ /* 0x000fe40007810000 */
[----:B------:R-:W-:Y:S02]  /*2ce0*/  FMNMX.FTZ R21, R89, R20, !PT ;  /* 0x0000001459157209 */ /* 0x000fe40007810000 */
[----:B------:R-:W-:Y:S02]  /*2cf0*/  FMNMX.FTZ R6, R67, R0, !PT ;  /* 0x0000000043067209 */ /* 0x000fe40007810000 */
[----:B------:R-:W-:Y:S02]  /*2d00*/  FMNMX.FTZ R20, R92, R21, !PT ;  /* 0x000000155c147209 */ /* 0x000fe40007810000 */
[----:B------:R-:W-:Y:S01]  /*2d10*/  P2R R11, PR, RZ, 0x2 ;  /* 0x00000002ff0b7803 */ /* 0x000fe20000000000 */
[----:B------:R-:W1:Y:S01]  /*2d20*/  SHFL.BFLY PT, R7, R6, 0x2, 0x1f ;  /* 0x0c401f0006077f89 */ /* 0x000e6200000e0000 */
[----:B------:R-:W-:-:S02]  /*2d30*/  FMNMX.FTZ R21, R93, R20, !PT ;  /* 0x000000145d157209 */ /* 0x000fc40007810000 */
[----:B------:R-:W-:Y:S02]  /*2d40*/  ISETP.GT.AND P1, PT, R5, 0x79, PT ;  /* 0x000000790500780c */ /* 0x000fe40003f24270 */
[----:B------:R-:W-:Y:S02]  /*2d50*/  FMNMX.FTZ R30, R96, R21, !PT ;  /* 0x00000015601e7209 */ /* 0x000fe40007810000 */
[----:B------:R-:W-:Y:S02]  /*2d60*/  FSEL R53, R53, -INF , P1 ;  /* 0xff80000035357808 */ /* 0x000fe40000800000 */
[----:B------:R-:W-:Y:S02]  /*2d70*/  FMNMX.FTZ R21, R97, R30, !PT ;  /* 0x0000001e61157209 */ /* 0x000fe40007810000 */
[----:B------:R-:W-:Y:S02]  /*2d80*/  ISETP.NE.AND P1, PT, R11, RZ, PT ;  /* 0x000000ff0b00720c */ /* 0x000fe40003f25270 */
[----:B------:R-:W-:-:S02]  /*2d90*/  FMNMX.FTZ R30, R100, R21, !PT ;  /* 0x00000015641e7209 */ /* 0x000fc40007810000 */
[----:B------:R-:W-:Y:S02]  /*2da0*/  FSEL R28, R28, -INF , P1 ;  /* 0xff8000001c1c7808 */ /* 0x000fe40000800000 */
[----:B------:R-:W-:Y:S02]  /*2db0*/  FMNMX.FTZ R27, R101, R30, !PT ;  /* 0x0000001e651b7209 */ /* 0x000fe40007810000 */
[----:B------:R-:W-:Y:S02]  /*2dc0*/  FSEL R79, R32, -INF , P3 ;  /* 0xff800000204f7808 */ /* 0x000fe40001800000 */
[----:B------:R-:W-:Y:S02]  /*2dd0*/  FMNMX.FTZ R30, R56, R27, !PT ;  /* 0x0000001b381e7209 */ /* 0x000fe40007810000 */
[----:B------:R-:W-:Y:S02]  /*2de0*/  FSEL R81, R33, -INF , P4 ;  /* 0xff80000021517808 */ /* 0x000fe40002000000 */
[----:B-1----:R-:W-:-:S02]  /*2df0*/  FMNMX.FTZ R7, R6, R7, !PT ;  /* 0x0000000706077209 */ /* 0x002fc40007810000 */
[----:B------:R-:W-:Y:S02]  /*2e00*/  FMNMX.FTZ R31, R57, R30, !PT ;  /* 0x0000001e391f7209 */ /* 0x000fe40007810000 */
[----:B------:R-:W-:Y:S01]  /*2e10*/  FSEL R83, R36, -INF , P5 ;  /* 0xff80000024537808 */ /* 0x000fe20002800000 */
[----:B------:R-:W1:Y:S01]  /*2e20*/  SHFL.BFLY PT, R0, R7, 0x1, 0x1f ;  /* 0x0c201f0007007f89 */ /* 0x000e6200000e0000 */
[----:B------:R-:W-:Y:S02]  /*2e30*/  FMNMX.FTZ R30, R60, R31, !PT ;  /* 0x0000001f3c1e7209 */ /* 0x000fe40007810000 */
[----:B------:R-:W-:Y:S02]  /*2e40*/  FSEL R85, R37, -INF , P6 ;  /* 0xff80000025557808 */ /* 0x000fe40003000000 */
[----:B------:R-:W-:-:S04]  /*2e50*/  FMNMX.FTZ R31, R61, R30, !PT ;  /* 0x0000001e3d1f7209 */ /* 0x000fc80007810000 */
[----:B------:R-:W-:-:S04]  /*2e60*/  FMNMX.FTZ R38, R64, R31, !PT ;  /* 0x0000001f40267209 */ /* 0x000fc80007810000 */
[----:B------:R-:W-:-:S04]  /*2e70*/  FMNMX.FTZ R31, R65, R38, !PT ;  /* 0x00000026411f7209 */ /* 0x000fc80007810000 */
[----:B------:R-:W-:-:S04]  /*2e80*/  FMNMX.FTZ R38, R68, R31, !PT ;  /* 0x0000001f44267209 */ /* 0x000fc80007810000 */
[----:B------:R-:W-:Y:S02]  /*2e90*/  FMNMX.FTZ R35, R69, R38, !PT ;  /* 0x0000002645237209 */ /* 0x000fe40007810000 */
[----:B-1----:R-:W-:Y:S02]  /*2ea0*/  FMNMX.FTZ R0, R7, R0, !PT ;  /* 0x0000000007007209 */ /* 0x002fe40007810000 */
[----:B------:R-:W-:Y:S02]  /*2eb0*/  FMNMX.FTZ R38, R40, R35, !PT ;  /* 0x0000002328267209 */ /* 0x000fe40007810000 */
[C---:B------:R-:W-:Y:S01]  /*2ec0*/  FSETP.NEU.FTZ.AND P2, PT, R0.reuse, -INF , PT ;  /* 0xff8000000000780b */ /* 0x040fe20003f5d000 */
[----:B------:R-:W-:-:S01]  /*2ed0*/  FFMA.FTZ R8, R0, R9, -8 ;  /* 0xc100000000087423 */ /* 0x000fc20000010009 */
[----:B------:R-:W-:-:S04]  /*2ee0*/  FMNMX.FTZ R39, R41, R38, !PT ;  /* 0x0000002629277209 */ /* 0x000fc80007810000 */
[----:B------:R-:W-:Y:S02]  /*2ef0*/  FMNMX.FTZ R38, R44, R39, !PT ;  /* 0x000000272c267209 */ /* 0x000fe40007810000 */
[----:B------:R-:W-:Y:S02]  /*2f00*/  FSEL R121, R8, RZ, P2 ;  /* 0x000000ff08797208 */ /* 0x000fe40001000000 */
[----:B------:R-:W-:Y:S02]  /*2f10*/  FMNMX.FTZ R39, R45, R38, !PT ;  /* 0x000000262d277209 */ /* 0x000fe40007810000 */
[----:B------:R-:W-:Y:S01]  /*2f20*/  ISETP.NE.AND P2, PT, R10, RZ, PT ;  /* 0x000000ff0a00720c */ /* 0x000fe20003f45270 */
[--C-:B------:R-:W-:Y:S01]  /*2f30*/  FFMA.FTZ R30, R58, UR40, -R121.reuse ;  /* 0x000000283a1e7c23 */ /* 0x100fe20008010879 */
[----:B------:R-:W-:Y:S01]  /*2f40*/  FMNMX.FTZ R58, R48, R39, !PT ;  /* 0x00000027303a7209 */ /* 0x000fe20007810000 */
[--C-:B------:R-:W-:Y:S01]  /*2f50*/  FFMA.FTZ R59, R59, UR40, -R121.reuse ;  /* 0x000000283b3b7c23 */ /* 0x100fe20008010879 */
[----:B------:R-:W-:Y:S01]  /*2f60*/  FSEL R77, R29, -INF , P2 ;  /* 0xff8000001d4d7808 */ /* 0x000fe20001000000 */
[--C-:B------:R-:W-:Y:S01]  /*2f70*/  FFMA.FTZ R36, R3, UR40, -R121.reuse ;  /* 0x0000002803247c23 */ /* 0x100fe20008010879 */
[----:B------:R-:W-:Y:S01]  /*2f80*/  FMNMX.FTZ R39, R49, R58, !PT ;  /* 0x0000003a31277209 */ /* 0x000fe20007810000 */
[----:B------:R1:W-:Y:S01]  /*2f90*/  MUFU.EX2 R31, R59 ;  /* 0x0000003b001f7308 */ /* 0x0003e20000000800 */
[----:B------:R-:W-:-:S01]  /*2fa0*/  FFMA.FTZ R42, R63, UR40, -R121 ;  /* 0x000000283f2a7c23 */ /* 0x000fc20008010879 */
[--C-:B------:R-:W-:Y:S01]  /*2fb0*/  FFMA.FTZ R38, R66, UR40, -R121.reuse ;  /* 0x0000002842267c23 */ /* 0x100fe20008010879 */
[----:B------:R-:W-:Y:S01]  /*2fc0*/  FMNMX.FTZ R58, R52, R39, !PT ;  /* 0x00000027343a7209 */ /* 0x000fe20007810000 */
[--C-:B------:R-:W-:Y:S01]  /*2fd0*/  FFMA.FTZ R70, R70, UR40, -R121.reuse ;  /* 0x0000002846467c23 */ /* 0x100fe20008010879 */
        /* <DEDUP_REMOVED lines=8> */
[----:B------:R2:W-:Y:S01]  /*3060*/  MUFU.EX2 R43, R70 ;  /* 0x00000046002b7308 */ /* 0x0005e20000000800 */
[----:B------:R-:W-:-:S01]  /*3070*/  FFMA.FTZ R50, R51, UR40, -R121 ;  /* 0x0000002833327c23 */ /* 0x000fc20008010879 */
[----:B-1----:R-:W-:Y:S01]  /*3080*/  FMNMX.FTZ R59, R25, R58, !PT ;  /* 0x0000003a193b7209 */ /* 0x002fe20007810000 */
[----:B------:R-:W-:-:S01]  /*3090*/  FFMA.FTZ R54, R55, UR40, -R121 ;  /* 0x0000002837367c23 */ /* 0x000fc20008010879 */
[--C-:B------:R-:W-:Y:S01]  /*30a0*/  FFMA.FTZ R5, R106, UR40, -R121.reuse ;  /* 0x000000286a057c23 */ /* 0x100fe20008010879 */
[----:B------:R-:W-:-:S01]  /*30b0*/  FFMA.FTZ R6, R107, UR40, -R121 ;  /* 0x000000286b067c23 */ /* 0x000fc20008010879 */
[----:B------:R-:W-:Y:S01]  /*30c0*/  FMNMX.FTZ R58, R28, R59, !PT ;  /* 0x0000003b1c3a7209 */ /* 0x000fe20007810000 */
[----:B------:R-:W-:-:S01]  /*30d0*/  FFMA.FTZ R59, R80, UR40, -R121 ;  /* 0x00000028503b7c23 */ /* 0x000fc20008010879 */
[----:B------:R1:W-:Y:S01]  /*30e0*/  MUFU.EX2 R35, R62 ;  /* 0x0000003e00237308 */ /* 0x0003e20000000800 */
[----:B--2---:R-:W-:Y:S01]  /*30f0*/  IMAD.U32 R70, RZ, RZ, UR40 ;  /* 0x00000028ff467e24 */ /* 0x004fe2000f8e00ff */
[----:B------:R-:W-:Y:S01]  /*3100*/  FMNMX.FTZ R58, R77, R58, !PT ;  /* 0x0000003a4d3a7209 */ /* 0x000fe20007810000 */
[----:B------:R-:W-:-:S01]  /*3110*/  FFMA.FTZ R7, R110, UR40, -R121 ;  /* 0x000000286e077c23 */ /* 0x000fc20008010879 */
[--C-:B------:R-:W-:Y:S01]  /*3120*/  FFMA.FTZ R8, R111, UR40, -R121.reuse ;  /* 0x000000286f087c23 */ /* 0x100fe20008010879 */
[----:B------:R-:W-:-:S01]  /*3130*/  FFMA.FTZ R9, R114, UR40, -R121 ;  /* 0x0000002872097c23 */ /* 0x000fc20008010879 */
        /* <DEDUP_REMOVED lines=16> */
[--C-:B------:R-:W-:Y:S01]  /*3240*/  FFMA.FTZ R29, R73, UR40, -R121.reuse ;  /* 0x00000028491d7c23 */ /* 0x100fe20008010879 */
[----:B------:R-:W2:Y:S01]  /*3250*/  SHFL.BFLY PT, R3, R58, 0x2, 0x1f ;  /* 0x0c401f003a037f89 */ /* 0x000ea200000e0000 */
[----:B------:R-:W-:-:S01]  /*3260*/  FFMA.FTZ R51, R74, UR40, -R121 ;  /* 0x000000284a337c23 */ /* 0x000fc20008010879 */
[--C-:B------:R-:W-:Y:S01]  /*3270*/  FFMA.FTZ R55, R76, UR40, -R121.reuse ;  /* 0x000000284c377c23 */ /* 0x100fe20008010879 */
[----:B-1----:R-:W-:-:S01]  /*3280*/  FFMA.FTZ R62, R78, UR40, -R121 ;  /* 0x000000284e3e7c23 */ /* 0x002fc20008010879 */
[----:B------:R-:W-:Y:S01]  /*3290*/  MUFU.EX2 R39, R72 ;  /* 0x0000004800277308 */ /* 0x000fe20000000800 */
[----:B---3--:R-:W-:Y:S01]  /*32a0*/  LOP3.LUT P2, RZ, R86, 0x7f, RZ, 0xc0, !PT ;  /* 0x0000007f56ff7812 */ /* 0x008fe2000784c0ff */
[----:B------:R-:W-:-:S06]  /*32b0*/  IMAD.MOV.U32 R86, RZ, RZ, R87 ;  /* 0x000000ffff567224 */ /* 0x000fcc00078e0057 */
[----:B------:R-:W-:Y:S06]  /*32c0*/  MUFU.EX2 R5, R5 ;  /* 0x0000000500057308 */ /* 0x000fec0000000800 */
[----:B------:R-:W-:Y:S02]  /*32d0*/  @!P2 VIADD R4, R4, 0x29840 ;  /* 0x000298400404a836 */ /* 0x000fe40000000000 */
[----:B------:R-:W1:Y:S03]  /*32e0*/  MUFU.EX2 R6, R6 ;  /* 0x0000000600067308 */ /* 0x000e660000000800 */
[----:B------:R-:W-:-:S02]  /*32f0*/  @!P2 PRMT R4, RZ, 0x654, R4 ;  /* 0x00000654ff04a816 */ /* 0x000fc40000000004 */
[----:B--2---:R-:W-:Y:S01]  /*3300*/  FMNMX.FTZ R63, R58, R3, !PT ;  /* 0x000000033a3f7209 */ /* 0x004fe20007810000 */
[----:B------:R-:W-:-:S01]  /*3310*/  FFMA.FTZ R58, R75, UR40, -R121 ;  /* 0x000000284b3a7c23 */ /* 0x000fc20008010879 */
[----:B------:R2:W-:Y:S01]  /*3320*/  @!P2 SYNCS.ARRIVE.TRANS64.RED.A1T0 RZ, [R4+URZ], RZ ;  /* 0x000000ff04ffa9a7 */ /* 0x0005e2000810043f */
[----:B------:R-:W3:Y:S02]  /*3330*/  MUFU.EX2 R7, R7 ;  /* 0x0000000700077308 */ /* 0x000ee40000000800 */
[----:B------:R-:W4:Y:S06]  /*3340*/  SHFL.BFLY PT, R66, R63, 0x1, 0x1f ;  /* 0x0c201f003f427f89 */ /* 0x000f2c00000e0000 */
[----:B------:R5:W-:Y:S08]  /*3350*/  MUFU.EX2 R32, R71 ;  /* 0x0000004700207308 */ /* 0x000bf00000000800 */
[----:B------:R-:W2:Y:S08]  /*3360*/  MUFU.EX2 R8, R8 ;  /* 0x0000000800087308 */ /* 0x000eb00000000800 */
[----:B------:R-:W2:Y:S01]  /*3370*/  MUFU.EX2 R9, R9 ;  /* 0x0000000900097308 */ /* 0x000ea20000000800 */
[----:B----4-:R-:W-:Y:S01]  /*3380*/  FMNMX.FTZ R3, R63, R66, !PT ;  /* 0x000000423f037209 */ /* 0x010fe20007810000 */
[--C-:B------:R-:W-:Y:S01]  /*3390*/  FFMA.FTZ R66, R82, UR40, -R121.reuse ;  /* 0x0000002852427c23 */ /* 0x100fe20008010879 */
[----:B------:R-:W-:-:S01]  /*33a0*/  FFMA.FTZ R63, R84, UR40, -R121 ;  /* 0x00000028543f7c23 */ /* 0x000fc20008010879 */
[----:B------:R-:W-:Y:S01]  /*33b0*/  FFMA.FTZ R121, R67, UR40, -R121 ;  /* 0x0000002843797c23 */ /* 0x000fe20008010879 */
[C---:B------:R-:W-:Y:S01]  /*33c0*/  FSETP.NEU.FTZ.AND P1, PT, R3.reuse, -INF , PT ;  /* 0xff8000000300780b */ /* 0x040fe20003f3d000 */
[----:B------:R-:W-:-:S02]  /*33d0*/  FFMA.FTZ R70, R3, R70, -8 ;  /* 0xc100000003467423 */ /* 0x000fc40000010046 */
[----:B------:R-:W-:Y:S01]  /*33e0*/  MUFU.EX2 R10, R10 ;  /* 0x0000000a000a7308 */ /* 0x000fe20000000800 */
[----:B-1----:R-:W-:-:S02]  /*33f0*/  FADD.FTZ R82, R5, R6 ;  /* 0x0000000605527221 */ /* 0x002fc40000010000 */
[----:B------:R-:W-:Y:S02]  /*3400*/  FSEL R80, R70, RZ, P1 ;  /* 0x000000ff46507208 */ /* 0x000fe40000800000 */
[----:B---3--:R-:W-:-:S01]  /*3410*/  FADD.FTZ R91, R7, R82 ;  /* 0x00000052075b7221 */ /* 0x008fc20000010000 */
[----:B------:R-:W-:Y:S02]  /*3420*/  PLOP3.LUT P1, PT, PT, PT, UP0, 0x80, 0x0 ;  /* 0x000000000000781c */ /* 0x000fe40003f2f008 */
[----:B------:R-:W-:Y:S01]  /*3430*/  MUFU.EX2 R11, R11 ;  /* 0x0000000b000b7308 */ /* 0x000fe20000000800 */
[----:B------:R-:W-:-:S01]  /*3440*/  FFMA.FTZ R67, R104, UR40, -R80 ;  /* 0x0000002868437c23 */ /* 0x000fc20008010850 */
[--C-:B------:R-:W-:Y:S01]  /*3450*/  FFMA.FTZ R72, R105, UR40, -R80.reuse ;  /* 0x0000002869487c23 */ /* 0x100fe20008010850 */
[----:B------:R-:W-:-:S01]  /*3460*/  FFMA.FTZ R108, R108, UR40, -R80 ;  /* 0x000000286c6c7c23 */ /* 0x000fc20008010850 */
[--C-:B------:R-:W-:Y:S01]  /*3470*/  FFMA.FTZ R109, R109, UR40, -R80.reuse ;  /* 0x000000286d6d7c23 */ /* 0x100fe20008010850 */
[----:B-----5:R-:W-:-:S01]  /*3480*/  FFMA.FTZ R71, R112, UR40, -R80 ;  /* 0x0000002870477c23 */ /* 0x020fc20008010850 */
[--C-:B------:R-:W-:Y:S01]  /*3490*/  FFMA.FTZ R74, R113, UR40, -R80.reuse ;  /* 0x00000028714a7c23 */ /* 0x100fe20008010850 */
[----:B------:R-:W-:-:S01]  /*34a0*/  FFMA.FTZ R116, R116, UR40, -R80 ;  /* 0x0000002874747c23 */ /* 0x000fc20008010850 */
[----:B------:R-:W-:Y:S01]  /*34b0*/  MUFU.EX2 R67, R67 ;  /* 0x0000004300437308 */ /* 0x000fe20000000800 */
[----:B------:R-:W-:-:S01]  /*34c0*/  FFMA.FTZ R76, R89, UR40, -R80 ;  /* 0x00000028594c7c23 */ /* 0x000fc20008010850 */
[--C-:B------:R-:W-:Y:S01]  /*34d0*/  FFMA.FTZ R117, R117, UR40, -R80.reuse ;  /* 0x0000002875757c23 */ /* 0x100fe20008010850 */
[----:B------:R-:W-:-:S01]  /*34e0*/  FFMA.FTZ R73, R88, UR40, -R80 ;  /* 0x0000002858497c23 */ /* 0x000fc20008010850 */
[----:B--2---:R-:W-:Y:S01]  /*34f0*/  FADD.FTZ R84, R8, R91 ;  /* 0x0000005b08547221 */ /* 0x004fe20000010000 */
[----:B------:R-:W-:-:S01]  /*3500*/  FFMA.FTZ R92, R92, UR40, -R80 ;  /* 0x000000285c5c7c23 */ /* 0x000fc20008010850 */
[--C-:B------:R-:W-:Y:S01]  /*3510*/  FFMA.FTZ R93, R93, UR40, -R80.reuse ;  /* 0x000000285d5d7c23 */ /* 0x100fe20008010850 */
[----:B------:R-:W-:-:S01]  /*3520*/  FFMA.FTZ R75, R96, UR40, -R80 ;  /* 0x00000028604b7c23 */ /* 0x000fc20008010850 */
[----:B------:R-:W1:Y:S01]  /*3530*/  MUFU.EX2 R72, R72 ;  /* 0x0000004800487308 */ /* 0x000e620000000800 */
[----:B------:R-:W-:-:S01]  /*3540*/  FADD.FTZ R91, R9, R84 ;  /* 0x00000054095b7221 */ /* 0x000fc20000010000 */
[--C-:B------:R-:W-:Y:S01]  /*3550*/  FFMA.FTZ R78, R97, UR40, -R80.reuse ;  /* 0x00000028614e7c23 */ /* 0x100fe20008010850 */
[----:B------:R-:W-:-:S01]  /*3560*/  FFMA.FTZ R100, R100, UR40, -R80 ;  /* 0x0000002864647c23 */ /* 0x000fc20008010850 */
[--C-:B------:R-:W-:Y:S01]  /*3570*/  FFMA.FTZ R101, R101, UR40, -R80.reuse ;  /* 0x0000002865657c23 */ /* 0x100fe20008010850 */
[----:B------:R-:W-:-:S01]  /*3580*/  FFMA.FTZ R56, R56, UR40, -R80 ;  /* 0x0000002838387c23 */ /* 0x000fc20008010850 */
[--C-:B------:R-:W-:Y:S01]  /*3590*/  FFMA.FTZ R57, R57, UR40, -R80.reuse ;  /* 0x0000002839397c23 */ /* 0x100fe20008010850 */
[----:B------:R-:W-:-:S01]  /*35a0*/  FFMA.FTZ R60, R60, UR40, -R80 ;  /* 0x000000283c3c7c23 */ /* 0x000fc20008010850 */
[----:B------:R-:W2:Y:S01]  /*35b0*/  MUFU.EX2 R108, R108 ;  /* 0x0000006c006c7308 */ /* 0x000ea20000000800 */
[----:B------:R-:W-:-:S01]  /*35c0*/  FFMA.FTZ R61, R61, UR40, -R80 ;  /* 0x000000283d3d7c23 */ /* 0x000fc20008010850 */
[--C-:B------:R-:W-:Y:S01]  /*35d0*/  FFMA.FTZ R64, R64, UR40, -R80.reuse ;  /* 0x0000002840407c23 */ /* 0x100fe20008010850 */
[----:B------:R-:W-:-:S01]  /*35e0*/  FFMA.FTZ R65, R65, UR40, -R80 ;  /* 0x0000002841417c23 */ /* 0x000fc20008010850 */
[--C-:B------:R-:W-:Y:S01]  /*35f0*/  FFMA.FTZ R68, R68, UR40, -R80.reuse ;  /* 0x0000002844447c23 */ /* 0x100fe20008010850 */
[----:B------:R-:W-:-:S01]  /*3600*/  FFMA.FTZ R69, R69, UR40, -R80 ;  /* 0x0000002845457c23 */ /* 0x000fc20008010850 */
[--C-:B------:R-:W-:Y:S01]  /*3610*/  FFMA.FTZ R40, R40, UR40, -R80.reuse ;  /* 0x0000002828287c23 */ /* 0x100fe20008010850 */
[----:B------:R-:W-:-:S01]  /*3620*/  FFMA.FTZ R41, R41, UR40, -R80 ;  /* 0x0000002829297c23 */ /* 0x000fc20008010850 */
[----:B------:R-:W3:Y:S01]  /*3630*/  MUFU.EX2 R109, R109 ;  /* 0x0000006d006d7308 */ /* 0x000ee20000000800 */
[----:B-1----:R-:W-:-:S01]  /*3640*/  FADD.FTZ R89, R67, R72 ;  /* 0x0000004843597221 */ /* 0x002fc20000010000 */
[--C-:B------:R-:W-:Y:S01]  /*3650*/  FFMA.FTZ R44, R44, UR40, -R80.reuse ;  /* 0x000000282c2c7c23 */ /* 0x100fe20008010850 */
[----:B------:R-:W-:-:S01]  /*3660*/  FFMA.FTZ R45, R45, UR40, -R80 ;  /* 0x000000282d2d7c23 */ /* 0x000fc20008010850 */
[--C-:B------:R-:W-:Y:S01]  /*3670*/  FFMA.FTZ R48, R48, UR40, -R80.reuse ;  /* 0x0000002830307c23 */ /* 0x100fe20008010850 */
[----:B------:R-:W-:-:S01]  /*3680*/  FFMA.FTZ R49, R49, UR40, -R80 ;  /* 0x0000002831317c23 */ /* 0x000fc20008010850 */
[--C-:B------:R-:W-:Y:S01]  /*3690*/  FFMA.FTZ R52, R52, UR40, -R80.reuse ;  /* 0x0000002834347c23 */ /* 0x100fe20008010850 */
[----:B------:R-:W-:-:S01]  /*36a0*/  FFMA.FTZ R53, R53, UR40, -R80 ;  /* 0x0000002835357c23 */ /* 0x000fc20008010850 */
[----:B------:R-:W1:Y:S01]  /*36b0*/  MUFU.EX2 R71, R71 ;  /* 0x0000004700477308 */ /* 0x000e620000000800 */
[----:B--2---:R-:W-:-:S01]  /*36c0*/  FADD.FTZ R82, R108, R89 ;  /* 0x000000596c527221 */ /* 0x004fc20000010000 */
[--C-:B------:R-:W-:Y:S01]  /*36d0*/  FFMA.FTZ R24, R24, UR40, -R80.reuse ;  /* 0x0000002818187c23 */ /* 0x100fe20008010850 */
[----:B------:R-:W-:-:S01]  /*36e0*/  FFMA.FTZ R25, R25, UR40, -R80 ;  /* 0x0000002819197c23 */ /* 0x000fc20008010850 */
[--C-:B------:R-:W-:Y:S01]  /*36f0*/  FFMA.FTZ R28, R28, UR40, -R80.reuse ;  /* 0x000000281c1c7c23 */ /* 0x100fe20008010850 */
[----:B------:R-:W-:-:S01]  /*3700*/  FFMA.FTZ R77, R77, UR40, -R80 ;  /* 0x000000284d4d7c23 */ /* 0x000fc20008010850 */
[--C-:B------:R-:W-:Y:S01]  /*3710*/  FFMA.FTZ R79, R79, UR40, -R80.reuse ;  /* 0x000000284f4f7c23 */ /* 0x100fe20008010850 */
[----:B------:R-:W-:-:S01]  /*3720*/  FFMA.FTZ R81, R81, UR40, -R80 ;  /* 0x0000002851517c23 */ /* 0x000fc20008010850 */
[----:B------:R-:W2:Y:S01]  /*3730*/  MUFU.EX2 R74, R74 ;  /* 0x0000004a004a7308 */ /* 0x000ea20000000800 */
[----:B---3--:R-:W-:-:S01]  /*3740*/  FADD.FTZ R82, R109, R82 ;  /* 0x000000526d527221 */ /* 0x008fc20000010000 */
[--C-:B------:R-:W-:Y:S01]  /*3750*/  FFMA.FTZ R83, R83, UR40, -R80.reuse ;  /* 0x0000002853537c23 */ /* 0x100fe20008010850 */
[----:B------:R-:W-:-:S01]  /*3760*/  FFMA.FTZ R80, R85, UR40, -R80 ;  /* 0x0000002855507c23 */ /* 0x000fc20008010850 */
[----:B------:R-:W-:Y:S01]  /*3770*/  F2FP.SATFINITE.E4M3.F32.PACK_AB_MERGE_C R108, R109, R108, RZ ;  /* 0x0000006c6d6c723e */ /* 0x000fe200048070ff */
[----:B------:R-:W-:-:S02]  /*3780*/  IMAD.MOV.U32 R85, RZ, RZ, R87 ;  /* 0x000000ffff557224 */ /* 0x000fc400078e0057 */
[----:B------:R-:W-:Y:S01]  /*3790*/  IMAD.MOV.U32 R84, RZ, RZ, R87 ;  /* 0x000000ffff547224 */ /* 0x000fe200078e0057 */
[----:B------:R-:W3:Y:S01]  /*37a0*/  MUFU.EX2 R116, R116 ;  /* 0x0000007400747308 */ /* 0x000ee20000000800 */
[----:B-1----:R-:W-:-:S01]  /*37b0*/  FADD.FTZ R89, R71, R82 ;  /* 0x0000005247597221 */ /* 0x002fc20000010000 */
[----:B------:R-:W-:Y:S01]  /*37c0*/  FADD.FTZ R82, R10, R91 ;  /* 0x0000005b0a527221 */ /* 0x000fe20000010000 */
[----:B------:R-:W-:Y:S01]  /*37d0*/  F2FP.SATFINITE.E4M3.F32.PACK_AB_MERGE_C R172, R72, R67, R108 ;  /* 0x0000004348ac723e */ /* 0x000fe2000480706c */
[----:B------:R-:W-:Y:S02]  /*37e0*/  IMAD.MOV.U32 R72, RZ, RZ, R87 ;  /* 0x000000ffff487224 */ /* 0x000fe400078e0057 */
[----:B------:R-:W-:-:S01]  /*37f0*/  FADD.FTZ R91, R11, R82 ;  /* 0x000000520b5b7221 */ /* 0x000fc20000010000 */
[----:B------:R-:W-:Y:S01]  /*3800*/  IMAD.MOV.U32 R67, RZ, RZ, R87 ;  /* 0x000000ffff437224 */ /* 0x000fe200078e0057 */
[----:B------:R-:W1:Y:S01]  /*3810*/  MUFU.EX2 R12, R12 ;  /* 0x0000000c000c7308 */ /* 0x000e620000000800 */
[----:B--2---:R-:W-:-:S07]  /*3820*/  FADD.FTZ R89, R74, R89 ;  /* 0x000000594a597221 */ /* 0x004fce0000010000 */
[----:B------:R-:W2:Y:S01]  /*3830*/  MUFU.EX2 R117, R117 ;  /* 0x0000007500757308 */ /* 0x000ea20000000800 */
[----:B---3--:R-:W-:-:S07]  /*3840*/  FADD.FTZ R4, R116, R89 ;  /* 0x0000005974047221 */ /* 0x008fce0000010000 */
[----:B------:R-:W3:Y:S01]  /*3850*/  MUFU.EX2 R13, R90 ;  /* 0x0000005a000d7308 */ /* 0x000ee20000000800 */
[----:B-1----:R-:W-:-:S01]  /*3860*/  FADD.FTZ R82, R12, R91 ;  /* 0x0000005b0c527221 */ /* 0x002fc20000010000 */
[----:B------:R-:W-:-:S04]  /*3870*/  F2FP.SATFINITE.E4M3.F32.PACK_AB_MERGE_C R12, R12, R11, RZ ;  /* 0x0000000b0c0c723e */ /* 0x000fc800048070ff */
[----:B------:R-:W-:Y:S02]  /*3880*/  F2FP.SATFINITE.E4M3.F32.PACK_AB_MERGE_C R175, R10, R9, R12 ;  /* 0x000000090aaf723e */ /* 0x000fe4000480700c */
[----:B------:R-:W1:Y:S01]  /*3890*/  MUFU.EX2 R73, R73 ;  /* 0x0000004900497308 */ /* 0x000e620000000800 */
[----:B--2---:R-:W-:-:S01]  /*38a0*/  FADD.FTZ R4, R117, R4 ;  /* 0x0000000475047221 */ /* 0x004fc20000010000 */
[----:B------:R-:W-:-:S04]  /*38b0*/  F2FP.SATFINITE.E4M3.F32.PACK_AB_MERGE_C R116, R117, R116, RZ ;  /* 0x000000747574723e */ /* 0x000fc800048070ff */
[----:B------:R-:W-:Y:S01]  /*38c0*/  F2FP.SATFINITE.E4M3.F32.PACK_AB_MERGE_C R174, R74, R71, R116 ;  /* 0x000000474aae723e */ /* 0x000fe20004807074 */
[----:B------:R-:W-:Y:S01]  /*38d0*/  IMAD.MOV.U32 R74, RZ, RZ, R87 ;  /* 0x000000ffff4a7224 */ /* 0x000fe200078e0057 */
[----:B------:R-:W2:Y:S01]  /*38e0*/  MUFU.EX2 R14, R14 ;  /* 0x0000000e000e7308 */ /* 0x000ea20000000800 */
[----:B---3--:R-:W-:-:S01]  /*38f0*/  FADD.FTZ R91, R13, R82 ;  /* 0x000000520d5b7221 */ /* 0x008fc20000010000 */
[----:B------:R-:W-:-:S06]  /*3900*/  IMAD.MOV.U32 R71, RZ, RZ, R87 ;  /* 0x000000ffff477224 */ /* 0x000fcc00078e0057 */
[----:B------:R-:W3:Y:S01]  /*3910*/  MUFU.EX2 R76, R76 ;  /* 0x0000004c004c7308 */ /* 0x000ee20000000800 */
[----:B-1----:R-:W-:-:S07]  /*3920*/  FADD.FTZ R89, R73, R4 ;  /* 0x0000000449597221 */ /* 0x002fce0000010000 */
[----:B------:R-:W1:Y:S01]  /*3930*/  MUFU.EX2 R15, R94 ;  /* 0x0000005e000f7308 */ /* 0x000e620000000800 */
[----:B--2---:R-:W-:-:S07]  /*3940*/  FADD.FTZ R4, R14, R91 ;  /* 0x0000005b0e047221 */ /* 0x004fce0000010000 */
[----:B------:R-:W2:Y:S01]  /*3950*/  MUFU.EX2 R92, R92 ;  /* 0x0000005c005c7308 */ /* 0x000ea20000000800 */
[----:B---3--:R-:W-:-:S07]  /*3960*/  FADD.FTZ R89, R76, R89 ;  /* 0x000000594c597221 */ /* 0x008fce0000010000 */
[----:B------:R-:W3:Y:S01]  /*3970*/  MUFU.EX2 R26, R26 ;  /* 0x0000001a001a7308 */ /* 0x000ee20000000800 */
[----:B-1----:R-:W-:-:S07]  /*3980*/  FADD.FTZ R91, R15, R4 ;  /* 0x000000040f5b7221 */ /* 0x002fce0000010000 */
[----:B------:R-:W1:Y:S01]  /*3990*/  MUFU.EX2 R93, R93 ;  /* 0x0000005d005d7308 */ /* 0x000e620000000800 */
[----:B--2---:R-:W-:-:S07]  /*39a0*/  FADD.FTZ R4, R92, R89 ;  /* 0x000000595c047221 */ /* 0x004fce0000010000 */
[----:B------:R-:W2:Y:S01]  /*39b0*/  MUFU.EX2 R20, R20 ;  /* 0x0000001400147308 */ /* 0x000ea20000000800 */
[----:B---3--:R-:W-:-:S01]  /*39c0*/  FADD.FTZ R91, R26, R91 ;  /* 0x0000005b1a5b7221 */ /* 0x008fc20000010000 */
[----:B------:R-:W-:Y:S01]  /*39d0*/  F2FP.SATFINITE.E4M3.F32.PACK_AB_MERGE_C R15, R26, R15, RZ ;  /* 0x0000000f1a0f723e */ /* 0x000fe200048070ff */
[----:B------:R-:W-:-:S03]  /*39e0*/  IMAD.MOV.U32 R26, RZ, RZ, R87 ;  /* 0x000000ffff1a7224 */ /* 0x000fc600078e0057 */
[----:B------:R-:W-:Y:S02]  /*39f0*/  F2FP.SATFINITE.E4M3.F32.PACK_AB_MERGE_C R177, R14, R13, R15 ;  /* 0x0000000d0eb1723e */ /* 0x000fe4000480700f */
[----:B------:R-:W3:Y:S01]  /*3a00*/  MUFU.EX2 R75, R75 ;  /* 0x0000004b004b7308 */ /* 0x000ee20000000800 */
[----:B-1----:R-:W-:-:S01]  /*3a10*/  FADD.FTZ R4, R93, R4 ;  /* 0x000000045d047221 */ /* 0x002fc20000010000 */
[----:B------:R-:W-:-:S04]  /*3a20*/  F2FP.SATFINITE.E4M3.F32.PACK_AB_MERGE_C R92, R93, R92, RZ ;  /* 0x0000005c5d5c723e */ /* 0x000fc800048070ff */
[----:B------:R-:W-:Y:S01]  /*3a30*/  F2FP.SATFINITE.E4M3.F32.PACK_AB_MERGE_C R176, R76, R73, R92 ;  /* 0x000000494cb0723e */ /* 0x000fe2000480705c */
[----:B------:R-:W-:Y:S01]  /*3a40*/  IMAD.MOV.U32 R76, RZ, RZ, R87 ;  /* 0x000000ffff4c7224 */ /* 0x000fe200078e0057 */
[----:B------:R-:W1:Y:S01]  /*3a50*/  MUFU.EX2 R21, R99 ;  /* 0x0000006300157308 */ /* 0x000e620000000800 */
[----:B--2---:R-:W-:-:S01]  /*3a60*/  FADD.FTZ R82, R20, R91 ;  /* 0x0000005b14527221 */ /* 0x004fc20000010000 */
[----:B------:R-:W-:-:S06]  /*3a70*/  IMAD.MOV.U32 R73, RZ, RZ, R87 ;  /* 0x000000ffff497224 */ /* 0x000fcc00078e0057 */
        /* <DEDUP_REMOVED lines=8> */
[----:B------:R-:W-:-:S04]  /*3b00*/  F2FP.SATFINITE.E4M3.F32.PACK_AB_MERGE_C R82, R8, R7, RZ ;  /* 0x000000070852723e */ /* 0x000fc800048070ff */
[----:B------:R-:W-:Y:S01]  /*3b10*/  F2FP.SATFINITE.E4M3.F32.PACK_AB_MERGE_C R173, R6, R5, R82 ;  /* 0x0000000506ad723e */ /* 0x000fe20004807052 */
[----:B------:R-:W-:Y:S01]  /*3b20*/  IMAD.MOV.U32 R82, RZ, RZ, R87 ;  /* 0x000000ffff527224 */ /* 0x000fe200078e0057 */
[----:B------:R-:W3:Y:S01]  /*3b30*/  MUFU.EX2 R101, R101 ;  /* 0x0000006500657308 */ /* 0x000ee20000000800 */
[----:B-1----:R-:W-:-:S07]  /*3b40*/  FADD.FTZ R4, R100, R89 ;  /* 0x0000005964047221 */ /* 0x002fce0000010000 */
[----:B------:R-:W1:Y:S01]  /*3b50*/  MUFU.EX2 R30, R30 ;  /* 0x0000001e001e7308 */ /* 0x000e620000000800 */
[----:B--2---:R-:W-:-:S01]  /*3b60*/  FADD.FTZ R91, R34, R91 ;  /* 0x0000005b225b7221 */ /* 0x004fc20000010000 */
[----:B------:R-:W-:Y:S01]  /*3b70*/  F2FP.SATFINITE.E4M3.F32.PACK_AB_MERGE_C R27, R34, R27, RZ ;  /* 0x0000001b221b723e */ /* 0x000fe200048070ff */
[----:B------:R-:W-:-:S03]  /*3b80*/  IMAD.MOV.U32 R34, RZ, RZ, R87 ;  /* 0x000000ffff227224 */ /* 0x000fc600078e0057 */
[----:B------:R-:W-:Y:S01]  /*3b90*/  F2FP.SATFINITE.E4M3.F32.PACK_AB_MERGE_C R179, R21, R20, R27 ;  /* 0x0000001415b3723e */ /* 0x000fe2000480701b */
[----:B------:R-:W-:Y:S01]  /*3ba0*/  IMAD.MOV.U32 R27, RZ, RZ, R87 ;  /* 0x000000ffff1b7224 */ /* 0x000fe200078e0057 */
[----:B------:R-:W2:Y:S01]  /*3bb0*/  MUFU.EX2 R56, R56 ;  /* 0x0000003800387308 */ /* 0x000ea20000000800 */
[----:B---3--:R-:W-:-:S01]  /*3bc0*/  FADD.FTZ R7, R101, R4 ;  /* 0x0000000465077221 */ /* 0x008fc20000010000 */
[----:B------:R-:W-:-:S04]  /*3bd0*/  F2FP.SATFINITE.E4M3.F32.PACK_AB_MERGE_C R100, R101, R100, RZ ;  /* 0x000000646564723e */ /* 0x000fc800048070ff */
[----:B------:R-:W-:Y:S01]  /*3be0*/  F2FP.SATFINITE.E4M3.F32.PACK_AB_MERGE_C R178, R78, R75, R100 ;  /* 0x0000004b4eb2723e */ /* 0x000fe20004807064 */
[----:B------:R-:W-:Y:S01]  /*3bf0*/  IMAD.MOV.U32 R78, RZ, RZ, R87 ;  /* 0x000000ffff4e7224 */ /* 0x000fe200078e0057 */
[----:B------:R-:W3:Y:S01]  /*3c00*/  MUFU.EX2 R57, R57 ;  /* 0x0000003900397308 */ /* 0x000ee20000000800 */
[----:B-1----:R-:W-:-:S01]  /*3c10*/  FADD.FTZ R8, R30, R91 ;  /* 0x0000005b1e087221 */ /* 0x002fc20000010000 */
[----:B------:R-:W-:-:S03]  /*3c20*/  IMAD.MOV.U32 R75, RZ, RZ, R87 ;  /* 0x000000ffff4b7224 */ /* 0x000fc600078e0057 */
[----:B------:R-:W-:-:S03]  /*3c30*/  FADD.FTZ R8, R31, R8 ;  /* 0x000000081f087221 */ /* 0x000fc60000010000 */
[----:B------:R-:W1:Y:S01]  /*3c40*/  MUFU.EX2 R60, R60 ;  /* 0x0000003c003c7308 */ /* 0x000e620000000800 */
[----:B--2---:R-:W-:-:S01]  /*3c50*/  FADD.FTZ R4, R56, R7 ;  /* 0x0000000738047221 */ /* 0x004fc20000010000 */
[----:B------:R-:W-:-:S06]  /*3c60*/  FADD.FTZ R11, R35, R8 ;  /* 0x00000008230b7221 */ /* 0x000fcc0000010000 */
[----:B------:R-:W2:Y:S01]  /*3c70*/  MUFU.EX2 R42, R42 ;  /* 0x0000002a002a7308 */ /* 0x000ea20000000800 */
[----:B---3--:R-:W-:-:S07]  /*3c80*/  FADD.FTZ R7, R57, R4 ;  /* 0x0000000439077221 */ /* 0x008fce0000010000 */
        /* <DEDUP_REMOVED lines=10> */
[----:B------:R-:W-:Y:S01]  /*3d30*/  F2FP.SATFINITE.E4M3.F32.PACK_AB_MERGE_C R60, R61, R60, RZ ;  /* 0x0000003c3d3c723e */ /* 0x000fe200048070ff */
[--C-:B------:R-:W-:Y:S02]  /*3d40*/  IMAD.MOV.U32 R61, RZ, RZ, R87.reuse ;  /* 0x000000ffff3d7224 */ /* 0x100fe400078e0057 */
[--C-:B------:R-:W-:Y:S01]  /*3d50*/  IMAD.MOV.U32 R31, RZ, RZ, R87.reuse ;  /* 0x000000ffff1f7224 */ /* 0x100fe200078e0057 */
[----:B------:R-:W-:Y:S01]  /*3d60*/  F2FP.SATFINITE.E4M3.F32.PACK_AB_MERGE_C R180, R57, R56, R60 ;  /* 0x0000003839b4723e */ /* 0x000fe2000480703c */
[----:B------:R-:W-:Y:S01]  /*3d70*/  IMAD.MOV.U32 R60, RZ, RZ, R87 ;  /* 0x000000ffff3c7224 */ /* 0x000fe200078e0057 */
[----:B------:R-:W3:Y:S01]  /*3d80*/  MUFU.EX2 R65, R65 ;  /* 0x0000004100417308 */ /* 0x000ee20000000800 */
[----:B-1----:R-:W-:-:S01]  /*3d90*/  FADD.FTZ R8, R38, R11 ;  /* 0x0000000b26087221 */ /* 0x002fc20000010000 */
[----:B------:R-:W-:-:S02]  /*3da0*/  IMAD.MOV.U32 R57, RZ, RZ, R87 ;  /* 0x000000ffff397224 */ /* 0x000fc400078e0057 */
[--C-:B------:R-:W-:Y:S02]  /*3db0*/  IMAD.MOV.U32 R56, RZ, RZ, R87.reuse ;  /* 0x000000ffff387224 */ /* 0x100fe400078e0057 */
[----:B------:R-:W-:Y:S01]  /*3dc0*/  FADD.FTZ R8, R39, R8 ;  /* 0x0000000827087221 */ /* 0x000fe20000010000 */
[----:B------:R-:W-:Y:S01]  /*3dd0*/  IMAD.MOV.U32 R30, RZ, RZ, R87 ;  /* 0x000000ffff1e7224 */ /* 0x000fe200078e0057 */
[----:B------:R-:W1:Y:S01]  /*3de0*/  MUFU.EX2 R68, R68 ;  /* 0x0000004400447308 */ /* 0x000e620000000800 */
[----:B--2---:R-:W-:-:S01]  /*3df0*/  FADD.FTZ R4, R64, R7 ;  /* 0x0000000740047221 */ /* 0x004fc20000010000 */
[----:B------:R-:W-:Y:S01]  /*3e00*/  FADD.FTZ R11, R43, R8 ;  /* 0x000000082b0b7221 */ /* 0x000fe20000010000 */
[----:B------:R-:W-:-:S03]  /*3e10*/  F2FP.SATFINITE.E4M3.F32.PACK_AB_MERGE_C R43, R32, R43, RZ ;  /* 0x0000002b202b723e */ /* 0x000fc600048070ff */
[----:B------:R-:W-:Y:S01]  /*3e20*/  FADD.FTZ R32, R32, R11 ;  /* 0x0000000b20207221 */ /* 0x000fe20000010000 */
[----:B------:R-:W-:Y:S01]  /*3e30*/  F2FP.SATFINITE.E4M3.F32.PACK_AB_MERGE_C R183, R39, R38, R43 ;  /* 0x0000002627b7723e */ /* 0x000fe2000480702b */
[----:B------:R-:W2:Y:S01]  /*3e40*/  MUFU.EX2 R69, R69 ;  /* 0x0000004500457308 */ /* 0x000ea20000000800 */
[----:B---3--:R-:W-:-:S01]  /*3e50*/  FADD.FTZ R7, R65, R4 ;  /* 0x0000000441077221 */ /* 0x008fc20000010000 */
[--C-:B------:R-:W-:Y:S02]  /*3e60*/  IMAD.MOV.U32 R43, RZ, RZ, R87.reuse ;  /* 0x000000ffff2b7224 */ /* 0x100fe400078e0057 */
[--C-:B------:R-:W-:Y:S02]  /*3e70*/  IMAD.MOV.U32 R39, RZ, RZ, R87.reuse ;  /* 0x000000ffff277224 */ /* 0x100fe400078e0057 */
[----:B------:R-:W-:Y:S02]  /*3e80*/  IMAD.MOV.U32 R38, RZ, RZ, R87 ;  /* 0x000000ffff267224 */ /* 0x000fe400078e0057 */
[----:B------:R-:W3:Y:S01]  /*3e90*/  MUFU.EX2 R29, R29 ;  /* 0x0000001d001d7308 */ /* 0x000ee20000000800 */
[----:B-1----:R-:W-:-:S07]  /*3ea0*/  FADD.FTZ R4, R68, R7 ;  /* 0x0000000744047221 */ /* 0x002fce0000010000 */
[----:B------:R-:W1:Y:S01]  /*3eb0*/  MUFU.EX2 R40, R40 ;  /* 0x0000002800287308 */ /* 0x000e620000000800 */
[C---:B--2---:R-:W-:Y:S01]  /*3ec0*/  F2FP.SATFINITE.E4M3.F32.PACK_AB_MERGE_C R68, R69.reuse, R68, RZ ;  /* 0x000000444544723e */ /* 0x044fe200048070ff */
[----:B------:R-:W-:-:S03]  /*3ed0*/  FADD.FTZ R69, R69, R4 ;  /* 0x0000000445457221 */ /* 0x000fc60000010000 */
[----:B------:R-:W-:Y:S01]  /*3ee0*/  F2FP.SATFINITE.E4M3.F32.PACK_AB_MERGE_C R182, R65, R64, R68 ;  /* 0x0000004041b6723e */ /* 0x000fe20004807044 */
[----:B------:R-:W-:Y:S02]  /*3ef0*/  IMAD.MOV.U32 R68, RZ, RZ, R87 ;  /* 0x000000ffff447224 */ /* 0x000fe400078e0057 */
[----:B------:R-:W2:Y:S01]  /*3f00*/  MUFU.EX2 R36, R36 ;  /* 0x0000002400247308 */ /* 0x000ea20000000800 */
[----:B---3--:R-:W-:-:S01]  /*3f10*/  FADD.FTZ R5, R29, R32 ;  /* 0x000000201d057221 */ /* 0x008fc20000010000 */
[--C-:B------:R-:W-:Y:S02]  /*3f20*/  IMAD.MOV.U32 R65, RZ, RZ, R87.reuse ;  /* 0x000000ffff417224 */ /* 0x100fe400078e0057 */
[--C-:B------:R-:W-:Y:S02]  /*3f30*/  IMAD.MOV.U32 R64, RZ, RZ, R87.reuse ;  /* 0x000000ffff407224 */ /* 0x100fe400078e0057 */
[----:B------:R-:W-:Y:S02]  /*3f40*/  IMAD.MOV.U32 R32, RZ, RZ, R87 ;  /* 0x000000ffff207224 */ /* 0x000fe400078e0057 */
[----:B------:R-:W3:Y:S01]  /*3f50*/  MUFU.EX2 R41, R41 ;  /* 0x0000002900297308 */ /* 0x000ee20000000800 */
[----:B-1----:R-:W-:-:S01]  /*3f60*/  FADD.FTZ R4, R40, R69 ;  /* 0x0000004528047221 */ /* 0x002fc20000010000 */
[----:B------:R-:W-:-:S06]  /*3f70*/  IMAD.MOV.U32 R69, RZ, RZ, R87 ;  /* 0x000000ffff457224 */ /* 0x000fcc00078e0057 */
        /* <DEDUP_REMOVED lines=9> */
[C---:B---3--:R-:W-:Y:S01]  /*4010*/  F2FP.SATFINITE.E4M3.F32.PACK_AB_MERGE_C R33, R46.reuse, R33, RZ ;  /* 0x000000212e21723e */ /* 0x048fe200048070ff */
[----:B------:R-:W-:-:S03]  /*4020*/  FADD.FTZ R46, R46, R7 ;  /* 0x000000072e2e7221 */ /* 0x000fc60000010000 */
[----:B------:R-:W-:Y:S01]  /*4030*/  F2FP.SATFINITE.E4M3.F32.PACK_AB_MERGE_C R185, R36, R29, R33 ;  /* 0x0000001d24b9723e */ /* 0x000fe20004807021 */
[--C-:B------:R-:W-:Y:S02]  /*4040*/  IMAD.MOV.U32 R36, RZ, RZ, R87.reuse ;  /* 0x000000ffff247224 */ /* 0x100fe400078e0057 */
[----:B------:R-:W3:Y:S01]  /*4050*/  MUFU.EX2 R48, R48 ;  /* 0x0000003000307308 */ /* 0x000ee20000000800 */
[C---:B-1----:R-:W-:Y:S01]  /*4060*/  F2FP.SATFINITE.E4M3.F32.PACK_AB_MERGE_C R44, R45.reuse, R44, RZ ;  /* 0x0000002c2d2c723e */ /* 0x042fe200048070ff */
[----:B------:R-:W-:Y:S01]  /*4070*/  FADD.FTZ R45, R45, R4 ;  /* 0x000000042d2d7221 */ /* 0x000fe20000010000 */
[--C-:B------:R-:W-:Y:S02]  /*4080*/  IMAD.MOV.U32 R33, RZ, RZ, R87.reuse ;  /* 0x000000ffff217224 */ /* 0x100fe400078e0057 */
[----:B------:R-:W-:Y:S01]  /*4090*/  F2FP.SATFINITE.E4M3.F32.PACK_AB_MERGE_C R184, R41, R40, R44 ;  /* 0x0000002829b8723e */ /* 0x000fe2000480702c */
[----:B------:R-:W-:Y:S02]  /*40a0*/  IMAD.MOV.U32 R44, RZ, RZ, R87 ;  /* 0x000000ffff2c7224 */ /* 0x000fe400078e0057 */
[----:B------:R-:W1:Y:S01]  /*40b0*/  MUFU.EX2 R50, R50 ;  /* 0x0000003200327308 */ /* 0x000e620000000800 */
[----:B--2---:R-:W-:-:S01]  /*40c0*/  FADD.FTZ R5, R37, R46 ;  /* 0x0000002e25057221 */ /* 0x004fc20000010000 */
[----:B------:R-:W-:-:S02]  /*40d0*/  IMAD.MOV.U32 R46, RZ, RZ, R87 ;  /* 0x000000ffff2e7224 */ /* 0x000fc400078e0057 */
[--C-:B------:R-:W-:Y:S02]  /*40e0*/  IMAD.MOV.U32 R41, RZ, RZ, R87.reuse ;  /* 0x000000ffff297224 */ /* 0x100fe400078e0057 */
[----:B------:R-:W-:Y:S02]  /*40f0*/  IMAD.MOV.U32 R40, RZ, RZ, R87 ;  /* 0x000000ffff287224 */ /* 0x000fe400078e0057 */
[----:B------:R-:W2:Y:S01]  /*4100*/  MUFU.EX2 R49, R49 ;  /* 0x0000003100317308 */ /* 0x000ea20000000800 */
[----:B---3--:R-:W-:-:S01]  /*4110*/  FADD.FTZ R4, R48, R45 ;  /* 0x0000002d30047221 */ /* 0x008fc20000010000 */
[--C-:B------:R-:W-:Y:S02]  /*4120*/  IMAD.MOV.U32 R45, RZ, RZ, R87.reuse ;  /* 0x000000ffff2d7224 */ /* 0x100fe400078e0057 */
[----:B------:R-:W-:-:S04]  /*4130*/  IMAD.MOV.U32 R29, RZ, RZ, R87 ;  /* 0x000000ffff1d7224 */ /* 0x000fc800078e0057 */
[----:B------:R-:W-:Y:S01]  /*4140*/  MUFU.EX2 R47, R47 ;  /* 0x0000002f002f7308 */ /* 0x000fe20000000800 */
[----:B-1----:R-:W-:-:S07]  /*4150*/  FADD.FTZ R6, R50, R5 ;  /* 0x0000000532067221 */ /* 0x002fce0000010000 */
[----:B------:R-:W1:Y:S01]  /*4160*/  MUFU.EX2 R54, R54 ;  /* 0x0000003600367308 */ /* 0x000e620000000800 */
[----:B--2---:R-:W-:-:S07]  /*4170*/  FADD.FTZ R5, R49, R4 ;  /* 0x0000000431057221 */ /* 0x004fce0000010000 */
[----:B------:R-:W2:Y:S08]  /*4180*/  MUFU.EX2 R52, R52 ;  /* 0x0000003400347308 */ /* 0x000eb00000000800 */
[----:B------:R-:W3:Y:S01]  /*4190*/  MUFU.EX2 R53, R53 ;  /* 0x0000003500357308 */ /* 0x000ee20000000800 */
[----:B-1----:R-:W-:Y:S01]  /*41a0*/  F2FP.SATFINITE.E4M3.F32.PACK_AB_MERGE_C R7, R54, R47, RZ ;  /* 0x0000002f3607723e */ /* 0x002fe200048070ff */
[----:B------:R-:W-:-:S03]  /*41b0*/  FADD.FTZ R47, R47, R6 ;  /* 0x000000062f2f7221 */ /* 0x000fc60000010000 */
[----:B------:R-:W-:Y:S01]  /*41c0*/  F2FP.SATFINITE.E4M3.F32.PACK_AB_MERGE_C R187, R50, R37, R7 ;  /* 0x0000002532bb723e */ /* 0x000fe20004807007 */
[----:B------:R-:W-:-:S01]  /*41d0*/  FADD.FTZ R54, R54, R47 ;  /* 0x0000002f36367221 */ /* 0x000fc20000010000 */
[----:B------:R-:W-:Y:S01]  /*41e0*/  IMAD.MOV.U32 R50, RZ, RZ, R87 ;  /* 0x000000ffff327224 */ /* 0x000fe200078e0057 */
[----:B------:R-:W-:Y:S01]  /*41f0*/  MUFU.EX2 R55, R55 ;  /* 0x0000003700377308 */ /* 0x000fe20000000800 */
[----:B--2---:R-:W-:-:S01]  /*4200*/  FADD.FTZ R6, R52, R5 ;  /* 0x0000000534067221 */ /* 0x004fc20000010000 */
[--C-:B------:R-:W-:Y:S02]  /*4210*/  IMAD.MOV.U32 R47, RZ, RZ, R87.reuse ;  /* 0x000000ffff2f7224 */ /* 0x100fe400078e0057 */
[----:B------:R-:W-:-:S04]  /*4220*/  IMAD.MOV.U32 R37, RZ, RZ, R87 ;  /* 0x000000ffff257224 */ /* 0x000fc800078e0057 */
[----:B------:R-:W1:Y:S01]  /*4230*/  MUFU.EX2 R62, R62 ;  /* 0x0000003e003e7308 */ /* 0x000e620000000800 */
[C---:B---3--:R-:W-:Y:S01]  /*4240*/  F2FP.SATFINITE.E4M3.F32.PACK_AB_MERGE_C R52, R53.reuse, R52, RZ ;  /* 0x000000343534723e */ /* 0x048fe200048070ff */
[----:B------:R-:W-:-:S03]  /*4250*/  FADD.FTZ R53, R53, R6 ;  /* 0x0000000635357221 */ /* 0x000fc60000010000 */
[----:B------:R-:W-:Y:S01]  /*4260*/  F2FP.SATFINITE.E4M3.F32.PACK_AB_MERGE_C R186, R49, R48, R52 ;  /* 0x0000003031ba723e */ /* 0x000fe20004807034 */
[--C-:B------:R-:W-:Y:S02]  /*4270*/  IMAD.MOV.U32 R52, RZ, RZ, R87.reuse ;  /* 0x000000ffff347224 */ /* 0x100fe400078e0057 */
[----:B------:R-:W2:Y:S01]  /*4280*/  MUFU.EX2 R51, R51 ;  /* 0x0000003300337308 */ /* 0x000ea20000000800 */
[--C-:B------:R-:W-:Y:S02]  /*4290*/  IMAD.MOV.U32 R49, RZ, RZ, R87.reuse ;  /* 0x000000ffff317224 */ /* 0x100fe400078e0057 */
[----:B------:R-:W-:-:S05]  /*42a0*/  IMAD.MOV.U32 R48, RZ, RZ, R87 ;  /* 0x000000ffff307224 */ /* 0x000fca00078e0057 */
[----:B------:R-:W3:Y:S01]  /*42b0*/  MUFU.EX2 R24, R24 ;  /* 0x0000001800187308 */ /* 0x000ee20000000800 */
[----:B-1----:R-:W-:-:S07]  /*42c0*/  F2FP.SATFINITE.E4M3.F32.PACK_AB_MERGE_C R7, R62, R55, RZ ;  /* 0x000000373e07723e */ /* 0x002fce00048070ff */
[----:B------:R-:W1:Y:S01]  /*42d0*/  MUFU.EX2 R58, R58 ;  /* 0x0000003a003a7308 */ /* 0x000e620000000800 */
[----:B--2---:R-:W-:-:S01]  /*42e0*/  FADD.FTZ R5, R51, R54 ;  /* 0x0000003633057221 */ /* 0x004fc20000010000 */
[----:B------:R-:W-:-:S06]  /*42f0*/  IMAD.MOV.U32 R54, RZ, RZ, R87 ;  /* 0x000000ffff367224 */ /* 0x000fcc00078e0057 */
[----:B------:R-:W2:Y:S01]  /*4300*/  MUFU.EX2 R25, R25 ;  /* 0x0000001900197308 */ /* 0x000ea20000000800 */
[----:B---3--:R-:W-:-:S01]  /*4310*/  FADD.FTZ R6, R24, R53 ;  /* 0x0000003518067221 */ /* 0x008fc20000010000 */
[----:B------:R-:W-:-:S06]  /*4320*/  IMAD.MOV.U32 R53, RZ, RZ, R87 ;  /* 0x000000ffff357224 */ /* 0x000fcc00078e0057 */
[----:B------:R-:W3:Y:S01]  /*4330*/  MUFU.EX2 R28, R28 ;  /* 0x0000001c001c7308 */ /* 0x000ee20000000800 */
[C---:B-1----:R-:W-:Y:S01]  /*4340*/  F2FP.SATFINITE.E4M3.F32.PACK_AB_MERGE_C R189, R58.reuse, R51, R7 ;  /* 0x000000333abd723e */ /* 0x042fe20004807007 */
[----:B------:R-:W-:Y:S01]  /*4350*/  FADD.FTZ R58, R58, R5 ;  /* 0x000000053a3a7221 */ /* 0x000fe20000010000 */
[----:B------:R-:W-:-:S03]  /*4360*/  IMAD.MOV.U32 R51, RZ, RZ, R87 ;  /* 0x000000ffff337224 */ /* 0x000fc600078e0057 */
[----:B------:R-:W-:Y:S01]  /*4370*/  FADD.FTZ R55, R55, R58 ;  /* 0x0000003a37377221 */ /* 0x000fe20000010000 */
[----:B------:R-:W-:Y:S01]  /*4380*/  IMAD.MOV.U32 R58, RZ, RZ, R87 ;  /* 0x000000ffff3a7224 */ /* 0x000fe200078e0057 */
[----:B------:R-:W1:Y:S01]  /*4390*/  MUFU.EX2 R77, R77 ;  /* 0x0000004d004d7308 */ /* 0x000e620000000800 */
[----:B--2---:R-:W-:-:S01]  /*43a0*/  FADD.FTZ R5, R25, R6 ;  /* 0x0000000619057221 */ /* 0x004fc20000010000 */
[----:B------:R-:W-:Y:S01]  /*43b0*/  FADD.FTZ R62, R62, R55 ;  /* 0x000000373e3e7221 */ /* 0x000fe20000010000 */
[----:B------:R-:W-:-:S05]  /*43c0*/  IMAD.MOV.U32 R55, RZ, RZ, R87 ;  /* 0x000000ffff377224 */ /* 0x000fca00078e0057 */
[----:B------:R-:W-:Y:S01]  /*43d0*/  MUFU.EX2 R63, R63 ;  /* 0x0000003f003f7308 */ /* 0x000fe20000000800 */
[----:B---3--:R-:W-:-:S07]  /*43e0*/  FADD.FTZ R6, R28, R5 ;  /* 0x000000051c067221 */ /* 0x008fce0000010000 */
[----:B------:R-:W2:Y:S01]  /*43f0*/  MUFU.EX2 R70, R121 ;  /* 0x0000007900467308 */ /* 0x000ea20000000800 */
[----:B-1----:R-:W-:-:S01]  /*4400*/  FADD.FTZ R6, R77, R6 ;  /* 0x000000064d067221 */ /* 0x002fc20000010000 */
[----:B------:R-:W-:Y:S01]  /*4410*/  F2FP.SATFINITE.E4M3.F32.PACK_AB_MERGE_C R28, R77, R28, RZ ;  /* 0x0000001c4d1c723e */ /* 0x000fe200048070ff */
[----:B------:R-:W-:-:S03]  /*4420*/  IMAD.MOV.U32 R77, RZ, RZ, R87 ;  /* 0x000000ffff4d7224 */ /* 0x000fc600078e0057 */
[----:B------:R-:W-:Y:S01]  /*4430*/  F2FP.SATFINITE.E4M3.F32.PACK_AB_MERGE_C R188, R25, R24, R28 ;  /* 0x0000001819bc723e */ /* 0x000fe2000480701c */
[--C-:B------:R-:W-:Y:S01]  /*4440*/  IMAD.MOV.U32 R28, RZ, RZ, R87.reuse ;  /* 0x000000ffff1c7224 */ /* 0x100fe200078e0057 */
[----:B------:R-:W1:Y:S01]  /*4450*/  MUFU.EX2 R59, R59 ;  /* 0x0000003b003b7308 */ /* 0x000e620000000800 */
[--C-:B------:R-:W-:Y:S02]  /*4460*/  IMAD.MOV.U32 R25, RZ, RZ, R87.reuse ;  /* 0x000000ffff197224 */ /* 0x100fe400078e0057 */
[----:B------:R-:W-:-:S05]  /*4470*/  IMAD.MOV.U32 R24, RZ, RZ, R87 ;  /* 0x000000ffff187224 */ /* 0x000fca00078e0057 */
[----:B------:R-:W3:Y:S01]  /*4480*/  MUFU.EX2 R79, R79 ;  /* 0x0000004f004f7308 */ /* 0x000ee20000000800 */
[----:B--2---:R-:W-:-:S07]  /*4490*/  F2FP.SATFINITE.E4M3.F32.PACK_AB_MERGE_C R8, R70, R63, RZ ;  /* 0x0000003f4608723e */ /* 0x004fce00048070ff */
[----:B------:R-:W2:Y:S01]  /*44a0*/  MUFU.EX2 R66, R66 ;  /* 0x0000004200427308 */ /* 0x000ea20000000800 */
[----:B-1----:R-:W-:-:S01]  /*44b0*/  FADD.FTZ R7, R59, R62 ;  /* 0x0000003e3b077221 */ /* 0x002fc20000010000 */
[----:B------:R-:W-:-:S06]  /*44c0*/  IMAD.MOV.U32 R62, RZ, RZ, R87 ;  /* 0x000000ffff3e7224 */ /* 0x000fcc00078e0057 */
[----:B------:R1:W4:Y:S01]  /*44d0*/  MUFU.EX2 R4, R81 ;  /* 0x0000005100047308 */ /* 0x0003220000000800 */
[----:B---3--:R-:W-:-:S07]  /*44e0*/  FADD.FTZ R5, R79, R6 ;  /* 0x000000064f057221 */ /* 0x008fce0000010000 */
[----:B------:R-:W-:Y:S01]  /*44f0*/  MUFU.EX2 R83, R83 ;  /* 0x0000005300537308 */ /* 0x000fe20000000800 */
[C---:B--2---:R-:W-:Y:S01]  /*4500*/  F2FP.SATFINITE.E4M3.F32.PACK_AB_MERGE_C R191, R66.reuse, R59, R8 ;  /* 0x0000003b42bf723e */ /* 0x044fe20004807008 */
[----:B------:R-:W-:Y:S01]  /*4510*/  FADD.FTZ R66, R66, R7 ;  /* 0x0000000742427221 */ /* 0x000fe20000010000 */
[--C-:B-1----:R-:W-:Y:S02]  /*4520*/  IMAD.MOV.U32 R81, RZ, RZ, R87.reuse ;  /* 0x000000ffff517224 */ /* 0x102fe400078e0057 */
[----:B------:R-:W-:-:S03]  /*4530*/  IMAD.MOV.U32 R59, RZ, RZ, R87 ;  /* 0x000000ffff3b7224 */ /* 0x000fc600078e0057 */
[----:B------:R-:W1:Y:S01]  /*4540*/  MUFU.EX2 R80, R80 ;  /* 0x0000005000507308 */ /* 0x000e620000000800 */
[----:B----4-:R-:W-:-:S01]  /*4550*/  FADD.FTZ R6, R4, R5 ;  /* 0x0000000504067221 */ /* 0x010fc20000010000 */
[----:B------:R-:W-:Y:S01]  /*4560*/  FADD.FTZ R5, R63, R66 ;  /* 0x000000423f057221 */ /* 0x000fe20000010000 */
[--C-:B------:R-:W-:Y:S02]  /*4570*/  IMAD.MOV.U32 R66, RZ, RZ, R87.reuse ;  /* 0x000000ffff427224 */ /* 0x100fe400078e0057 */
[----:B------:R-:W-:Y:S02]  /*4580*/  IMAD.MOV.U32 R63, RZ, RZ, R87 ;  /* 0x000000ffff3f7224 */ /* 0x000fe400078e0057 */
[----:B------:R-:W-:-:S01]  /*4590*/  FADD.FTZ R5, R70, R5 ;  /* 0x0000000546057221 */ /* 0x000fc20000010000 */
[----:B------:R-:W-:Y:S01]  /*45a0*/  IMAD.MOV.U32 R70, RZ, RZ, R87 ;  /* 0x000000ffff467224 */ /* 0x000fe200078e0057 */
[----:B-1----:R-:W-:Y:S01]  /*45b0*/  F2FP.SATFINITE.E4M3.F32.PACK_AB_MERGE_C R7, R80, R83, RZ ;  /* 0x000000535007723e */ /* 0x002fe200048070ff */
[----:B------:R-:W-:-:S03]  /*45c0*/  FADD.FTZ R83, R83, R6 ;  /* 0x0000000653537221 */ /* 0x000fc60000010000 */
[----:B------:R-:W-:Y:S01]  /*45d0*/  F2FP.SATFINITE.E4M3.F32.PACK_AB_MERGE_C R190, R4, R79, R7 ;  /* 0x0000004f04be723e */ /* 0x000fe20004807007 */
[----:B------:R-:W-:-:S01]  /*45e0*/  FADD.FTZ R4, R80, R83 ;  /* 0x0000005350047221 */ /* 0x000fc20000010000 */
[--C-:B------:R-:W-:Y:S02]  /*45f0*/  IMAD.MOV.U32 R83, RZ, RZ, R87.reuse ;  /* 0x000000ffff537224 */ /* 0x100fe400078e0057 */
[--C-:B------:R-:W-:Y:S02]  /*4600*/  IMAD.MOV.U32 R80, RZ, RZ, R87.reuse ;  /* 0x000000ffff507224 */ /* 0x100fe400078e0057 */
[----:B------:R-:W-:Y:S01]  /*4610*/  IMAD.MOV.U32 R79, RZ, RZ, R87 ;  /* 0x000000ffff4f7224 */ /* 0x000fe200078e0057 */
[----:B------:R-:W-:Y:S06]  /*4620*/  @!P1 BRA `(.L_x_15) ;  /* 0x0000002c00b49947 */ /* 0x000fec0003800000 */
[----:B------:R-:W-:Y:S01]  /*4630*/  IMAD.MOV.U32 R7, RZ, RZ, R0 ;  /* 0x000000ffff077224 */ /* 0x000fe200078e0000 */
[----:B------:R-:W-:Y:S01]  /*4640*/  CS2R R86, SRZ ;  /* 0x0000000000567805 */ /* 0x000fe2000001ff00 */
[----:B------:R-:W-:Y:S01]  /*4650*/  IMAD.MOV.U32 R6, RZ, RZ, R3 ;  /* 0x000000ffff067224 */ /* 0x000fe200078e0003 */
[----:B------:R-:W-:Y:S02]  /*4660*/  CS2R R84, SRZ ;  /* 0x0000000000547805 */ /* 0x000fe4000001ff00 */
[----:B------:R-:W-:Y:S02]  /*4670*/  CS2R R82, SRZ ;  /* 0x0000000000527805 */ /* 0x000fe4000001ff00 */
[----:B------:R-:W-:Y:S02]  /*4680*/  CS2R R80, SRZ ;  /* 0x0000000000507805 */ /* 0x000fe4000001ff00 */
[----:B------:R-:W-:Y:S02]  /*4690*/  CS2R R78, SRZ ;  /* 0x00000000004e7805 */ /* 0x000fe4000001ff00 */
[----:B------:R-:W-:-:S02]  /*46a0*/  CS2R R76, SRZ ;  /* 0x00000000004c7805 */ /* 0x000fc4000001ff00 */
[----:B------:R-:W-:Y:S02]  /*46b0*/  CS2R R74, SRZ ;  /* 0x00000000004a7805 */ /* 0x000fe4000001ff00 */
        /* <DEDUP_REMOVED lines=24> */
[----:B------:R-:W-:Y:S01]  /*4840*/  CS2R R24, SRZ ;  /* 0x0000000000187805 */ /* 0x000fe2000001ff00 */
[----:B------:R-:W-:Y:S01]  /*4850*/  UIADD3 UR53, UR53, -0x2, URZ ;  /* 0xfffffffe35357890 */ /* 0x000fe2000fffe03f */
[----:B------:R-:W-:Y:S01]  /*4860*/  UMOV UR57, UR36 ;  /* 0x0000002400397c82 */ /* 0x000fe20008000000 */
[----:B------:R-:W-:-:S10]  /*4870*/  UMOV UR56, UR52 ;  /* 0x0000003400387c82 */ /* 0x000fd40008000000 */
.L_x_25:
[----:B------:R-:W-:Y:S01]  /*4880*/  ISETP.NE.AND P2, PT, RZ, UR41, PT ;  /* 0x00000029ff007c0c */ /* 0x000fe2000bf45270 */
[----:B------:R-:W-:-:S04]  /*4890*/  UISETP.NE.AND UP0, UPT, UR56, 0x1, UPT ;  /* 0x000000013800788c */ /* 0x000fc8000bf05270 */
[----:B------:R-:W-:-:S04]  /*48a0*/  USEL UR36, URZ, 0x1, UP0 ;  /* 0x000000013f247887 */ /* 0x000fc80008000000 */
[----:B------:R-:W-:-:S04]  /*48b0*/  ULOP3.LUT UR36, UR57, UR36, URZ, 0x3c, !UPT ;  /* 0x0000002439247292 */ /* 0x000fc8000f8e3c3f */
[----:B------:R-:W-:Y:S08]  /*48c0*/  @P2 BRA `(.L_x_16) ;  /* 0x0000000000382947 */ /* 0x000ff00003800000 */
[----:B------:R-:W-:Y:S05]  /*48d0*/  @!P0 BRA `(.L_x_17) ;  /* 0x0000000000048947 */ /* 0x000fea0003800000 */
[----:B------:R-:W-:Y:S01]  /*48e0*/  BPT.TRAP 0x1 ;  /* 0x000000040000795c */ /* 0x000fe20000300000 */
.L_x_17:
[----:B------:R-:W-:Y:S01]  /*48f0*/  UIADD3 UR6, UR56, 0x1, URZ ;  /* 0x0000000138067890 */ /* 0x000fe2000fffe03f */
[----:B------:R-:W-:-:S03]  /*4900*/  IMAD.U32 R0, RZ, RZ, UR36 ;  /* 0x00000024ff007e24 */ /* 0x000fc6000f8e00ff */
[----:B------:R-:W-:Y:S02]  /*4910*/  UISETP.NE.AND UP0, UPT, UR6, 0x2, UPT ;  /* 0x000000020600788c */ /* 0x000fe4000bf05270 */
[----:B------:R-:W-:Y:S02]  /*4920*/  SHF.L.U32 R0, R0, 0x1f, RZ ;  /* 0x0000001f00007819 */ /* 0x000fe400000006ff */
[----:B------:R-:W-:-:S04]  /*4930*/  USEL UR6, UR6, URZ, UP0 ;  /* 0x0000003f06067287 */ /* 0x000fc80008000000 */
[----:B------:R-:W-:-:S09]  /*4940*/  ULEA UR6, UR6, UR38, 0x3 ;  /* 0x0000002606067291 */ /* 0x000fd2000f8e183f */
[----:B------:R1:W2:Y:S01]  /*4950*/  SYNCS.PHASECHK.TRANS64.TRYWAIT P1, [UR6+0x29830], R0 ;  /* 0x02983000ff0075a7 */ /* 0x0002a20008020146 */
[----:B------:R-:W-:Y:S05]  /*4960*/  @!P0 BRA `(.L_x_18) ;  /* 0x0000000000048947 */ /* 0x000fea0003800000 */
[----:B------:R-:W-:Y:S01]  /*4970*/  BPT.TRAP 0x1 ;  /* 0x000000040000795c */ /* 0x000fe20000300000 */
.L_x_18:
[----:B--2---:R-:W-:Y:S05]  /*4980*/  @P1 BRA `(.L_x_16) ;  /* 0x0000000000081947 */ /* 0x004fea0003800000 */
[----:B------:R-:W2:Y:S02]  /*4990*/  SYNCS.PHASECHK.TRANS64.TRYWAIT P1, [UR6+0x29830], R0 ;  /* 0x02983000ff0075a7 */ /* 0x000ea40008020146 */
[----:B--2---:R-:W-:Y:S05]  /*49a0*/  @!P1 BRA `(.L_x_19) ;  /* 0x0000007400c49947 */ /* 0x004fea0003800000 */
.L_x_16:
[----:B-12---:R-:W-:Y:S01]  /*49b0*/  VIADD R0, R18, 0x8 ;  /* 0x0000000812007836 */ /* 0x006fe20000000000 */
[----:B------:R-:W-:Y:S01]  /*49c0*/  UIADD3 UR52, UR56, 0x1, URZ ;  /* 0x0000000138347890 */ /* 0x000fe2000fffe03f */
[----:B------:R-:W-:Y:S01]  /*49d0*/  UMOV UR27, 0x80000020 ;  /* 0x80000020001b7882 */ /* 0x000fe20000000000 */
[----:B------:R-:W-:Y:S02]  /*49e0*/  UMOV UR28, UR24 ;  /* 0x00000018001c7c82 */ /* 0x000fe40008000000 */
[----:B------:R1:W-:Y:S01]  /*49f0*/  BAR.SYNC.DEFER_BLOCKING R0, 0x100 ;  /* 0x000400000000751d */ /* 0x0003e20000010000 */
[----:B------:R-:W-:-:S04]  /*4a00*/  UISETP.NE.AND UP0, UPT, UR52, 0x2, UPT ;  /* 0x000000023400788c */ /* 0x000fc8000bf05270 */
[----:B------:R-:W-:Y:S01]  /*4a10*/  USEL UR52, UR52, URZ, UP0 ;  /* 0x0000003f34347287 */ /* 0x000fe20008000000 */
[----:B------:R-:W-:Y:S01]  /*4a20*/  UMOV UR29, UR25 ;  /* 0x00000019001d7c82 */ /* 0x000fe20008000000 */
[----:B------:R-:W-:Y:S02]  /*4a30*/  UMOV UR31, 0x80000020 ;  /* 0x80000020001f7882 */ /* 0x000fe40000000000 */
[----:B------:R-:W-:Y:S01]  /*4a40*/  UIMAD UR58, UR52, 0x780, UR49 ;  /* 0x00000780343a78a4 */ /* 0x000fe2000f8e0231 */
[----:B------:R-:W-:Y:S01]  /*4a50*/  UMOV UR32, UR24 ;  /* 0x0000001800207c82 */ /* 0x000fe20008000000 */
[----:B------:R-:W-:Y:S02]  /*4a60*/  UMOV UR33, UR25 ;  /* 0x0000001900217c82 */ /* 0x000fe40008000000 */
[----:B------:R-:W-:Y:S02]  /*4a70*/  UIADD3 UR30, UR58, 0x80, URZ ;  /* 0x000000803a1e7890 */ /* 0x000fe4000fffe03f */
[----:B------:R-:W-:-:S02]  /*4a80*/  UIADD3 UR34, UR58, 0x100, URZ ;  /* 0x000001003a227890 */ /* 0x000fc4000fffe03f */
[----:B------:R-:W-:Y:S01]  /*4a90*/  UMOV UR26, UR58 ;  /* 0x0000003a001a7c82 */ /* 0x000fe20008000000 */
[----:B------:R-:W-:Y:S01]  /*4aa0*/  UMOV UR35, 0x80000020 ;  /* 0x8000002000237882 */ /* 0x000fe20000000000 */
[----:B------:R-:W-:Y:S01]  /*4ab0*/  UIADD3 UR6, UR58, 0x200, URZ ;  /* 0x000002003a067890 */ /* 0x000fe2000fffe03f */
[----:B------:R-:W-:Y:S01]  /*4ac0*/  UMOV UR7, 0x80000020 ;  /* 0x8000002000077882 */ /* 0x000fe20000000000 */
[----:B------:R-:W-:Y:S01]  /*4ad0*/  UIADD3 UR10, UR58, 0x202, URZ ;  /* 0x000002023a0a7890 */ /* 0x000fe2000fffe03f */
[----:B------:R-:W-:Y:S01]  /*4ae0*/  WARPGROUP.ARRIVE ;  /* 0x00000000000079c5 */ /* 0x000fe20000000000 */
[----:B------:R-:W-:Y:S01]  /*4af0*/  UMOV UR11, 0x80000020 ;  /* 0x80000020000b7882 */ /* 0x000fe20000000000 */
[----:B------:R-:W-:Y:S01]  /*4b00*/  UIADD3 UR14, UR58, 0x282, URZ ;  /* 0x000002823a0e7890 */ /* 0x000fe2000fffe03f */
[----:B------:R-:W-:Y:S01]  /*4b10*/  UMOV UR15, 0x80000020 ;  /* 0x80000020000f7882 */ /* 0x000fe20000000000 */
[----:B------:R-:W-:Y:S02]  /*4b20*/  UIADD3 UR18, UR58, 0x500, URZ ;  /* 0x000005003a127890 */ /* 0x000fe4000fffe03f */
[----:B------:R-:W-:Y:S01]  /*4b30*/  QGMMA.64x32x32.F32.E4M3.E4M3 R152, gdesc[UR24], RZ, !UPT, gsb0 ;  /* 0x00600000189879f3 */ /* 0x000fe2000c0008ff */
[----:B------:R-:W-:Y:S01]  /*4b40*/  UIADD3 UR26, UR58, 0x180, URZ ;  /* 0x000001803a1a7890 */ /* 0x000fe2000fffe03f */
[----:B------:R-:W-:Y:S01]  /*4b50*/  UMOV UR27, 0x80000020 ;  /* 0x80000020001b7882 */ /* 0x000fe20000000000 */
[----:B------:R-:W-:Y:S01]  /*4b60*/  UMOV UR19, 0x80000020 ;  /* 0x8000002000137882 */ /* 0x000fe20000000000 */
[----:B------:R-:W-:Y:S01]  /*4b70*/  UIADD3 UR22, UR58, 0x502, URZ ;  /* 0x000005023a167890 */ /* 0x000fe2000fffe03f */
[----:B------:R-:W-:Y:S01]  /*4b80*/  UMOV UR23, 0x80000020 ;  /* 0x8000002000177882 */ /* 0x000fe20000000000 */
[----:B------:R-:W-:-:S02]  /*4b90*/  WARPGROUP.DEPBAR.LE gsb0, 0x0 ;  /* 0x00008000000079c5 */ /* 0x000fc40000010000 */
[----:B------:R-:W-:-:S06]  /*4ba0*/  WARPGROUP.ARRIVE ;  /* 0x00000000000079c5 */ /* 0x000fcc0000000000 */
[----:B------:R-:W-:Y:S01]  /*4bb0*/  QGMMA.64x32x32.F32.E4M3.E4M3 R136, gdesc[UR28], RZ, !UPT, gsb0 ;  /* 0x006000001c8879f3 */ /* 0x000fe2000c0008ff */
[----:B------:R-:W-:Y:S01]  /*4bc0*/  UIADD3 UR30, UR58, 0x82, URZ ;  /* 0x000000823a1e7890 */ /* 0x000fe2000fffe03f */
[----:B------:R-:W-:Y:S01]  /*4bd0*/  UMOV UR28, UR4 ;  /* 0x00000004001c7c82 */ /* 0x000fe20008000000 */
[----:B------:R-:W-:Y:S01]  /*4be0*/  UMOV UR29, UR5 ;  /* 0x00000005001d7c82 */ /* 0x000fe20008000000 */
[----:B------:R-:W-:Y:S01]  /*4bf0*/  UMOV UR31, 0x80000020 ;  /* 0x80000020001f7882 */ /* 0x000fe20000000000 */
[----:B------:R-:W-:Y:S02]  /*4c00*/  WARPGROUP.DEPBAR.LE gsb0, 0x0 ;  /* 0x00008000000079c5 */ /* 0x000fe40000010000 */
        /* <DEDUP_REMOVED lines=9> */
[----:B------:R-:W-:Y:S01]  /*4ca0*/  UMOV UR26, UR6 ;  /* 0x00000006001a7c82 */ /* 0x000fe20008000000 */
[----:B------:R-:W-:Y:S01]  /*4cb0*/  UMOV UR27, 0x80000020 ;  /* 0x80000020001b7882 */ /* 0x000fe20000000000 */
[----:B------:R-:W-:Y:S01]  /*4cc0*/  UIADD3 UR6, UR58, 0x2, URZ ;  /* 0x000000023a067890 */ /* 0x000fe2000fffe03f */
        /* <DEDUP_REMOVED lines=12> */
[----:B------:R-:W-:Y:S01]  /*4d90*/  UMOV UR28, UR8 ;  /* 0x00000008001c7c82 */ /* 0x000fe20008000000 */
[----:B------:R-:W-:Y:S01]  /*4da0*/  UMOV UR29, UR9 ;  /* 0x00000009001d7c82 */ /* 0x000fe20008000000 */
        /* <DEDUP_REMOVED lines=106> */
[----:B------:R-:W-:Y:S01]  /*5450*/  UIADD3 UR58, UR58, 0x702, URZ ;  /* 0x000007023a3a7890 */ /* 0x000fe2000fffe03f */
[----:B------:R-:W-:Y:S02]  /*5460*/  WARPGROUP.DEPBAR.LE gsb0, 0x0 ;  /* 0x00008000000079c5 */ /* 0x000fe40000010000 */
[----:B------:R-:W-:-:S06]  /*5470*/  WARPGROUP.ARRIVE ;  /* 0x00000000000079c5 */ /* 0x000fcc0000000000 */
[----:B------:R-:W-:Y:S03]  /*5480*/  QGMMA.64x32x32.F32.E4M3.E4M3 R136, gdesc[UR28], R136, gsb0 ;  /* 0x006000001c8879f3 */ /* 0x000fe60008000888 */
[----:B------:R-:W-:Y:S02]  /*5490*/  WARPGROUP.DEPBAR.LE gsb0, 0x0 ;  /* 0x00008000000079c5 */ /* 0x000fe40000010000 */
[----:B------:R-:W-:-:S06]  /*54a0*/  WARPGROUP.ARRIVE ;  /* 0x00000000000079c5 */ /* 0x000fcc0000000000 */
[----:B------:R-:W-:Y:S03]  /*54b0*/  QGMMA.64x32x32.F32.E4M3.E4M3 R120, gdesc[UR32], R120, gsb0 ;  /* 0x00600000207879f3 */ /* 0x000fe60008000878 */
        /* <DEDUP_REMOVED lines=9> */
[----:B-1----:R-:W-:Y:S05]  /*5550*/  @P2 BRA `(.L_x_20) ;  /* 0x00000000002c2947 */ /* 0x002fea0003800000 */
[----:B------:R-:W-:Y:S05]  /*5560*/  @!P0 BRA `(.L_x_21) ;  /* 0x0000000000048947 */ /* 0x000fea0003800000 */
[----:B------:R-:W-:Y:S01]  /*5570*/  BPT.TRAP 0x1 ;  /* 0x000000040000795c */ /* 0x000fe20000300000 */
.L_x_21:
[----:B------:R-:W-:Y:S01]  /*5580*/  ULEA UR6, UR56, UR38, 0x3 ;  /* 0x0000002638067291 */ /* 0x000fe2000f8e183f */
[----:B------:R-:W-:-:S05]  /*5590*/  IMAD.U32 R0, RZ, RZ, UR57 ;  /* 0x00000039ff007e24 */ /* 0x000fca000f8e00ff */
[----:B------:R-:W-:-:S04]  /*55a0*/  SHF.L.U32 R0, R0, 0x1f, RZ ;  /* 0x0000001f00007819 */ /* 0x000fc800000006ff */
[----:B------:R1:W2:Y:S01]  /*55b0*/  SYNCS.PHASECHK.TRANS64.TRYWAIT P1, [UR6+0x29850], R0 ;  /* 0x02985000ff0075a7 */ /* 0x0002a20008020146 */
[----:B------:R-:W-:Y:S05]  /*55c0*/  @!P0 BRA `(.L_x_22) ;  /* 0x0000000000048947 */ /* 0x000fea0003800000 */
[----:B------:R-:W-:Y:S01]  /*55d0*/  BPT.TRAP 0x1 ;  /* 0x000000040000795c */ /* 0x000fe20000300000 */
.L_x_22:
[----:B--2---:R-:W-:Y:S05]  /*55e0*/  @P1 BRA `(.L_x_20) ;  /* 0x0000000000081947 */ /* 0x004fea0003800000 */
[----:B------:R-:W2:Y:S02]  /*55f0*/  SYNCS.PHASECHK.TRANS64.TRYWAIT P1, [UR6+0x29850], R0 ;  /* 0x02985000ff0075a7 */ /* 0x000ea40008020146 */
[----:B--2---:R-:W-:Y:S05]  /*5600*/  @!P1 BRA `(.L_x_23) ;  /* 0x0000006800c49947 */ /* 0x004fea0003800000 */
.L_x_20:
[----:B------:R-:W-:Y:S01]  /*5610*/  UIADD3 UR6, UR38, 0x400, URZ ;  /* 0x0000040026067890 */ /* 0x000fe2000fffe03f */
[----:B------:R-:W-:Y:S01]  /*5620*/  WARPGROUP.ARRIVE ;  /* 0x00000000000079c5 */ /* 0x000fe20000000000 */
[----:B------:R-:W-:Y:S01]  /*5630*/  UMOV UR7, 0xc0000010 ;  /* 0xc000001000077882 */ /* 0x000fe20000000000 */
[----:B-12---:R-:W-:Y:S01]  /*5640*/  FMNMX.FTZ R0, R152, R6, !PT ;  /* 0x0000000698007209 */ /* 0x006fe20007810000 */
[----:B------:R-:W-:-:S03]  /*5650*/  USHF.R.U32.HI UR6, URZ, 0x4, UR6 ;  /* 0x000000043f067899 */ /* 0x000fc60008011606 */
[----:B------:R-:W1:Y:S01]  /*5660*/  S2R R170, SR_TID.X ;  /* 0x0000000000aa7919 */ /* 0x000e620000002100 */
[----:B------:R-:W-:Y:S01]  /*5670*/  FMNMX.FTZ R3, R153, R0, !PT ;  /* 0x0000000099037209 */ /* 0x000fe20007810000 */
[----:B------:R-:W-:Y:S01]  /*5680*/  ULOP3.LUT UR6, UR6, 0x3fff, URZ, 0xc0, !UPT ;  /* 0x00003fff06067892 */ /* 0x000fe2000f8ec03f */
[----:B------:R-:W-:Y:S02]  /*5690*/  FMNMX.FTZ R0, R154, R7, !PT ;  /* 0x000000079a007209 */ /* 0x000fe40007810000 */
[----:B------:R-:W-:Y:S01]  /*56a0*/  FMNMX.FTZ R8, R156, R3, !PT ;  /* 0x000000039c087209 */ /* 0x000fe20007810000 */
[----:B------:R-:W-:Y:S01]  /*56b0*/  ULOP3.LUT UR6, UR6, 0x10000, URZ, 0xfc, !UPT ;  /* 0x0001000006067892 */ /* 0x000fe2000f8efc3f */
[----:B------:R-:W-:Y:S02]  /*56c0*/  FMNMX.FTZ R3, R155, R0, !PT ;  /* 0x000000009b037209 */ /* 0x000fe40007810000 */
[----:B------:R-:W-:Y:S01]  /*56d0*/  FMNMX.FTZ R9, R157, R8, !PT ;  /* 0x000000089d097209 */ /* 0x000fe20007810000 */
[----:B------:R-:W-:Y:S01]  /*56e0*/  UIMAD UR10, UR56, 0x500, UR6 ;  /* 0x00000500380a78a4 */ /* 0x000fe2000f8e0206 */
[----:B------:R-:W-:-:S02]  /*56f0*/  FMNMX.FTZ R0, R158, R3, !PT ;  /* 0x000000039e007209 */ /* 0x000fc40007810000 */
[----:B------:R-:W-:Y:S02]  /*5700*/  FMNMX.FTZ R8, R160, R9, !PT ;  /* 0x00000009a0087209 */ /* 0x000fe40007810000 */
[----:B------:R-:W-:Y:S02]  /*5710*/  FMNMX.FTZ R3, R159, R0, !PT ;  /* 0x000000009f037209 */ /* 0x000fe40007810000 */
[----:B------:R-:W-:Y:S01]  /*5720*/  UMOV UR6, UR10 ;  /* 0x0000000a00067c82 */ /* 0x000fe20008000000 */
[----:B------:R-:W-:Y:S01]  /*5730*/  FMNMX.FTZ R9, R161, R8, !PT ;  /* 0x00000008a1097209 */ /* 0x000fe20007810000 */
[----:B------:R-:W-:Y:S01]  /*5740*/  QGMMA.64x128x32.F32.E4M3.E4M3 R24, R172, gdesc[UR4], R24, gsb0 ;  /* 0x01e00004ac187df3 */ /* 0x000fe20008000818 */
[----:B------:R-:W-:Y:S01]  /*5750*/  UIADD3 UR6, UR10, 0x100, URZ ;  /* 0x000001000a067890 */ /* 0x000fe2000fffe03f */
[----:B------:R-:W-:Y:S01]  /*5760*/  FMNMX.FTZ R0, R162, R3, !PT ;  /* 0x00000003a2007209 */ /* 0x000fe20007810000 */
[----:B------:R-:W-:Y:S01]  /*5770*/  UMOV UR7, 0xc0000010 ;  /* 0xc000001000077882 */ /* 0x000fe20000000000 */
[----:B------:R-:W-:-:S02]  /*5780*/  FMNMX.FTZ R8, R164, R9, !PT ;  /* 0x00000009a4087209 */ /* 0x000fc40007810000 */
[----:B------:R-:W-:Y:S02]  /*5790*/  FMNMX.FTZ R3, R163, R0, !PT ;  /* 0x00000000a3037209 */ /* 0x000fe40007810000 */
[----:B------:R-:W-:Y:S02]  /*57a0*/  FMNMX.FTZ R9, R165, R8, !PT ;  /* 0x00000008a5097209 */ /* 0x000fe40007810000 */
[----:B------:R-:W-:Y:S02]  /*57b0*/  FMNMX.FTZ R0, R166, R3, !PT ;  /* 0x00000003a6007209 */ /* 0x000fe40007810000 */
[----:B------:R-:W-:Y:S02]  /*57c0*/  FMNMX.FTZ R8, R136, R9, !PT ;  /* 0x0000000988087209 */ /* 0x000fe40007810000 */
[----:B------:R-:W-:Y:S02]  /*57d0*/  FMNMX.FTZ R3, R167, R0, !PT ;  /* 0x00000000a7037209 */ /* 0x000fe40007810000 */
        /* <DEDUP_REMOVED lines=62> */
[----:B-1----:R-:W-:Y:S01]  /*5bc0*/  LOP3.LUT P1, RZ, R170, 0x7f, RZ, 0xc0, !PT ;  /* 0x0000007faaff7812 */ /* 0x002fe2000782c0ff */
[----:B------:R-:W1:Y:S01]  /*5bd0*/  SHFL.BFLY PT, R3, R8, 0x2, 0x1f ;  /* 0x0c401f0008037f89 */ /* 0x000e6200000e0000 */
[----:B------:R-:W-:Y:S02]  /*5be0*/  WARPGROUP.DEPBAR.LE gsb0, 0x0 ;  /* 0x00008000000079c5 */ /* 0x000fe40000010000 */
[----:B------:R-:W-:Y:S01]  /*5bf0*/  WARPGROUP.ARRIVE ;  /* 0x00000000000079c5 */ /* 0x000fe20000000000 */
[----:B------:R-:W-:-:S05]  /*5c00*/  FMNMX.FTZ R9, R103, R0, !PT ;  /* 0x0000000067097209 */ /* 0x000fca0007810000 */
[----:B------:R-:W-:Y:S01]  /*5c10*/  QGMMA.64x128x32.F32.E4M3.E4M3 R24, R176, gdesc[UR4], R24, gsb0 ;  /* 0x01e00004b0187df3 */ /* 0x000fe20008000818 */
[----:B------:R-:W-:Y:S01]  /*5c20*/  UIADD3 UR6, UR10, 0x200, URZ ;  /* 0x000002000a067890 */ /* 0x000fe2000fffe03f */
[----:B------:R-:W2:Y:S01]  /*5c30*/  SHFL.BFLY PT, R0, R9, 0x2, 0x1f ;  /* 0x0c401f0009007f89 */ /* 0x000ea200000e0000 */
[----:B------:R-:W-:Y:S01]  /*5c40*/  UMOV UR7, 0xc0000010 ;  /* 0xc000001000077882 */ /* 0x000fe20000000000 */
[----:B-1----:R-:W-:Y:S01]  /*5c50*/  FMNMX.FTZ R10, R8, R3, !PT ;  /* 0x00000003080a7209 */ /* 0x002fe20007810000 */
[----:B------:R-:W-:-:S04]  /*5c60*/  IMAD.U32 R8, RZ, RZ, UR40 ;  /* 0x00000028ff087e24 */ /* 0x000fc8000f8e00ff */
[----:B------:R-:W1:Y:S01]  /*5c70*/  SHFL.BFLY PT, R3, R10, 0x1, 0x1f ;  /* 0x0c201f000a037f89 */ /* 0x000e6200000e0000 */
[----:B--2---:R-:W-:-:S05]  /*5c80*/  FMNMX.FTZ R11, R9, R0, !PT ;  /* 0x00000000090b7209 */ /* 0x004fca0007810000 */
[----:B------:R-:W2:Y:S01]  /*5c90*/  SHFL.BFLY PT, R0, R11, 0x1, 0x1f ;  /* 0x0c201f000b007f89 */ /* 0x000ea200000e0000 */
[----:B-1----:R-:W-:-:S05]  /*5ca0*/  FMNMX.FTZ R3, R10, R3, !PT ;  /* 0x000000030a037209 */ /* 0x002fca0007810000 */
[C---:B------:R-:W-:Y:S01]  /*5cb0*/  FADD.FTZ R6, -R3.reuse, R6 ;  /* 0x0000000603067221 */ /* 0x040fe20000010100 */
[----:B------:R-:W-:-:S03]  /*5cc0*/  FFMA.FTZ R169, R3, R8, -8 ;  /* 0xc100000003a97423 */ /* 0x000fc60000010008 */
[----:B------:R-:W-:Y:S01]  /*5cd0*/  FMUL.FTZ R9, R6, UR40 ;  /* 0x0000002806097c20 */ /* 0x000fe20008410000 */
[----:B------:R-:W-:-:S01]  /*5ce0*/  FFMA.FTZ R153, R153, UR40, -R169 ;  /* 0x0000002899997c23 */ /* 0x000fc200080108a9 */
[----:B--2---:R-:W-:Y:S01]  /*5cf0*/  FMNMX.FTZ R0, R11, R0, !PT ;  /* 0x000000000b007209 */ /* 0x004fe20007810000 */
[----:B------:R-:W-:-:S01]  /*5d00*/  FFMA.FTZ R21, R137, UR40, -R169 ;  /* 0x0000002889157c23 */ /* 0x000fc200080108a9 */
[--C-:B------:R-:W-:Y:S01]  /*5d10*/  FFMA.FTZ R137, R141, UR40, -R169.reuse ;  /* 0x000000288d897c23 */ /* 0x100fe200080108a9 */
[----:B------:R-:W-:-:S01]  /*5d20*/  FFMA.FTZ R141, R145, UR40, -R169 ;  /* 0x00000028918d7c23 */ /* 0x000fc200080108a9 */
[----:B------:R-:W-:Y:S01]  /*5d30*/  FFMA.FTZ R145, R149, UR40, -R169 ;  /* 0x0000002895917c23 */ /* 0x000fe200080108a9 */
[----:B------:R-:W-:-:S01]  /*5d40*/  FADD.FTZ R6, -R0, R7 ;  /* 0x0000000700067221 */ /* 0x000fc20000010100 */
[--C-:B------:R-:W-:Y:S01]  /*5d50*/  FFMA.FTZ R149, R101, UR40, -R169.reuse ;  /* 0x0000002865957c23 */ /* 0x100fe200080108a9 */
[----:B------:R-:W-:Y:S01]  /*5d60*/  MUFU.EX2 R7, R9 ;  /* 0x0000000900077308 */ /* 0x000fe20000000800 */
[----:B------:R-:W-:-:S01]  /*5d70*/  FFMA.FTZ R8, R152, UR40, -R169 ;  /* 0x0000002898087c23 */ /* 0x000fc200080108a9 */
[----:B------:R-:W-:Y:S01]  /*5d80*/  FMUL.FTZ R6, R6, UR40 ;  /* 0x0000002806067c20 */ /* 0x000fe20008410000 */
[----:B------:R-:W-:-:S01]  /*5d90*/  FFMA.FTZ R20, R136, UR40, -R169 ;  /* 0x0000002888147c23 */ /* 0x000fc200080108a9 */
[--C-:B------:R-:W-:Y:S01]  /*5da0*/  FFMA.FTZ R136, R140, UR40, -R169.reuse ;  /* 0x000000288c887c23 */ /* 0x100fe200080108a9 */
[----:B------:R-:W-:-:S01]  /*5db0*/  FFMA.FTZ R140, R144, UR40, -R169 ;  /* 0x00000028908c7c23 */ /* 0x000fc200080108a9 */
[--C-:B------:R-:W-:Y:S01]  /*5dc0*/  FFMA.FTZ R144, R148, UR40, -R169.reuse ;  /* 0x0000002894907c23 */ /* 0x100fe200080108a9 */
[----:B------:R-:W-:-:S01]  /*5dd0*/  FFMA.FTZ R10, R156, UR40, -R169 ;  /* 0x000000289c0a7c23 */ /* 0x000fc200080108a9 */
[----:B------:R1:W-:Y:S01]  /*5de0*/  MUFU.EX2 R9, R153 ;  /* 0x0000009900097308 */ /* 0x0003e20000000800 */
[----:B------:R-:W-:-:S01]  /*5df0*/  FFMA.FTZ R11, R157, UR40, -R169 ;  /* 0x000000289d0b7c23 */ /* 0x000fc200080108a9 */
[--C-:B------:R-:W-:Y:S01]  /*5e00*/  FFMA.FTZ R12, R160, UR40, -R169.reuse ;  /* 0x00000028a00c7c23 */ /* 0x100fe200080108a9 */
[----:B------:R-:W-:-:S01]  /*5e10*/  FFMA.FTZ R13, R161, UR40, -R169 ;  /* 0x00000028a10d7c23 */ /* 0x000fc200080108a9 */
[--C-:B------:R-:W-:Y:S01]  /*5e20*/  FFMA.FTZ R14, R164, UR40, -R169.reuse ;  /* 0x00000028a40e7c23 */ /* 0x100fe200080108a9 */
[----:B------:R-:W-:-:S01]  /*5e30*/  FFMA.FTZ R15, R165, UR40, -R169 ;  /* 0x00000028a50f7c23 */ /* 0x000fc200080108a9 */
[--C-:B------:R-:W-:Y:S01]  /*5e40*/  FFMA.FTZ R120, R120, UR40, -R169.reuse ;  /* 0x0000002878787c23 */ /* 0x100fe200080108a9 */
[----:B------:R-:W-:-:S01]  /*5e50*/  FFMA.FTZ R121, R121, UR40, -R169 ;  /* 0x0000002879797c23 */ /* 0x000fc200080108a9 */
[----:B------:R-:W-:Y:S01]  /*5e60*/  MUFU.EX2 R6, R6 ;  /* 0x0000000600067308 */ /* 0x000fe20000000800 */
[----:B-1----:R-:W-:-:S02]  /*5e70*/  IMAD.U32 R153, RZ, RZ, UR40 ;  /* 0x00000028ff997e24 */ /* 0x002fc4000f8e00ff */
[--C-:B------:R-:W-:Y:S01]  /*5e80*/  FFMA.FTZ R124, R124, UR40, -R169.reuse ;  /* 0x000000287c7c7c23 */ /* 0x100fe200080108a9 */
[----:B------:R-:W-:-:S01]  /*5e90*/  FFMA.FTZ R125, R125, UR40, -R169 ;  /* 0x000000287d7d7c23 */ /* 0x000fc200080108a9 */
[----:B------:R-:W-:Y:S01]  /*5ea0*/  FFMA.FTZ R128, R128, UR40, -R169 ;  /* 0x0000002880807c23 */ /* 0x000fe200080108a9 */
[----:B------:R-:W-:-:S01]  /*5eb0*/  FFMA.FTZ R101, R0, R153, -8 ;  /* 0xc100000000657423 */ /* 0x000fc20000010099 */
[--C-:B------:R-:W-:Y:S01]  /*5ec0*/  FFMA.FTZ R129, R129, UR40, -R169.reuse ;  /* 0x0000002881817c23 */ /* 0x100fe200080108a9 */
[----:B------:R-:W-:-:S01]  /*5ed0*/  FFMA.FTZ R132, R132, UR40, -R169 ;  /* 0x0000002884847c23 */ /* 0x000fc200080108a9 */
[----:B------:R-:W1:Y:S01]  /*5ee0*/  MUFU.EX2 R8, R8 ;  /* 0x0000000800087308 */ /* 0x000e620000000800 */
[----:B------:R-:W-:-:S01]  /*5ef0*/  FFMA.FTZ R153, R154, UR40, -R101 ;  /* 0x000000289a997c23 */ /* 0x000fc20008010865 */
        /* <DEDUP_REMOVED lines=15> */
[----:B-1----:R-:W-:-:S01]  /*5ff0*/  FFMA.FTZ R4, R7, R4, R8 ;  /* 0x0000000407047223 */ /* 0x002fc20000010008 */
[--C-:B------:R-:W-:Y:S01]  /*6000*/  FFMA.FTZ R150, R150, UR40, -R101.reuse ;  /* 0x0000002896967c23 */ /* 0x100fe20008010865 */
[----:B------:R-:W-:-:S01]  /*6010*/  FFMA.FTZ R151, R151, UR40, -R101 ;  /* 0x0000002897977c23 */ /* 0x000fc20008010865 */
[----:B------:R-:W-:Y:S01]  /*6020*/  FFMA.FTZ R122, R122, UR40, -R101 ;  /* 0x000000287a7a7c23 */ /* 0x000fe20008010865 */
[----:B------:R-:W-:-:S01]  /*6030*/  FADD.FTZ R161, R9, R4 ;  /* 0x0000000409a17221 */ /* 0x000fc20000010000 */
[--C-:B------:R-:W-:Y:S01]  /*6040*/  FFMA.FTZ R123, R123, UR40, -R101.reuse ;  /* 0x000000287b7b7c23 */ /* 0x100fe20008010865 */
[----:B------:R-:W-:-:S01]  /*6050*/  FFMA.FTZ R126, R126, UR40, -R101 ;  /* 0x000000287e7e7c23 */ /* 0x000fc20008010865 */
[----:B------:R-:W1:Y:S01]  /*6060*/  MUFU.EX2 R10, R10 ;  /* 0x0000000a000a7308 */ /* 0x000e620000000800 */
[----:B--2---:R-:W-:-:S01]  /*6070*/  FFMA.FTZ R5, R6, R5, R153 ;  /* 0x0000000506057223 */ /* 0x004fc20000010099 */
[--C-:B------:R-:W-:Y:S01]  /*6080*/  FFMA.FTZ R127, R127, UR40, -R101.reuse ;  /* 0x000000287f7f7c23 */ /* 0x100fe20008010865 */
[----:B------:R-:W-:-:S01]  /*6090*/  FFMA.FTZ R130, R130, UR40, -R101 ;  /* 0x0000002882827c23 */ /* 0x000fc20008010865 */
[--C-:B------:R-:W-:Y:S01]  /*60a0*/  FFMA.FTZ R131, R131, UR40, -R101.reuse ;  /* 0x0000002883837c23 */ /* 0x100fe20008010865 */
[----:B------:R-:W-:-:S01]  /*60b0*/  FFMA.FTZ R134, R134, UR40, -R101 ;  /* 0x0000002886867c23 */ /* 0x000fc20008010865 */
[----:B------:R-:W-:Y:S01]  /*60c0*/  FFMA.FTZ R133, R133, UR40, -R169 ;  /* 0x0000002885857c23 */ /* 0x000fe200080108a9 */
[----:B------:R-:W-:-:S01]  /*60d0*/  FFMA.FTZ R135, R135, UR40, -R101 ;  /* 0x0000002887877c23 */ /* 0x000fc20008010865 */
[----:B------:R-:W2:Y:S01]  /*60e0*/  MUFU.EX2 R152, R152 ;  /* 0x0000009800987308 */ /* 0x000ea20000000800 */
[----:B---3--:R-:W-:-:S01]  /*60f0*/  FADD.FTZ R5, R148, R5 ;  /* 0x0000000594057221 */ /* 0x008fc20000010000 */
[----:B------:R-:W-:Y:S01]  /*6100*/  FFMA.FTZ R104, R104, UR40, -R169 ;  /* 0x0000002868687c23 */ /* 0x000fe200080108a9 */
[----:B------:R-:W-:-:S01]  /*6110*/  FFMA.FTZ R106, R106, UR40, -R101 ;  /* 0x000000286a6a7c23 */ /* 0x000fc20008010865 */
[----:B------:R-:W-:Y:S01]  /*6120*/  FFMA.FTZ R105, R105, UR40, -R169 ;  /* 0x0000002869697c23 */ /* 0x000fe200080108a9 */
[----:B------:R-:W-:-:S01]  /*6130*/  FFMA.FTZ R107, R107, UR40, -R101 ;  /* 0x000000286b6b7c23 */ /* 0x000fc20008010865 */
[----:B------:R-:W-:Y:S01]  /*6140*/  FFMA.FTZ R108, R108, UR40, -R169 ;  /* 0x000000286c6c7c23 */ /* 0x000fe200080108a9 */
[----:B------:R-:W-:-:S01]  /*6150*/  FFMA.FTZ R110, R110, UR40, -R101 ;  /* 0x000000286e6e7c23 */ /* 0x000fc20008010865 */
[----:B------:R-:W3:Y:S01]  /*6160*/  MUFU.EX2 R11, R11 ;  /* 0x0000000b000b7308 */ /* 0x000ee20000000800 */
[----:B-1----:R-:W-:-:S01]  /*6170*/  FADD.FTZ R4, R10, R161 ;  /* 0x000000a10a047221 */ /* 0x002fc20000010000 */
[----:B------:R-:W-:Y:S01]  /*6180*/  FFMA.FTZ R109, R109, UR40, -R169 ;  /* 0x000000286d6d7c23 */ /* 0x000fe200080108a9 */
[----:B------:R-:W-:-:S01]  /*6190*/  FFMA.FTZ R111, R111, UR40, -R101 ;  /* 0x000000286f6f7c23 */ /* 0x000fc20008010865 */
[----:B------:R-:W-:Y:S01]  /*61a0*/  FFMA.FTZ R112, R112, UR40, -R169 ;  /* 0x0000002870707c23 */ /* 0x000fe200080108a9 */
[----:B------:R-:W-:-:S01]  /*61b0*/  FFMA.FTZ R114, R114, UR40, -R101 ;  /* 0x0000002872727c23 */ /* 0x000fc20008010865 */
[----:B------:R-:W-:Y:S01]  /*61c0*/  FFMA.FTZ R113, R113, UR40, -R169 ;  /* 0x0000002871717c23 */ /* 0x000fe200080108a9 */
[----:B------:R-:W-:-:S01]  /*61d0*/  FFMA.FTZ R115, R115, UR40, -R101 ;  /* 0x0000002873737c23 */ /* 0x000fc20008010865 */
[----:B------:R-:W1:Y:S01]  /*61e0*/  MUFU.EX2 R155, R155 ;  /* 0x0000009b009b7308 */ /* 0x000e620000000800 */
[----:B--2---:R-:W-:-:S01]  /*61f0*/  FADD.FTZ R158, R152, R5 ;  /* 0x00000005989e7221 */ /* 0x004fc20000010000 */
[----:B------:R-:W-:Y:S01]  /*6200*/  FFMA.FTZ R116, R116, UR40, -R169 ;  /* 0x0000002874747c23 */ /* 0x000fe200080108a9 */
[----:B------:R-:W-:-:S01]  /*6210*/  FFMA.FTZ R118, R118, UR40, -R101 ;  /* 0x0000002876767c23 */ /* 0x000fc20008010865 */
[----:B------:R-:W-:Y:S01]  /*6220*/  FFMA.FTZ R117, R117, UR40, -R169 ;  /* 0x0000002875757c23 */ /* 0x000fe200080108a9 */
[----:B------:R-:W-:-:S01]  /*6230*/  FFMA.FTZ R119, R119, UR40, -R101 ;  /* 0x0000002877777c23 */ /* 0x000fc20008010865 */
[----:B------:R-:W-:Y:S01]  /*6240*/  FFMA.FTZ R88, R88, UR40, -R169 ;  /* 0x0000002858587c23 */ /* 0x000fe200080108a9 */
[----:B------:R-:W-:-:S01]  /*6250*/  FFMA.FTZ R90, R90, UR40, -R101 ;  /* 0x000000285a5a7c23 */ /* 0x000fc20008010865 */
[----:B------:R-:W-:-:S02]  /*6260*/  WARPGROUP.DEPBAR.LE gsb0, 0x0 ;  /* 0x00008000000079c5 */ /* 0x000fc40000010000 */
[----:B------:R-:W-:Y:S01]  /*6270*/  WARPGROUP.ARRIVE ;  /* 0x00000000000079c5 */ /* 0x000fe20000000000 */
[----:B------:R-:W2:Y:S01]  /*6280*/  MUFU.EX2 R12, R12 ;  /* 0x0000000c000c7308 */ /* 0x000ea20000000800 */
[----:B---3--:R-:W-:-:S01]  /*6290*/  FADD.FTZ R5, R11, R4 ;  /* 0x000000040b057221 */ /* 0x008fc20000010000 */
[----:B------:R-:W-:Y:S01]  /*62a0*/  FFMA.FTZ R94, R94, UR40, -R101 ;  /* 0x000000285e5e7c23 */ /* 0x000fe20008010865 */
[----:B------:R-:W-:-:S01]  /*62b0*/  FFMA.FTZ R89, R89, UR40, -R169 ;  /* 0x0000002859597c23 */ /* 0x000fc200080108a9 */
[----:B------:R-:W-:Y:S01]  /*62c0*/  FFMA.FTZ R91, R91, UR40, -R101 ;  /* 0x000000285b5b7c23 */ /* 0x000fe20008010865 */
[----:B------:R-:W-:Y:S01]  /*62d0*/  QGMMA.64x128x32.F32.E4M3.E4M3 R24, R180, gdesc[UR4], R24, gsb0 ;  /* 0x01e00004b4187df3 */ /* 0x000fe20008000818 */
[----:B------:R-:W-:Y:S01]  /*62e0*/  UIADD3 UR6, UR10, 0x300, URZ ;  /* 0x000003000a067890 */ /* 0x000fe2000fffe03f */
[----:B-1----:R-:W-:Y:S01]  /*62f0*/  FADD.FTZ R161, R155, R158 ;  /* 0x0000009e9ba17221 */ /* 0x002fe20000010000 */
[----:B------:R-:W-:Y:S01]  /*6300*/  UMOV UR7, 0xc0000010 ;  /* 0xc000001000077882 */ /* 0x000fe20000000000 */
[----:B------:R-:W1:Y:S01]  /*6310*/  MUFU.EX2 R154, R154 ;  /* 0x0000009a009a7308 */ /* 0x000e620000000800 */
[----:B------:R-:W-:-:S01]  /*6320*/  FFMA.FTZ R92, R92, UR40, -R169 ;  /* 0x000000285c5c7c23 */ /* 0x000fc200080108a9 */
[----:B------:R-:W-:Y:S01]  /*6330*/  FFMA.FTZ R93, R93, UR40, -R169 ;  /* 0x000000285d5d7c23 */ /* 0x000fe200080108a9 */
[----:B------:R-:W-:-:S01]  /*6340*/  FFMA.FTZ R95, R95, UR40, -R101 ;  /* 0x000000285f5f7c23 */ /* 0x000fc20008010865 */
[----:B------:R-:W-:Y:S01]  /*6350*/  FFMA.FTZ R96, R96, UR40, -R169 ;  /* 0x0000002860607c23 */ /* 0x000fe200080108a9 */
[----:B------:R-:W-:-:S01]  /*6360*/  FFMA.FTZ R98, R98, UR40, -R101 ;  /* 0x0000002862627c23 */ /* 0x000fc20008010865 */
[----:B------:R-:W-:Y:S01]  /*6370*/  FFMA.FTZ R97, R97, UR40, -R169 ;  /* 0x0000002861617c23 */ /* 0x000fe200080108a9 */
[----:B------:R-:W-:-:S01]  /*6380*/  FFMA.FTZ R99, R99, UR40, -R101 ;  /* 0x0000002863637c23 */ /* 0x000fc20008010865 */
[----:B------:R-:W3:Y:S01]  /*6390*/  MUFU.EX2 R13, R13 ;  /* 0x0000000d000d7308 */ /* 0x000ee20000000800 */
[----:B--2---:R-:W-:-:S01]  /*63a0*/  FADD.FTZ R4, R12, R5 ;  /* 0x000000050c047221 */ /* 0x004fc20000010000 */
[----:B------:R-:W-:Y:S01]  /*63b0*/  FFMA.FTZ R100, R100, UR40, -R169 ;  /* 0x0000002864647c23 */ /* 0x000fe200080108a9 */
[----:B------:R-:W-:-:S01]  /*63c0*/  FFMA.FTZ R102, R102, UR40, -R101 ;  /* 0x0000002866667c23 */ /* 0x000fc20008010865 */
[----:B------:R-:W-:-:S04]  /*63d0*/  FFMA.FTZ R101, R103, UR40, -R101 ;  /* 0x0000002867657c23 */ /* 0x000fc80008010865 */
[----:B------:R-:W2:Y:S01]  /*63e0*/  MUFU.EX2 R157, R157 ;  /* 0x0000009d009d7308 */ /* 0x000ea20000000800 */
[----:B-1----:R-:W-:-:S07]  /*63f0*/  FADD.FTZ R158, R154, R161 ;  /* 0x000000a19a9e7221 */ /* 0x002fce0000010000 */
[----:B------:R-:W1:Y:S01]  /*6400*/  MUFU.EX2 R14, R14 ;  /* 0x0000000e000e7308 */ /* 0x000e620000000800 */
[----:B---3--:R-:W-:-:S07]  /*6410*/  FADD.FTZ R5, R13, R4 ;  /* 0x000000040d057221 */ /* 0x008fce0000010000 */
[----:B------:R-:W3:Y:S01]  /*6420*/  MUFU.EX2 R156, R156 ;  /* 0x0000009c009c7308 */ /* 0x000ee20000000800 */
[----:B--2---:R-:W-:-:S07]  /*6430*/  FADD.FTZ R161, R157, R158 ;  /* 0x0000009e9da17221 */ /* 0x004fce0000010000 */
        /* <DEDUP_REMOVED lines=25> */
[----:B-1----:R-:W-:-:S01]  /*65d0*/  FADD.FTZ R4, R140, R5 ;  /* 0x000000058c047221 */ /* 0x002fc20000010000 */
[----:B------:R-:W-:Y:S02]  /*65e0*/  WARPGROUP.DEPBAR.LE gsb0, 0x0 ;  /* 0x00008000000079c5 */ /* 0x000fe40000010000 */
[----:B------:R-:W-:-:S04]  /*65f0*/  WARPGROUP.ARRIVE ;  /* 0x00000000000079c5 */ /* 0x000fc80000000000 */
[----:B------:R-:W1:Y:S01]  /*6600*/  MUFU.EX2 R147, R147 ;  /* 0x0000009300937308 */ /* 0x000e620000000800 */
[----:B---3--:R-:W-:-:S01]  /*6610*/  FADD.FTZ R158, R146, R161 ;  /* 0x000000a1929e7221 */ /* 0x008fc20000010000 */
[----:B------:R-:W-:Y:S01]  /*6620*/  QGMMA.64x128x32.F32.E4M3.E4M3 R24, R184, gdesc[UR4], R24, gsb0 ;  /* 0x01e00004b8187df3 */ /* 0x000fe20008000818 */
[----:B------:R-:W-:Y:S01]  /*6630*/  UIADD3 UR6, UR10, 0x400, URZ ;  /* 0x000004000a067890 */ /* 0x000fe2000fffe03f */
[----:B------:R-:W-:-:S04]  /*6640*/  UMOV UR7, 0xc0000010 ;  /* 0xc000001000077882 */ /* 0x000fc80000000000 */
        /* <DEDUP_REMOVED lines=39> */
[----:B--2---:R-:W-:-:S05]  /*68c0*/  FADD.FTZ R4, R132, R5 ;  /* 0x0000000584047221 */ /* 0x004fca0000010000 */
[----:B------:R-:W2:Y:S08]  /*68d0*/  MUFU.EX2 R133, R133 ;  /* 0x0000008500857308 */ /* 0x000eb00000000800 */
        /* <DEDUP_REMOVED lines=18> */
[----:B------:R-:W-:Y:S01]  /*6a00*/  MUFU.EX2 R112, R112 ;  /* 0x0000007000707308 */ /* 0x000fe20000000800 */
[----:B-1----:R-:W-:-:S01]  /*6a10*/  FADD.FTZ R5, R109, R4 ;  /* 0x000000046d057221 */ /* 0x002fc20000010000 */
[----:B------:R-:W-:-:S06]  /*6a20*/  IADD3 R4, -R18, 0xb, RZ ;  /* 0x0000000b12047810 */ /* 0x000fcc0007ffe1ff */
[----:B------:R-:W1:Y:S01]  /*6a30*/  MUFU.EX2 R114, R114 ;  /* 0x0000007200727308 */ /* 0x000e620000000800 */
[----:B--2---:R-:W-:-:S07]  /*6a40*/  FADD.FTZ R161, R111, R158 ;  /* 0x0000009e6fa17221 */ /* 0x004fce0000010000 */
[----:B------:R-:W-:Y:S08]  /*6a50*/  MUFU.EX2 R113, R113 ;  /* 0x0000007100717308 */ /* 0x000ff00000000800 */
[----:B------:R-:W2:Y:S01]  /*6a60*/  MUFU.EX2 R115, R115 ;  /* 0x0000007300737308 */ /* 0x000ea20000000800 */
[----:B-1----:R-:W-:-:S07]  /*6a70*/  FADD.FTZ R158, R114, R161 ;  /* 0x000000a1729e7221 */ /* 0x002fce0000010000 */
[----:B------:R-:W-:Y:S08]  /*6a80*/  MUFU.EX2 R116, R116 ;  /* 0x0000007400747308 */ /* 0x000ff00000000800 */
[----:B------:R-:W1:Y:S01]  /*6a90*/  MUFU.EX2 R118, R118 ;  /* 0x0000007600767308 */ /* 0x000e620000000800 */
[----:B--2---:R-:W-:-:S07]  /*6aa0*/  FADD.FTZ R161, R115, R158 ;  /* 0x0000009e73a17221 */ /* 0x004fce0000010000 */
[----:B------:R-:W2:Y:S08]  /*6ab0*/  MUFU.EX2 R117, R117 ;  /* 0x0000007500757308 */ /* 0x000eb00000000800 */
[----:B------:R-:W-:Y:S01]  /*6ac0*/  MUFU.EX2 R119, R119 ;  /* 0x0000007700777308 */ /* 0x000fe20000000800 */
[----:B-1----:R-:W-:-:S01]  /*6ad0*/  FADD.FTZ R158, R118, R161 ;  /* 0x000000a1769e7221 */ /* 0x002fc20000010000 */
[----:B------:R-:W-:Y:S01]  /*6ae0*/  IMAD.U32 R161, RZ, RZ, UR52 ;  /* 0x00000034ffa17e24 */ /* 0x000fe2000f8e00ff */
[----:B------:R-:W-:-:S05]  /*6af0*/  WARPGROUP.DEPBAR.LE gsb0, 0x0 ;  /* 0x00008000000079c5 */ /* 0x000fca0000010000 */
[----:B------:R-:W1:Y:S08]  /*6b00*/  MUFU.EX2 R88, R88 ;  /* 0x0000005800587308 */ /* 0x000e700000000800 */
[----:B------:R-:W-:Y:S08]  /*6b10*/  MUFU.EX2 R90, R90 ;  /* 0x0000005a005a7308 */ /* 0x000ff00000000800 */
[----:B------:R3:W-:Y:S08]  /*6b20*/  MUFU.EX2 R163, R94 ;  /* 0x0000005e00a37308 */ /* 0x0007f00000000800 */
[----:B------:R-:W4:Y:S01]  /*6b30*/  MUFU.EX2 R89, R89 ;  /* 0x0000005900597308 */ /* 0x000f220000000800 */
[----:B---3--:R-:W-:-:S04]  /*6b40*/  FADD.FTZ R94, R112, R5 ;  /* 0x00000005705e7221 */ /* 0x008fc80000010000 */
[----:B------:R-:W-:-:S03]  /*6b50*/  FADD.FTZ R5, R113, R94 ;  /* 0x0000005e71057221 */ /* 0x000fc60000010000 */
[----:B------:R-:W-:Y:S01]  /*6b60*/  MUFU.EX2 R91, R91 ;  /* 0x0000005b005b7308 */ /* 0x000fe20000000800 */
[----:B------:R-:W-:-:S04]  /*6b70*/  FADD.FTZ R94, R116, R5 ;  /* 0x00000005745e7221 */ /* 0x000fc80000010000 */
[----:B--2---:R-:W-:-:S03]  /*6b80*/  FADD.FTZ R5, R117, R94 ;  /* 0x0000005e75057221 */ /* 0x004fc60000010000 */
[----:B------:R-:W2:Y:S01]  /*6b90*/  MUFU.EX2 R92, R92 ;  /* 0x0000005c005c7308 */ /* 0x000ea20000000800 */
[----:B-1----:R-:W-:-:S04]  /*6ba0*/  FADD.FTZ R94, R88, R5 ;  /* 0x00000005585e7221 */ /* 0x002fc80000010000 */
[----:B----4-:R-:W-:-:S03]  /*6bb0*/  FADD.FTZ R5, R89, R94 ;  /* 0x0000005e59057221 */ /* 0x010fc60000010000 */
[----:B------:R-:W1:Y:S08]  /*6bc0*/  MUFU.EX2 R93, R93 ;  /* 0x0000005d005d7308 */ /* 0x000e700000000800 */
[----:B------:R3:W-:Y:S01]  /*6bd0*/  MUFU.EX2 R160, R95 ;  /* 0x0000005f00a07308 */ /* 0x0007e20000000800 */
[----:B--2---:R-:W-:-:S07]  /*6be0*/  FADD.FTZ R94, R92, R5 ;  /* 0x000000055c5e7221 */ /* 0x004fce0000010000 */
[----:B------:R-:W2:Y:S01]  /*6bf0*/  MUFU.EX2 R96, R96 ;  /* 0x0000006000607308 */ /* 0x000ea20000000800 */
[----:B---3--:R-:W-:-:S01]  /*6c00*/  FADD.FTZ R95, R119, R158 ;  /* 0x0000009e775f7221 */ /* 0x008fc20000010000 */
[----:B------:R-:W-:Y:S01]  /*6c10*/  @!P1 LEA R158, R161, UR38, 0x3 ;  /* 0x00000026a19e9c11 */ /* 0x000fe2000f8e18ff */
[----:B------:R3:W-:Y:S06]  /*6c20*/  BAR.ARV R4, 0x100 ;  /* 0x000400040000751d */ /* 0x0007ec0000002000 */
[----:B------:R4:W5:Y:S01]  /*6c30*/  MUFU.EX2 R191, R98 ;  /* 0x0000006200bf7308 */ /* 0x0009620000000800 */
[----:B-1----:R-:W-:-:S01]  /*6c40*/  FADD.FTZ R5, R93, R94 ;  /* 0x0000005e5d057221 */ /* 0x002fc20000010000 */
[----:B---3--:R-:W-:-:S05]  /*6c50*/  @!P1 VIADD R4, R158, 0x29840 ;  /* 0x000298409e049836 */ /* 0x008fca0000000000 */
[----:B------:R-:W-:Y:S01]  /*6c60*/  @!P1 PRMT R4, RZ, 0x654, R4 ;  /* 0x00000654ff049816 */ /* 0x000fe20000000004 */
[----:B------:R-:W1:Y:S01]  /*6c70*/  MUFU.EX2 R97, R97 ;  /* 0x0000006100617308 */ /* 0x000e620000000800 */
[----:B----4-:R-:W-:-:S02]  /*6c80*/  FADD.FTZ R98, R90, R95 ;  /* 0x0000005f5a627221 */ /* 0x010fc40000010000 */
[----:B------:R2:W-:Y:S02]  /*6c90*/  @!P1 SYNCS.ARRIVE.TRANS64.RED.A1T0 RZ, [R4+URZ], RZ ;  /* 0x000000ff04ff99a7 */ /* 0x0005e4000810043f */
[----:B------:R-:W-:-:S03]  /*6ca0*/  FADD.FTZ R98, R91, R98 ;  /* 0x000000625b627221 */ /* 0x000fc60000010000 */
[----:B------:R-:W3:Y:S01]  /*6cb0*/  MUFU.EX2 R162, R99 ;  /* 0x0000006300a27308 */ /* 0x000ee20000000800 */
[----:B------:R-:W-:-:S01]  /*6cc0*/  FADD.FTZ R98, R163, R98 ;  /* 0x00000062a3627221 */ /* 0x000fc20000010000 */
[----:B--2---:R-:W-:-:S03]  /*6cd0*/  FADD.FTZ R4, R96, R5 ;  /* 0x0000000560047221 */ /* 0x004fc60000010000 */
[----:B------:R-:W-:-:S03]  /*6ce0*/  FADD.FTZ R98, R160, R98 ;  /* 0x00000062a0627221 */ /* 0x000fc60000010000 */
[----:B------:R-:W2:Y:S01]  /*6cf0*/  MUFU.EX2 R100, R100 ;  /* 0x0000006400647308 */ /* 0x000ea20000000800 */
[----:B-----5:R-:W-:-:S01]  /*6d00*/  FADD.FTZ R98, R191, R98 ;  /* 0x00000062bf627221 */ /* 0x020fc20000010000 */
[----:B-1----:R-:W-:-:S06]  /*6d10*/  FADD.FTZ R5, R97, R4 ;  /* 0x0000000461057221 */ /* 0x002fcc0000010000 */
[----:B------:R-:W1:Y:S01]  /*6d20*/  MUFU.EX2 R95, R102 ;  /* 0x00000066005f7308 */ /* 0x000e620000000800 */
[----:B---3--:R-:W-:-:S07]  /*6d30*/  FADD.FTZ R98, R162, R98 ;  /* 0x00000062a2627221 */ /* 0x008fce0000010000 */
[----:B------:R-:W3:Y:S01]  /*6d40*/  MUFU.EX2 R149, R149 ;  /* 0x0000009500957308 */ /* 0x000ee20000000800 */
[----:B--2---:R-:W-:-:S07]  /*6d50*/  FADD.FTZ R4, R100, R5 ;  /* 0x0000000564047221 */ /* 0x004fce0000010000 */
[----:B------:R-:W2:Y:S01]  /*6d60*/  MUFU.EX2 R101, R101 ;  /* 0x0000006500657308 */ /* 0x000ea20000000800 */
[----:B-1----:R-:W-:-:S01]  /*6d70*/  FADD.FTZ R98, R95, R98 ;  /* 0x000000625f627221 */ /* 0x002fc20000010000 */
[----:B---3--:R-:W-:-:S03]  /*6d80*/  FADD.FTZ R4, R149, R4 ;  /* 0x0000000495047221 */ /* 0x008fc60000010000 */
[----:B--2---:R-:W-:Y:S01]  /*6d90*/  FADD.FTZ R5, R101, R98 ;  /* 0x0000006265057221 */ /* 0x004fe20000010000 */
[----:B------:R-:W-:Y:S06]  /*6da0*/  @!P0 BRA `(.L_x_24) ;  /* 0x0000000000048947 */ /* 0x000fec0003800000 */
[----:B------:R-:W-:Y:S01]  /*6db0*/  BPT.TRAP 0x1 ;  /* 0x000000040000795c */ /* 0x000fe20000300000 */
.L_x_24:
[----:B------:R-:W-:Y:S01]  /*6dc0*/  ULEA UR6, UR56, UR38, 0x3 ;  /* 0x0000002638067291 */ /* 0x000fe2000f8e183f */
[----:B------:R-:W-:Y:S01]  /*6dd0*/  ISETP.LT.AND P1, PT, RZ, UR53, PT ;  /* 0x00000035ff007c0c */ /* 0x000fe2000bf21270 */
[----:B------:R-:W-:Y:S01]  /*6de0*/  UIADD3 UR7, UR53, -0x1, URZ ;  /* 0xffffffff35077890 */ /* 0x000fe2000fffe03f */
[----:B------:R-:W-:Y:S01]  /*6df0*/  F2FP.SATFINITE.E4M3.F32.PACK_AB_MERGE_C R10, R11, R10, RZ ;  /* 0x0000000a0b0a723e */ /* 0x000fe200048070ff */
[----:B------:R-:W-:Y:S01]  /*6e00*/  UIADD3 UR6, UR6, 0x29860, URZ ;  /* 0x0002986006067890 */ /* 0x000fe2000fffe03f */
[----:B------:R-:W-:Y:S01]  /*6e10*/  F2FP.SATFINITE.E4M3.F32.PACK_AB_MERGE_C R14, R15, R14, RZ ;  /* 0x0000000e0f0e723e */ /* 0x000fe200048070ff */
[----:B------:R-:W-:Y:S01]  /*6e20*/  UMOV UR57, UR36 ;  /* 0x0000002400397c82 */ /* 0x000fe20008000000 */
[----:B------:R-:W-:Y:S01]  /*6e30*/  F2FP.SATFINITE.E4M3.F32.PACK_AB_MERGE_C R152, R155, R152, RZ ;  /* 0x000000989b98723e */ /* 0x000fe200048070ff */
[----:B------:R-:W-:Y:S01]  /*6e40*/  UPRMT UR6, UR37, 0x654, UR6 ;  /* 0x0000065425067896 */ /* 0x000fe20008000006 */
[----:B------:R-:W-:Y:S01]  /*6e50*/  F2FP.SATFINITE.E4M3.F32.PACK_AB_MERGE_C R156, R159, R156, RZ ;  /* 0x0000009c9f9c723e */ /* 0x000fe200048070ff */
[----:B------:R-:W-:Y:S01]  /*6e60*/  UMOV UR53, UR7 ;  /* 0x0000000700357c82 */ /* 0x000fe20008000000 */
[----:B------:R-:W-:Y:S01]  /*6e70*/  F2FP.SATFINITE.E4M3.F32.PACK_AB_MERGE_C R136, R137, R136, RZ ;  /* 0x000000888988723e */ /* 0x000fe200048070ff */
[----:B------:R-:W-:Y:S01]  /*6e80*/  UMOV UR56, UR52 ;  /* 0x0000003400387c82 */ /* 0x000fe20008000000 */
[----:B------:R-:W-:Y:S01]  /*6e90*/  F2FP.SATFINITE.E4M3.F32.PACK_AB_MERGE_C R142, R143, R142, RZ ;  /* 0x0000008e8f8e723e */ /* 0x000fe200048070ff */
[-C--:B------:R-:W-:Y:S01]  /*6ea0*/  FMUL.FTZ R24, R24, R7.reuse ;  /* 0x0000000718187220 */ /* 0x080fe20000410000 */
[----:B------:R-:W-:Y:S01]  /*6eb0*/  F2FP.SATFINITE.E4M3.F32.PACK_AB_MERGE_C R144, R145, R144, RZ ;  /* 0x000000909190723e */ /* 0x000fe200048070ff */
[-C--:B------:R-:W-:Y:S01]  /*6ec0*/  FMUL.FTZ R25, R25, R7.reuse ;  /* 0x0000000719197220 */ /* 0x080fe20000410000 */
[----:B------:R-:W-:Y:S01]  /*6ed0*/  F2FP.SATFINITE.E4M3.F32.PACK_AB_MERGE_C R150, R151, R150, RZ ;  /* 0x000000969796723e */ /* 0x000fe200048070ff */
[----:B------:R-:W-:Y:S01]  /*6ee0*/  SYNCS.ARRIVE.TRANS64.RED.A1T0 RZ, [UR6], RZ ;  /* 0x000000ffffff79a7 */ /* 0x000fe20008100406 */
[----:B------:R-:W-:Y:S01]  /*6ef0*/  F2FP.SATFINITE.E4M3.F32.PACK_AB_MERGE_C R124, R125, R124, RZ ;  /* 0x0000007c7d7c723e */ /* 0x000fe200048070ff */
[-C--:B------:R-:W-:Y:S01]  /*6f00*/  FMUL.FTZ R28, R28, R7.reuse ;  /* 0x000000071c1c7220 */ /* 0x080fe20000410000 */
        /* <DEDUP_REMOVED lines=15> */
[----:B------:R-:W-:Y:S01]  /*7000*/  FMUL.FTZ R44, R44, R7 ;  /* 0x000000072c2c7220 */ /* 0x000fe20000410000 */
[----:B------:R-:W-:Y:S01]  /*7010*/  F2FP.SATFINITE.E4M3.F32.PACK_AB_MERGE_C R11, R160, R163, RZ ;  /* 0x000000a3a00b723e */ /* 0x000fe200048070ff */
[-C--:B------:R-:W-:Y:S01]  /*7020*/  FMUL.FTZ R45, R45, R7.reuse ;  /* 0x000000072d2d7220 */ /* 0x080fe20000410000 */
[----:B------:R-:W-:Y:S01]  /*7030*/  F2FP.SATFINITE.E4M3.F32.PACK_AB_MERGE_C R100, R149, R100, RZ ;  /* 0x000000649564723e */ /* 0x000fe200048070ff */
[----:B------:R-:W-:Y:S01]  /*7040*/  FMUL.FTZ R48, R48, R7 ;  /* 0x0000000730307220 */ /* 0x000fe20000410000 */
[----:B------:R-:W-:Y:S01]  /*7050*/  F2FP.SATFINITE.E4M3.F32.PACK_AB_MERGE_C R15, R101, R95, RZ ;  /* 0x0000005f650f723e */ /* 0x000fe200048070ff */
[-C--:B------:R-:W-:Y:S01]  /*7060*/  FMUL.FTZ R49, R49, R7.reuse ;  /* 0x0000000731317220 */ /* 0x080fe20000410000 */
        /* <DEDUP_REMOVED lines=17> */
[----:B------:R-:W-:Y:S01]  /*7180*/  FMUL.FTZ R85, R85, R7 ;  /* 0x0000000755557220 */ /* 0x000fe20000410000 */
        /* <DEDUP_REMOVED lines=32> */
[----:B------:R-:W-:Y:S01]  /*7390*/  F2FP.SATFINITE.E4M3.F32.PACK_AB_MERGE_C R172, R9, R8, R10 ;  /* 0x0000000809ac723e */ /* 0x000fe2000480700a */
[----:B------:R-:W-:Y:S01]  /*73a0*/  IMAD.MOV.U32 R7, RZ, RZ, R0 ;  /* 0x000000ffff077224 */ /* 0x000fe200078e0000 */
[----:B------:R-:W-:Y:S01]  /*73b0*/  F2FP.SATFINITE.E4M3.F32.PACK_AB_MERGE_C R173, R148, R153, R152 ;  /* 0x0000009994ad723e */ /* 0x000fe20004807098 */
[----:B------:R-:W-:Y:S01]  /*73c0*/  IMAD.MOV.U32 R6, RZ, RZ, R3 ;  /* 0x000000ffff067224 */ /* 0x000fe200078e0003 */
[----:B------:R-:W-:-:S02]  /*73d0*/  F2FP.SATFINITE.E4M3.F32.PACK_AB_MERGE_C R174, R13, R12, R14 ;  /* 0x0000000c0dae723e */ /* 0x000fc4000480700e */
[----:B------:R-:W-:Y:S02]  /*73e0*/  F2FP.SATFINITE.E4M3.F32.PACK_AB_MERGE_C R175, R157, R154, R156 ;  /* 0x0000009a9daf723e */ /* 0x000fe4000480709c */
[----:B------:R-:W-:Y:S02]  /*73f0*/  F2FP.SATFINITE.E4M3.F32.PACK_AB_MERGE_C R176, R21, R20, R136 ;  /* 0x0000001415b0723e */ /* 0x000fe40004807088 */
[----:B------:R-:W-:Y:S02]  /*7400*/  F2FP.SATFINITE.E4M3.F32.PACK_AB_MERGE_C R177, R139, R138, R142 ;  /* 0x0000008a8bb1723e */ /* 0x000fe4000480708e */
[----:B------:R-:W-:Y:S02]  /*7410*/  F2FP.SATFINITE.E4M3.F32.PACK_AB_MERGE_C R178, R141, R140, R144 ;  /* 0x0000008c8db2723e */ /* 0x000fe40004807090 */
[----:B------:R-:W-:Y:S02]  /*7420*/  F2FP.SATFINITE.E4M3.F32.PACK_AB_MERGE_C R179, R147, R146, R150 ;  /* 0x0000009293b3723e */ /* 0x000fe40004807096 */
        /* <DEDUP_REMOVED lines=11> */
[----:B------:R-:W-:Y:S01]  /*74e0*/  F2FP.SATFINITE.E4M3.F32.PACK_AB_MERGE_C R191, R162, R191, R15 ;  /* 0x000000bfa2bf723e */ /* 0x000fe2000480700f */
[----:B------:R-:W-:Y:S06]  /*74f0*/  @P1 BRA `(.L_x_25) ;  /* 0xffffffd000e01947 */ /* 0x000fec000383ffff */
.L_x_15:
[----:B------:R-:W-:Y:S06]  /*7500*/  BAR.ARV 0x8, 0x120 ;  /* 0x0204800000007b1d */ /* 0x000fec0000002000 */
[----:B------:R-:W-:Y:S05]  /*7510*/  @!P0 BRA `(.L_x_26) ;  /* 0x0000000000048947 */ /* 0x000fea0003800000 */
[----:B------:R-:W-:Y:S01]  /*7520*/  BPT.TRAP 0x1 ;  /* 0x000000040000795c */ /* 0x000fe20000300000 */
.L_x_26:
[----:B------:R-:W-:Y:S01]  /*7530*/  ULEA UR8, UR52, UR38, 0x3 ;  /* 0x0000002634087291 */ /* 0x000fe2000f8e183f */
[----:B------:R-:W-:-:S05]  /*7540*/  IMAD.U32 R6, RZ, RZ, UR36 ;  /* 0x00000024ff067e24 */ /* 0x000fca000f8e00ff */
[----:B------:R-:W-:-:S04]  /*7550*/  SHF.L.U32 R6, R6, 0x1f, RZ ;  /* 0x0000001f06067819 */ /* 0x000fc800000006ff */
[----:B------:R1:W2:Y:S01]  /*7560*/  SYNCS.PHASECHK.TRANS64.TRYWAIT P1, [UR8+0x29850], R6 ;  /* 0x02985006ff0075a7 */ /* 0x0002a20008020148 */
[----:B------:R-:W-:Y:S05]  /*7570*/  @!P0 BRA `(.L_x_27) ;  /* 0x0000000000048947 */ /* 0x000fea0003800000 */
[----:B------:R-:W-:Y:S01]  /*7580*/  BPT.TRAP 0x1 ;  /* 0x000000040000795c */ /* 0x000fe20000300000 */
.L_x_27:
[----:B--2---:R-:W-:Y:S05]  /*7590*/  @P1 BRA `(.L_x_28) ;  /* 0x0000000000081947 */ /* 0x004fea0003800000 */
[----:B------:R-:W2:Y:S02]  /*75a0*/  SYNCS.PHASECHK.TRANS64.TRYWAIT P1, [UR8+0x29850], R6 ;  /* 0x02985006ff0075a7 */ /* 0x000ea40008020148 */
[----:B--2---:R-:W-:Y:S05]  /*75b0*/  @!P1 BRA `(.L_x_29) ;  /* 0x0000004800f09947 */ /* 0x004fea0003800000 */
.L_x_28:
[----:B------:R-:W-:Y:S01]  /*75c0*/  UIADD3 UR4, UR38, 0x400, URZ ;  /* 0x0000040026047890 */ /* 0x000fe2000fffe03f */
[----:B------:R-:W-:Y:S01]  /*75d0*/  WARPGROUP.ARRIVE ;  /* 0x00000000000079c5 */ /* 0x000fe20000000000 */
[----:B------:R-:W-:Y:S01]  /*75e0*/  UMOV UR7, 0xc0000010 ;  /* 0xc000001000077882 */ /* 0x000fe20000000000 */
[----:B------:R-:W-:Y:S01]  /*75f0*/  IMAD.MOV.U32 R8, RZ, RZ, 0x3f800000 ;  /* 0x3f800000ff087424 */ /* 0x000fe200078e00ff */
[----:B------:R-:W-:-:S04]  /*7600*/  USHF.R.U32.HI UR4, URZ, 0x4, UR4 ;  /* 0x000000043f047899 */ /* 0x000fc80008011604 */
[----:B------:R-:W-:-:S04]  /*7610*/  ULOP3.LUT UR4, UR4, 0x3fff, URZ, 0xc0, !UPT ;  /* 0x00003fff04047892 */ /* 0x000fc8000f8ec03f */
[----:B------:R-:W-:-:S04]  /*7620*/  ULOP3.LUT UR4, UR4, 0x10000, URZ, 0xfc, !UPT ;  /* 0x0001000004047892 */ /* 0x000fc8000f8efc3f */
[----:B------:R-:W-:-:S03]  /*7630*/  UIMAD UR9, UR52, 0x500, UR4 ;  /* 0x00000500340978a4 */ /* 0x000fc6000f8e0204 */
[----:B------:R-:W-:Y:S02]  /*7640*/  ULDC.64 UR4, c[0x0][0x9a0] ;  /* 0x0002680000047ab9 */ /* 0x000fe40000000a00 */
[----:B------:R-:W-:Y:S02]  /*7650*/  UISETP.NE.U32.AND UP0, UPT, UR4, URZ, UPT ;  /* 0x0000003f0400728c */ /* 0x000fe4000bf05070 */
[----:B------:R-:W-:Y:S02]  /*7660*/  UMOV UR6, UR9 ;  /* 0x0000000900067c82 */ /* 0x000fe40008000000 */
[----:B------:R-:W-:Y:S01]  /*7670*/  QGMMA.64x128x32.F32.E4M3.E4M3 R24, R172, gdesc[UR4], R24, gsb0 ;  /* 0x01e00004ac187df3 */ /* 0x000fe20008000818 */
[----:B------:R-:W-:Y:S01]  /*7680*/  UIADD3 UR6, UR9, 0x100, URZ ;  /* 0x0000010009067890 */ /* 0x000fe2000fffe03f */
[----:B------:R-:W-:Y:S01]  /*7690*/  UMOV UR7, 0xc0000010 ;  /* 0xc000001000077882 */ /* 0x000fe20000000000 */
[----:B------:R-:W-:-:S06]  /*76a0*/  UISETP.NE.AND.EX UP0, UPT, UR5, URZ, UPT, UP0 ;  /* 0x0000003f0500728c */ /* 0x000fcc000bf05300 */
[----:B------:R-:W-:-:S05]  /*76b0*/  PLOP3.LUT P1, PT, PT, PT, UP0, 0x80, 0x0 ;  /* 0x000000000000781c */ /* 0x000fca0003f2f008 */
[----:B------:R-:W-:Y:S01]  /*76c0*/  @UP0 USHF.R.S32.HI UR10, URZ, 0x1f, UR44 ;  /* 0x0000001f3f0a0899 */ /* 0x000fe2000801142c */
[----:B------:R-:W-:-:S03]  /*76d0*/  @UP0 ULDC.64 UR12, c[0x0][0x9c8] ;  /* 0x00027200000c0ab9 */ /* 0x000fc60000000a00 */
[----:B------:R-:W-:-:S04]  /*76e0*/  @UP0 UIMAD UR10, UR10, UR12, URZ ;  /* 0x0000000c0a0a02a4 */ /* 0x000fc8000f8e023f */
[----:B------:R-:W-:Y:S02]  /*76f0*/  @UP0 UIMAD UR11, UR44, UR13, UR10 ;  /* 0x0000000d2c0b02a4 */ /* 0x000fe4000f8e020a */
[----:B------:R-:W-:Y:S01]  /*7700*/  @UP0 USHF.R.S32.HI UR10, URZ, 0x1f, UR42 ;  /* 0x0000001f3f0a0899 */ /* 0x000fe2000801142a */
[----:B------:R-:W-:Y:S02]  /*7710*/  WARPGROUP.DEPBAR.LE gsb0, 0x0 ;  /* 0x00008000000079c5 */ /* 0x000fe40000010000 */
[----:B------:R-:W-:-:S06]  /*7720*/  WARPGROUP.ARRIVE ;  /* 0x00000000000079c5 */ /* 0x000fcc0000000000 */
[----:B------:R-:W-:Y:S01]  /*7730*/  QGMMA.64x128x32.F32.E4M3.E4M3 R24, R176, gdesc[UR4], R24, gsb0 ;  /* 0x01e00004b0187df3 */ /* 0x000fe20008000818 */
[----:B------:R-:W-:-:S03]  /*7740*/  @UP0 UIMAD.WIDE.U32 UR6, UR44, UR12, URZ ;  /* 0x0000000c2c0602a5 */ /* 0x000fc6000f8e003f */
[----:B------:R-:W-:Y:S01]  /*7750*/  @UP0 ULDC.64 UR12, c[0x0][0x9d0] ;  /* 0x00027400000c0ab9 */ /* 0x000fe20000000a00 */
[----:B------:R-:W-:Y:S02]  /*7760*/  @UP0 UIADD3 UR7, UR7, UR11, URZ ;  /* 0x0000000b07070290 */ /* 0x000fe4000fffe03f */
[----:B------:R-:W-:Y:S02]  /*7770*/  @UP0 UIMAD UR10, UR10, UR12, URZ ;  /* 0x0000000c0a0a02a4 */ /* 0x000fe4000f8e023f */
[----:B------:R-:W-:Y:S02]  /*7780*/  @UP0 UIMAD.WIDE.U32 UR6, UR42, UR12, UR6 ;  /* 0x0000000c2a0602a5 */ /* 0x000fe4000f8e0006 */
[----:B------:R-:W-:Y:S02]  /*7790*/  @UP0 UIMAD UR10, UR42, UR13, UR10 ;  /* 0x0000000d2a0a02a4 */ /* 0x000fe4000f8e020a */
[----:B------:R-:W-:Y:S02]  /*77a0*/  @UP0 ULEA UR4, UP1, UR6, UR4, 0x2 ;  /* 0x0000000406040291 */ /* 0x000fe4000f82103f */
[----:B------:R-:W-:-:S04]  /*77b0*/  @UP0 UIADD3 UR7, UR7, UR10, URZ ;  /* 0x0000000a07070290 */ /* 0x000fc8000fffe03f */
[----:B------:R-:W-:Y:S01]  /*77c0*/  @UP0 ULEA.HI.X UR5, UR6, UR5, UR7, 0x2, UP1 ;  /* 0x0000000506050291 */ /* 0x000fe200088f1407 */
[----:B-12---:R-:W-:Y:S01]  /*77d0*/  IMAD.U32 R6, RZ, RZ, UR4 ;  /* 0x00000004ff067e24 */ /* 0x006fe2000f8e00ff */
[----:B------:R-:W-:Y:S01]  /*77e0*/  UIADD3 UR6, UR9, 0x200, URZ ;  /* 0x0000020009067890 */ /* 0x000fe2000fffe03f */
[----:B------:R-:W-:-:S03]  /*77f0*/  UMOV UR7, 0xc0000010 ;  /* 0xc000001000077882 */ /* 0x000fc60000000000 */
[----:B------:R-:W-:-:S05]  /*7800*/  IMAD.U32 R7, RZ, RZ, UR5 ;  /* 0x00000005ff077e24 */ /* 0x000fca000f8e00ff */
[----:B------:R1:W2:Y:S01]  /*7810*/  @P1 LDG.E R8, desc[UR50][R6.64] ;  /* 0x0000003206081981 */ /* 0x0002a2000c1e1900 */
[----:B------:R-:W-:Y:S02]  /*7820*/  WARPGROUP.DEPBAR.LE gsb0, 0x0 ;  /* 0x00008000000079c5 */ /* 0x000fe40000010000 */
[----:B------:R-:W-:-:S06]  /*7830*/  WARPGROUP.ARRIVE ;  /* 0x00000000000079c5 */ /* 0x000fcc0000000000 */
[----:B------:R-:W-:Y:S01]  /*7840*/  QGMMA.64x128x32.F32.E4M3.E4M3 R24, R180, gdesc[UR4], R24, gsb0 ;  /* 0x01e00004b4187df3 */ /* 0x000fe20008000818 */
[----:B------:R-:W-:Y:S01]  /*7850*/  UIADD3 UR6, UR9, 0x300, URZ ;  /* 0x0000030009067890 */ /* 0x000fe2000fffe03f */
[----:B------:R-:W-:Y:S01]  /*7860*/  UMOV UR7, 0xc0000010 ;  /* 0xc000001000077882 */ /* 0x000fe20000000000 */
[----:B------:R-:W3:Y:S04]  /*7870*/  SHFL.BFLY PT, R9, R4, 0x2, 0x1f ;  /* 0x0c401f0004097f89 */ /* 0x000ee800000e0000 */
[----:B------:R-:W4:Y:S01]  /*7880*/  SHFL.BFLY PT, R10, R5, 0x2, 0x1f ;  /* 0x0c401f00050a7f89 */ /* 0x000f2200000e0000 */
[----:B------:R-:W-:Y:S02]  /*7890*/  WARPGROUP.DEPBAR.LE gsb0, 0x0 ;  /* 0x00008000000079c5 */ /* 0x000fe40000010000 */
[----:B------:R-:W-:-:S06]  /*78a0*/  WARPGROUP.ARRIVE ;  /* 0x00000000000079c5 */ /* 0x000fcc0000000000 */
[----:B------:R-:W-:Y:S01]  /*78b0*/  QGMMA.64x128x32.F32.E4M3.E4M3 R24, R184, gdesc[UR4], R24, gsb0 ;  /* 0x01e00004b8187df3 */ /* 0x000fe20008000818 */
[----:B------:R-:W-:Y:S01]  /*78c0*/  UIADD3 UR6, UR9, 0x400, URZ ;  /* 0x0000040009067890 */ /* 0x000fe2000fffe03f */
[----:B------:R-:W-:Y:S01]  /*78d0*/  UMOV UR7, 0xc0000010 ;  /* 0xc000001000077882 */ /* 0x000fe20000000000 */
[----:B---3--:R-:W-:-:S01]  /*78e0*/  FADD.FTZ R9, R9, R4 ;  /* 0x0000000409097221 */ /* 0x008fc20000010000 */
[----:B----4-:R-:W-:-:S04]  /*78f0*/  FADD.FTZ R10, R10, R5 ;  /* 0x000000050a0a7221 */ /* 0x010fc80000010000 */
[----:B-1----:R-:W1:Y:S04]  /*7900*/  SHFL.BFLY PT, R6, R9, 0x1, 0x1f ;  /* 0x0c201f0009067f89 */ /* 0x002e6800000e0000 */
[----:B------:R-:W3:Y:S01]  /*7910*/  SHFL.BFLY PT, R7, R10, 0x1, 0x1f ;  /* 0x0c201f000a077f89 */ /* 0x000ee200000e0000 */
[----:B-1----:R-:W-:-:S01]  /*7920*/  FADD.FTZ R6, R9, R6 ;  /* 0x0000000609067221 */ /* 0x002fc20000010000 */
[----:B---3--:R-:W-:-:S04]  /*7930*/  FADD.FTZ R12, R10, R7 ;  /* 0x000000070a0c7221 */ /* 0x008fc80000010000 */
[C---:B------:R-:W-:Y:S01]  /*7940*/  FSETP.NE.FTZ.AND P1, PT, R6.reuse, RZ, PT ;  /* 0x000000ff0600720b */ /* 0x040fe20003f35000 */
[----:B------:R-:W-:Y:S01]  /*7950*/  FMUL.FTZ R13, R6, 0.00390625 ;  /* 0x3b800000060d7820 */ /* 0x000fe20000410000 */
[----:B------:R-:W-:Y:S01]  /*7960*/  FMUL.FTZ R14, R12, 0.00390625 ;  /* 0x3b8000000c0e7820 */ /* 0x000fe20000410000 */
[----:B------:R-:W-:-:S03]  /*7970*/  IMAD.MOV.U32 R7, RZ, RZ, RZ ;  /* 0x000000ffff077224 */ /* 0x000fc600078e00ff */
[----:B------:R-:W-:Y:S02]  /*7980*/  FSETP.NE.FTZ.AND P2, PT, R13, RZ, PT ;  /* 0x000000ff0d00720b */ /* 0x000fe40003f55000 */
[----:B------:R-:W-:-:S05]  /*7990*/  FSETP.NE.FTZ.AND P3, PT, R14, RZ, PT ;  /* 0x000000ff0e00720b */ /* 0x000fca0003f75000 */
[----:B------:R-:W-:Y:S01]  /*79a0*/  @P1 MUFU.RCP R7, R6 ;  /* 0x0000000600071308 */ /* 0x000fe20000001000 */
[----:B------:R-:W-:Y:S01]  /*79b0*/  FSETP.NE.FTZ.AND P1, PT, R12, RZ, PT ;  /* 0x000000ff0c00720b */ /* 0x000fe20003f35000 */
[----:B------:R-:W-:Y:S01]  /*79c0*/  IMAD.MOV.U32 R11, RZ, RZ, RZ ;  /* 0x000000ffff0b7224 */ /* 0x000fe200078e00ff */
[----:B------:R-:W-:Y:S02]  /*79d0*/  WARPGROUP.DEPBAR.LE gsb0, 0x0 ;  /* 0x00008000000079c5 */ /* 0x000fe40000010000 */
[----:B------:R-:W-:-:S06]  /*79e0*/  WARPGROUP.ARRIVE ;  /* 0x00000000000079c5 */ /* 0x000fcc0000000000 */
[----:B------:R-:W-:Y:S01]  /*79f0*/  QGMMA.64x128x32.F32.E4M3.E4M3 R24, R188, gdesc[UR4], R24, gsb0 ;  /* 0x01e00004bc187df3 */ /* 0x000fe20008000818 */
[----:B------:R-:W1:Y:S08]  /*7a00*/  @P2 MUFU.LG2 R9, R13 ;  /* 0x0000000d00092308 */ /* 0x000e700000000c00 */
[----:B------:R-:W3:Y:S08]  /*7a10*/  @P3 MUFU.LG2 R10, R14 ;  /* 0x0000000e000a3308 */ /* 0x000ef00000000c00 */
[----:B------:R2:W4:Y:S01]  /*7a20*/  @P1 MUFU.RCP R11, R12 ;  /* 0x0000000c000b1308 */ /* 0x0005220000001000 */
[----:B------:R-:W-:-:S02]  /*7a30*/  IMAD.U32 R15, RZ, RZ, UR40 ;  /* 0x00000028ff0f7e24 */ /* 0x000fc4000f8e00ff */
[----:B------:R-:W-:Y:S02]  /*7a40*/  IMAD.U32 R20, RZ, RZ, UR40 ;  /* 0x00000028ff147e24 */ /* 0x000fe4000f8e00ff */
[----:B-1----:R-:W-:Y:S01]  /*7a50*/  @P2 FMUL.FTZ R9, R9, 0.69314718246459960938 ;  /* 0x3f31721809092820 */ /* 0x002fe20000410000 */
[----:B------:R-:W-:Y:S01]  /*7a60*/  @P2 FMUL.FTZ R6, R15, 0.69314718246459960938 ;  /* 0x3f3172180f062820 */ /* 0x000fe20000410000 */
[----:B------:R-:W-:Y:S01]  /*7a70*/  @P3 FMUL.FTZ R20, R20, 0.69314718246459960938 ;  /* 0x3f31721814143820 */ /* 0x000fe20000410000 */
[----:B---3--:R-:W-:Y:S01]  /*7a80*/  @P3 FMUL.FTZ R13, R10, 0.69314718246459960938 ;  /* 0x3f3172180a0d3820 */ /* 0x008fe20000410000 */
[----:B------:R-:W-:Y:S02]  /*7a90*/  IMAD.MOV.U32 R5, RZ, RZ, -0x800000 ;  /* 0xff800000ff057424 */ /* 0x000fe400078e00ff */
[----:B------:R-:W-:Y:S01]  /*7aa0*/  @P2 FFMA.FTZ R5, R6, R3, R9 ;  /* 0x0000000306052223 */ /* 0x000fe20000010009 */
[----:B------:R-:W-:Y:S02]  /*7ab0*/  IMAD.MOV.U32 R4, RZ, RZ, -0x800000 ;  /* 0xff800000ff047424 */ /* 0x000fe400078e00ff */
[----:B------:R-:W-:Y:S01]  /*7ac0*/  @P3 FFMA.FTZ R4, R20, R0, R13 ;  /* 0x0000000014043223 */ /* 0x000fe2000001000d */
[-C--:B--2---:R-:W-:Y:S01]  /*7ad0*/  FMUL.FTZ R12, R7, R8.reuse ;  /* 0x00000008070c7220 */ /* 0x084fe20000410000 */
[----:B----4-:R-:W-:Y:S01]  /*7ae0*/  FMUL.FTZ R88, R11, R8 ;  /* 0x000000080b587220 */ /* 0x010fe20000410000 */
[----:B------:R-:W-:-:S02]  /*7af0*/  WARPGROUP.DEPBAR.LE gsb0, 0x0 ;  /* 0x00008000000079c5 */ /* 0x000fc40000010000 */
[----:B------:R-:W-:Y:S05]  /*7b00*/  @!P0 BRA `(.L_x_30) ;  /* 0x0000000000048947 */ /* 0x000fea0003800000 */
[----:B------:R-:W-:Y:S01]  /*7b10*/  BPT.TRAP 0x1 ;  /* 0x000000040000795c */ /* 0x000fe20000300000 */
.L_x_30:
[----:B------:R-:W1:Y:S01]  /*7b20*/  S2R R89, SR_TID.X ;  /* 0x0000000000597919 */ /* 0x000e620000002100 */
[----:B------:R-:W-:Y:S01]  /*7b30*/  ULDC.64 UR4, c[0x4][0x40] ;  /* 0x0100100000047ab9 */ /* 0x000fe20000000a00 */
[-C--:B------:R-:W-:Y:S01]  /*7b40*/  FMUL.FTZ R8, R24, R12.reuse ;  /* 0x0000000c18087220 */ /* 0x080fe20000410000 */
[-C--:B------:R-:W-:Y:S01]  /*7b50*/  FMUL.FTZ R10, R25, R12.reuse ;  /* 0x0000000c190a7220 */ /* 0x080fe20000410000 */
[-C--:B------:R-:W-:Y:S01]  /*7b60*/  FMUL.FTZ R13, R36, R12.reuse ;  /* 0x0000000c240d7220 */ /* 0x080fe20000410000 */
[-C--:B------:R-:W-:Y:S01]  /*7b70*/  FMUL.FTZ R14, R32, R12.reuse ;  /* 0x0000000c200e7220 */ /* 0x080fe20000410000 */
[----:B------:R-:W-:Y:S01]  /*7b80*/  FMUL.FTZ R21, R37, R12 ;  /* 0x0000000c25157220 */ /* 0x000fe20000410000 */
[-C--:B------:R-:W-:Y:S01]  /*7b90*/  FMUL.FTZ R11, R31, R88.reuse ;  /* 0x000000581f0b7220 */ /* 0x080fe20000410000 */
[----:B------:R-:W-:Y:S01]  /*7ba0*/  FMUL.FTZ R20, R34, R88 ;  /* 0x0000005822147220 */ /* 0x000fe20000410000 */
[-C--:B------:R-:W-:Y:S01]  /*7bb0*/  FMUL.FTZ R9, R29, R12.reuse ;  /* 0x0000000c1d097220 */ /* 0x080fe20000410000 */
[----:B------:R-:W-:Y:S01]  /*7bc0*/  FMUL.FTZ R3, R28, R12 ;  /* 0x0000000c1c037220 */ /* 0x000fe20000410000 */
[----:B------:R-:W-:Y:S01]  /*7bd0*/  FMUL.FTZ R15, R38, R88 ;  /* 0x00000058260f7220 */ /* 0x000fe20000410000 */
[----:B------:R-:W-:Y:S01]  /*7be0*/  UIADD3 UR42, -UR45, URZ, URZ ;  /* 0x0000003f2d2a7290 */ /* 0x000fe2000fffe13f */
[----:B------:R-:W-:Y:S01]  /*7bf0*/  ULDC.64 UR6, c[0x0][0xb70] ;  /* 0x0002dc0000067ab9 */ /* 0x000fe20000000a00 */
[----:B-1----:R-:W-:-:S05]  /*7c00*/  IMAD.SHL.U32 R0, R89, 0x4, RZ ;  /* 0x0000000459007824 */ /* 0x002fca00078e00ff */
[----:B------:R-:W-:-:S04]  /*7c10*/  LOP3.LUT R0, R0, 0xc, RZ, 0xc0, !PT ;  /* 0x0000000c00007812 */ /* 0x000fc800078ec0ff */
[----:B------:R-:W-:-:S05]  /*7c20*/  IADD3 R6, P0, R0, UR4, RZ ;  /* 0x0000000400067c10 */ /* 0x000fca000ff1e0ff */
[----:B------:R-:W-:Y:S02]  /*7c30*/  IMAD.X R7, RZ, RZ, UR5, P0 ;  /* 0x00000005ff077e24 */ /* 0x000fe400080e06ff */
[----:B------:R-:W-:Y:S01]  /*7c40*/  FMUL.FTZ R24, R33, R12 ;  /* 0x0000000c21187220 */ /* 0x000fe20000410000 */
[----:B------:R-:W-:Y:S01]  /*7c50*/  FMUL.FTZ R25, R39, R88 ;  /* 0x0000005827197220 */ /* 0x000fe20000410000 */
[----:B------:R-:W-:Y:S01]  /*7c60*/  FMUL.FTZ R32, R45, R12 ;  /* 0x0000000c2d207220 */ /* 0x000fe20000410000 */
[----:B------:R-:W-:Y:S01]  /*7c70*/  FMUL.FTZ R31, R47, R88 ;  /* 0x000000582f1f7220 */ /* 0x000fe20000410000 */
[----:B------:R1:W2:Y:S01]  /*7c80*/  LDG.E.CONSTANT R0, desc[UR50][R6.64] ;  /* 0x0000003206007981 */ /* 0x0002a2000c1e9900 */
[----:B------:R-:W-:Y:S01]  /*7c90*/  FMUL.FTZ R33, R41, R12 ;  /* 0x0000000c29217220 */ /* 0x000fe20000410000 */
[----:B------:R-:W-:Y:S01]  /*7ca0*/  FMUL.FTZ R34, R43, R88 ;  /* 0x000000582b227220 */ /* 0x000fe20000410000 */
[----:B------:R-:W-:Y:S01]  /*7cb0*/  F2FP.BF16.F32.PACK_AB R13, R13, R14 ;  /* 0x0000000e0d0d723e */ /* 0x000fe200000010ff */
[----:B------:R-:W-:Y:S01]  /*7cc0*/  FMUL.FTZ R41, R49, R12 ;  /* 0x0000000c31297220 */ /* 0x000fe20000410000 */
[----:B------:R-:W-:Y:S01]  /*7cd0*/  F2FP.BF16.F32.PACK_AB R24, R21, R24 ;  /* 0x000000181518723e */ /* 0x000fe200000010ff */
[-C--:B------:R-:W-:Y:S01]  /*7ce0*/  FMUL.FTZ R29, R40, R12.reuse ;  /* 0x0000000c281d7220 */ /* 0x080fe20000410000 */
[----:B------:R-:W-:Y:S01]  /*7cf0*/  F2FP.BF16.F32.PACK_AB R33, R32, R33 ;  /* 0x000000212021723e */ /* 0x000fe200000010ff */
[----:B------:R-:W-:Y:S01]  /*7d00*/  FMUL.FTZ R37, R48, R12 ;  /* 0x0000000c30257220 */ /* 0x000fe20000410000 */
[----:B------:R-:W-:Y:S01]  /*7d10*/  F2FP.BF16.F32.PACK_AB R34, R31, R34 ;  /* 0x000000221f22723e */ /* 0x000fe200000010ff */
[-C--:B-1----:R-:W-:Y:S01]  /*7d20*/  FMUL.FTZ R6, R30, R88.reuse ;  /* 0x000000581e067220 */ /* 0x082fe20000410000 */
[-C--:B------:R-:W-:Y:S01]  /*7d30*/  FMUL.FTZ R7, R26, R88.reuse ;  /* 0x000000581a077220 */ /* 0x080fe20000410000 */
[----:B------:R-:W-:Y:S01]  /*7d40*/  FMUL.FTZ R26, R35, R88 ;  /* 0x00000058231a7220 */ /* 0x000fe20000410000 */
[----:B------:R-:W-:Y:S01]  /*7d50*/  FMUL.FTZ R49, R57, R12 ;  /* 0x0000000c39317220 */ /* 0x000fe20000410000 */
[----:B------:R-:W-:Y:S01]  /*7d60*/  F2FP.BF16.F32.PACK_AB R10, R9, R10 ;  /* 0x0000000a090a723e */ /* 0x000fe200000010ff */
[-C--:B------:R-:W-:Y:S01]  /*7d70*/  FMUL.FTZ R28, R44, R12.reuse ;  /* 0x0000000c2c1c7220 */ /* 0x080fe20000410000 */
[----:B------:R-:W-:Y:S01]  /*7d80*/  F2FP.BF16.F32.PACK_AB R6, R6, R7 ;  /* 0x000000070606723e */ /* 0x000fe200000010ff */
[-C--:B------:R-:W-:Y:S01]  /*7d90*/  FMUL.FTZ R36, R52, R12.reuse ;  /* 0x0000000c34247220 */ /* 0x080fe20000410000 */
[----:B------:R-:W-:Y:S01]  /*7da0*/  LOP3.LUT P0, R7, R89, 0x3, RZ, 0xc0, !PT ;  /* 0x0000000359077812 */ /* 0x000fe2000780c0ff */
[----:B------:R-:W-:Y:S01]  /*7db0*/  FMUL.FTZ R40, R53, R12 ;  /* 0x0000000c35287220 */ /* 0x000fe20000410000 */
[----:B------:R-:W-:Y:S01]  /*7dc0*/  F2FP.BF16.F32.PACK_AB R26, R25, R26 ;  /* 0x0000001a191a723e */ /* 0x000fe200000010ff */
[-C--:B------:R-:W-:Y:S01]  /*7dd0*/  FMUL.FTZ R45, R56, R12.reuse ;  /* 0x0000000c382d7220 */ /* 0x080fe20000410000 */
[----:B------:R-:W-:Y:S01]  /*7de0*/  ISETP.EQ.OR P0, PT, R7, 0x3, !P0 ;  /* 0x000000030700780c */ /* 0x000fe20004702670 */
[-C--:B------:R-:W-:Y:S01]  /*7df0*/  FMUL.FTZ R48, R61, R12.reuse ;  /* 0x0000000c3d307220 */ /* 0x080fe20000410000 */
[----:B------:R-:W-:Y:S01]  /*7e00*/  IADD3 R25, P6, R16, 0x20, RZ ;  /* 0x0000002010197810 */ /* 0x000fe20007fde0ff */
[----:B------:R-:W-:Y:S01]  /*7e10*/  FMUL.FTZ R57, R65, R12 ;  /* 0x0000000c41397220 */ /* 0x000fe20000410000 */
[----:B------:R-:W-:Y:S01]  /*7e20*/  SEL R31, R13, R24, P0 ;  /* 0x000000180d1f7207 */ /* 0x000fe20000000000 */
[-C--:B------:R-:W-:Y:S01]  /*7e30*/  FMUL.FTZ R44, R60, R12.reuse ;  /* 0x0000000c3c2c7220 */ /* 0x080fe20000410000 */
[----:B------:R-:W-:Y:S01]  /*7e40*/  SEL R32, R24, R13, P0 ;  /* 0x0000000d18207207 */ /* 0x000fe20000000000 */
[-C--:B------:R-:W-:Y:S01]  /*7e50*/  FMUL.FTZ R52, R68, R12.reuse ;  /* 0x0000000c44347220 */ /* 0x080fe20000410000 */
[----:B------:R-:W-:Y:S01]  /*7e60*/  LOP3.LUT R24, R25, 0x380, RZ, 0xc0, !PT ;  /* 0x0000038019187812 */ /* 0x000fe200078ec0ff */
[-C--:B------:R-:W-:Y:S01]  /*7e70*/  FMUL.FTZ R53, R64, R12.reuse ;  /* 0x0000000c40357220 */ /* 0x080fe20000410000 */
[----:B------:R-:W-:Y:S01]  /*7e80*/  IADD3 R9, P5, R16, 0x4040, RZ ;  /* 0x0000404010097810 */ /* 0x000fe20007fbe0ff */
        /* <DEDUP_REMOVED lines=9> */
[----:B------:R-:W-:Y:S01]  /*7f20*/  USHF.R.S32.HI UR4, URZ, 0x1f, UR43 ;  /* 0x0000001f3f047899 */ /* 0x000fe2000801142b */
[-C--:B------:R-:W-:Y:S01]  /*7f30*/  FMUL.FTZ R12, R27, R88.reuse ;  /* 0x000000581b0c7220 */ /* 0x080fe20000410000 */
[----:B------:R-:W-:Y:S01]  /*7f40*/  ULDC UR5, c[0x0][0xda8] ;  /* 0x00036a0000057ab9 */ /* 0x000fe20000000800 */
[----:B------:R-:W-:Y:S01]  /*7f50*/  FMUL.FTZ R30, R42, R88 ;  /* 0x000000582a1e7220 */ /* 0x000fe20000410000 */
[----:B------:R-:W-:Y:S01]  /*7f60*/  F2FP.BF16.F32.PACK_AB R3, R3, R8 ;  /* 0x000000080303723e */ /* 0x000fe200000010ff */
[-C--:B------:R-:W-:Y:S01]  /*7f70*/  FMUL.FTZ R39, R55, R88.reuse ;  /* 0x0000005837277220 */ /* 0x080fe20000410000 */
[----:B------:R-:W-:Y:S01]  /*7f80*/  SHF.R.U64 R24, R24, 0x3, RZ ;  /* 0x0000000318187819 */ /* 0x000fe200000012ff */
[----:B------:R-:W-:Y:S01]  /*7f90*/  FMUL.FTZ R42, R51, R88 ;  /* 0x00000058332a7220 */ /* 0x000fe20000410000 */
[----:B------:R-:W-:Y:S01]  /*7fa0*/  F2FP.BF16.F32.PACK_AB R15, R15, R20 ;  /* 0x000000140f0f723e */ /* 0x000fe200000010ff */
[----:B------:R-:W-:Y:S01]  /*7fb0*/  UIMAD UR42, UR5, UR42, UR48 ;  /* 0x0000002a052a72a4 */ /* 0x000fe2000f8e0230 */
[----:B------:R-:W-:Y:S01]  /*7fc0*/  LOP3.LUT R8, R9, 0x380, RZ, 0xc0, !PT ;  /* 0x0000038009087812 */ /* 0x000fe200078ec0ff */
[-C--:B------:R-:W-:Y:S01]  /*7fd0*/  FMUL.FTZ R35, R54, R88.reuse ;  /* 0x0000005836237220 */ /* 0x080fe20000410000 */
[----:B------:R-:W-:Y:S01]  /*7fe0*/  IADD3 R21, P1, R16, 0x40, RZ ;  /* 0x0000004010157810 */ /* 0x000fe20007f3e0ff */
[-C--:B------:R-:W-:Y:S01]  /*7ff0*/  FMUL.FTZ R38, R50, R88.reuse ;  /* 0x0000005832267220 */ /* 0x080fe20000410000 */
[----:B------:R-:W-:Y:S01]  /*8000*/  F2FP.BF16.F32.PACK_AB R44, R44, R45 ;  /* 0x0000002d2c2c723e */ /* 0x000fe200000010ff */
[----:B------:R-:W-:Y:S01]  /*8010*/  UIMAD UR4, UR4, UR6, URZ ;  /* 0x00000006040472a4 */ /* 0x000fe2000f8e023f */
[----:B------:R-:W-:Y:S01]  /*8020*/  F2FP.BF16.F32.PACK_AB R49, R48, R49 ;  /* 0x000000313031723e */ /* 0x000fe200000010ff */
[-C--:B------:R-:W-:Y:S01]  /*8030*/  FMUL.FTZ R47, R63, R88.reuse ;  /* 0x000000583f2f7220 */ /* 0x080fe20000410000 */
[-C--:B------:R-:W-:Y:S01]  /*8040*/  FMUL.FTZ R54, R66, R88.reuse ;  /* 0x0000005842367220 */ /* 0x080fe20000410000 */
[----:B------:R-:W-:Y:S01]  /*8050*/  F2FP.BF16.F32.PACK_AB R41, R40, R41 ;  /* 0x000000292829723e */ /* 0x000fe200000010ff */
[-C--:B------:R-:W-:Y:S01]  /*8060*/  FMUL.FTZ R63, R79, R88.reuse ;  /* 0x000000584f3f7220 */ /* 0x080fe20000410000 */
[----:B------:R-:W-:Y:S01]  /*8070*/  F2FP.BF16.F32.PACK_AB R52, R52, R53 ;  /* 0x000000353434723e */ /* 0x000fe200000010ff */
[----:B------:R-:W-:Y:S01]  /*8080*/  FMUL.FTZ R66, R75, R88 ;  /* 0x000000584b427220 */ /* 0x000fe20000410000 */
[----:B------:R-:W-:Y:S01]  /*8090*/  LOP3.LUT R24, R24, R25, RZ, 0x3c, !PT ;  /* 0x0000001918187212 */ /* 0x000fe200078e3cff */
[--C-:B------:R-:W-:Y:S01]  /*80a0*/  IMAD.X R25, RZ, RZ, R17.reuse, P6 ;  /* 0x000000ffff197224 */ /* 0x100fe200030e0611 */
[----:B------:R-:W-:Y:S01]  /*80b0*/  F2FP.BF16.F32.PACK_AB R11, R11, R12 ;  /* 0x0000000c0b0b723e */ /* 0x000fe200000010ff */
[----:B------:R-:W-:Y:S01]  /*80c0*/  USHF.L.U32 UR42, UR42, 0x7, URZ ;  /* 0x000000072a2a7899 */ /* 0x000fe2000800063f */
[----:B------:R-:W-:Y:S01]  /*80d0*/  SEL R53, R15, R26, P0 ;  /* 0x0000001a0f357207 */ /* 0x000fe20000000000 */
[----:B------:R-:W-:Y:S01]  /*80e0*/  UIMAD.WIDE.U32 UR10, UR43, UR6, URZ ;  /* 0x000000062b0a72a5 */ /* 0x000fe2000f8e003f */
[----:B------:R-:W-:Y:S01]  /*80f0*/  SEL R40, R26, R15, P0 ;  /* 0x0000000f1a287207 */ /* 0x000fe20000000000 */
[----:B------:R-:W-:Y:S01]  /*8100*/  UIMAD UR4, UR43, UR7, UR4 ;  /* 0x000000072b0472a4 */ /* 0x000fe2000f8e0204 */
[----:B------:R-:W-:Y:S01]  /*8110*/  SHF.R.U64 R8, R8, 0x3, RZ ;  /* 0x0000000308087819 */ /* 0x000fe200000012ff */
[----:B------:R-:W-:Y:S01]  /*8120*/  FMUL.FTZ R27, R46, R88 ;  /* 0x000000582e1b7220 */ /* 0x000fe20000410000 */
[----:B------:R-:W-:Y:S01]  /*8130*/  F2FP.BF16.F32.PACK_AB R42, R39, R42 ;  /* 0x0000002a272a723e */ /* 0x000fe200000010ff */
[-C--:B------:R-:W-:Y:S01]  /*8140*/  FMUL.FTZ R43, R62, R88.reuse ;  /* 0x000000583e2b7220 */ /* 0x080fe20000410000 */
[----:B------:R-:W-:Y:S01]  /*8150*/  IADD3 R15, P2, R16, 0x60, RZ ;  /* 0x00000060100f7810 */ /* 0x000fe20007f5e0ff */
[-C--:B------:R-:W-:Y:S01]  /*8160*/  FMUL.FTZ R46, R58, R88.reuse ;  /* 0x000000583a2e7220 */ /* 0x080fe20000410000 */
[----:B------:R-:W-:Y:S01]  /*8170*/  LOP3.LUT R20, R21, 0x380, RZ, 0xc0, !PT ;  /* 0x0000038015147812 */ /* 0x000fe200078ec0ff */
[----:B------:R-:W-:Y:S01]  /*8180*/  UIADD3 UR4, UR11, UR4, URZ ;  /* 0x000000040b047290 */ /* 0x000fe2000fffe03f */
[----:B------:R-:W-:Y:S01]  /*8190*/  IADD3 R7, P6, R16, 0x4060, RZ ;  /* 0x0000406010077810 */ /* 0x000fe20007fde0ff */
[-C--:B------:R-:W-:Y:S01]  /*81a0*/  FMUL.FTZ R50, R59, R88.reuse ;  /* 0x000000583b327220 */ /* 0x080fe20000410000 */
[----:B------:R-:W-:Y:S01]  /*81b0*/  SEL R39, R44, R49, P0 ;  /* 0x000000312c277207 */ /* 0x000fe20000000000 */
[----:B------:R-:W-:Y:S01]  /*81c0*/  FMUL.FTZ R51, R70, R88 ;  /* 0x0000005846337220 */ /* 0x000fe20000410000 */
[----:B------:R-:W-:Y:S01]  /*81d0*/  F2FP.BF16.F32.PACK_AB R35, R35, R38 ;  /* 0x000000262323723e */ /* 0x000fe200000010ff */
[----:B------:R-:W-:Y:S01]  /*81e0*/  FMUL.FTZ R55, R71, R88 ;  /* 0x0000005847377220 */ /* 0x000fe20000410000 */
[----:B------:R-:W-:Y:S01]  /*81f0*/  SEL R44, R49, R44, P0 ;  /* 0x0000002c312c7207 */ /* 0x000fe20000000000 */
[----:B------:R-:W-:Y:S01]  /*8200*/  FMUL.FTZ R58, R67, R88 ;  /* 0x00000058433a7220 */ /* 0x000fe20000410000 */
[----:B------:R-:W-:Y:S01]  /*8210*/  SEL R49, R6, R11, P0 ;  /* 0x0000000b06317207 */ /* 0x000fe20000000000 */
[----:B------:R-:W-:Y:S01]  /*8220*/  UIADD3 UR8, UR8, 0x29860, URZ ;  /* 0x0002986008087890 */ /* 0x000fe2000fffe03f */
[----:B------:R-:W-:Y:S01]  /*8230*/  SEL R38, R11, R6, P0 ;  /* 0x000000060b267207 */ /* 0x000fe20000000000 */
[----:B------:R-:W-:Y:S01]  /*8240*/  FMUL.FTZ R59, R78, R88 ;  /* 0x000000584e3b7220 */ /* 0x000fe20000410000 */
[----:B------:R-:W-:Y:S01]  /*8250*/  LOP3.LUT R8, R8, R9, RZ, 0x3c, !PT ;  /* 0x0000000908087212 */ /* 0x000fe200078e3cff */
[----:B------:R-:W-:Y:S01]  /*8260*/  IMAD.X R9, RZ, RZ, R17, P5 ;  /* 0x000000ffff097224 */ /* 0x000fe200028e0611 */
[----:B------:R-:W-:Y:S01]  /*8270*/  F2FP.BF16.F32.PACK_AB R66, R63, R66 ;  /* 0x000000423f42723e */ /* 0x000fe200000010ff */
[----:B------:R-:W-:Y:S01]  /*8280*/  VIADD R63, R23, UR42 ;  /* 0x0000002a173f7c36 */ /* 0x000fe20008000000 */
[----:B------:R-:W-:Y:S01]  /*8290*/  LOP3.LUT R14, R15, 0x380, RZ, 0xc0, !PT ;  /* 0x000003800f0e7812 */ /* 0x000fe200078ec0ff */
[-C--:B------:R-:W-:Y:S01]  /*82a0*/  FMUL.FTZ R62, R74, R88.reuse ;  /* 0x000000584a3e7220 */ /* 0x080fe20000410000 */
[----:B------:R-:W-:Y:S01]  /*82b0*/  SHF.R.U64 R20, R20, 0x3, RZ ;  /* 0x0000000314147819 */ /* 0x000fe200000012ff */
[-C--:B------:R-:W-:Y:S01]  /*82c0*/  FMUL.FTZ R67, R86, R88.reuse ;  /* 0x0000005856437220 */ /* 0x080fe20000410000 */
[----:B------:R-:W-:Y:S01]  /*82d0*/  LOP3.LUT R6, R7, 0x380, RZ, 0xc0, !PT ;  /* 0x0000038007067812 */ /* 0x000fe200078ec0ff */
[-C--:B------:R-:W-:Y:S01]  /*82e0*/  FMUL.FTZ R70, R82, R88.reuse ;  /* 0x0000005852467220 */ /* 0x080fe20000410000 */
[----:B------:R-:W-:Y:S01]  /*82f0*/  F2FP.BF16.F32.PACK_AB R28, R28, R29 ;  /* 0x0000001d1c1c723e */ /* 0x000fe200000010ff */
[----:B------:R-:W-:Y:S01]  /*8300*/  FMUL.FTZ R71, R87, R88 ;  /* 0x0000005857477220 */ /* 0x000fe20000410000 */
[----:B------:R-:W-:Y:S01]  /*8310*/  F2FP.BF16.F32.PACK_AB R27, R27, R30 ;  /* 0x0000001e1b1b723e */ /* 0x000fe200000010ff */
[----:B------:R-:W-:Y:S01]  /*8320*/  FMUL.FTZ R74, R83, R88 ;  /* 0x00000058534a7220 */ /* 0x000fe20000410000 */
[----:B------:R-:W-:Y:S01]  /*8330*/  F2FP.BF16.F32.PACK_AB R43, R43, R46 ;  /* 0x0000002e2b2b723e */ /* 0x000fe200000010ff */
[----:B------:R-:W-:Y:S01]  /*8340*/  UPRMT UR8, UR37, 0x654, UR8 ;  /* 0x0000065425087896 */ /* 0x000fe20008000008 */
[----:B------:R-:W-:Y:S01]  /*8350*/  SEL R29, R3, R10, P0 ;  /* 0x0000000a031d7207 */ /* 0x000fe20000000000 */
[----:B------:R-:W-:Y:S01]  /*8360*/  USHF.R.S32.HI UR5, URZ, 0x1f, UR44 ;  /* 0x0000001f3f057899 */ /* 0x000fe2000801142c */
[----:B------:R-:W-:Y:S01]  /*8370*/  SEL R30, R10, R3, P0 ;  /* 0x000000030a1e7207 */ /* 0x000fe20000000000 */
[----:B------:R-:W-:Y:S01]  /*8380*/  VIADD R3, R63, 0x8 ;  /* 0x000000083f037836 */ /* 0x000fe20000000000 */
[----:B------:R-:W-:-:S02]  /*8390*/  SHF.R.U64 R14, R14, 0x3, RZ ;  /* 0x000000030e0e7819 */ /* 0x000fc400000012ff */
[----:B------:R-:W-:Y:S01]  /*83a0*/  LOP3.LUT R20, R20, R21, RZ, 0x3c, !PT ;  /* 0x0000001514147212 */ /* 0x000fe200078e3cff */
[--C-:B------:R-:W-:Y:S01]  /*83b0*/  IMAD.X R21, RZ, RZ, R17.reuse, P1 ;  /* 0x000000ffff157224 */ /* 0x100fe200008e0611 */
[----:B------:R-:W-:Y:S01]  /*83c0*/  SHF.R.U64 R6, R6, 0x3, RZ ;  /* 0x0000000306067819 */ /* 0x000fe200000012ff */
[----:B------:R-:W-:Y:S01]  /*83d0*/  SYNCS.ARRIVE.TRANS64.RED.A1T0 RZ, [UR8], RZ ;  /* 0x000000ffffff79a7 */ /* 0x000fe20008100408 */
[----:B------:R-:W-:Y:S02]  /*83e0*/  IADD3 R11, P4, R16, 0x4020, RZ ;  /* 0x00004020100b7810 */ /* 0x000fe40007f9e0ff */
[----:B------:R-:W-:Y:S01]  /*83f0*/  MOV R46, R8 ;  /* 0x00000008002e7202 */ /* 0x000fe20000000f00 */
[----:B------:R-:W-:Y:S01]  /*8400*/  IMAD.U32 R9, RZ, RZ, UR11 ;  /* 0x0000000bff097e24 */ /* 0x000fe2000f8e00ff */
[----:B------:R-:W-:Y:S01]  /*8410*/  LOP3.LUT P1, RZ, R2, 0x3, RZ, 0xc0, !PT ;  /* 0x0000000302ff7812 */ /* 0x000fe2000782c0ff */
[----:B------:R-:W-:Y:S01]  /*8420*/  IMAD.U32 R9, RZ, RZ, UR4 ;  /* 0x00000004ff097e24 */ /* 0x000fe2000f8e00ff */
[----:B------:R-:W-:Y:S01]  /*8430*/  F2FP.BF16.F32.PACK_AB R36, R36, R37 ;  /* 0x000000252424723e */ /* 0x000fe200000010ff */
[----:B------:R-:W-:Y:S01]  /*8440*/  ULDC UR4, c[0x0][0xa88] ;  /* 0x0002a20000047ab9 */ /* 0x000fe20000000800 */
[----:B------:R-:W-:Y:S01]  /*8450*/  LOP3.LUT R14, R14, R15, RZ, 0x3c, !PT ;  /* 0x0000000f0e0e7212 */ /* 0x000fe200078e3cff */
[--C-:B------:R-:W-:Y:S01]  /*8460*/  IMAD.X R15, RZ, RZ, R17.reuse, P2 ;  /* 0x000000ffff0f7224 */ /* 0x100fe200010e0611 */
[----:B------:R-:W-:Y:S01]  /*8470*/  LOP3.LUT R6, R6, R7, RZ, 0x3c, !PT ;  /* 0x0000000706067212 */ /* 0x000fe200078e3cff */
[----:B------:R-:W-:Y:S01]  /*8480*/  IMAD.X R7, RZ, RZ, R17, P6 ;  /* 0x000000ffff077224 */ /* 0x000fe200030e0611 */
[----:B------:R-:W-:Y:S01]  /*8490*/  F2FP.BF16.F32.PACK_AB R57, R56, R57 ;  /* 0x000000393839723e */ /* 0x000fe200000010ff */
[----:B------:R-:W-:Y:S01]  /*84a0*/  IMAD.U32 R8, RZ, RZ, UR10 ;  /* 0x0000000aff087e24 */ /* 0x000fe2000f8e00ff */
[----:B------:R-:W-:-:S02]  /*84b0*/  SEL R37, R28, R33, P0 ;  /* 0x000000211c257207 */ /* 0x000fc40000000000 */
[----:B------:R-:W-:Y:S02]  /*84c0*/  LOP3.LUT R10, R11, 0x380, RZ, 0xc0, !PT ;  /* 0x000003800b0a7812 */ /* 0x000fe400078ec0ff */
[----:B------:R-:W-:Y:S02]  /*84d0*/  SEL R28, R33, R28, P0 ;  /* 0x0000001c211c7207 */ /* 0x000fe40000000000 */
[----:B------:R-:W-:Y:S02]  /*84e0*/  ISETP.GE.OR P2, PT, R3, UR4, P1 ;  /* 0x0000000403007c0c */ /* 0x000fe40008f46670 */
[----:B------:R-:W-:Y:S02]  /*84f0*/  SEL R33, R36, R41, P0 ;  /* 0x0000002924217207 */ /* 0x000fe40000000000 */
[----:B------:R-:W-:Y:S02]  /*8500*/  F2FP.BF16.F32.PACK_AB R60, R60, R61 ;  /* 0x0000003d3c3c723e */ /* 0x000fe400000010ff */
[----:B------:R-:W-:-:S02]  /*8510*/  SEL R36, R41, R36, P0 ;  /* 0x0000002429247207 */ /* 0x000fc40000000000 */
[----:B------:R-:W-:Y:S02]  /*8520*/  F2FP.BF16.F32.PACK_AB R50, R47, R50 ;  /* 0x000000322f32723e */ /* 0x000fe400000010ff */
[----:B------:R-:W-:Y:S02]  /*8530*/  SEL R41, R52, R57, P0 ;  /* 0x0000003934297207 */ /* 0x000fe40000000000 */
[----:B------:R-:W-:Y:S02]  /*8540*/  SHF.R.U64 R10, R10, 0x3, RZ ;  /* 0x000000030a0a7819 */ /* 0x000fe400000012ff */
[----:B------:R-:W-:Y:S02]  /*8550*/  MOV R61, R20 ;  /* 0x00000014003d7202 */ /* 0x000fe40000000f00 */
[----:B------:R-:W-:Y:S02]  /*8560*/  SEL R52, R57, R52, P0 ;  /* 0x0000003439347207 */ /* 0x000fe40000000000 */
[----:B------:R-:W-:-:S02]  /*8570*/  MOV R21, R6 ;  /* 0x0000000600157202 */ /* 0x000fc40000000f00 */
[----:B------:R-:W-:Y:S01]  /*8580*/  F2FP.BF16.F32.PACK_AB R51, R51, R54 ;  /* 0x000000363333723e */ /* 0x000fe200000010ff */
[----:B------:R-:W1:Y:S01]  /*8590*/  LDC.64 R6, c[0x0][0xb78] ;  /* 0x0002de00ff067b82 */ /* 0x000e620000000a00 */
[----:B------:R-:W-:Y:S02]  /*85a0*/  F2FP.BF16.F32.PACK_AB R58, R55, R58 ;  /* 0x0000003a373a723e */ /* 0x000fe400000010ff */
[----:B------:R-:W-:Y:S02]  /*85b0*/  SEL R57, R35, R42, P0 ;  /* 0x0000002a23397207 */ /* 0x000fe40000000000 */
[----:B------:R-:W-:Y:S02]  /*85c0*/  SEL R42, R42, R35, P0 ;  /* 0x000000232a2a7207 */ /* 0x000fe40000000000 */
[----:B------:R-:W-:Y:S02]  /*85d0*/  F2FP.BF16.F32.PACK_AB R59, R59, R62 ;  /* 0x0000003e3b3b723e */ /* 0x000fe400000010ff */
[----:B------:R-:W-:-:S02]  /*85e0*/  SEL R35, R43, R50, P0 ;  /* 0x000000322b237207 */ /* 0x000fc40000000000 */
[----:B------:R-:W-:Y:S01]  /*85f0*/  LOP3.LUT R10, R10, R11, RZ, 0x3c, !PT ;  /* 0x0000000b0a0a7212 */ /* 0x000fe200078e3cff */
[----:B------:R-:W-:Y:S01]  /*8600*/  IMAD.X R11, RZ, RZ, R17, P4 ;  /* 0x000000ffff0b7224 */ /* 0x000fe200020e0611 */
[----:B------:R-:W-:Y:S02]  /*8610*/  F2FP.BF16.F32.PACK_AB R65, R64, R65 ;  /* 0x000000414041723e */ /* 0x000fe400000010ff */
[----:B------:R-:W-:Y:S02]  /*8620*/  SEL R50, R50, R43, P0 ;  /* 0x0000002b32327207 */ /* 0x000fe40000000000 */
[----:B------:R-:W-:Y:S02]  /*8630*/  F2FP.BF16.F32.PACK_AB R68, R68, R69 ;  /* 0x000000454444723e */ /* 0x000fe400000010ff */
[----:B------:R-:W-:Y:S02]  /*8640*/  F2FP.BF16.F32.PACK_AB R67, R67, R70 ;  /* 0x000000464343723e */ /* 0x000fe400000010ff */
[----:B------:R-:W-:-:S02]  /*8650*/  F2FP.BF16.F32.PACK_AB R73, R72, R73 ;  /* 0x000000494849723e */ /* 0x000fc400000010ff */
[----:B------:R-:W-:Y:S02]  /*8660*/  F2FP.BF16.F32.PACK_AB R74, R71, R74 ;  /* 0x0000004a474a723e */ /* 0x000fe400000010ff */
[----:B------:R-:W-:Y:S02]  /*8670*/  SEL R55, R27, R34, P0 ;  /* 0x000000221b377207 */ /* 0x000fe40000000000 */
[----:B------:R-:W-:Y:S02]  /*8680*/  SEL R43, R51, R58, P0 ;  /* 0x0000003a332b7207 */ /* 0x000fe40000000000 */
[----:B------:R-:W-:Y:S02]  /*8690*/  SEL R34, R34, R27, P0 ;  /* 0x0000001b22227207 */ /* 0x000fe40000000000 */
[----:B------:R-:W-:Y:S02]  /*86a0*/  SEL R58, R58, R51, P0 ;  /* 0x000000333a3a7207 */ /* 0x000fe40000000000 */
[----:B------:R-:W-:-:S02]  /*86b0*/  SEL R51, R59, R66, P0 ;  /* 0x000000423b337207 */ /* 0x000fc40000000000 */
[----:B------:R-:W-:Y:S02]  /*86c0*/  SEL R45, R60, R65, P0 ;  /* 0x000000413c2d7207 */ /* 0x000fe40000000000 */
[----:B------:R-:W-:Y:S02]  /*86d0*/  SEL R66, R66, R59, P0 ;  /* 0x0000003b42427207 */ /* 0x000fe40000000000 */
[----:B------:R-:W-:Y:S02]  /*86e0*/  IADD3 R13, P3, R16, 0x4000, RZ ;  /* 0x00004000100d7810 */ /* 0x000fe40007f7e0ff */
[----:B------:R-:W-:Y:S02]  /*86f0*/  SEL R60, R65, R60, P0 ;  /* 0x0000003c413c7207 */ /* 0x000fe40000000000 */
[----:B------:R-:W-:Y:S02]  /*8700*/  SEL R47, R68, R73, P0 ;  /* 0x00000049442f7207 */ /* 0x000fe40000000000 */
[----:B------:R-:W-:-:S02]  /*8710*/  SEL R59, R67, R74, P0 ;  /* 0x0000004a433b7207 */ /* 0x000fc40000000000 */
[----:B------:R-:W-:Y:S02]  /*8720*/  MOV R48, R10 ;  /* 0x0000000a00307202 */ /* 0x000fe40000000f00 */
[----:B------:R-:W-:Y:S02]  /*8730*/  SEL R68, R73, R68, P0 ;  /* 0x0000004449447207 */ /* 0x000fe40000000000 */
[----:B------:R-:W-:Y:S02]  /*8740*/  SEL R74, R74, R67, P0 ;  /* 0x000000434a4a7207 */ /* 0x000fe40000000000 */
[----:B------:R-:W-:Y:S02]  /*8750*/  LOP3.LUT R12, R13, 0x380, RZ, 0xc0, !PT ;  /* 0x000003800d0c7812 */ /* 0x000fe400078ec0ff */
[----:B------:R-:W-:Y:S02]  /*8760*/  LOP3.LUT R27, R16, 0x380, RZ, 0xc0, !PT ;  /* 0x00000380101b7812 */ /* 0x000fe400078ec0ff */
[----:B------:R-:W-:-:S02]  /*8770*/  SHF.R.U64 R12, R12, 0x3, RZ ;  /* 0x000000030c0c7819 */ /* 0x000fc400000012ff */
[----:B------:R-:W-:Y:S02]  /*8780*/  SHF.R.U64 R27, R27, 0x3, RZ ;  /* 0x000000031b1b7819 */ /* 0x000fe400000012ff */
[----:B------:R-:W-:Y:S01]  /*8790*/  LOP3.LUT R12, R12, R13, RZ, 0x3c, !PT ;  /* 0x0000000d0c0c7212 */ /* 0x000fe200078e3cff */
[--C-:B------:R-:W-:Y:S01]  /*87a0*/  IMAD.X R13, RZ, RZ, R17.reuse, P3 ;  /* 0x000000ffff0d7224 */ /* 0x100fe200018e0611 */
[----:B------:R-:W-:Y:S01]  /*87b0*/  LOP3.LUT R26, R27, R16, RZ, 0x3c, !PT ;  /* 0x000000101b1a7212 */ /* 0x000fe200078e3cff */
[----:B------:R-:W-:Y:S01]  /*87c0*/  IMAD.MOV.U32 R27, RZ, RZ, R17 ;  /* 0x000000ffff1b7224 */ /* 0x000fe200078e0011 */
[----:B------:R-:W-:Y:S02]  /*87d0*/  MOV R56, R14 ;  /* 0x0000000e00387202 */ /* 0x000fe40000000f00 */
[----:B------:R-:W-:Y:S02]  /*87e0*/  MOV R54, R12 ;  /* 0x0000000c00367202 */ /* 0x000fe40000000f00 */
[----:B------:R-:W-:-:S02]  /*87f0*/  MOV R27, R26 ;  /* 0x0000001a001b7202 */ /* 0x000fc40000000f00 */
[----:B------:R-:W-:Y:S02]  /*8800*/  MOV R25, R24 ;  /* 0x0000001800197202 */ /* 0x000fe40000000f00 */
[----:B------:R-:W-:Y:S02]  /*8810*/  ISETP.GE.OR P1, PT, R63, UR4, P1 ;  /* 0x000000043f007c0c */ /* 0x000fe40008f26670 */
[----:B--2---:R-:W-:Y:S01]  /*8820*/  LOP3.LUT R3, R0, 0x2, RZ, 0x3c, !PT ;  /* 0x0000000200037812 */ /* 0x004fe200078e3cff */
[----:B------:R-:W-:Y:S04]  /*8830*/  SHFL.IDX PT, R29, R29, R0, 0x1c1f ;  /* 0x001c1f001d1d7589 */ /* 0x000fe800000e0000 */
[----:B------:R-:W-:Y:S04]  /*8840*/  SHFL.IDX PT, R30, R30, R3, 0x1c1f ;  /* 0x001c1f031e1e7589 */ /* 0x000fe800000e0000 */
[----:B------:R-:W-:Y:S04]  /*8850*/  SHFL.IDX PT, R31, R31, R0, 0x1c1f ;  /* 0x001c1f001f1f7589 */ /* 0x000fe800000e0000 */
[----:B------:R-:W2:Y:S04]  /*8860*/  SHFL.IDX PT, R32, R32, R3, 0x1c1f ;  /* 0x001c1f0320207589 */ /* 0x000ea800000e0000 */
[----:B------:R-:W-:Y:S04]  /*8870*/  SHFL.IDX PT, R49, R49, R0, 0x1c1f ;  /* 0x001c1f0031317589 */ /* 0x000fe800000e0000 */
[----:B------:R-:W3:Y:S04]  /*8880*/  SHFL.IDX PT, R38, R38, R3, 0x1c1f ;  /* 0x001c1f0326267589 */ /* 0x000ee800000e0000 */
[----:B------:R-:W-:Y:S04]  /*8890*/  SHFL.IDX PT, R53, R53, R0, 0x1c1f ;  /* 0x001c1f0035357589 */ /* 0x000fe800000e0000 */
[----:B------:R-:W4:Y:S04]  /*88a0*/  SHFL.IDX PT, R40, R40, R3, 0x1c1f ;  /* 0x001c1f0328287589 */ /* 0x000f2800000e0000 */
[----:B------:R-:W-:Y:S04]  /*88b0*/  SHFL.IDX PT, R37, R37, R0, 0x1c1f ;  /* 0x001c1f0025257589 */ /* 0x000fe800000e0000 */
[----:B------:R5:W-:Y:S01]  /*88c0*/  SHFL.IDX PT, R10, R28, R3, 0x1c1f ;  /* 0x001c1f031c0a7589 */ /* 0x000be200000e0000 */
[----:B--2---:R-:W-:-:S02]  /*88d0*/  SEL R12, R31, R32, P0 ;  /* 0x000000201f0c7207 */ /* 0x004fc40000000000 */
[----:B------:R-:W-:Y:S01]  /*88e0*/  SEL R14, R32, R31, P0 ;  /* 0x0000001f200e7207 */ /* 0x000fe20000000000 */
[----:B------:R-:W-:Y:S04]  /*88f0*/  SHFL.IDX PT, R33, R33, R0, 0x1c1f ;  /* 0x001c1f0021217589 */ /* 0x000fe800000e0000 */
[----:B------:R-:W-:Y:S01]  /*8900*/  SHFL.IDX PT, R55, R55, R0, 0x1c1f ;  /* 0x001c1f0037377589 */ /* 0x000fe200000e0000 */
[----:B---3--:R-:W-:Y:S02]  /*8910*/  SEL R31, R38, R49, P0 ;  /* 0x00000031261f7207 */ /* 0x008fe40000000000 */
[----:B-----5:R-:W-:Y:S01]  /*8920*/  SEL R28, R29, R30, P0 ;  /* 0x0000001e1d1c7207 */ /* 0x020fe20000000000 */
[----:B------:R-:W2:Y:S01]  /*8930*/  SHFL.IDX PT, R36, R36, R3, 0x1c1f ;  /* 0x001c1f0324247589 */ /* 0x000ea200000e0000 */
[----:B------:R-:W-:-:S02]  /*8940*/  SEL R30, R30, R29, P0 ;  /* 0x0000001d1e1e7207 */ /* 0x000fc40000000000 */
[----:B------:R-:W-:Y:S01]  /*8950*/  SEL R29, R49, R38, P0 ;  /* 0x00000026311d7207 */ /* 0x000fe20000000000 */
[----:B------:R-:W-:Y:S01]  /*8960*/  BAR.SYNC.DEFER_BLOCKING 0x1, 0x100 ;  /* 0x0044000000007b1d */ /* 0x000fe20000010000 */
[----:B----4-:R-:W-:Y:S02]  /*8970*/  SEL R13, R53, R40, P0 ;  /* 0x00000028350d7207 */ /* 0x010fe40000000000 */
[----:B------:R-:W-:-:S03]  /*8980*/  SEL R15, R40, R53, P0 ;  /* 0x00000035280f7207 */ /* 0x000fc60000000000 */
[----:B------:R-:W3:Y:S04]  /*8990*/  SHFL.IDX PT, R20, R34, R3, 0x1c1f ;  /* 0x001c1f0322147589 */ /* 0x000ee800000e0000 */
[----:B------:R-:W-:Y:S04]  /*89a0*/  SHFL.IDX PT, R57, R57, R0, 0x1c1f ;  /* 0x001c1f0039397589 */ /* 0x000fe800000e0000 */
[----:B------:R-:W-:Y:S04]  /*89b0*/  SHFL.IDX PT, R35, R35, R0, 0x1c1f ;  /* 0x001c1f0023237589 */ /* 0x000fe800000e0000 */
[----:B------:R-:W-:Y:S01]  /*89c0*/  SHFL.IDX PT, R42, R42, R3, 0x1c1f ;  /* 0x001c1f032a2a7589 */ /* 0x000fe200000e0000 */
[----:B--2---:R-:W-:-:S02]  /*89d0*/  SEL R24, R33, R36, P0 ;  /* 0x0000002421187207 */ /* 0x004fc40000000000 */
[----:B------:R-:W-:Y:S01]  /*89e0*/  SEL R26, R36, R33, P0 ;  /* 0x00000021241a7207 */ /* 0x000fe20000000000 */
[----:B------:R-:W2:Y:S04]  /*89f0*/  SHFL.IDX PT, R50, R50, R3, 0x1c1f ;  /* 0x001c1f0332327589 */ /* 0x000ea800000e0000 */
[----:B------:R-:W-:Y:S04]  /*8a00*/  SHFL.IDX PT, R39, R39, R0, 0x1c1f ;  /* 0x001c1f0027277589 */ /* 0x000fe800000e0000 */
[----:B------:R-:W4:Y:S01]  /*8a10*/  SHFL.IDX PT, R44, R44, R3, 0x1c1f ;  /* 0x001c1f032c2c7589 */ /* 0x000f2200000e0000 */
[----:B---3--:R-:W-:-:S03]  /*8a20*/  SEL R11, R20, R55, P0 ;  /* 0x00000037140b7207 */ /* 0x008fc60000000000 */
[----:B------:R-:W-:Y:S04]  /*8a30*/  SHFL.IDX PT, R41, R41, R0, 0x1c1f ;  /* 0x001c1f0029297589 */ /* 0x000fe800000e0000 */
[----:B------:R-:W-:Y:S04]  /*8a40*/  SHFL.IDX PT, R43, R43, R0, 0x1c1f ;  /* 0x001c1f002b2b7589 */ /* 0x000fe800000e0000 */
[----:B------:R-:W-:Y:S04]  /*8a50*/  SHFL.IDX PT, R52, R52, R3, 0x1c1f ;  /* 0x001c1f0334347589 */ /* 0x000fe800000e0000 */
[----:B------:R-:W-:Y:S01]  /*8a60*/  SHFL.IDX PT, R58, R58, R3, 0x1c1f ;  /* 0x001c1f033a3a7589 */ /* 0x000fe200000e0000 */
[----:B--2---:R-:W-:-:S02]  /*8a70*/  SEL R33, R35, R50, P0 ;  /* 0x0000003223217207 */ /* 0x004fc40000000000 */
[----:B------:R-:W-:Y:S01]  /*8a80*/  SEL R35, R50, R35, P0 ;  /* 0x0000002332237207 */ /* 0x000fe20000000000 */
[----:B------:R-:W-:Y:S04]  /*8a90*/  SHFL.IDX PT, R45, R45, R0, 0x1c1f ;  /* 0x001c1f002d2d7589 */ /* 0x000fe800000e0000 */
[----:B------:R-:W-:Y:S01]  /*8aa0*/  SHFL.IDX PT, R51, R51, R0, 0x1c1f ;  /* 0x001c1f0033337589 */ /* 0x000fe200000e0000 */
[----:B----4-:R-:W-:Y:S02]  /*8ab0*/  SEL R32, R39, R44, P0 ;  /* 0x0000002c27207207 */ /* 0x010fe40000000000 */
[----:B------:R-:W-:Y:S01]  /*8ac0*/  SEL R34, R44, R39, P0 ;  /* 0x000000272c227207 */ /* 0x000fe20000000000 */
[----:B------:R-:W2:Y:S04]  /*8ad0*/  SHFL.IDX PT, R60, R60, R3, 0x1c1f ;  /* 0x001c1f033c3c7589 */ /* 0x000ea800000e0000 */
[----:B------:R-:W3:Y:S04]  /*8ae0*/  SHFL.IDX PT, R66, R66, R3, 0x1c1f ;  /* 0x001c1f0342427589 */ /* 0x000ee800000e0000 */
[----:B------:R-:W-:Y:S04]  /*8af0*/  SHFL.IDX PT, R47, R47, R0, 0x1c1f ;  /* 0x001c1f002f2f7589 */ /* 0x000fe800000e0000 */
[----:B------:R1:W-:Y:S04]  /*8b00*/  SHFL.IDX PT, R59, R59, R0, 0x1c1f ;  /* 0x001c1f003b3b7589 */ /* 0x0003e800000e0000 */
[----:B------:R-:W4:Y:S04]  /*8b10*/  SHFL.IDX PT, R68, R68, R3, 0x1c1f ;  /* 0x001c1f0344447589 */ /* 0x000f2800000e0000 */
[----:B------:R5:W4:Y:S01]  /*8b20*/  SHFL.IDX PT, R74, R74, R3, 0x1c1f ;  /* 0x001c1f034a4a7589 */ /* 0x000b2200000e0000 */
[----:B-1----:R-:W-:Y:S01]  /*8b30*/  IMAD R0, R6, UR5, RZ ;  /* 0x0000000506007c24 */ /* 0x002fe2000f8e02ff */
[----:B------:R-:W-:-:S02]  /*8b40*/  ULDC.64 UR4, c[0x0][0xb40] ;  /* 0x0002d00000047ab9 */ /* 0x000fc40000000a00 */
[----:B------:R1:W-:Y:S01]  /*8b50*/  STSM.16.M88.4 [R27], R28 ;  /* 0x0000001c1b007844 */ /* 0x0003e20000000200 */
[----:B------:R-:W-:Y:S02]  /*8b60*/  IMAD R38, R7, UR44, R0 ;  /* 0x0000002c07267c24 */ /* 0x000fe4000f8e0200 */
[----:B------:R-:W-:Y:S01]  /*8b70*/  IMAD.WIDE.U32 R6, R6, UR44, R8 ;  /* 0x0000002c06067c25 */ /* 0x000fe2000f8e0008 */
[----:B------:R-:W-:Y:S01]  /*8b80*/  SEL R8, R37, R10, P0 ;  /* 0x0000000a25087207 */ /* 0x000fe20000000000 */
[----:B------:R3:W-:Y:S01]  /*8b90*/  STSM.16.M88.4 [R25], R12 ;  /* 0x0000000c19007844 */ /* 0x0007e20000000200 */
[----:B------:R-:W-:Y:S02]  /*8ba0*/  SEL R10, R10, R37, P0 ;  /* 0x000000250a0a7207 */ /* 0x000fe40000000000 */
[----:B------:R-:W-:Y:S02]  /*8bb0*/  SEL R9, R55, R20, P0 ;  /* 0x0000001437097207 */ /* 0x000fe40000000000 */
[----:B-----5:R-:W-:-:S02]  /*8bc0*/  SHF.R.S32.HI R3, RZ, 0x1f, R63 ;  /* 0x0000001fff037819 */ /* 0x020fc4000001143f */
[----:B------:R-:W-:Y:S01]  /*8bd0*/  IADD3 R0, P3, R63, R6, RZ ;  /* 0x000000063f007210 */ /* 0x000fe20007f7e0ff */
[----:B------:R-:W-:Y:S01]  /*8be0*/  STSM.16.M88.4 [R61], R8 ;  /* 0x000000083d007844 */ /* 0x000fe20000000200 */
[----:B-1----:R-:W-:Y:S02]  /*8bf0*/  SEL R27, R42, R57, P0 ;  /* 0x000000392a1b7207 */ /* 0x002fe40000000000 */
[----:B------:R-:W-:Y:S02]  /*8c00*/  IADD3.X R3, R3, R7, R38, P3, !PT ;  /* 0x0000000703037210 */ /* 0x000fe40001ffe426 */
[----:B--2---:R-:W-:Y:S02]  /*8c10*/  SEL R28, R45, R60, P0 ;  /* 0x0000003c2d1c7207 */ /* 0x004fe40000000000 */
[----:B---3--:R-:W-:Y:S02]  /*8c20*/  SEL R25, R57, R42, P0 ;  /* 0x0000002a39197207 */ /* 0x008fe40000000000 */
[----:B------:R-:W-:-:S02]  /*8c30*/  SEL R12, R41, R52, P0 ;  /* 0x00000034290c7207 */ /* 0x000fc40000000000 */
[----:B------:R-:W-:Y:S01]  /*8c40*/  SEL R14, R52, R41, P0 ;  /* 0x00000029340e7207 */ /* 0x000fe20000000000 */
[----:B------:R-:W-:Y:S01]  /*8c50*/  STSM.16.M88.4 [R56], R24 ;  /* 0x0000001838007844 */ /* 0x000fe20000000200 */
[----:B------:R-:W-:Y:S02]  /*8c60*/  SEL R13, R43, R58, P0 ;  /* 0x0000003a2b0d7207 */ /* 0x000fe40000000000 */
[----:B------:R-:W-:Y:S01]  /*8c70*/  SEL R15, R58, R43, P0 ;  /* 0x0000002b3a0f7207 */ /* 0x000fe20000000000 */
[----:B------:R-:W-:Y:S01]  /*8c80*/  STSM.16.M88.4 [R54], R32 ;  /* 0x0000002036007844 */ /* 0x000fe20000000200 */
[----:B------:R-:W-:Y:S02]  /*8c90*/  SEL R30, R60, R45, P0 ;  /* 0x0000002d3c1e7207 */ /* 0x000fe40000000000 */
[----:B------:R-:W-:Y:S01]  /*8ca0*/  SEL R29, R51, R66, P0 ;  /* 0x00000042331d7207 */ /* 0x000fe20000000000 */
[----:B------:R-:W-:Y:S01]  /*8cb0*/  STSM.16.M88.4 [R48], R12 ;  /* 0x0000000c30007844 */ /* 0x000fe20000000200 */
[----:B------:R-:W-:-:S02]  /*8cc0*/  SEL R31, R66, R51, P0 ;  /* 0x00000033421f7207 */ /* 0x000fc40000000000 */
[----:B----4-:R-:W-:Y:S02]  /*8cd0*/  SEL R36, R47, R68, P0 ;  /* 0x000000442f247207 */ /* 0x010fe40000000000 */
[----:B------:R-:W-:Y:S01]  /*8ce0*/  SEL R38, R68, R47, P0 ;  /* 0x0000002f44267207 */ /* 0x000fe20000000000 */
[----:B------:R-:W-:Y:S01]  /*8cf0*/  STSM.16.M88.4 [R46], R28 ;  /* 0x0000001c2e007844 */ /* 0x000fe20000000200 */
[----:B------:R-:W-:Y:S02]  /*8d00*/  SEL R37, R59, R74, P0 ;  /* 0x0000004a3b257207 */ /* 0x000fe40000000000 */
[----:B------:R-:W-:Y:S02]  /*8d10*/  SEL R39, R74, R59, P0 ;  /* 0x0000003b4a277207 */ /* 0x000fe40000000000 */
[C---:B------:R-:W-:Y:S01]  /*8d20*/  LEA R6, P3, R0.reuse, UR4, 0x2 ;  /* 0x0000000400067c11 */ /* 0x040fe2000f8610ff */
[----:B------:R-:W-:Y:S02]  /*8d30*/  ULDC UR4, c[0x0][0xc] ;  /* 0x0000030000047ab9 */ /* 0x000fe40000000800 */
[----:B------:R-:W-:Y:S01]  /*8d40*/  STSM.16.M88.4 [R21], R36 ;  /* 0x0000002415007844 */ /* 0x000fe20000000200 */
[----:B------:R-:W-:Y:S01]  /*8d50*/  LEA.HI.X R7, R0, UR5, R3, 0x2, P3 ;  /* 0x0000000500077c11 */ /* 0x000fe200098f1403 */
[----:B------:R-:W-:Y:S01]  /*8d60*/  UIADD3 UR48, UR4, UR48, URZ ;  /* 0x0000003004307290 */ /* 0x000fe2000fffe03f */
[----:B------:R1:W-:Y:S06]  /*8d70*/  MEMBAR.ALL.CTA ;  /* 0x0000000000007992 */ /* 0x0003ec0000008000 */
[----:B-1----:R-:W1:Y:S04]  /*8d80*/  FENCE.VIEW.ASYNC.S ;  /* 0x00000000000073c6 */ /* 0x002e680000000000 */
[----:B-1----:R-:W1:Y:S01]  /*8d90*/  SHFL.IDX PT, R0, R22, RZ, 0x1f ;  /* 0x00001fff16007589 */ /* 0x002e6200000e0000 */
[----:B------:R-:W-:Y:S06]  /*8da0*/  BAR.ARV 0x1, 0x120 ;  /* 0x0044800000007b1d */ /* 0x000fec0000002000 */
[----:B-1----:R-:W-:Y:S01]  /*8db0*/  ISETP.NE.AND P0, PT, R0, 0x7, PT ;  /* 0x000000070000780c */ /* 0x002fe20003f05270 */
[----:B------:R1:W-:Y:S04]  /*8dc0*/  @!P1 STG.E desc[UR50][R6.64], R5 ;  /* 0x0000000506009986 */ /* 0x0003e8000c101932 */
[----:B------:R1:W-:Y:S08]  /*8dd0*/  @!P2 STG.E desc[UR50][R6.64+0x20], R4 ;  /* 0x000020040600a986 */ /* 0x0003f0000c101932 */
[----:B------:R-:W-:Y:S05]  /*8de0*/  @P0 BRA `(.L_x_31) ;  /* 0x0000000000540947 */ /* 0x000fea0003800000 */
[----:B------:R-:W-:Y:S01]  /*8df0*/  BAR.SYNC.DEFER_BLOCKING 0x1, 0x120 ;  /* 0x0044800000007b1d */ /* 0x000fe20000010000 */
[----:B------:R-:W-:-:S05]  /*8e00*/  ELECT P0, URZ, PT ;  /* 0x00000000003f782f */ /* 0x000fca0003800000 */
[----:B------:R-:W-:Y:S08]  /*8e10*/  BSSY B0, `(.L_x_31) ;  /* 0x0000012000007945 */ /* 0x000ff00003800000 */
[----:B------:R-:W-:Y:S05]  /*8e20*/  @!P0 BRA `(.L_x_32) ;  /* 0x0000000000408947 */ /* 0x000fea0003800000 */
[----:B------:R-:W-:Y:S02]  /*8e30*/  UIADD3 UR4, UP0, UR54, 0x9f0, URZ ;  /* 0x000009f036047890 */ /* 0x000fe4000ff1e03f */
[----:B------:R-:W-:Y:S02]  /*8e40*/  UIADD3 UR6, UR38, 0x4000, URZ ;  /* 0x0000400026067890 */ /* 0x000fe4000fffe03f */
[----:B------:R-:W-:Y:S01]  /*8e50*/  UIADD3.X UR5, URZ, UR55, URZ, UP0, !UPT ;  /* 0x000000373f057290 */ /* 0x000fe200087fe43f */
[----:B------:R-:W-:Y:S01]  /*8e60*/  UMOV UR41, URZ ;  /* 0x0000003f00297c82 */ /* 0x000fe20008000000 */
[----:B------:R-:W-:Y:S01]  /*8e70*/  UMOV UR45, URZ ;  /* 0x0000003f002d7c82 */ /* 0x000fe20008000000 */
[----:B------:R-:W-:Y:S01]  /*8e80*/  UMOV UR40, UR38 ;  /* 0x0000002600287c82 */ /* 0x000fe20008000000 */
[----:B------:R-:W-:-:S05]  /*8e90*/  UMOV UR7, 0x40 ;  /* 0x0000004000077882 */ /* 0x000fca0000000000 */
[----:B------:R2:W-:Y:S02]  /*8ea0*/  UTMASTG.5D [UR40], [UR4] ;  /* 0x00000028040073b5 */ /* 0x0005e40008020000 */
[----:B--2---:R-:W-:Y:S01]  /*8eb0*/  UMOV UR40, UR6 ;  /* 0x0000000600287c82 */ /* 0x004fe20008000000 */
[----:B------:R-:W-:Y:S01]  /*8ec0*/  UMOV UR41, UR7 ;  /* 0x0000000700297c82 */ /* 0x000fe20008000000 */
[----:B------:R-:W-:Y:S01]  /*8ed0*/  UIADD3 UR6, UR38, 0x29820, URZ ;  /* 0x0002982026067890 */ /* 0x000fe2000fffe03f */
[----:B------:R2:W-:Y:S03]  /*8ee0*/  UTMASTG.5D [UR40], [UR4] ;  /* 0x00000028040073b5 */ /* 0x0005e60008020000 */
[----:B------:R-:W-:Y:S01]  /*8ef0*/  UPRMT UR6, URZ, 0x654, UR6 ;  /* 0x000006543f067896 */ /* 0x000fe20008000006 */
[----:B------:R0:W-:Y:S01]  /*8f00*/  UTMACMDFLUSH ;  /* 0x00000000000079b7 */ /* 0x0001e20000000000 */
[----:B------:R-:W-:-:S07]  /*8f10*/  DEPBAR.LE SB0, 0x0 ;  /* 0x000080000000791a */ /* 0x000fce0000000000 */
[----:B--2---:R-:W-:Y:S03]  /*8f20*/  SYNCS.ARRIVE.TRANS64.RED.A1T0 RZ, [UR6], RZ ;  /* 0x000000ffffff79a7 */ /* 0x004fe60008100406 */
.L_x_32:
[----:B------:R-:W-:Y:S05]  /*8f30*/  BSYNC B0 ;  /* 0x0000000000007941 */ /* 0x000fea0003800000 */
.L_x_31:
[----:B------:R-:W2:Y:S01]  /*8f40*/  LDC R0, c[0x0][0xda4] ;  /* 0x00036900ff007b82 */ /* 0x000ea20000000800 */
[----:B------:R-:W-:Y:S02]  /*8f50*/  UIADD3 UR52, UR52, 0x1, URZ ;  /* 0x0000000134347890 */ /* 0x000fe4000fffe03f */
[----:B------:R-:W-:Y:S02]  /*8f60*/  UIADD3 UR39, UR39, 0x1, URZ ;  /* 0x0000000127277890 */ /* 0x000fe4000fffe03f */
[----:B------:R-:W-:-:S04]  /*8f70*/  UISETP.NE.AND UP0, UPT, UR52, 0x2, UPT ;  /* 0x000000023400788c */ /* 0x000fc8000bf05270 */
[----:B------:R-:W-:Y:S02]  /*8f80*/  USEL UR4, URZ, 0x1, UP0 ;  /* 0x000000013f047887 */ /* 0x000fe40008000000 */
[----:B------:R-:W-:Y:S02]  /*8f90*/  USEL UR52, UR52, URZ, UP0 ;  /* 0x0000003f34347287 */ /* 0x000fe40008000000 */
[----:B------:R-:W-:Y:S01]  /*8fa0*/  ULOP3.LUT UR36, UR36, UR4, URZ, 0x3c, !UPT ;  /* 0x0000000424247292 */ /* 0x000fe2000f8e3c3f */
[----:B--2---:R-:W-:-:S13]  /*8fb0*/  ISETP.LE.AND P0, PT, R0, UR48, PT ;  /* 0x0000003000007c0c */ /* 0x004fda000bf03270 */
[----:B------:R-:W-:Y:S05]  /*8fc0*/  @!P0 BRA `(.L_x_33) ;  /* 0xffffff7c006c8947 */ /* 0x000fea000383ffff */
[----:B------:R-:W-:Y:S05]  /*8fd0*/  EXIT ;  /* 0x000000000000794d */ /* 0x000fea0003800000 */
.L_x_7:
[----:B------:R-:W-:-:S08]  /*8fe0*/  NOP ;  /* 0x0000000000007918 */ /* 0x000fd00000000000 */
[----:B------:R-:W1:-:S00]  /*8ff0*/  USETMAXREG.DEALLOC.CTAPOOL 0x18 ;  /* 0x00000018000079c8 */ /* 0x000e4000080e0500 */
[----:B------:R-:W2:Y:S01]  /*9000*/  S2UR UR49, SR_CTAID.X ;  /* 0x00000000003179c3 */ /* 0x000ea20000002500 */
[----:B-1----:R-:W-:Y:S01]  /*9010*/  IMAD.MOV.U32 R0, RZ, RZ, 0x1 ;  /* 0x00000001ff007424 */ /* 0x002fe200078e00ff */
[----:B------:R1:W-:Y:S01]  /*9020*/  STL [R1], RZ ;  /* 0x000000ff01007387 */ /* 0x0003e20000100800 */
[----:B------:R-:W-:-:S03]  /*9030*/  UMOV UR47, 0x1 ;  /* 0x00000001002f7882 */ /* 0x000fc60000000000 */
[----:B------:R1:W-:Y:S02]  /*9040*/  STL [R1+0xc], R0 ;  /* 0x00000c0001007387 */ /* 0x0003e40000100800 */
[----:B------:R-:W2:Y:S02]  /*9050*/  LDC R2, c[0x0][0xda4] ;  /* 0x00036900ff027b82 */ /* 0x000ea40000000800 */
[----:B--2---:R-:W-:-:S13]  /*9060*/  ISETP.LE.AND P0, PT, R2, UR49, PT ;  /* 0x0000003102007c0c */ /* 0x004fda000bf03270 */
[----:B-1----:R-:W-:Y:S05]  /*9070*/  @P0 BRA `(.L_x_34) ;  /* 0x0000002800fc0947 */ /* 0x002fea0003800000 */
[----:B------:R-:W1:Y:S01]  /*9080*/  S2R R7, SR_TID.X ;  /* 0x0000000000077919 */ /* 0x000e620000002100 */
[----:B------:R-:W-:Y:S01]  /*9090*/  ULDC.64 UR52, c[0x0][0x198] ;  /* 0x0000660000347ab9 */ /* 0x000fe20000000a00 */
[----:B------:R-:W-:Y:S01]  /*90a0*/  ULOP3.LUT UR43, UR46, 0x1, URZ, 0xfc, !UPT ;  /* 0x000000012e2b7892 */ /* 0x000fe2000f8efc3f */
[----:B------:R-:W2:Y:S01]  /*90b0*/  S2R R3, SR_TID.X ;  /* 0x0000000000037919 */ /* 0x000ea20000002100 */
[----:B------:R-:W-:Y:S01]  /*90c0*/  ULOP3.LUT UR48, UR46, 0x2, URZ, 0xfc, !UPT ;  /* 0x000000022e307892 */ /* 0x000fe2000f8efc3f */
[----:B------:R-:W-:Y:S01]  /*90d0*/  ULDC UR44, c[0x0][0xc] ;  /* 0x00000300002c7ab9 */ /* 0x000fe20000000800 */
[----:B------:R-:W-:Y:S01]  /*90e0*/  UMOV UR47, URZ ;  /* 0x0000003f002f7c82 */ /* 0x000fe20008000000 */
[C---:B-1----:R-:W-:Y:S01]  /*90f0*/  IMAD.SHL.U32 R0, R7.reuse, 0x80, RZ ;  /* 0x0000008007007824 */ /* 0x042fe200078e00ff */
[C---:B------:R-:W-:Y:S01]  /*9100*/  LOP3.LUT P0, RZ, R7.reuse, 0x4, RZ, 0xc0, !PT ;  /* 0x0000000407ff7812 */ /* 0x040fe2000780c0ff */
[----:B------:R-:W-:Y:S01]  /*9110*/  IMAD.SHL.U32 R4, R7, 0x20, RZ ;  /* 0x0000002007047824 */ /* 0x000fe200078e00ff */
[----:B--2---:R-:W-:Y:S01]  /*9120*/  LOP3.LUT R3, R3, 0x7f, RZ, 0xc0, !PT ;  /* 0x0000007f03037812 */ /* 0x004fe200078ec0ff */
[----:B------:R-:W-:Y:S01]  /*9130*/  IMAD.SHL.U32 R5, R7, 0x4, RZ ;  /* 0x0000000407057824 */ /* 0x000fe200078e00ff */
[----:B------:R-:W-:-:S02]  /*9140*/  LOP3.LUT R2, R0, 0x380, RZ, 0xc0, !PT ;  /* 0x0000038000027812 */ /* 0x000fc400078ec0ff */
[----:B------:R-:W-:Y:S02]  /*9150*/  SHF.R.U32.HI R3, RZ, 0x5, R3 ;  /* 0x00000005ff037819 */ /* 0x000fe40000011603 */
[----:B------:R-:W-:-:S03]  /*9160*/  LOP3.LUT R6, R4, 0x60, RZ, 0xc0, !PT ;  /* 0x0000006004067812 */ /* 0x000fc600078ec0ff */
[C---:B------:R-:W-:Y:S02]  /*9170*/  IMAD R2, R3.reuse, 0x10, R2 ;  /* 0x0000001003027824 */ /* 0x040fe400078e0202 */
[----:B------:R-:W-:Y:S02]  /*9180*/  IMAD R6, R3, 0x200, R6 ;  /* 0x0000020003067824 */ /* 0x000fe400078e0206 */
[----:B------:R-:W-:-:S05]  /*9190*/  IMAD.SHL.U32 R3, R7, 0x10, RZ ;  /* 0x0000001007037824 */ /* 0x000fca00078e00ff */
[----:B------:R-:W-:Y:S02]  /*91a0*/  LOP3.LUT R3, R2, 0x70, R3, 0x78, !PT ;  /* 0x0000007002037812 */ /* 0x000fe400078e7803 */
[C---:B------:R-:W-:Y:S02]  /*91b0*/  LOP3.LUT R2, R4.reuse, 0x80, RZ, 0xc0, !PT ;  /* 0x0000008004027812 */ /* 0x040fe400078ec0ff */
[----:B------:R-:W-:Y:S02]  /*91c0*/  LOP3.LUT R4, R4, 0x100, RZ, 0xc0, !PT ;  /* 0x0000010004047812 */ /* 0x000fe400078ec0ff */
[----:B------:R-:W-:Y:S02]  /*91d0*/  LOP3.LUT R2, R2, 0x10, R7, 0xf8, !PT ;  /* 0x0000001002027812 */ /* 0x000fe400078ef807 */
[----:B------:R-:W-:Y:S02]  /*91e0*/  LOP3.LUT R0, R3, 0xc00, R0, 0xf8, !PT ;  /* 0x00000c0003007812 */ /* 0x000fe400078ef800 */
[----:B------:R-:W-:-:S04]  /*91f0*/  LOP3.LUT R5, R2, 0x10, R5, 0x78, !PT ;  /* 0x0000001002057812 */ /* 0x000fc800078e7805 */
[----:B------:R-:W-:-:S05]  /*9200*/  IADD3 R2, R5, R6, R4 ;  /* 0x0000000605027210 */ /* 0x000fca0007ffe004 */
[----:B------:R-:W-:Y:S04]  /*9210*/  STL [R1+0x18], R2 ;  /* 0x0000180201007387 */ /* 0x000fe80000100800 */
[----:B------:R1:W-:Y:S04]  /*9220*/  STL [R1+0x1c], R0 ;  /* 0x00001c0001007387 */ /* 0x0003e80000100800 */
[----:B------:R-:W-:Y:S01]  /*9230*/  STL [R1], RZ ;  /* 0x000000ff01007387 */ /* 0x000fe20000100800 */
[----:B-1----:R-:W-:-:S05]  /*9240*/  IMAD.MOV.U32 R0, RZ, RZ, 0x40 ;  /* 0x00000040ff007424 */ /* 0x002fca00078e00ff */
[----:B------:R-:W-:-:S05]  /*9250*/  SEL R0, R0, 0xffffffc0, !P0 ;  /* 0xffffffc000007807 */ /* 0x000fca0004000000 */
[----:B------:R1:W-:Y:S02]  /*9260*/  STL [R1+0x20], R0 ;  /* 0x0000200001007387 */ /* 0x0003e40000100800 */
[----:B-1----:R-:W-:-:S05]  /*9270*/  IMAD.MOV.U32 R0, RZ, RZ, 0x1 ;  /* 0x00000001ff007424 */ /* 0x002fca00078e00ff */
[----:B------:R1:W-:Y:S02]  /*9280*/  STL [R1+0xc], R0 ;  /* 0x00000c0001007387 */ /* 0x0003e40000100800 */
.L_x_78:
[----:B--2---:R-:W2:Y:S01]  /*9290*/  S2UR UR4, SR_CgaCtaId ;  /* 0x00000000000479c3 */ /* 0x004ea20000008800 */
[----:B------:R-:W-:Y:S01]  /*92a0*/  ULDC UR5, c[0x0][0xda8] ;  /* 0x00036a0000057ab9 */ /* 0x000fe20000000800 */
[----:B------:R-:W-:Y:S01]  /*92b0*/  ULDC.64 UR6, c[0x0][0x3f8] ;  /* 0x0000fe0000067ab9 */ /* 0x000fe20000000a00 */
[----:B------:R-:W-:Y:S02]  /*92c0*/  UISETP.NE.AND UP1, UPT, UR5, 0x1, UPT ;  /* 0x000000010500788c */ /* 0x000fe4000bf25270 */
[----:B------:R-:W-:Y:S01]  /*92d0*/  UISETP.NE.U32.AND UP0, UPT, UR6, URZ, UPT ;  /* 0x0000003f0600728c */ /* 0x000fe2000bf05070 */
[----:B------:R-:W-:Y:S01]  /*92e0*/  UMOV UR40, 0x400 ;  /* 0x0000040000287882 */ /* 0x000fe20000000000 */
[----:B------:R-:W-:Y:S02]  /*92f0*/  ULDC UR8, c[0x0][0xdb4] ;  /* 0x00036d0000087ab9 */ /* 0x000fe40000000800 */
[----:B------:R-:W-:Y:S02]  /*9300*/  UISETP.NE.AND.EX UP0, UPT, UR7, URZ, UPT, UP0 ;  /* 0x0000003f0700728c */ /* 0x000fe4000bf05300 */
[----:B------:R-:W-:Y:S01]  /*9310*/  UISETP.NE.AND UP2, UPT, UR8, 0x1, UPT ;  /* 0x000000010800788c */ /* 0x000fe2000bf45270 */
[----:B------:R-:W-:Y:S01]  /*9320*/  ULDC UR6, c[0x0][0x404] ;  /* 0x0001010000067ab9 */ /* 0x000fe20000000800 */
[----:B------:R-:W-:Y:S01]  /*9330*/  ULDC UR42, c[0x0][0x2e0] ;  /* 0x0000b800002a7ab9 */ /* 0x000fe20000000800 */
[----:B------:R-:W-:Y:S01]  /*9340*/  USEL UR6, UR6, 0x1, UP0 ;  /* 0x0000000106067887 */ /* 0x000fe20008000000 */
[----:B------:R-:W-:Y:S01]  /*9350*/  @UP1 ULDC UR7, c[0x0][0xdb0] ;  /* 0x00036c0000071ab9 */ /* 0x000fe20000000800 */
[----:B------:R-:W-:-:S02]  /*9360*/  UMOV UR45, UR49 ;  /* 0x00000031002d7c82 */ /* 0x000fc40008000000 */
[----:B------:R-:W-:-:S04]  /*9370*/  UIMAD UR42, UR6, UR42, URZ ;  /* 0x0000002a062a72a4 */ /* 0x000fc8000f8e023f */
[----:B------:R-:W-:Y:S01]  /*9380*/  @UP2 ULDC.64 UR10, c[0x0][0xdb8] ;  /* 0x00036e00000a2ab9 */ /* 0x000fe20000000a00 */
[----:B------:R-:W-:Y:S02]  /*9390*/  UIADD3 UR6, UR42, 0x9f, URZ ;  /* 0x0000009f2a067890 */ /* 0x000fe4000fffe03f */
[----:B--2---:R-:W-:-:S03]  /*93a0*/  ULEA UR40, UR4, UR40, 0x18 ;  /* 0x0000002804287291 */ /* 0x004fc6000f8ec03f */
[----:B------:R-:W-:Y:S01]  /*93b0*/  @UP1 ULDC UR4, c[0x0][0xdac] ;  /* 0x00036b0000041ab9 */ /* 0x000fe20000000800 */
[----:B------:R-:W-:Y:S02]  /*93c0*/  UIADD3 UR9, UR40, 0x1a400, URZ ;  /* 0x0001a40028097890 */ /* 0x000fe4000fffe03f */
[----:B------:R-:W-:Y:S02]  /*93d0*/  UIMAD.WIDE.U32 UR4, UR49, UR4, URZ ;  /* 0x00000004310472a5 */ /* 0x000fe4000f8e003f */
[----:B------:R-:W-:Y:S02]  /*93e0*/  ULOP3.LUT UP0, URZ, UR9, 0x1bf, URZ, 0xc0, !UPT ;  /* 0x000001bf093f7892 */ /* 0x000fe4000f80c03f */
[----:B------:R-:W-:Y:S02]  /*93f0*/  @UP1 USHF.R.U32.HI UR45, URZ, UR7, UR5 ;  /* 0x000000073f2d1299 */ /* 0x000fe40008011605 */
[----:B------:R-:W-:Y:S02]  /*9400*/  UIMAD.WIDE UR6, UR6, 0x66666667, URZ ;  /* 0x66666667060678a5 */ /* 0x000fe4000f8e023f */
[----:B------:R-:W-:Y:S01]  /*9410*/  UIMAD.WIDE.U32 UR4, UR45, UR10, URZ ;  /* 0x0000000a2d0472a5 */ /* 0x000fe2000f8e003f */
[----:B------:R-:W-:Y:S01]  /*9420*/  PLOP3.LUT P0, PT, PT, PT, UP0, 0x80, 0x0 ;  /* 0x000000000000781c */ /* 0x000fe20003f0f008 */
[----:B------:R-:W-:Y:S01]  /*9430*/  USHF.R.U32.HI UR41, URZ, 0x1f, UR7 ;  /* 0x0000001f3f297899 */ /* 0x000fe20008011607 */
[----:B------:R-:W-:Y:S01]  /*9440*/  UMOV UR39, UR45 ;  /* 0x0000002d00277c82 */ /* 0x000fe20008000000 */
[----:B------:R-:W-:-:S02]  /*9450*/  @UP2 USHF.R.U32.HI UR39, URZ, UR11, UR5 ;  /* 0x0000000b3f272299 */ /* 0x000fc40008011605 */
[----:B------:R-:W-:Y:S02]  /*9460*/  ULEA.HI.SX32 UR41, UR7, UR41, 0x1a ;  /* 0x0000002907297291 */ /* 0x000fe4000f8fd23f */
[----:B------:R-:W-:-:S04]  /*9470*/  UIADD3 UR38, -UR39, URZ, URZ ;  /* 0x0000003f27267290 */ /* 0x000fc8000fffe13f */
[----:B------:R-:W-:Y:S02]  /*9480*/  UIMAD UR38, UR8, UR38, UR45 ;  /* 0x00000026082672a4 */ /* 0x000fe4000f8e022d */
[----:B------:R-:W-:Y:S10]  /*9490*/  @!P0 BRA `(.L_x_35) ;  /* 0x0000000000408947 */ /* 0x000ff40003800000 */
[----:B------:R-:W-:Y:S01]  /*94a0*/  MOV R2, 0x0 ;  /* 0x0000000000027802 */ /* 0x000fe20000000f00 */
[----:B------:R-:W-:Y:S01]  /*94b0*/  ULDC.64 UR6, c[0x4][0xa0] ;  /* 0x0100280000067ab9 */ /* 0x000fe20000000a00 */
[----:B------:R-:W-:Y:S01]  /*94c0*/  ULDC.64 UR8, c[0x4][0xa8] ;  /* 0x01002a0000087ab9 */ /* 0x000fe20000000a00 */
[----:B------:R-:W-:Y:S01]  /*94d0*/  ULDC.64 UR4, c[0x4][0x8] ;  /* 0x0100020000047ab9 */ /* 0x000fe20000000a00 */
[----:B------:R-:W-:Y:S02]  /*94e0*/  IMAD.U32 R4, RZ, RZ, UR6 ;  /* 0x00000006ff047e24 */ /* 0x000fe4000f8e00ff */
[----:B------:R-:W2:Y:S01]  /*94f0*/  LDC.64 R2, c[0x4][R2] ;  /* 0x0100000002027b82 */ /* 0x000ea20000000a00 */
[----:B------:R-:W-:Y:S02]  /*9500*/  IMAD.U32 R5, RZ, RZ, UR7 ;  /* 0x00000007ff057e24 */ /* 0x000fe4000f8e00ff */
[----:B------:R-:W-:Y:S02]  /*9510*/  IMAD.U32 R6, RZ, RZ, UR8 ;  /* 0x00000008ff067e24 */ /* 0x000fe4000f8e00ff */
[----:B------:R-:W-:-:S02]  /*9520*/  IMAD.U32 R7, RZ, RZ, UR9 ;  /* 0x00000009ff077e24 */ /* 0x000fc4000f8e00ff */
[----:B------:R-:W-:Y:S02]  /*9530*/  IMAD.U32 R10, RZ, RZ, UR4 ;  /* 0x00000004ff0a7e24 */ /* 0x000fe4000f8e00ff */
[----:B------:R-:W-:Y:S02]  /*9540*/  IMAD.U32 R11, RZ, RZ, UR5 ;  /* 0x00000005ff0b7e24 */ /* 0x000fe4000f8e00ff */
[----:B------:R-:W-:Y:S02]  /*9550*/  IMAD.MOV.U32 R8, RZ, RZ, 0x70 ;  /* 0x00000070ff087424 */ /* 0x000fe400078e00ff */
[----:B------:R-:W-:Y:S02]  /*9560*/  IMAD.MOV.U32 R12, RZ, RZ, 0x1 ;  /* 0x00000001ff0c7424 */ /* 0x000fe400078e00ff */
[----:B------:R-:W-:-:S07]  /*9570*/  IMAD.MOV.U32 R13, RZ, RZ, RZ ;  /* 0x000000ffff0d7224 */ /* 0x000fce00078e00ff */
[----:B------:R-:W-:-:S07]  /*9580*/  LEPC R20, `(.L_x_35) ;  /* 0x000000001014794e */ /* 0x000fce0000000000 */
[----:B-12---:R-:W-:Y:S05]  /*9590*/  CALL.ABS.NOINC R2 ;  /* 0x0000000002007343 */ /* 0x006fea0003c00000 */
.L_x_35:
[----:B------:R-:W-:-:S06]  /*95a0*/  UIADD3 UR4, UR40, 0xa400, URZ ;  /* 0x0000a40028047890 */ /* 0x000fcc000fffe03f */
[----:B------:R-:W-:-:S05]  /*95b0*/  IMAD.U32 R16, RZ, RZ, UR4 ;  /* 0x00000004ff107e24 */ /* 0x000fca000f8e00ff */
[----:B------:R-:W-:-:S13]  /*95c0*/  LOP3.LUT P0, RZ, R16, 0x3ff, RZ, 0xc0, !PT ;  /* 0x000003ff10ff7812 */ /* 0x000fda000780c0ff */
[----:B------:R-:W-:Y:S05]  /*95d0*/  @!P0 BRA `(.L_x_36) ;  /* 0x0000000000408947 */ /* 0x000fea0003800000 */
        /* <DEDUP_REMOVED lines=16> */
.L_x_36:
[----:B------:R-:W-:-:S04]  /*96e0*/  UIADD3 UR4, UR40, 0x400, URZ ;  /* 0x0000040028047890 */ /* 0x000fc8000fffe03f */
[----:B------:R-:W-:-:S06]  /*96f0*/  ULOP3.LUT UP0, URZ, UR4, 0x9f, URZ, 0xc0, !UPT ;  /* 0x0000009f043f7892 */ /* 0x000fcc000f80c03f */
[----:B------:R-:W-:-:S13]  /*9700*/  PLOP3.LUT P0, PT, PT, PT, UP0, 0x80, 0x0 ;  /* 0x000000000000781c */ /* 0x000fda0003f0f008 */
        /* <DEDUP_REMOVED lines=17> */
.L_x_37:
        /* <DEDUP_REMOVED lines=18> */
.L_x_38:
[----:B------:R-:W-:Y:S01]  /*9940*/  ULDC.64 UR4, c[0x0][0x9f8] ;  /* 0x00027e0000047ab9 */ /* 0x000fe20000000a00 */
[----:B------:R-:W-:Y:S01]  /*9950*/  IMAD.U32 R5, RZ, RZ, UR39 ;  /* 0x00000027ff057e24 */ /* 0x000fe2000f8e00ff */
[----:B------:R-:W-:Y:S01]  /*9960*/  ISETP.NE.U32.AND P0, PT, RZ, UR4, PT ;  /* 0x00000004ff007c0c */ /* 0x000fe2000bf05070 */
[----:B------:R-:W-:Y:S01]  /*9970*/  IMAD.U32 R9, RZ, RZ, UR39 ;  /* 0x00000027ff097e24 */ /* 0x000fe2000f8e00ff */
[----:B-1----:R-:W1:Y:S01]  /*9980*/  LDC R0, c[0x0][0x428] ;  /* 0x00010a00ff007b82 */ /* 0x002e620000000800 */
[----:B------:R-:W2:Y:S01]  /*9990*/  S2R R17, SR_TID.X ;  /* 0x0000000000117919 */ /* 0x000ea20000002100 */
[----:B------:R-:W-:-:S13]  /*99a0*/  ISETP.NE.AND.EX P0, PT, RZ, UR5, PT, P0 ;  /* 0x00000005ff007c0c */ /* 0x000fda000bf05300 */
[----:B------:R-:W3:Y:S01]  /*99b0*/  @P0 LDC.64 R2, c[0x0][0x9f8] ;  /* 0x00027e00ff020b82 */ /* 0x000ee20000000a00 */
[----:B------:R-:W-:Y:S02]  /*99c0*/  IMAD R6, RZ, RZ, -UR45 ;  /* 0x8000002dff067e24 */ /* 0x000fe4000f8e02ff */
[----:B------:R-:W-:Y:S01]  /*99d0*/  IMAD.U32 R4, RZ, RZ, UR38 ;  /* 0x00000026ff047e24 */ /* 0x000fe2000f8e00ff */
[----:B--2---:R-:W-:Y:S01]  /*99e0*/  LOP3.LUT R16, R17, 0x7f, RZ, 0xc0, !PT ;  /* 0x0000007f11107812 */ /* 0x004fe200078ec0ff */
[----:B---3--:R-:W-:-:S03]  /*99f0*/  @P0 IMAD.WIDE R2, R5, 0x4, R2 ;  /* 0x0000000405020825 */ /* 0x008fc600078e0202 */
[----:B------:R-:W2:Y:S02]  /*9a00*/  LDC R5, c[0x0][0xda8] ;  /* 0x00036a00ff057b82 */ /* 0x000ea40000000800 */
[----:B------:R3:W4:Y:S01]  /*9a10*/  @P0 LDG.E R9, desc[UR50][R2.64] ;  /* 0x0000003202090981 */ /* 0x000722000c1e1900 */
[----:B-1----:R-:W-:Y:S01]  /*9a20*/  ISETP.NE.AND P0, PT, R0, 0x1, PT ;  /* 0x000000010000780c */ /* 0x002fe20003f05270 */
[----:B------:R-:W-:Y:S01]  /*9a30*/  UMOV UR36, URZ ;  /* 0x0000003f00247c82 */ /* 0x000fe20008000000 */
[----:B------:R-:W-:Y:S01]  /*9a40*/  ISETP.NE.AND P2, PT, R16, RZ, PT ;  /* 0x000000ff1000720c */ /* 0x000fe20003f45270 */
[----:B------:R-:W-:Y:S01]  /*9a50*/  UMOV UR4, 0x40 ;  /* 0x0000004000047882 */ /* 0x000fe20000000000 */
[----:B------:R-:W-:Y:S01]  /*9a60*/  UMOV UR6, UR38 ;  /* 0x0000002600067c82 */ /* 0x000fe20008000000 */
[----:B------:R-:W-:Y:S01]  /*9a70*/  UMOV UR7, UR39 ;  /* 0x0000002700077c82 */ /* 0x000fe20008000000 */
[----:B------:R-:W-:Y:S01]  /*9a80*/  UMOV UR8, 0x80 ;  /* 0x0000008000087882 */ /* 0x000fe20000000000 */
[----:B------:R-:W-:Y:S01]  /*9a90*/  UMOV UR10, UR38 ;  /* 0x00000026000a7c82 */ /* 0x000fe20008000000 */
[----:B------:R-:W-:Y:S01]  /*9aa0*/  UMOV UR11, UR39 ;  /* 0x00000027000b7c82 */ /* 0x000fe20008000000 */
[----:B---3--:R-:W1:Y:S01]  /*9ab0*/  LDC.64 R2, c[0x0][0x3f8] ;  /* 0x0000fe00ff027b82 */ /* 0x008e620000000a00 */
[----:B------:R-:W-:-:S05]  /*9ac0*/  UMOV UR14, 0xffffffff ;  /* 0xffffffff000e7882 */ /* 0x000fca0000000000 */
[----:B------:R-:W-:Y:S02]  /*9ad0*/  VOTEU.ALL UP1, P2 ;  /* 0x00000000003f7886 */ /* 0x000fe40001020000 */
[----:B------:R-:W3:Y:S01]  /*9ae0*/  @P0 LDC R0, c[0x0][0x42c] ;  /* 0x00010b00ff000b82 */ /* 0x000ee20000000800 */
[----:B--2---:R-:W-:Y:S02]  /*9af0*/  IMAD R6, R5, R6, UR49 ;  /* 0x0000003105067e24 */ /* 0x004fe4000f8e0206 */
[----:B------:R-:W-:Y:S02]  /*9b00*/  @!UP1 UIADD3 UR12, UP0, UR52, 0x270, URZ ;  /* 0x00000270340c9890 */ /* 0x000fe4000ff1e03f */
[----:B------:R-:W-:-:S03]  /*9b10*/  IMAD.SHL.U32 R6, R6, 0x80, RZ ;  /* 0x0000008006067824 */ /* 0x000fc600078e00ff */
[----:B------:R-:W2:Y:S01]  /*9b20*/  @P0 LDC R5, c[0x0][0x430] ;  /* 0x00010c00ff050b82 */ /* 0x000ea20000000800 */
[----:B------:R-:W-:Y:S01]  /*9b30*/  @!UP1 UIADD3.X UR13, URZ, UR53, URZ, UP0, !UPT ;  /* 0x000000353f0d9290 */ /* 0x000fe200087fe43f */
[----:B------:R-:W-:Y:S02]  /*9b40*/  R2UR UR37, R6 ;  /* 0x00000000062572ca */ /* 0x000fe400000e0000 */
[----:B-1----:R-:W-:-:S04]  /*9b50*/  ISETP.NE.U32.AND P1, PT, R2, RZ, PT ;  /* 0x000000ff0200720c */ /* 0x002fc80003f25070 */
[----:B------:R-:W-:Y:S01]  /*9b60*/  ISETP.NE.AND.EX P1, PT, R3, RZ, PT, P1 ;  /* 0x000000ff0300720c */ /* 0x000fe20003f25310 */
[----:B---3--:R-:W-:-:S06]  /*9b70*/  @P0 IMAD.HI.U32 R0, R0, UR38, RZ ;  /* 0x0000002600000c27 */ /* 0x008fcc000f8e00ff */
[----:B------:R-:W-:Y:S01]  /*9b80*/  UMOV UR5, UR37 ;  /* 0x0000002500057c82 */ /* 0x000fe20008000000 */
[----:B------:R-:W-:Y:S01]  /*9b90*/  UMOV UR9, UR37 ;  /* 0x0000002500097c82 */ /* 0x000fe20008000000 */
[----:B------:R1:W-:Y:S01]  /*9ba0*/  @!UP1 UTMAPF.L2.4D [UR36], [UR12] ;  /* 0x000000240c0095b8 */ /* 0x0003e20008018000 */
[----:B--2---:R-:W-:Y:S01]  /*9bb0*/  @P0 SHF.R.U32.HI R4, RZ, R5, R0 ;  /* 0x00000005ff040219 */ /* 0x004fe20000011600 */
[----:B------:R1:W-:Y:S01]  /*9bc0*/  @!UP1 UTMAPF.L2.4D [UR4], [UR12] ;  /* 0x000000040c0095b8 */ /* 0x0003e20008018000 */
[----:B------:R1:W-:Y:S01]  /*9bd0*/  @!UP1 UTMAPF.L2.4D [UR8], [UR12] ;  /* 0x000000080c0095b8 */ /* 0x0003e20008018000 */
[----:B----4-:R-:W-:Y:S01]  /*9be0*/  SHF.R.S32.HI R10, RZ, 0x1f, R9 ;  /* 0x0000001fff0a7819 */ /* 0x010fe20000011409 */
[----:B------:R-:W-:Y:S01]  /*9bf0*/  STL [R1+0x10], R9 ;  /* 0x0000100901007387 */ /* 0x000fe20000100800 */
[----:B------:R-:W-:-:S03]  /*9c00*/  SEL R0, R9, RZ, !P1 ;  /* 0x000000ff09007207 */ /* 0x000fc60004800000 */
[----:B------:R2:W-:Y:S04]  /*9c10*/  STL [R1+0x8], R4 ;  /* 0x0000080401007387 */ /* 0x0005e80000100800 */
[----:B------:R1:W-:Y:S01]  /*9c20*/  STL [R1+0x14], R10 ;  /* 0x0000140a01007387 */ /* 0x0003e20000100800 */
[----:B--2---:R-:W-:-:S04]  /*9c30*/  SHF.R.U32.HI R4, RZ, 0x5, R17 ;  /* 0x00000005ff047819 */ /* 0x004fc80000011611 */
[----:B------:R-:W-:Y:S01]  /*9c40*/  LOP3.LUT R4, R4, 0x3, RZ, 0xc0, !PT ;  /* 0x0000000304047812 */ /* 0x000fe200078ec0ff */
[----:B-1----:R-:W-:Y:S06]  /*9c50*/  BRA.DIV UR14, `(.L_x_39) ;  /* 0x000000260e607947 */ /* 0x002fec000b800000 */
[----:B------:R1:W2:Y:S02]  /*9c60*/  SHFL.IDX PT, R14, R4, RZ, 0x1f ;  /* 0x00001fff040e7589 */ /* 0x0002a400000e0000 */
.L_x_94:
[----:B--2---:R-:W-:Y:S02]  /*9c70*/  ISETP.NE.AND P0, PT, R14, RZ, PT ;  /* 0x000000ff0e00720c */ /* 0x004fe40003f05270 */
[----:B------:R-:W-:-:S11]  /*9c80*/  PLOP3.LUT P6, PT, PT, PT, PT, 0x8, 0x0 ;  /* 0x000000000000781c */ /* 0x000fd60003fce170 */
[----:B------:R-:W-:Y:S05]  /*9c90*/  @P0 BRA `(.L_x_40) ;  /* 0x0000000400f80947 */ /* 0x000fea0003800000 */
[----:B------:R-:W-:-:S06]  /*9ca0*/  UIADD3 UR4, UR41, -0x1, URZ ;  /* 0xffffffff29047890 */ /* 0x000fcc000fffe03f */
[----:B------:R-:W-:Y:S01]  /*9cb0*/  IMAD.U32 R7, RZ, RZ, UR4 ;  /* 0x00000004ff077e24 */ /* 0x000fe2000f8e00ff */
[----:B------:R-:W-:-:S03]  /*9cc0*/  UMOV UR4, 0xffffffff ;  /* 0xffffffff00047882 */ /* 0x000fc60000000000 */
[----:B------:R-:W-:Y:S05]  /*9cd0*/  BRA.DIV UR4, `(.L_x_41) ;  /* 0x0000002604607947 */ /* 0x000fea000b800000 */
[----:B------:R-:W-:-:S13]  /*9ce0*/  ELECT P6, URZ, PT ;  /* 0x00000000003f782f */ /* 0x000fda00038c0000 */
.L_x_97:
[----:B------:R-:W-:Y:S05]  /*9cf0*/  @!P6 BRA `(.L_x_42) ;  /* 0x000000040064e947 */ /* 0x000fea0003800000 */
[----:B------:R-:W-:Y:S01]  /*9d00*/  IMAD.MOV.U32 R0, RZ, RZ, R9 ;  /* 0x000000ffff007224 */ /* 0x000fe200078e0009 */
[----:B------:R-:W-:Y:S06]  /*9d10*/  @!P1 BRA `(.L_x_43) ;  /* 0x0000000000449947 */ /* 0x000fec0003800000 */
[----:B------:R-:W2:Y:S01]  /*9d20*/  LDC R8, c[0x0][0x41c] ;  /* 0x00010700ff087b82 */ /* 0x000ea20000000800 */
[----:B------:R-:W-:Y:S01]  /*9d30*/  ULDC.64 UR4, c[0x0][0x408] ;  /* 0x0001020000047ab9 */ /* 0x000fe20000000a00 */
[----:B--2---:R-:W-:-:S13]  /*9d40*/  ISETP.NE.AND P0, PT, R8, 0x1, PT ;  /* 0x000000010800780c */ /* 0x004fda0003f05270 */
[----:B-1----:R-:W1:Y:S02]  /*9d50*/  @P0 LDC.64 R4, c[0x0][0x420] ;  /* 0x00010800ff040b82 */ /* 0x002e640000000a00 */
[----:B-1----:R-:W-:-:S04]  /*9d60*/  @P0 IMAD.HI.U32 R0, R7, R4, RZ ;  /* 0x0000000407000227 */ /* 0x002fc800078e00ff */
[----:B------:R-:W-:Y:S01]  /*9d70*/  IMAD.MOV.U32 R4, RZ, RZ, R7 ;  /* 0x000000ffff047224 */ /* 0x000fe200078e0007 */
[----:B------:R-:W-:-:S04]  /*9d80*/  @P0 SHF.R.U32.HI R4, RZ, R5, R0 ;  /* 0x00000005ff040219 */ /* 0x000fc80000011600 */
[--C-:B------:R-:W-:Y:S01]  /*9d90*/  SHF.R.S32.HI R5, RZ, 0x1f, R4.reuse ;  /* 0x0000001fff057819 */ /* 0x100fe20000011404 */
[----:B------:R-:W-:-:S04]  /*9da0*/  IMAD.MOV R0, RZ, RZ, -R4 ;  /* 0x000000ffff007224 */ /* 0x000fc800078e0a04 */
[----:B------:R-:W-:Y:S02]  /*9db0*/  IMAD R7, R8, R0, R7 ;  /* 0x0000000008077224 */ /* 0x000fe400078e0207 */
[----:B------:R-:W-:Y:S02]  /*9dc0*/  IMAD R0, R10, UR4, RZ ;  /* 0x000000040a007c24 */ /* 0x000fe4000f8e02ff */
[----:B------:R-:W-:-:S04]  /*9dd0*/  IMAD.WIDE.U32 R4, R9, UR4, R4 ;  /* 0x0000000409047c25 */ /* 0x000fc8000f8e0004 */
[----:B------:R-:W-:Y:S01]  /*9de0*/  IMAD R9, R9, UR5, R0 ;  /* 0x0000000509097c24 */ /* 0x000fe2000f8e0200 */
[----:B------:R-:W-:-:S03]  /*9df0*/  LEA R2, P0, R4, R2, 0x2 ;  /* 0x0000000204027211 */ /* 0x000fc600078010ff */
[----:B------:R-:W-:-:S05]  /*9e00*/  IMAD.IADD R0, R5, 0x1, R9 ;  /* 0x0000000105007824 */ /* 0x000fca00078e0209 */
[----:B------:R-:W-:-:S05]  /*9e10*/  LEA.HI.X R3, R4, R3, R0, 0x2, P0 ;  /* 0x0000000304037211 */ /* 0x000fca00000f1400 */
[----:B------:R2:W5:Y:S02]  /*9e20*/  LDG.E R0, desc[UR50][R2.64] ;  /* 0x0000003202007981 */ /* 0x000564000c1e1900 */
.L_x_43:
[----:B--2---:R-:W2:Y:S04]  /*9e30*/  LDL R3, [R1] ;  /* 0x0000000001037983 */ /* 0x004ea80000100800 */
[----:B------:R-:W3:Y:S01]  /*9e40*/  LDL R2, [R1+0xc] ;  /* 0x00000c0001027983 */ /* 0x000ee20000100800 */
[----:B------:R-:W-:Y:S02]  /*9e50*/  ISETP.NE.AND P0, PT, R16, RZ, PT ;  /* 0x000000ff1000720c */ /* 0x000fe40003f05270 */
[----:B--2---:R-:W-:Y:S02]  /*9e60*/  LEA R5, R3, UR40, 0x3 ;  /* 0x0000002803057c11 */ /* 0x004fe4000f8e18ff */
[----:B---3--:R-:W-:-:S04]  /*9e70*/  SHF.L.U32 R2, R2, 0x1f, RZ ;  /* 0x0000001f02027819 */ /* 0x008fc800000006ff */
[----:B------:R-:W2:Y:S02]  /*9e80*/  SYNCS.PHASECHK.TRANS64.TRYWAIT P3, [R5+URZ+0x29880], R2 ;  /* 0x02988002050075a7 */ /* 0x000ea4000806017f */
[----:B--2---:R-:W-:Y:S05]  /*9e90*/  @!P3 BRA `(.L_x_44) ;  /* 0x000000240010b947 */ /* 0x004fea0003800000 */
.L_x_98:
[----:B------:R-:W-:Y:S05]  /*9ea0*/  @P0 BRA `(.L_x_45) ;  /* 0x00000000001c0947 */ /* 0x000fea0003800000 */
[----:B------:R-:W1:Y:S02]  /*9eb0*/  S2R R3, SR_TID.X ;  /* 0x0000000000037919 */ /* 0x000e640000002100 */
[----:B-1----:R-:W-:Y:S01]  /*9ec0*/  LOP3.LUT R4, R3, 0x1f, RZ, 0xc0, !PT ;  /* 0x0000001f03047812 */ /* 0x002fe200078ec0ff */
[----:B------:R-:W-:-:S03]  /*9ed0*/  IMAD.MOV.U32 R3, RZ, RZ, 0x5000 ;  /* 0x00005000ff037424 */ /* 0x000fc600078e00ff */
[----:B------:R-:W-:Y:S01]  /*9ee0*/  ISETP.NE.AND P3, PT, R4, RZ, PT ;  /* 0x000000ff0400720c */ /* 0x000fe20003f65270 */
[----:B------:R3:W-:-:S12]  /*9ef0*/  SYNCS.ARRIVE.TRANS64 RZ, [R5+URZ+0x29870], R3 ;  /* 0x0298700305ff79a7 */ /* 0x0007d8000800003f */
[----:B---3--:R-:W-:Y:S05]  /*9f00*/  @!P3 BRA `(.L_x_45) ;  /* 0x000000000004b947 */ /* 0x008fea0003800000 */
[----:B------:R-:W-:Y:S01]  /*9f10*/  BPT.TRAP 0x1 ;  /* 0x000000040000795c */ /* 0x000fe20000300000 */
.L_x_45:
[----:B-1----:R-:W3:Y:S04]  /*9f20*/  LDL R4, [R1] ;  /* 0x0000000001047983 */ /* 0x002ee80000100800 */
[----:B------:R-:W4:Y:S01]  /*9f30*/  LDL R3, [R1+0x8] ;  /* 0x0000080001037983 */ /* 0x000f220000100800 */
[----:B------:R-:W-:Y:S01]  /*9f40*/  R2UR UR9, R5 ;  /* 0x00000000050972ca */ /* 0x000fe200000e0000 */
[----:B------:R-:W-:Y:S01]  /*9f50*/  IMAD R7, R7, 0xa0, RZ ;  /* 0x000000a007077824 */ /* 0x000fe200078e02ff */
[----:B-----5:R-:W-:Y:S01]  /*9f60*/  R2UR UR13, R0 ;  /* 0x00000000000d72ca */ /* 0x020fe200000e0000 */
[----:B------:R-:W-:Y:S01]  /*9f70*/  UIADD3 UR4, UP0, UR52, 0x470, URZ ;  /* 0x0000047034047890 */ /* 0x000fe2000ff1e03f */
[----:B------:R-:W-:Y:S02]  /*9f80*/  UMOV UR6, 0x0 ;  /* 0x0000000000067882 */ /* 0x000fe40000000000 */
[----:B------:R-:W-:Y:S01]  /*9f90*/  R2UR UR11, R7 ;  /* 0x00000000070b72ca */ /* 0x000fe200000e0000 */
[----:B------:R-:W-:Y:S01]  /*9fa0*/  UIADD3.X UR5, URZ, UR53, URZ, UP0, !UPT ;  /* 0x000000353f057290 */ /* 0x000fe200087fe43f */
[----:B------:R-:W-:Y:S01]  /*9fb0*/  UMOV UR7, 0x14f00000 ;  /* 0x14f0000000077882 */ /* 0x000fe20000000000 */
[----:B------:R-:W-:-:S04]  /*9fc0*/  UMOV UR10, URZ ;  /* 0x0000003f000a7c82 */ /* 0x000fc80008000000 */
[----:B------:R-:W-:Y:S01]  /*9fd0*/  UIADD3 UR9, UR9, 0x29870, URZ ;  /* 0x0002987009097890 */ /* 0x000fe2000fffe03f */
[----:B---3--:R-:W-:Y:S02]  /*9fe0*/  R2UR UR8, R4 ;  /* 0x00000000040872ca */ /* 0x008fe400000e0000 */
[----:B----4-:R-:W-:-:S11]  /*9ff0*/  R2UR UR12, R3 ;  /* 0x00000000030c72ca */ /* 0x010fd600000e0000 */
[----:B------:R-:W-:-:S04]  /*a000*/  UIMAD UR8, UR8, 0x5000, UR40 ;  /* 0x00005000080878a4 */ /* 0x000fc8000f8e0228 */
[----:B------:R-:W-:-:S09]  /*a010*/  UIADD3 UR8, UR8, 0xa400, URZ ;  /* 0x0000a40008087890 */ /* 0x000fd2000fffe03f */
[----:B------:R1:W-:Y:S01]  /*a020*/  UTMALDG.4D [UR8], [UR4], desc[UR6] ;  /* 0x00000608040075b4 */ /* 0x0003e20008019000 */
[----:B------:R-:W3:Y:S02]  /*a030*/  SYNCS.PHASECHK.TRANS64.TRYWAIT P3, [R5+URZ+0x29840], R2 ;  /* 0x02984002050075a7 */ /* 0x000ee4000806017f */
[----:B-1-3--:R-:W-:Y:S05]  /*a040*/  @!P3 BRA `(.L_x_46) ;  /* 0x0000002000b8b947 */ /* 0x00afea0003800000 */
.L_x_99:
[----:B------:R-:W-:Y:S05]  /*a050*/  @P0 BRA `(.L_x_47) ;  /* 0x00000000001c0947 */ /* 0x000fea0003800000 */
[----:B------:R-:W3:Y:S01]  /*a060*/  S2R R3, SR_TID.X ;  /* 0x0000000000037919 */ /* 0x000ee20000002100 */
[----:B-12---:R-:W-:-:S04]  /*a070*/  IMAD.MOV.U32 R2, RZ, RZ, 0x7800 ;  /* 0x00007800ff027424 */ /* 0x006fc800078e00ff */
[----:B------:R4:W-:Y:S01]  /*a080*/  SYNCS.ARRIVE.TRANS64 RZ, [R5+URZ+0x29830], R2 ;  /* 0x0298300205ff79a7 */ /* 0x0009e2000800003f */
[----:B---3--:R-:W-:-:S04]  /*a090*/  LOP3.LUT R3, R3, 0x1f, RZ, 0xc0, !PT ;  /* 0x0000001f03037812 */ /* 0x008fc800078ec0ff */
[----:B------:R-:W-:-:S13]  /*a0a0*/  ISETP.NE.AND P0, PT, R3, RZ, PT ;  /* 0x000000ff0300720c */ /* 0x000fda0003f05270 */
[----:B----4-:R-:W-:Y:S05]  /*a0b0*/  @!P0 BRA `(.L_x_47) ;  /* 0x0000000000048947 */ /* 0x010fea0003800000 */
[----:B------:R-:W-:Y:S01]  /*a0c0*/  BPT.TRAP 0x1 ;  /* 0x000000040000795c */ /* 0x000fe20000300000 */
.L_x_47:
[----:B------:R-:W3:Y:S04]  /*a0d0*/  LDL R3, [R1] ;  /* 0x0000000001037983 */ /* 0x000ee80000100800 */
[----:B-12---:R-:W2:Y:S01]  /*a0e0*/  LDL R2, [R1+0x8] ;  /* 0x0000080001027983 */ /* 0x006ea20000100800 */
[----:B------:R-:W-:Y:S01]  /*a0f0*/  R2UR UR9, R5 ;  /* 0x00000000050972ca */ /* 0x000fe200000e0000 */
[----:B------:R-:W-:Y:S01]  /*a100*/  UIADD3 UR4, UP0, UR52, 0x370, URZ ;  /* 0x0000037034047890 */ /* 0x000fe2000ff1e03f */
[----:B------:R-:W-:Y:S01]  /*a110*/  R2UR UR11, R7 ;  /* 0x00000000070b72ca */ /* 0x000fe200000e0000 */
[----:B------:R-:W-:Y:S01]  /*a120*/  UMOV UR10, URZ ;  /* 0x0000003f000a7c82 */ /* 0x000fe20008000000 */
[----:B------:R-:W-:Y:S01]  /*a130*/  R2UR UR13, R0 ;  /* 0x00000000000d72ca */ /* 0x000fe200000e0000 */
[----:B------:R-:W-:Y:S01]  /*a140*/  UIADD3.X UR5, URZ, UR53, URZ, UP0, !UPT ;  /* 0x000000353f057290 */ /* 0x000fe200087fe43f */
[----:B------:R-:W-:Y:S01]  /*a150*/  UMOV UR6, 0x0 ;  /* 0x0000000000067882 */ /* 0x000fe20000000000 */
[----:B------:R-:W-:Y:S01]  /*a160*/  UMOV UR7, 0x14f00000 ;  /* 0x14f0000000077882 */ /* 0x000fe20000000000 */
[----:B------:R-:W-:-:S05]  /*a170*/  UMOV UR16, 0x40 ;  /* 0x0000004000107882 */ /* 0x000fca0000000000 */
[----:B------:R-:W-:Y:S01]  /*a180*/  UIADD3 UR9, UR9, 0x29830, URZ ;  /* 0x0002983009097890 */ /* 0x000fe2000fffe03f */
[----:B---3--:R-:W-:Y:S02]  /*a190*/  R2UR UR8, R3 ;  /* 0x00000000030872ca */ /* 0x008fe400000e0000 */
[----:B--2---:R-:W-:-:S11]  /*a1a0*/  R2UR UR12, R2 ;  /* 0x00000000020c72ca */ /* 0x004fd600000e0000 */
[----:B------:R-:W-:-:S04]  /*a1b0*/  UIMAD UR8, UR8, 0x7800, UR40 ;  /* 0x00007800080878a4 */ /* 0x000fc8000f8e0228 */
[----:B------:R-:W-:Y:S02]  /*a1c0*/  UIADD3 UR14, UR8, 0x1a400, URZ ;  /* 0x0001a400080e7890 */ /* 0x000fe4000fffe03f */
[----:B------:R-:W-:Y:S02]  /*a1d0*/  UIADD3 UR15, UR8, 0x1cc00, URZ ;  /* 0x0001cc00080f7890 */ /* 0x000fe4000fffe03f */
[----:B------:R-:W-:-:S03]  /*a1e0*/  UIADD3 UR17, UR8, 0x1f400, URZ ;  /* 0x0001f40008117890 */ /* 0x000fc6000fffe03f */
[----:B------:R-:W-:Y:S01]  /*a1f0*/  UMOV UR8, UR14 ;  /* 0x0000000e00087c82 */ /* 0x000fe20008000000 */
[----:B------:R-:W-:Y:S01]  /*a200*/  UMOV UR14, 0x80 ;  /* 0x00000080000e7882 */ /* 0x000fe20000000000 */
[----:B------:R1:W-:Y:S02]  /*a210*/  UTMALDG.4D [UR8], [UR4], desc[UR6] ;  /* 0x00000608040075b4 */ /* 0x0003e40008019000 */
[----:B-1----:R-:W-:Y:S01]  /*a220*/  UMOV UR8, UR15 ;  /* 0x0000000f00087c82 */ /* 0x002fe20008000000 */
[----:B------:R-:W-:Y:S02]  /*a230*/  UMOV UR10, UR16 ;  /* 0x00000010000a7c82 */ /* 0x000fe40008000000 */
[----:B------:R1:W-:Y:S02]  /*a240*/  UTMALDG.4D [UR8], [UR4], desc[UR6] ;  /* 0x00000608040075b4 */ /* 0x0003e40008019000 */
[----:B-1----:R-:W-:Y:S01]  /*a250*/  UMOV UR8, UR17 ;  /* 0x0000001100087c82 */ /* 0x002fe20008000000 */
[----:B------:R-:W-:-:S02]  /*a260*/  UMOV UR10, UR14 ;  /* 0x0000000e000a7c82 */ /* 0x000fc40008000000 */
[----:B------:R2:W-:Y:S02]  /*a270*/  UTMALDG.4D [UR8], [UR4], desc[UR6] ;  /* 0x00000608040075b4 */ /* 0x0005e40008019000 */
[----:B--2---:R-:W-:Y:S01]  /*a280*/  NOP ;  /* 0x0000000000007918 */ /* 0x004fe20000000000 */
.L_x_42:
[----:B------:R-:W-:Y:S05]  /*a290*/  WARPSYNC.ALL ;  /* 0x0000000000007948 */ /* 0x000fea0003800000 */
[----:B------:R-:W-:Y:S01]  /*a2a0*/  ELECT P0, URZ, PT ;  /* 0x00000000003f782f */ /* 0x000fe20003800000 */
[----:B------:R-:W-:Y:S01]  /*a2b0*/  BAR.SYNC.DEFER_BLOCKING 0x8, 0x120 ;  /* 0x0204800000007b1d */ /* 0x000fe20000010000 */
[----:B------:R-:W-:Y:S02]  /*a2c0*/  UIADD3 UR4, UP0, UR52, 0x270, URZ ;  /* 0x0000027034047890 */ /* 0x000fe4000ff1e03f */
[----:B------:R-:W-:Y:S02]  /*a2d0*/  UIADD3 UR8, UR40, 0x14400, URZ ;  /* 0x0001440028087890 */ /* 0x000fe4000fffe03f */
[----:B------:R-:W-:-:S02]  /*a2e0*/  UIADD3 UR9, UR40, 0x29800, URZ ;  /* 0x0002980028097890 */ /* 0x000fc4000fffe03f */
[----:B------:R-:W-:Y:S02]  /*a2f0*/  UIADD3.X UR5, URZ, UR53, URZ, UP0, !UPT ;  /* 0x000000353f057290 */ /* 0x000fe400087fe43f */
[----:B------:R-:W-:Y:S02]  /*a300*/  UIADD3 UR24, UR40, 0x16400, URZ ;  /* 0x0001640028187890 */ /* 0x000fe4000fffe03f */
[----:B------:R-:W-:Y:S01]  /*a310*/  UIADD3 UR16, UR40, 0x18400, URZ ;  /* 0x0001840028107890 */ /* 0x000fe2000fffe03f */
[C---:B------:R-:W-:Y:S01]  /*a320*/  @P0 R2UR UR11, R6.reuse ;  /* 0x00000000060b02ca */ /* 0x040fe200000e0000 */
[----:B------:R-:W-:Y:S01]  /*a330*/  @P0 IMAD.MOV.U32 R2, RZ, RZ, 0x6000 ;  /* 0x00006000ff020424 */ /* 0x000fe200078e00ff */
[C---:B------:R-:W-:Y:S01]  /*a340*/  @P0 R2UR UR27, R6.reuse ;  /* 0x00000000061b02ca */ /* 0x040fe200000e0000 */
[----:B------:R-:W-:Y:S01]  /*a350*/  UMOV UR6, 0x0 ;  /* 0x0000000000067882 */ /* 0x000fe20000000000 */
[----:B------:R-:W-:Y:S01]  /*a360*/  @P0 R2UR UR19, R6 ;  /* 0x00000000061302ca */ /* 0x000fe200000e0000 */
[----:B------:R-:W-:Y:S01]  /*a370*/  UMOV UR7, 0x12f00000 ;  /* 0x12f0000000077882 */ /* 0x000fe20000000000 */
[----:B------:R-:W-:Y:S01]  /*a380*/  UMOV UR10, URZ ;  /* 0x0000003f000a7c82 */ /* 0x000fe20008000000 */
[----:B------:R-:W-:Y:S01]  /*a390*/  UMOV UR12, UR38 ;  /* 0x00000026000c7c82 */ /* 0x000fe20008000000 */
[----:B------:R-:W-:Y:S01]  /*a3a0*/  UMOV UR13, UR39 ;  /* 0x00000027000d7c82 */ /* 0x000fe20008000000 */
[----:B------:R-:W-:Y:S01]  /*a3b0*/  UMOV UR26, 0x40 ;  /* 0x00000040001a7882 */ /* 0x000fe20000000000 */
[----:B------:R-:W-:Y:S01]  /*a3c0*/  UMOV UR28, UR38 ;  /* 0x00000026001c7c82 */ /* 0x000fe20008000000 */
[----:B------:R-:W-:Y:S01]  /*a3d0*/  UMOV UR29, UR39 ;  /* 0x00000027001d7c82 */ /* 0x000fe20008000000 */
[----:B------:R2:W-:Y:S01]  /*a3e0*/  @P0 SYNCS.ARRIVE.TRANS64 RZ, [UR40+0x29800], R2 ;  /* 0x02980002ffff09a7 */ /* 0x0005e20008000028 */
[----:B------:R-:W-:Y:S01]  /*a3f0*/  UMOV UR25, UR9 ;  /* 0x0000000900197c82 */ /* 0x000fe20008000000 */
[----:B------:R-:W-:Y:S01]  /*a400*/  UMOV UR18, 0x80 ;  /* 0x0000008000127882 */ /* 0x000fe20000000000 */
[----:B------:R-:W-:Y:S01]  /*a410*/  UMOV UR20, UR38 ;  /* 0x0000002600147c82 */ /* 0x000fe20008000000 */
[----:B------:R-:W-:Y:S01]  /*a420*/  UMOV UR21, UR39 ;  /* 0x0000002700157c82 */ /* 0x000fe20008000000 */
[----:B------:R2:W-:Y:S01]  /*a430*/  UTMALDG.4D [UR8], [UR4], desc[UR6] ;  /* 0x00000608040075b4 */ /* 0x0005e20008019000 */
[----:B------:R-:W-:Y:S01]  /*a440*/  UMOV UR17, UR9 ;  /* 0x0000000900117c82 */ /* 0x000fe20008000000 */
[----:B------:R2:W-:Y:S01]  /*a450*/  UTMALDG.4D [UR24], [UR4], desc[UR6] ;  /* 0x00000618040075b4 */ /* 0x0005e20008019000 */
[----:B------:R2:W-:Y:S02]  /*a460*/  UTMALDG.4D [UR16], [UR4], desc[UR6] ;  /* 0x00000610040075b4 */ /* 0x0005e40008019000 */
[----:B--2---:R-:W-:Y:S01]  /*a470*/  NOP ;  /* 0x0000000000007918 */ /* 0x004fe20000000000 */
.L_x_40:
[----:B------:R-:W-:-:S06]  /*a480*/  ULOP3.LUT UR4, UR47, 0x1, URZ, 0xc, !UPT ;  /* 0x000000012f047892 */ /* 0x000fcc000f8e0c3f */
[----:B------:R-:W-:-:S05]  /*a490*/  IMAD.U32 R2, RZ, RZ, UR4 ;  /* 0x00000004ff027e24 */ /* 0x000fca000f8e00ff */
[----:B------:R-:W-:-:S04]  /*a4a0*/  SHF.L.U32 R2, R2, 0x1f, RZ ;  /* 0x0000001f02027819 */ /* 0x000fc800000006ff */
[----:B------:R-:W2:Y:S02]  /*a4b0*/  SYNCS.PHASECHK.TRANS64.TRYWAIT P0, [UR40+0x29820], R2 ;  /* 0x02982002ff0075a7 */ /* 0x000ea40008000168 */
[----:B--2---:R-:W-:Y:S05]  /*a4c0*/  @!P0 BRA `(.L_x_48) ;  /* 0x0000001c00ac8947 */ /* 0x004fea0003800000 */
.L_x_100:
[----:B------:R-:W-:-:S06]  /*a4d0*/  UISETP.GE.AND UP0, UPT, UR42, 0xa1, UPT ;  /* 0x000000a12a00788c */ /* 0x000fcc000bf06270 */
[----:B------:R-:W-:-:S13]  /*a4e0*/  PLOP3.LUT P0, PT, PT, PT, UP0, 0x80, 0x0 ;  /* 0x000000000000781c */ /* 0x000fda0003f0f008 */
[----:B------:R-:W-:Y:S05]  /*a4f0*/  @!P0 BRA `(.L_x_49) ;  /* 0x0000001000008947 */ /* 0x000fea0003800000 */
[----:B------:R3:W5:Y:S01]  /*a500*/  LDL.LU R7, [R1+0xc] ;  /* 0x00000c0001077983 */ /* 0x0007620000300800 */
[----:B------:R-:W-:-:S03]  /*a510*/  UIADD3 UR4, UR41, -0x2, URZ ;  /* 0xfffffffe29047890 */ /* 0x000fc6000fffe03f */
[----:B------:R3:W5:Y:S03]  /*a520*/  LDL.LU R6, [R1] ;  /* 0x0000000001067983 */ /* 0x0007660000300800 */
[----:B------:R-:W-:-:S07]  /*a530*/  IMAD.U32 R20, RZ, RZ, UR4 ;  /* 0x00000004ff147e24 */ /* 0x000fce000f8e00ff */
.L_x_71:
[----:B--2-45:R-:W-:Y:S01]  /*a540*/  VIADD R2, R6, 0x1 ;  /* 0x0000000106027836 */ /* 0x034fe20000000000 */
[----:B------:R-:W-:Y:S04]  /*a550*/  BSSY B0, `(.L_x_50) ;  /* 0x000008e000007945 */ /* 0x000fe80003800000 */
[----:B------:R-:W-:-:S04]  /*a560*/  ISETP.NE.AND P0, PT, R2, 0x2, PT ;  /* 0x000000020200780c */ /* 0x000fc80003f05270 */
[----:B-1----:R-:W-:Y:S02]  /*a570*/  SEL R4, RZ, 0x1, P0 ;  /* 0x00000001ff047807 */ /* 0x002fe40000000000 */
[----:B------:R-:W-:Y:S02]  /*a580*/  SEL R9, R2, RZ, P0 ;  /* 0x000000ff02097207 */ /* 0x000fe40000000000 */
[----:B------:R-:W-:-:S05]  /*a590*/  LOP3.LUT R10, R7, R4, RZ, 0x3c, !PT ;  /* 0x00000004070a7212 */ /* 0x000fca00078e3cff */
[----:B------:R1:W-:Y:S04]  /*a5a0*/  STL [R1+0xc], R10 ;  /* 0x00000c0a01007387 */ /* 0x0003e80000100800 */
[----:B------:R1:W-:Y:S01]  /*a5b0*/  STL [R1], R9 ;  /* 0x0000000901007387 */ /* 0x0003e20000100800 */
[----:B------:R-:W-:Y:S05]  /*a5c0*/  @!P6 BRA `(.L_x_51) ;  /* 0x000000080018e947 */ /* 0x000fea0003800000 */
[----:B------:R-:W-:Y:S01]  /*a5d0*/  IMAD.MOV.U32 R8, RZ, RZ, R20 ;  /* 0x000000ffff087224 */ /* 0x000fe200078e0014 */
[----:B------:R-:W-:Y:S06]  /*a5e0*/  @!P1 BRA `(.L_x_52) ;  /* 0x0000000000509947 */ /* 0x000fec0003800000 */
[----:B------:R-:W2:Y:S01]  /*a5f0*/  LDL R5, [R1+0x14] ;  /* 0x0000140001057983 */ /* 0x000ea20000100800 */
[----:B------:R-:W4:Y:S01]  /*a600*/  LDC R8, c[0x0][0x41c] ;  /* 0x00010700ff087b82 */ /* 0x000f220000000800 */
[----:B------:R-:W-:Y:S02]  /*a610*/  ULDC.64 UR4, c[0x0][0x408] ;  /* 0x0001020000047ab9 */ /* 0x000fe40000000a00 */
[----:B------:R-:W3:Y:S01]  /*a620*/  LDL R11, [R1+0x10] ;  /* 0x00001000010b7983 */ /* 0x000ee20000100800 */
[----:B----4-:R-:W-:-:S13]  /*a630*/  ISETP.NE.AND P0, PT, R8, 0x1, PT ;  /* 0x000000010800780c */ /* 0x010fda0003f05270 */
[----:B------:R-:W4:Y:S02]  /*a640*/  @P0 LDC.64 R2, c[0x0][0x420] ;  /* 0x00010800ff020b82 */ /* 0x000f240000000a00 */
[----:B----4-:R-:W-:-:S04]  /*a650*/  @P0 IMAD.HI.U32 R0, R20, R2, RZ ;  /* 0x0000000214000227 */ /* 0x010fc800078e00ff */
[----:B------:R-:W-:Y:S01]  /*a660*/  IMAD.MOV.U32 R2, RZ, RZ, R20 ;  /* 0x000000ffff027224 */ /* 0x000fe200078e0014 */
[----:B------:R-:W-:-:S05]  /*a670*/  @P0 SHF.R.U32.HI R2, RZ, R3, R0 ;  /* 0x00000003ff020219 */ /* 0x000fca0000011600 */
[----:B------:R-:W-:-:S04]  /*a680*/  IMAD.MOV R3, RZ, RZ, -R2 ;  /* 0x000000ffff037224 */ /* 0x000fc800078e0a02 */
[----:B------:R-:W-:Y:S01]  /*a690*/  IMAD R8, R8, R3, R20 ;  /* 0x0000000308087224 */ /* 0x000fe200078e0214 */
[----:B------:R-:W-:Y:S01]  /*a6a0*/  SHF.R.S32.HI R3, RZ, 0x1f, R2 ;  /* 0x0000001fff037819 */ /* 0x000fe20000011402 */
[----:B--2---:R-:W-:-:S04]  /*a6b0*/  IMAD R0, R5, UR4, RZ ;  /* 0x0000000405007c24 */ /* 0x004fc8000f8e02ff */
[C---:B---3--:R-:W-:Y:S02]  /*a6c0*/  IMAD R5, R11.reuse, UR5, R0 ;  /* 0x000000050b057c24 */ /* 0x048fe4000f8e0200 */
[----:B------:R-:W-:Y:S01]  /*a6d0*/  IMAD.WIDE.U32 R2, R11, UR4, R2 ;  /* 0x000000040b027c25 */ /* 0x000fe2000f8e0002 */
[----:B------:R-:W-:-:S03]  /*a6e0*/  ULDC.64 UR4, c[0x0][0x3f8] ;  /* 0x0000fe0000047ab9 */ /* 0x000fc60000000a00 */
[----:B------:R-:W-:Y:S01]  /*a6f0*/  IMAD.IADD R3, R5, 0x1, R3 ;  /* 0x0000000105037824 */ /* 0x000fe200078e0203 */
[----:B------:R-:W-:-:S04]  /*a700*/  LEA R4, P0, R2, UR4, 0x2 ;  /* 0x0000000402047c11 */ /* 0x000fc8000f8010ff */
[----:B------:R-:W-:-:S05]  /*a710*/  LEA.HI.X R5, R2, UR5, R3, 0x2, P0 ;  /* 0x0000000502057c11 */ /* 0x000fca00080f1403 */
[----:B------:R2:W5:Y:S04]  /*a720*/  LDG.E R0, desc[UR50][R4.64] ;  /* 0x0000003204007981 */ /* 0x000568000c1e1900 */
.L_x_52:
[----:B-1----:R-:W-:Y:S01]  /*a730*/  LEA R9, R9, UR40, 0x3 ;  /* 0x0000002809097c11 */ /* 0x002fe2000f8e18ff */
[----:B------:R-:W1:Y:S01]  /*a740*/  S2R R2, SR_TID.X ;  /* 0x0000000000027919 */ /* 0x000e620000002100 */
[----:B------:R-:W-:Y:S01]  /*a750*/  SHF.L.U32 R3, R10, 0x1f, RZ ;  /* 0x0000001f0a037819 */ /* 0x000fe200000006ff */
[----:B------:R-:W-:Y:S03]  /*a760*/  BSSY B1, `(.L_x_53) ;  /* 0x0000005000017945 */ /* 0x000fe60003800000 */
[----:B------:R-:W4:Y:S01]  /*a770*/  SYNCS.PHASECHK.TRANS64.TRYWAIT P0, [R9+URZ+0x29880], R3 ;  /* 0x02988003090075a7 */ /* 0x000f22000800017f */
[----:B-1----:R-:W-:-:S04]  /*a780*/  LOP3.LUT R2, R2, 0x7f, RZ, 0xc0, !PT ;  /* 0x0000007f02027812 */ /* 0x002fc800078ec0ff */
[----:B------:R-:W-:Y:S01]  /*a790*/  ISETP.NE.AND P3, PT, R2, RZ, PT ;  /* 0x000000ff0200720c */ /* 0x000fe20003f65270 */
[----:B----4-:R-:W-:-:S12]  /*a7a0*/  @!P0 BRA `(.L_x_54) ;  /* 0x0000001c000c8947 */ /* 0x010fd80003800000 */
.L_x_101:
[----:B------:R-:W-:Y:S05]  /*a7b0*/  BSYNC B1 ;  /* 0x0000000000017941 */ /* 0x000fea0003800000 */
.L_x_53:
[----:B------:R-:W-:Y:S04]  /*a7c0*/  BSSY B1, `(.L_x_55) ;  /* 0x0000009000017945 */ /* 0x000fe80003800000 */
[----:B------:R-:W-:Y:S05]  /*a7d0*/  @P3 BRA `(.L_x_56) ;  /* 0x00000000001c3947 */ /* 0x000fea0003800000 */
[----:B------:R-:W2:Y:S02]  /*a7e0*/  S2R R2, SR_TID.X ;  /* 0x0000000000027919 */ /* 0x000ea40000002100 */
[----:B--2---:R-:W-:Y:S01]  /*a7f0*/  LOP3.LUT R4, R2, 0x1f, RZ, 0xc0, !PT ;  /* 0x0000001f02047812 */ /* 0x004fe200078ec0ff */
[----:B------:R-:W-:-:S03]  /*a800*/  IMAD.MOV.U32 R2, RZ, RZ, 0x5000 ;  /* 0x00005000ff027424 */ /* 0x000fc600078e00ff */
[----:B------:R-:W-:Y:S01]  /*a810*/  ISETP.NE.AND P0, PT, R4, RZ, PT ;  /* 0x000000ff0400720c */ /* 0x000fe20003f05270 */
[----:B------:R4:W-:-:S12]  /*a820*/  SYNCS.ARRIVE.TRANS64 RZ, [R9+URZ+0x29870], R2 ;  /* 0x0298700209ff79a7 */ /* 0x0009d8000800003f */
[----:B----4-:R-:W-:Y:S05]  /*a830*/  @!P0 BRA `(.L_x_56) ;  /* 0x0000000000048947 */ /* 0x010fea0003800000 */
[----:B------:R-:W-:Y:S01]  /*a840*/  BPT.TRAP 0x1 ;  /* 0x000000040000795c */ /* 0x000fe20000300000 */
.L_x_56:
[----:B------:R-:W-:Y:S05]  /*a850*/  BSYNC B1 ;  /* 0x0000000000017941 */ /* 0x000fea0003800000 */
.L_x_55:
[----:B------:R-:W4:Y:S04]  /*a860*/  LDL R2, [R1] ;  /* 0x0000000001027983 */ /* 0x000f280000100800 */
[----:B------:R-:W3:Y:S01]  /*a870*/  LDL R10, [R1+0x8] ;  /* 0x00000800010a7983 */ /* 0x000ee20000100800 */
[----:B--2---:R-:W-:Y:S02]  /*a880*/  IMAD.MOV.U32 R5, RZ, RZ, RZ ;  /* 0x000000ffff057224 */ /* 0x004fe400078e00ff */
[----:B------:R-:W-:-:S03]  /*a890*/  IMAD.U32 R4, RZ, RZ, UR40 ;  /* 0x00000028ff047e24 */ /* 0x000fc6000f8e00ff */
[----:B------:R-:W-:Y:S01]  /*a8a0*/  R2UR UR10, R5 ;  /* 0x00000000050a72ca */ /* 0x000fe200000e0000 */
[----:B------:R-:W-:Y:S01]  /*a8b0*/  UIADD3 UR4, UP0, UR52, 0x470, URZ ;  /* 0x0000047034047890 */ /* 0x000fe2000ff1e03f */
[----:B------:R-:W-:Y:S01]  /*a8c0*/  PLOP3.LUT P0, PT, PT, PT, PT, 0x80, 0x0 ;  /* 0x000000000000781c */ /* 0x000fe20003f0f070 */
[----:B------:R-:W-:Y:S01]  /*a8d0*/  IMAD R8, R8, 0xa0, RZ ;  /* 0x000000a008087824 */ /* 0x000fe200078e02ff */
[----:B------:R-:W-:Y:S01]  /*a8e0*/  UMOV UR6, 0x0 ;  /* 0x0000000000067882 */ /* 0x000fe20000000000 */
[----:B------:R-:W-:Y:S01]  /*a8f0*/  UIADD3.X UR5, URZ, UR53, URZ, UP0, !UPT ;  /* 0x000000353f057290 */ /* 0x000fe200087fe43f */
[----:B------:R-:W-:Y:S01]  /*a900*/  UMOV UR7, 0x14f00000 ;  /* 0x14f0000000077882 */ /* 0x000fe20000000000 */
[----:B----4-:R-:W-:Y:S01]  /*a910*/  IMAD R2, R2, 0x5000, R4 ;  /* 0x0000500002027824 */ /* 0x010fe200078e0204 */
[----:B---3--:R-:W-:-:S03]  /*a920*/  R2UR UR12, R10 ;  /* 0x000000000a0c72ca */ /* 0x008fc600000e0000 */
[----:B------:R-:W-:Y:S02]  /*a930*/  VIADD R2, R2, 0xa400 ;  /* 0x0000a40002027836 */ /* 0x000fe40000000000 */
[----:B------:R-:W-:-:S10]  /*a940*/  VIADD R10, R9, 0x29870 ;  /* 0x00029870090a7836 */ /* 0x000fd40000000000 */
.L_x_57:
[----:B------:R-:W-:-:S13]  /*a950*/  @P0 ELECT P4, URZ, PT ;  /* 0x00000000003f082f */ /* 0x000fda0003880000 */
[----:B-----5:R-:W-:Y:S02]  /*a960*/  @P4 R2UR UR13, R0 ;  /* 0x00000000000d42ca */ /* 0x020fe400000e0000 */
[----:B------:R-:W-:Y:S02]  /*a970*/  @P4 R2UR UR11, R8 ;  /* 0x00000000080b42ca */ /* 0x000fe400000e0000 */
[----:B------:R-:W-:Y:S02]  /*a980*/  @P4 R2UR UR9, R10 ;  /* 0x000000000a0942ca */ /* 0x000fe400000e0000 */
[----:B------:R-:W-:Y:S02]  /*a990*/  @P4 R2UR UR8, R2 ;  /* 0x00000000020842ca */ /* 0x000fe400000e0000 */
[----:B------:R-:W-:Y:S02]  /*a9a0*/  @P4 PLOP3.LUT P0, PT, P4, PT, PT, 0x8, 0x0 ;  /* 0x000000000000481c */ /* 0x000fe4000270e170 */
[----:B------:R-:W-:-:S09]  /*a9b0*/  PLOP3.LUT P4, PT, PT, PT, PT, 0x8, 0x0 ;  /* 0x000000000000781c */ /* 0x000fd20003f8e170 */
[----:B------:R2:W-:Y:S02]  /*a9c0*/  UTMALDG.4D [UR8], [UR4], desc[UR6] ;  /* 0x00000608040075b4 */ /* 0x0005e40008019000 */
[----:B--2---:R-:W-:Y:S05]  /*a9d0*/  @P0 BRA.U.ANY `(.L_x_57) ;  /* 0xfffffffd00dc0947 */ /* 0x004fea000393ffff */
[----:B------:R-:W2:Y:S01]  /*a9e0*/  SYNCS.PHASECHK.TRANS64.TRYWAIT P0, [R9+URZ+0x29840], R3 ;  /* 0x02984003090075a7 */ /* 0x000ea2000800017f */
[----:B------:R-:W-:Y:S04]  /*a9f0*/  BSSY B1, `(.L_x_58) ;  /* 0x0000002000017945 */ /* 0x000fe80003800000 */
[----:B--2---:R-:W-:Y:S05]  /*aa00*/  @!P0 BRA `(.L_x_59) ;  /* 0x0000001800888947 */ /* 0x004fea0003800000 */
.L_x_102:
[----:B------:R-:W-:Y:S05]  /*aa10*/  BSYNC B1 ;  /* 0x0000000000017941 */ /* 0x000fea0003800000 */
.L_x_58:
[----:B------:R-:W-:Y:S01]  /*aa20*/  BSSY B1, `(.L_x_60) ;  /* 0x000000b000017945 */ /* 0x000fe20003800000 */
[----:B------:R-:W-:Y:S02]  /*aa30*/  IMAD.MOV.U32 R2, RZ, RZ, 0x0 ;  /* 0x00000000ff027424 */ /* 0x000fe400078e00ff */
[----:B-12---:R-:W-:Y:S01]  /*aa40*/  IMAD.MOV.U32 R3, RZ, RZ, 0x14f00000 ;  /* 0x14f00000ff037424 */ /* 0x006fe200078e00ff */
[----:B------:R-:W-:Y:S06]  /*aa50*/  @P3 BRA `(.L_x_61) ;  /* 0x00000000001c3947 */ /* 0x000fec0003800000 */
[----:B------:R-:W1:Y:S02]  /*aa60*/  S2R R10, SR_TID.X ;  /* 0x00000000000a7919 */ /* 0x000e640000002100 */
[----:B-1----:R-:W-:Y:S01]  /*aa70*/  LOP3.LUT R11, R10, 0x1f, RZ, 0xc0, !PT ;  /* 0x0000001f0a0b7812 */ /* 0x002fe200078ec0ff */
[----:B------:R-:W-:-:S03]  /*aa80*/  IMAD.MOV.U32 R10, RZ, RZ, 0x7800 ;  /* 0x00007800ff0a7424 */ /* 0x000fc600078e00ff */
[----:B------:R-:W-:Y:S01]  /*aa90*/  ISETP.NE.AND P0, PT, R11, RZ, PT ;  /* 0x000000ff0b00720c */ /* 0x000fe20003f05270 */
[----:B------:R1:W-:-:S12]  /*aaa0*/  SYNCS.ARRIVE.TRANS64 RZ, [R9+URZ+0x29830], R10 ;  /* 0x0298300a09ff79a7 */ /* 0x0003d8000800003f */
[----:B-1----:R-:W-:Y:S05]  /*aab0*/  @!P0 BRA `(.L_x_61) ;  /* 0x0000000000048947 */ /* 0x002fea0003800000 */
[----:B------:R-:W-:Y:S01]  /*aac0*/  BPT.TRAP 0x1 ;  /* 0x000000040000795c */ /* 0x000fe20000300000 */
.L_x_61:
[----:B------:R-:W-:Y:S05]  /*aad0*/  BSYNC B1 ;  /* 0x0000000000017941 */ /* 0x000fea0003800000 */
.L_x_60:
[----:B------:R-:W2:Y:S04]  /*aae0*/  LDL R11, [R1+0x8] ;  /* 0x00000800010b7983 */ /* 0x000ea80000100800 */
[----:B------:R-:W3:Y:S01]  /*aaf0*/  LDL R10, [R1] ;  /* 0x00000000010a7983 */ /* 0x000ee20000100800 */
[----:B------:R-:W-:Y:S01]  /*ab00*/  R2UR UR6, R2 ;  /* 0x00000000020672ca */ /* 0x000fe200000e0000 */
[----:B------:R-:W-:Y:S01]  /*ab10*/  UIADD3 UR4, UP0, UR52, 0x370, URZ ;  /* 0x0000037034047890 */ /* 0x000fe2000ff1e03f */
[----:B------:R-:W-:Y:S01]  /*ab20*/  R2UR UR7, R3 ;  /* 0x00000000030772ca */ /* 0x000fe200000e0000 */
[----:B------:R-:W-:Y:S01]  /*ab30*/  VIADD R9, R9, 0x29830 ;  /* 0x0002983009097836 */ /* 0x000fe20000000000 */
[----:B------:R-:W-:Y:S01]  /*ab40*/  R2UR UR10, R5 ;  /* 0x00000000050a72ca */ /* 0x000fe200000e0000 */
[----:B------:R-:W-:Y:S01]  /*ab50*/  UIADD3.X UR5, URZ, UR53, URZ, UP0, !UPT ;  /* 0x000000353f057290 */ /* 0x000fe200087fe43f */
[----:B------:R-:W-:-:S02]  /*ab60*/  PLOP3.LUT P0, PT, PT, PT, PT, 0x80, 0x0 ;  /* 0x000000000000781c */ /* 0x000fc40003f0f070 */
[----:B--2---:R-:W-:Y:S01]  /*ab70*/  R2UR UR12, R11 ;  /* 0x000000000b0c72ca */ /* 0x004fe200000e0000 */
[----:B---3--:R-:W-:-:S04]  /*ab80*/  IMAD R4, R10, 0x7800, R4 ;  /* 0x000078000a047824 */ /* 0x008fc800078e0204 */
[----:B------:R-:W-:-:S10]  /*ab90*/  VIADD R5, R4, 0x1a400 ;  /* 0x0001a40004057836 */ /* 0x000fd40000000000 */
.L_x_62:
[----:B------:R-:W-:-:S13]  /*aba0*/  @P0 ELECT P3, URZ, PT ;  /* 0x00000000003f082f */ /* 0x000fda0003860000 */
[----:B------:R-:W-:Y:S02]  /*abb0*/  @P3 R2UR UR13, R0 ;  /* 0x00000000000d32ca */ /* 0x000fe400000e0000 */
[----:B------:R-:W-:Y:S02]  /*abc0*/  @P3 R2UR UR11, R8 ;  /* 0x00000000080b32ca */ /* 0x000fe400000e0000 */
[----:B------:R-:W-:Y:S02]  /*abd0*/  @P3 R2UR UR9, R9 ;  /* 0x00000000090932ca */ /* 0x000fe400000e0000 */
[----:B------:R-:W-:Y:S02]  /*abe0*/  @P3 R2UR UR8, R5 ;  /* 0x00000000050832ca */ /* 0x000fe400000e0000 */
[----:B------:R-:W-:Y:S02]  /*abf0*/  @P3 PLOP3.LUT P0, PT, P3, PT, PT, 0x8, 0x0 ;  /* 0x000000000000381c */ /* 0x000fe40001f0e170 */
[----:B------:R-:W-:-:S09]  /*ac00*/  PLOP3.LUT P3, PT, PT, PT, PT, 0x8, 0x0 ;  /* 0x000000000000781c */ /* 0x000fd20003f6e170 */
[----:B------:R1:W-:Y:S02]  /*ac10*/  UTMALDG.4D [UR8], [UR4], desc[UR6] ;  /* 0x00000608040075b4 */ /* 0x0003e40008019000 */
[----:B-1----:R-:W-:Y:S05]  /*ac20*/  @P0 BRA.U.ANY `(.L_x_62) ;  /* 0xfffffffd00dc0947 */ /* 0x002fea000393ffff */
[----:B------:R-:W2:Y:S01]  /*ac30*/  LDL R10, [R1+0x8] ;  /* 0x00000800010a7983 */ /* 0x000ea20000100800 */
[----:B------:R-:W-:Y:S01]  /*ac40*/  R2UR UR6, R2 ;  /* 0x00000000020672ca */ /* 0x000fe200000e0000 */
[----:B------:R-:W-:Y:S01]  /*ac50*/  VIADD R5, R4, 0x1cc00 ;  /* 0x0001cc0004057836 */ /* 0x000fe20000000000 */
[----:B------:R-:W-:Y:S01]  /*ac60*/  R2UR UR7, R3 ;  /* 0x00000000030772ca */ /* 0x000fe200000e0000 */
[----:B------:R-:W-:Y:S01]  /*ac70*/  UMOV UR10, 0x40 ;  /* 0x00000040000a7882 */ /* 0x000fe20000000000 */
[----:B------:R-:W-:Y:S02]  /*ac80*/  PLOP3.LUT P0, PT, PT, PT, PT, 0x80, 0x0 ;  /* 0x000000000000781c */ /* 0x000fe40003f0f070 */
[----:B--2---:R-:W-:-:S15]  /*ac90*/  R2UR UR12, R10 ;  /* 0x000000000a0c72ca */ /* 0x004fde00000e0000 */
.L_x_63:
        /* <DEDUP_REMOVED lines=16> */
.L_x_64:
        /* <DEDUP_REMOVED lines=8> */
[----:B--2---:R-:W-:Y:S05]  /*ae20*/  @P0 BRA.U.ANY `(.L_x_64) ;  /* 0xfffffffd00dc0947 */ /* 0x004fea000393ffff */
.L_x_51:
[----:B------:R-:W-:Y:S05]  /*ae30*/  BSYNC B0 ;  /* 0x0000000000007941 */ /* 0x000fea0003800000 */
.L_x_50:
[----:B------:R-:W-:-:S06]  /*ae40*/  UISETP.NE.AND UP0, UPT, UR43, 0x3, UPT ;  /* 0x000000032b00788c */ /* 0x000fcc000bf05270 */
[----:B------:R-:W-:-:S13]  /*ae50*/  PLOP3.LUT P0, PT, PT, PT, UP0, 0x80, 0x0 ;  /* 0x000000000000781c */ /* 0x000fda0003f0f008 */
[----:B------:R-:W-:Y:S05]  /*ae60*/  @!P0 BRA `(.L_x_65) ;  /* 0x0000000000048947 */ /* 0x000fea0003800000 */
[----:B------:R-:W-:Y:S01]  /*ae70*/  BPT.TRAP 0x1 ;  /* 0x000000040000795c */ /* 0x000fe20000300000 */
.L_x_65:
[----:B------:R-:W-:Y:S01]  /*ae80*/  LOP3.LUT R2, R7, 0x1, RZ, 0x3c, !PT ;  /* 0x0000000107027812 */ /* 0x000fe200078e3cff */
[----:B------:R-:W-:Y:S01]  /*ae90*/  BSSY B0, `(.L_x_66) ;  /* 0x0000008000007945 */ /* 0x000fe20003800000 */
[----:B------:R-:W-:Y:S02]  /*aea0*/  LEA R3, R6, UR40, 0x3 ;  /* 0x0000002806037c11 */ /* 0x000fe4000f8e18ff */
[----:B------:R-:W-:-:S03]  /*aeb0*/  SHF.L.U32 R2, R2, 0x1f, RZ ;  /* 0x0000001f02027819 */ /* 0x000fc600000006ff */
[----:B------:R2:W-:Y:S01]  /*aec0*/  STL [R1+0x4], R3 ;  /* 0x0000040301007387 */ /* 0x0005e20000100800 */
[----:B------:R2:W4:Y:S02]  /*aed0*/  SYNCS.PHASECHK.TRANS64.TRYWAIT P3, [R3+URZ+0x29870], R2 ;  /* 0x02987002030075a7 */ /* 0x000524000806017f */
[----:B--2---:R-:W-:-:S05]  /*aee0*/  IMAD.U32 R3, RZ, RZ, UR48 ;  /* 0x00000030ff037e24 */ /* 0x004fca000f8e00ff */
[----:B------:R-:W-:Y:S01]  /*aef0*/  ISETP.NE.AND P0, PT, R3, 0x3, PT ;  /* 0x000000030300780c */ /* 0x000fe20003f05270 */
[----:B----4-:R-:W-:-:S12]  /*af00*/  @!P3 BRA `(.L_x_67) ;  /* 0x00000014005cb947 */ /* 0x010fd80003800000 */
.L_x_103:
[----:B------:R-:W-:Y:S05]  /*af10*/  BSYNC B0 ;  /* 0x0000000000007941 */ /* 0x000fea0003800000 */
.L_x_66:
[----:B------:R-:W-:Y:S05]  /*af20*/  @!P0 BRA `(.L_x_68) ;  /* 0x0000000000048947 */ /* 0x000fea0003800000 */
[----:B------:R-:W-:Y:S01]  /*af30*/  BPT.TRAP 0x1 ;  /* 0x000000040000795c */ /* 0x000fe20000300000 */
.L_x_68:
[----:B--2---:R-:W2:Y:S01]  /*af40*/  LDL R2, [R1+0x4] ;  /* 0x0000040001027983 */ /* 0x004ea20000100800 */
[----:B------:R-:W-:-:S04]  /*af50*/  SHF.L.U32 R3, R7, 0x1f, RZ ;  /* 0x0000001f07037819 */ /* 0x000fc800000006ff */
[----:B--2---:R2:W4:Y:S02]  /*af60*/  SYNCS.PHASECHK.TRANS64.TRYWAIT P3, [R2+URZ+0x29860], R3 ;  /* 0x02986003020075a7 */ /* 0x004524000806017f */
[----:B--2---:R-:W-:Y:S01]  /*af70*/  IMAD R2, R6, 0x5000, RZ ;  /* 0x0000500006027824 */ /* 0x004fe200078e02ff */
[----:B----4-:R-:W-:Y:S06]  /*af80*/  @!P3 BRA `(.L_x_69) ;  /* 0x000000140054b947 */ /* 0x010fec0003800000 */
.L_x_104:
[----:B--2---:R-:W2:Y:S04]  /*af90*/  LDL R4, [R1+0x1c] ;  /* 0x00001c0001047983 */ /* 0x004ea80000100800 */
[----:B-1----:R-:W4:Y:S04]  /*afa0*/  LDL R10, [R1+0x20] ;  /* 0x00002000010a7983 */ /* 0x002f280000100800 */
[----:B------:R-:W5:Y:S01]  /*afb0*/  LDL R12, [R1+0x18] ;  /* 0x00001800010c7983 */ /* 0x000f620000100800 */
[----:B------:R-:W-:Y:S05]  /*afc0*/  WARPSYNC.ALL ;  /* 0x0000000000007948 */ /* 0x000fea0003800000 */
[----:B--2---:R-:W-:-:S05]  /*afd0*/  LOP3.LUT R3, R2, R4, RZ, 0xfc, !PT ;  /* 0x0000000402037212 */ /* 0x004fca00078efcff */
[----:B------:R-:W1:Y:S01]  /*afe0*/  LDSM.16.MT88.4 R4, [R3+UR40+0xa400] ;  /* 0x00a400280304783b */ /* 0x000e620008004200 */
[----:B------:R-:W-:Y:S01]  /*aff0*/  VIADD R21, R3, UR40 ;  /* 0x0000002803157c36 */ /* 0x000fe20008000000 */
[----:B-----5:R-:W-:-:S03]  /*b000*/  IADD3 R2, R2, UR40, R12 ;  /* 0x0000002802027c10 */ /* 0x020fc6000fffe00c */
[----:B----4-:R-:W-:Y:S01]  /*b010*/  IMAD.IADD R21, R10, 0x1, R21 ;  /* 0x000000010a157824 */ /* 0x010fe200078e0215 */
[C-C-:B-1----:R-:W-:Y:S02]  /*b020*/  PRMT R8, R4.reuse, 0x6420, R5.reuse ;  /* 0x0000642004087816 */ /* 0x142fe40000000005 */
[----:B------:R-:W-:Y:S02]  /*b030*/  PRMT R9, R4, 0x7531, R5 ;  /* 0x0000753104097816 */ /* 0x000fe40000000005 */
[C-C-:B------:R-:W-:Y:S02]  /*b040*/  PRMT R10, R6.reuse, 0x6420, R7.reuse ;  /* 0x00006420060a7816 */ /* 0x140fe40000000007 */
[----:B------:R-:W-:Y:S02]  /*b050*/  PRMT R11, R6, 0x7531, R7 ;  /* 0x00007531060b7816 */ /* 0x000fe40000000007 */
[----:B------:R-:W1:Y:S04]  /*b060*/  LDSM.16.MT88.4 R4, [R21+0xa400] ;  /* 0x00a400001504783b */ /* 0x000e680000004200 */
[----:B------:R-:W-:Y:S01]  /*b070*/  STSM.16.M88.4 [R2+0x400], R8 ;  /* 0x0004000802007844 */ /* 0x000fe20000000200 */
[----:B-1----:R-:W-:-:S02]  /*b080*/  PRMT R12, R4, 0x6420, R5 ;  /* 0x00006420040c7816 */ /* 0x002fc40000000005 */
[----:B------:R-:W-:Y:S02]  /*b090*/  PRMT R13, R4, 0x7531, R5 ;  /* 0x00007531040d7816 */ /* 0x000fe40000000005 */
[C-C-:B------:R-:W-:Y:S02]  /*b0a0*/  PRMT R14, R6.reuse, 0x6420, R7.reuse ;  /* 0x00006420060e7816 */ /* 0x140fe40000000007 */
[----:B------:R-:W-:-:S05]  /*b0b0*/  PRMT R15, R6, 0x7531, R7 ;  /* 0x00007531060f7816 */ /* 0x000fca0000000007 */
[----:B------:R-:W-:Y:S04]  /*b0c0*/  STSM.16.M88.4 [R2+0xc00], R12 ;  /* 0x000c000c02007844 */ /* 0x000fe80000000200 */
[----:B------:R-:W1:Y:S02]  /*b0d0*/  LDSM.16.MT88.4 R8, [R3+UR40+0xb400] ;  /* 0x00b400280308783b */ /* 0x000e640008004200 */
[C-C-:B-1----:R-:W-:Y:S02]  /*b0e0*/  PRMT R4, R8.reuse, 0x6420, R9.reuse ;  /* 0x0000642008047816 */ /* 0x142fe40000000009 */
[----:B------:R-:W-:Y:S02]  /*b0f0*/  PRMT R5, R8, 0x7531, R9 ;  /* 0x0000753108057816 */ /* 0x000fe40000000009 */
[----:B------:R-:W-:-:S02]  /*b100*/  PRMT R6, R10, 0x6420, R11 ;  /* 0x000064200a067816 */ /* 0x000fc4000000000b */
[----:B------:R-:W-:Y:S02]  /*b110*/  PRMT R7, R10, 0x7531, R11 ;  /* 0x000075310a077816 */ /* 0x000fe4000000000b */
[----:B------:R-:W1:Y:S04]  /*b120*/  LDSM.16.MT88.4 R8, [R21+0xb400] ;  /* 0x00b400001508783b */ /* 0x000e680000004200 */
[----:B------:R-:W-:Y:S01]  /*b130*/  STSM.16.M88.4 [R2+0x1400], R4 ;  /* 0x0014000402007844 */ /* 0x000fe20000000200 */
[C-C-:B-1----:R-:W-:Y:S02]  /*b140*/  PRMT R16, R8.reuse, 0x6420, R9.reuse ;  /* 0x0000642008107816 */ /* 0x142fe40000000009 */
[----:B------:R-:W-:Y:S02]  /*b150*/  PRMT R17, R8, 0x7531, R9 ;  /* 0x0000753108117816 */ /* 0x000fe40000000009 */
[----:B------:R-:W-:-:S02]  /*b160*/  PRMT R18, R10, 0x6420, R11 ;  /* 0x000064200a127816 */ /* 0x000fc4000000000b */
        /* <DEDUP_REMOVED lines=32> */
[----:B------:R1:W-:Y:S02]  /*b370*/  STSM.16.M88.4 [R2+0x4400], R4 ;  /* 0x0044000402007844 */ /* 0x0003e40000000200 */
[C-C-:B-1----:R-:W-:Y:S02]  /*b380*/  PRMT R4, R8.reuse, 0x6420, R9.reuse ;  /* 0x0000642008047816 */ /* 0x142fe40000000009 */
[----:B------:R-:W-:-:S02]  /*b390*/  PRMT R5, R8, 0x7531, R9 ;  /* 0x0000753108057816 */ /* 0x000fc40000000009 */
[C-C-:B------:R-:W-:Y:S02]  /*b3a0*/  PRMT R6, R10.reuse, 0x6420, R11.reuse ;  /* 0x000064200a067816 */ /* 0x140fe4000000000b */
[----:B------:R-:W-:-:S05]  /*b3b0*/  PRMT R7, R10, 0x7531, R11 ;  /* 0x000075310a077816 */ /* 0x000fca000000000b */
[----:B------:R1:W-:Y:S01]  /*b3c0*/  STSM.16.M88.4 [R2+0x4c00], R4 ;  /* 0x004c000402007844 */ /* 0x0003e20000000200 */
[----:B------:R-:W-:Y:S01]  /*b3d0*/  @!PT LDS RZ, [RZ] ;  /* 0x00000000fffff984 */ /* 0x000fe20000000800 */
[----:B------:R-:W-:Y:S01]  /*b3e0*/  @!PT LDS RZ, [RZ] ;  /* 0x00000000fffff984 */ /* 0x000fe20000000800 */
[----:B------:R-:W-:Y:S01]  /*b3f0*/  @!PT LDS RZ, [RZ] ;  /* 0x00000000fffff984 */ /* 0x000fe20000000800 */
[----:B------:R-:W-:Y:S01]  /*b400*/  @!PT LDS RZ, [RZ] ;  /* 0x00000000fffff984 */ /* 0x000fe20000000800 */
[----:B------:R2:W-:Y:S06]  /*b410*/  MEMBAR.ALL.CTA ;  /* 0x0000000000007992 */ /* 0x0005ec0000008000 */
[----:B--2---:R-:W2:Y:S01]  /*b420*/  FENCE.VIEW.ASYNC.S ;  /* 0x00000000000073c6 */ /* 0x004ea20000000000 */
[----:B------:R-:W-:Y:S05]  /*b430*/  @!P0 BRA `(.L_x_70) ;  /* 0x0000000000048947 */ /* 0x000fea0003800000 */
[----:B------:R-:W-:Y:S01]  /*b440*/  BPT.TRAP 0x1 ;  /* 0x000000040000795c */ /* 0x000fe20000300000 */
.L_x_70:
[----:B------:R-:W2:Y:S01]  /*b450*/  LDL.LU R3, [R1+0x4] ;  /* 0x0000040001037983 */ /* 0x000ea20000300800 */
[C---:B------:R-:W-:Y:S01]  /*b460*/  ISETP.GT.AND P0, PT, R20.reuse, RZ, PT ;  /* 0x000000ff1400720c */ /* 0x040fe20003f04270 */
[----:B------:R-:W-:Y:S02]  /*b470*/  VIADD R20, R20, 0xffffffff ;  /* 0xffffffff14147836 */ /* 0x000fe40000000000 */
[----:B-1----:R4:W5:Y:S04]  /*b480*/  LDL R7, [R1+0xc] ;  /* 0x00000c0001077983 */ /* 0x0029680000100800 */
[----:B------:R4:W5:Y:S01]  /*b490*/  LDL R6, [R1] ;  /* 0x0000000001067983 */ /* 0x0009620000100800 */
[----:B--2---:R4:W-:Y:S01]  /*b4a0*/  SYNCS.ARRIVE.TRANS64.A1T0 RZ, [R3+URZ+0x29850], RZ ;  /* 0x029850ff03ff79a7 */ /* 0x0049e2000810003f */
[----:B------:R-:W-:-:S05]  /*b4b0*/  @!P2 VIADD R2, R3, 0x29880 ;  /* 0x000298800302a836 */ /* 0x000fca0000000000 */
[----:B------:R-:W-:Y:S01]  /*b4c0*/  @!P2 PRMT R2, RZ, 0x654, R2 ;  /* 0x00000654ff02a816 */ /* 0x000fe20000000002 */
[----:B------:R-:W-:Y:S06]  /*b4d0*/  BAR.SYNC.DEFER_BLOCKING 0x2, 0x80 ;  /* 0x0082000000007b1d */ /* 0x000fec0000010000 */
[----:B------:R4:W-:Y:S01]  /*b4e0*/  @!P2 SYNCS.ARRIVE.TRANS64.RED.A1T0 RZ, [R2+URZ], RZ ;  /* 0x000000ff02ffa9a7 */ /* 0x0009e2000810043f */
[----:B------:R-:W-:Y:S05]  /*b4f0*/  @P0 BRA `(.L_x_71) ;  /* 0xfffffff000100947 */ /* 0x000fea000383ffff */
.L_x_49:
[----:B------:R-:W-:-:S06]  /*b500*/  UISETP.NE.AND UP0, UPT, UR43, 0x3, UPT ;  /* 0x000000032b00788c */ /* 0x000fcc000bf05270 */
[----:B------:R-:W-:-:S13]  /*b510*/  PLOP3.LUT P0, PT, PT, PT, UP0, 0x80, 0x0 ;  /* 0x000000000000781c */ /* 0x000fda0003f0f008 */
[----:B------:R-:W-:Y:S05]  /*b520*/  @!P0 BRA `(.L_x_72) ;  /* 0x0000000000048947 */ /* 0x000fea0003800000 */
[----:B------:R-:W-:Y:S01]  /*b530*/  BPT.TRAP 0x1 ;  /* 0x000000040000795c */ /* 0x000fe20000300000 */
.L_x_72:
[----:B--2-4-:R-:W2:Y:S04]  /*b540*/  LDL R2, [R1+0xc] ;  /* 0x00000c0001027983 */ /* 0x014ea80000100800 */
[----:B------:R-:W4:Y:S01]  /*b550*/  LDL R0, [R1] ;  /* 0x0000000001007983 */ /* 0x000f220000100800 */
[----:B------:R-:W-:Y:S01]  /*b560*/  BSSY B0, `(.L_x_73) ;  /* 0x0000008000007945 */ /* 0x000fe20003800000 */
[----:B--2---:R-:W-:-:S04]  /*b570*/  LOP3.LUT R3, R2, 0x1, RZ, 0x3c, !PT ;  /* 0x0000000102037812 */ /* 0x004fc800078e3cff */
[----:B------:R-:W-:Y:S02]  /*b580*/  SHF.L.U32 R3, R3, 0x1f, RZ ;  /* 0x0000001f03037819 */ /* 0x000fe400000006ff */
[----:B----4-:R-:W-:-:S04]  /*b590*/  LEA R20, R0, UR40, 0x3 ;  /* 0x0000002800147c11 */ /* 0x010fc8000f8e18ff */
[----:B------:R-:W2:Y:S01]  /*b5a0*/  SYNCS.PHASECHK.TRANS64.TRYWAIT P0, [R20+URZ+0x29870], R3 ;  /* 0x02987003140075a7 */ /* 0x000ea2000800017f */
[----:B------:R-:W-:-:S05]  /*b5b0*/  IMAD.U32 R0, RZ, RZ, UR48 ;  /* 0x00000030ff007e24 */ /* 0x000fca000f8e00ff */
[----:B------:R-:W-:Y:S01]  /*b5c0*/  ISETP.NE.AND P1, PT, R0, 0x3, PT ;  /* 0x000000030000780c */ /* 0x000fe20003f25270 */
[----:B--2---:R-:W-:-:S12]  /*b5d0*/  @!P0 BRA `(.L_x_74) ;  /* 0x0000000c00d88947 */ /* 0x004fd80003800000 */
.L_x_105:
[----:B------:R-:W-:Y:S05]  /*b5e0*/  BSYNC B0 ;  /* 0x0000000000007941 */ /* 0x000fea0003800000 */
.L_x_73:
[----:B------:R-:W-:Y:S05]  /*b5f0*/  @!P1 BRA `(.L_x_75) ;  /* 0x0000000000049947 */ /* 0x000fea0003800000 */
[----:B------:R-:W-:Y:S01]  /*b600*/  BPT.TRAP 0x1 ;  /* 0x000000040000795c */ /* 0x000fe20000300000 */
.L_x_75:
[----:B------:R-:W2:Y:S02]  /*b610*/  LDL R0, [R1+0xc] ;  /* 0x00000c0001007983 */ /* 0x000ea40000100800 */
[----:B--2---:R-:W-:-:S04]  /*b620*/  SHF.L.U32 R3, R0, 0x1f, RZ ;  /* 0x0000001f00037819 */ /* 0x004fc800000006ff */
[----:B------:R-:W2:Y:S02]  /*b630*/  SYNCS.PHASECHK.TRANS64.TRYWAIT P0, [R20+URZ+0x29860], R3 ;  /* 0x02986003140075a7 */ /* 0x000ea4000800017f */
[----:B--2---:R-:W-:Y:S05]  /*b640*/  @!P0 BRA `(.L_x_76) ;  /* 0x0000000c00d08947 */ /* 0x004fea0003800000 */
.L_x_106:
[----:B------:R-:W4:Y:S04]  /*b650*/  LDL R0, [R1] ;  /* 0x0000000001007983 */ /* 0x000f280000100800 */
[----:B------:R-:W2:Y:S04]  /*b660*/  LDL R2, [R1+0x1c] ;  /* 0x00001c0001027983 */ /* 0x000ea80000100800 */
[----:B------:R-:W3:Y:S04]  /*b670*/  LDL R10, [R1+0x20] ;  /* 0x00002000010a7983 */ /* 0x000ee80000100800 */
[----:B------:R-:W3:Y:S01]  /*b680*/  LDL R12, [R1+0x18] ;  /* 0x00001800010c7983 */ /* 0x000ee20000100800 */
[----:B------:R-:W-:Y:S05]  /*b690*/  WARPSYNC.ALL ;  /* 0x0000000000007948 */ /* 0x000fea0003800000 */
[----:B----4-:R-:W-:-:S05]  /*b6a0*/  IMAD R0, R0, 0x5000, RZ ;  /* 0x0000500000007824 */ /* 0x010fca00078e02ff */
[----:B--2---:R-:W-:-:S05]  /*b6b0*/  LOP3.LUT R2, R0, R2, RZ, 0xfc, !PT ;  /* 0x0000000200027212 */ /* 0x004fca00078efcff */
[----:B-1---5:R-:W1:Y:S01]  /*b6c0*/  LDSM.16.MT88.4 R4, [R2+UR40+0xa400] ;  /* 0x00a400280204783b */ /* 0x022e620008004200 */
[----:B------:R-:W-:Y:S01]  /*b6d0*/  VIADD R3, R2, UR40 ;  /* 0x0000002802037c36 */ /* 0x000fe20008000000 */
[----:B---3--:R-:W-:-:S03]  /*b6e0*/  IADD3 R0, R0, UR40, R12 ;  /* 0x0000002800007c10 */ /* 0x008fc6000fffe00c */
[----:B------:R-:W-:Y:S01]  /*b6f0*/  IMAD.IADD R3, R10, 0x1, R3 ;  /* 0x000000010a037824 */ /* 0x000fe200078e0203 */
[C-C-:B-1----:R-:W-:Y:S02]  /*b700*/  PRMT R8, R4.reuse, 0x6420, R5.reuse ;  /* 0x0000642004087816 */ /* 0x142fe40000000005 */
[----:B------:R-:W-:Y:S02]  /*b710*/  PRMT R9, R4, 0x7531, R5 ;  /* 0x0000753104097816 */ /* 0x000fe40000000005 */
[C-C-:B------:R-:W-:Y:S02]  /*b720*/  PRMT R10, R6.reuse, 0x6420, R7.reuse ;  /* 0x00006420060a7816 */ /* 0x140fe40000000007 */
[----:B------:R-:W-:Y:S02]  /*b730*/  PRMT R11, R6, 0x7531, R7 ;  /* 0x00007531060b7816 */ /* 0x000fe40000000007 */
[----:B------:R-:W1:Y:S04]  /*b740*/  LDSM.16.MT88.4 R4, [R3+0xa400] ;  /* 0x00a400000304783b */ /* 0x000e680000004200 */
[----:B------:R1:W-:Y:S02]  /*b750*/  STSM.16.M88.4 [R0+0x400], R8 ;  /* 0x0004000800007844 */ /* 0x0003e40000000200 */
        /* <DEDUP_REMOVED lines=47> */
[----:B------:R2:W-:Y:S01]  /*ba50*/  STSM.16.M88.4 [R0+0x4400], R12 ;  /* 0x0044000c00007844 */ /* 0x0005e20000000200 */
[C-C-:B-1----:R-:W-:Y:S02]  /*ba60*/  PRMT R8, R4.reuse, 0x6420, R5.reuse ;  /* 0x0000642004087816 */ /* 0x142fe40000000005 */
[----:B------:R-:W-:Y:S02]  /*ba70*/  PRMT R9, R4, 0x7531, R5 ;  /* 0x0000753104097816 */ /* 0x000fe40000000005 */
[----:B------:R-:W-:-:S02]  /*ba80*/  PRMT R10, R6, 0x6420, R7 ;  /* 0x00006420060a7816 */ /* 0x000fc40000000007 */
[----:B------:R-:W-:-:S05]  /*ba90*/  PRMT R11, R6, 0x7531, R7 ;  /* 0x00007531060b7816 */ /* 0x000fca0000000007 */
[----:B------:R2:W-:Y:S01]  /*baa0*/  STSM.16.M88.4 [R0+0x4c00], R8 ;  /* 0x004c000800007844 */ /* 0x0005e20000000200 */
[----:B------:R-:W-:Y:S01]  /*bab0*/  @!PT LDS RZ, [RZ] ;  /* 0x00000000fffff984 */ /* 0x000fe20000000800 */
[----:B------:R-:W-:Y:S01]  /*bac0*/  @!PT LDS RZ, [RZ] ;  /* 0x00000000fffff984 */ /* 0x000fe20000000800 */
[----:B------:R-:W-:Y:S01]  /*bad0*/  @!PT LDS RZ, [RZ] ;  /* 0x00000000fffff984 */ /* 0x000fe20000000800 */
[----:B------:R-:W-:Y:S01]  /*bae0*/  @!PT LDS RZ, [RZ] ;  /* 0x00000000fffff984 */ /* 0x000fe20000000800 */
[----:B------:R1:W-:Y:S06]  /*baf0*/  MEMBAR.ALL.CTA ;  /* 0x0000000000007992 */ /* 0x0003ec0000008000 */
[----:B-1----:R-:W1:Y:S01]  /*bb00*/  FENCE.VIEW.ASYNC.S ;  /* 0x00000000000073c6 */ /* 0x002e620000000000 */
[----:B------:R-:W-:Y:S05]  /*bb10*/  @!P1 BRA `(.L_x_77) ;  /* 0x0000000000049947 */ /* 0x000fea0003800000 */
[----:B------:R-:W-:Y:S01]  /*bb20*/  BPT.TRAP 0x1 ;  /* 0x000000040000795c */ /* 0x000fe20000300000 */
.L_x_77:
[----:B------:R-:W3:Y:S01]  /*bb30*/  LDL.LU R4, [R1] ;  /* 0x0000000001047983 */ /* 0x000ee20000300800 */
[----:B-1----:R-:W-:Y:S03]  /*bb40*/  SYNCS.ARRIVE.TRANS64.A1T0 RZ, [R20+URZ+0x29850], RZ ;  /* 0x029850ff14ff79a7 */ /* 0x002fe6000810003f */
[----:B------:R-:W4:Y:S01]  /*bb50*/  LDL.LU R3, [R1+0xc] ;  /* 0x00000c0001037983 */ /* 0x000f220000300800 */
[----:B--2---:R-:W-:Y:S01]  /*bb60*/  @!P2 VIADD R0, R20, 0x29880 ;  /* 0x000298801400a836 */ /* 0x004fe20000000000 */
[----:B------:R-:W-:Y:S02]  /*bb70*/  UIADD3 UR49, UR44, UR49, URZ ;  /* 0x000000312c317290 */ /* 0x000fe4000fffe03f */
[----:B------:R-:W-:Y:S01]  /*bb80*/  UIADD3 UR47, UR47, 0x1, URZ ;  /* 0x000000012f2f7890 */ /* 0x000fe2000fffe03f */
[----:B------:R-:W1:Y:S01]  /*bb90*/  LDC R2, c[0x0][0xda4] ;  /* 0x00036900ff027b82 */ /* 0x000e620000000800 */
[----:B------:R-:W-:-:S07]  /*bba0*/  @!P2 PRMT R0, RZ, 0x654, R0 ;  /* 0x00000654ff00a816 */ /* 0x000fce0000000000 */
[----:B------:R-:W-:Y:S01]  /*bbb0*/  BAR.SYNC.DEFER_BLOCKING 0x2, 0x80 ;  /* 0x0082000000007b1d */ /* 0x000fe20000010000 */
[----:B-1----:R-:W-:-:S05]  /*bbc0*/  ISETP.LE.AND P1, PT, R2, UR49, PT ;  /* 0x0000003102007c0c */ /* 0x002fca000bf23270 */
[----:B------:R3:W-:Y:S02]  /*bbd0*/  @!P2 SYNCS.ARRIVE.TRANS64.RED.A1T0 RZ, [R0+URZ], RZ ;  /* 0x000000ff00ffa9a7 */ /* 0x0007e4000810043f */
[----:B---3--:R-:W-:-:S05]  /*bbe0*/  VIADD R0, R4, 0x1 ;  /* 0x0000000104007836 */ /* 0x008fca0000000000 */
[----:B------:R-:W-:-:S04]  /*bbf0*/  ISETP.NE.AND P0, PT, R0, 0x2, PT ;  /* 0x000000020000780c */ /* 0x000fc80003f05270 */
[----:B------:R-:W-:Y:S02]  /*bc00*/  SEL R2, RZ, 0x1, P0 ;  /* 0x00000001ff027807 */ /* 0x000fe40000000000 */
[----:B------:R-:W-:Y:S02]  /*bc10*/  SEL R0, R0, RZ, P0 ;  /* 0x000000ff00007207 */ /* 0x000fe40000000000 */
[----:B----4-:R-:W-:-:S03]  /*bc20*/  LOP3.LUT R3, R3, R2, RZ, 0x3c, !PT ;  /* 0x0000000203037212 */ /* 0x010fc600078e3cff */
[----:B------:R2:W-:Y:S04]  /*bc30*/  STL [R1], R0 ;  /* 0x0000000001007387 */ /* 0x0005e80000100800 */
[----:B------:R2:W-:Y:S01]  /*bc40*/  STL [R1+0xc], R3 ;  /* 0x00000c0301007387 */ /* 0x0005e20000100800 */
[----:B------:R-:W-:Y:S05]  /*bc50*/  @!P1 BRA `(.L_x_78) ;  /* 0xffffffd4008c9947 */ /* 0x000fea000383ffff */
[----:B------:R-:W-:-:S12]  /*bc60*/  ULOP3.LUT UR47, UR47, 0x1, URZ, 0xc, !UPT ;  /* 0x000000012f2f7892 */ /* 0x000fd8000f8e0c3f */
.L_x_34:
[----:B--2---:R-:W1:Y:S01]  /*bc70*/  S2R R3, SR_CgaCtaId ;  /* 0x0000000000037919 */ /* 0x004e620000008800 */
[----:B------:R-:W-:-:S04]  /*bc80*/  MOV R0, 0x400 ;  /* 0x0000040000007802 */ /* 0x000fc80000000f00 */
[----:B-1----:R-:W-:Y:S01]  /*bc90*/  LEA R9, R3, R0, 0x18 ;  /* 0x0000000003097211 */ /* 0x002fe200078ec0ff */
[----:B------:R-:W-:-:S05]  /*bca0*/  IMAD.U32 R0, RZ, RZ, UR47 ;  /* 0x0000002fff007e24 */ /* 0x000fca000f8e00ff */
[----:B------:R-:W-:-:S04]  /*bcb0*/  SHF.L.U32 R0, R0, 0x1f, RZ ;  /* 0x0000001f00007819 */ /* 0x000fc800000006ff */
[----:B------:R-:W1:Y:S02]  /*bcc0*/  SYNCS.PHASECHK.TRANS64.TRYWAIT P0, [R9+URZ+0x29820], R0 ;  /* 0x02982000090075a7 */ /* 0x000e64000800017f */
[----:B-1----:R-:W-:Y:S05]  /*bcd0*/  @!P0 BRA `(.L_x_79) ;  /* 0x0000000800408947 */ /* 0x002fea0003800000 */
.L_x_107:
[----:B------:R-:W2:Y:S02]  /*bce0*/  S2R R2, SR_TID.X ;  /* 0x0000000000027919 */ /* 0x000ea40000002100 */
[----:B--2---:R-:W-:-:S04]  /*bcf0*/  SHF.R.U32.HI R2, RZ, 0x5, R2 ;  /* 0x00000005ff027819 */ /* 0x004fc80000011602 */
[----:B------:R-:W-:-:S05]  /*bd00*/  LOP3.LUT R2, R2, 0x3, RZ, 0xc0, !PT ;  /* 0x0000000302027812 */ /* 0x000fca00078ec0ff */
[----:B-1----:R-:W1:Y:S02]  /*bd10*/  SHFL.IDX PT, R0, R2, RZ, 0x1f ;  /* 0x00001fff02007589 */ /* 0x002e6400000e0000 */
[----:B-1----:R-:W-:-:S13]  /*bd20*/  ISETP.NE.AND P0, PT, R0, RZ, PT ;  /* 0x000000ff0000720c */ /* 0x002fda0003f05270 */
[----:B------:R-:W-:Y:S05]  /*bd30*/  @P0 EXIT ;  /* 0x000000000000094d */ /* 0x000fea0003800000 */
[----:B------:R-:W-:Y:S01]  /*bd40*/  ELECT P0, URZ, PT ;  /* 0x00000000003f782f */ /* 0x000fe20003800000 */
[----:B------:R-:W-:-:S12]  /*bd50*/  BSSY B0, `(.L_x_80) ;  /* 0x000002a000007945 */ /* 0x000fd80003800000 */
[----:B------:R-:W-:Y:S05]  /*bd60*/  @!P0 BRA `(.L_x_81) ;  /* 0x0000000000a08947 */ /* 0x000fea0003800000 */
[----:B------:R-:W-:-:S06]  /*bd70*/  ULOP3.LUT UR4, UR46, 0x2, URZ, 0xfc, !UPT ;  /* 0x000000022e047892 */ /* 0x000fcc000f8efc3f */
[----:B------:R-:W-:-:S05]  /*bd80*/  IMAD.U32 R0, RZ, RZ, UR4 ;  /* 0x00000004ff007e24 */ /* 0x000fca000f8e00ff */
[----:B------:R-:W-:-:S13]  /*bd90*/  ISETP.NE.AND P0, PT, R0, 0x3, PT ;  /* 0x000000030000780c */ /* 0x000fda0003f05270 */
[----:B------:R-:W-:Y:S05]  /*bda0*/  @!P0 BRA `(.L_x_82) ;  /* 0x0000000000048947 */ /* 0x000fea0003800000 */
[----:B------:R-:W-:Y:S01]  /*bdb0*/  BPT.TRAP 0x1 ;  /* 0x000000040000795c */ /* 0x000fe20000300000 */
.L_x_82:
[----:B------:R-:W2:Y:S04]  /*bdc0*/  LDL R2, [R1] ;  /* 0x0000000001027983 */ /* 0x000ea80000100800 */
[----:B------:R-:W3:Y:S01]  /*bdd0*/  LDL.LU R6, [R1+0xc] ;  /* 0x00000c0001067983 */ /* 0x000ee20000300800 */
[----:B------:R-:W-:-:S04]  /*bde0*/  VIADD R0, R9, 0x29840 ;  /* 0x0002984009007836 */ /* 0x000fc80000000000 */
[C---:B--2---:R-:W-:Y:S02]  /*bdf0*/  IMAD R5, R2.reuse, 0x8, R0 ;  /* 0x0000000802057824 */ /* 0x044fe400078e0200 */
[----:B------:R-:W-:Y:S01]  /*be00*/  VIADD R2, R2, 0x1 ;  /* 0x0000000102027836 */ /* 0x000fe20000000000 */
[----:B---3--:R-:W-:-:S04]  /*be10*/  SHF.L.U32 R4, R6, 0x1f, RZ ;  /* 0x0000001f06047819 */ /* 0x008fc800000006ff */
[----:B------:R-:W-:Y:S01]  /*be20*/  ISETP.NE.AND P2, PT, R2, 0x2, PT ;  /* 0x000000020200780c */ /* 0x000fe20003f45270 */
[----:B------:R-:W1:Y:S03]  /*be30*/  SYNCS.PHASECHK.TRANS64.TRYWAIT P1, [R5+URZ], R4 ;  /* 0x00000004050075a7 */ /* 0x000e66000802017f */
[----:B------:R-:W-:-:S04]  /*be40*/  SEL R3, RZ, 0x1, P2 ;  /* 0x00000001ff037807 */ /* 0x000fc80001000000 */
[----:B------:R-:W-:Y:S02]  /*be50*/  LOP3.LUT R6, R6, R3, RZ, 0x3c, !PT ;  /* 0x0000000306067212 */ /* 0x000fe400078e3cff */
[----:B------:R-:W-:-:S05]  /*be60*/  SEL R3, R2, RZ, P2 ;  /* 0x000000ff02037207 */ /* 0x000fca0001000000 */
[----:B------:R-:W-:Y:S01]  /*be70*/  IMAD R7, R3, 0x8, R0 ;  /* 0x0000000803077824 */ /* 0x000fe200078e0200 */
[----:B------:R-:W-:Y:S01]  /*be80*/  SHF.L.U32 R0, R6, 0x1f, RZ ;  /* 0x0000001f06007819 */ /* 0x000fe200000006ff */
[----:B-1----:R-:W-:Y:S06]  /*be90*/  @!P1 BRA `(.L_x_83) ;  /* 0x0000000400e49947 */ /* 0x002fec0003800000 */
.L_x_108:
[----:B------:R-:W2:Y:S02]  /*bea0*/  SYNCS.PHASECHK.TRANS64.TRYWAIT P1, [R7+URZ], R0 ;  /* 0x00000000070075a7 */ /* 0x000ea4000802017f */
[----:B--2---:R-:W-:Y:S05]  /*beb0*/  @!P1 BRA `(.L_x_84) ;  /* 0x0000000400f09947 */ /* 0x004fea0003800000 */
.L_x_109:
[----:B------:R-:W-:Y:S05]  /*bec0*/  @!P0 BRA `(.L_x_85) ;  /* 0x0000000000048947 */ /* 0x000fea0003800000 */
[----:B------:R-:W-:Y:S01]  /*bed0*/  BPT.TRAP 0x1 ;  /* 0x000000040000795c */ /* 0x000fe20000300000 */
.L_x_85:
[----:B------:R-:W1:Y:S02]  /*bee0*/  LDL.LU R2, [R1] ;  /* 0x0000000001027983 */ /* 0x000e640000300800 */
[----:B-1----:R-:W-:-:S04]  /*bef0*/  IMAD R5, R2, 0x8, R9 ;  /* 0x0000000802057824 */ /* 0x002fc800078e0209 */
[----:B------:R-:W1:Y:S02]  /*bf00*/  SYNCS.PHASECHK.TRANS64.TRYWAIT P1, [R5+URZ+0x29860], R4 ;  /* 0x02986004050075a7 */ /* 0x000e64000802017f */
[----:B-1----:R-:W-:Y:S05]  /*bf10*/  @!P1 BRA `(.L_x_86) ;  /* 0x0000000400ec9947 */ /* 0x002fea0003800000 */
.L_x_110:
[----:B------:R-:W-:Y:S05]  /*bf20*/  @!P0 BRA `(.L_x_87) ;  /* 0x0000000000048947 */ /* 0x000fea0003800000 */
[----:B------:R-:W-:Y:S01]  /*bf30*/  BPT.TRAP 0x1 ;  /* 0x000000040000795c */ /* 0x000fe20000300000 */
.L_x_87:
[----:B------:R-:W-:-:S04]  /*bf40*/  IMAD R3, R3, 0x8, R9 ;  /* 0x0000000803037824 */ /* 0x000fc800078e0209 */
[----:B------:R-:W3:Y:S02]  /*bf50*/  SYNCS.PHASECHK.TRANS64.TRYWAIT P1, [R3+URZ+0x29860], R0 ;  /* 0x02986000030075a7 */ /* 0x000ee4000802017f */
[----:B---3--:R-:W-:Y:S05]  /*bf60*/  @!P1 BRA `(.L_x_88) ;  /* 0x0000000400ec9947 */ /* 0x008fea0003800000 */
.L_x_111:
[----:B------:R-:W-:Y:S05]  /*bf70*/  @!P0 BRA `(.L_x_89) ;  /* 0x0000000000048947 */ /* 0x000fea0003800000 */
[----:B------:R-:W-:Y:S01]  /*bf80*/  BPT.TRAP 0x1 ;  /* 0x000000040000795c */ /* 0x000fe20000300000 */
.L_x_89:
[----:B------:R-:W4:Y:S02]  /*bf90*/  SYNCS.PHASECHK.TRANS64.TRYWAIT P0, [R5+URZ+0x29880], R4 ;  /* 0x02988004050075a7 */ /* 0x000f24000800017f */
[----:B----4-:R-:W-:Y:S05]  /*bfa0*/  @!P0 BRA `(.L_x_90) ;  /* 0x0000000400f08947 */ /* 0x010fea0003800000 */
.L_x_91:
[----:B------:R1:W1:Y:S02]  /*bfb0*/  SYNCS.PHASECHK.TRANS64.TRYWAIT P0, [R3+URZ+0x29880], R0 ;  /* 0x02988000030075a7 */ /* 0x000264000800017f */
[----:B-1----:R-:W-:Y:S05]  /*bfc0*/  @!P0 NANOSLEEP.SYNCS 0x989680 ;  /* 0x009896800000895d */ /* 0x002fea0003900000 */
[----:B------:R-:W1:Y:S02]  /*bfd0*/  @!P0 SYNCS.PHASECHK.TRANS64 P0, [R3+URZ+0x29880], R0 ;  /* 0x02988000030085a7 */ /* 0x000e64000800007f */
[----:B-1----:R-:W-:Y:S05]  /*bfe0*/  @!P0 BRA `(.L_x_91) ;  /* 0xfffffffc00f08947 */ /* 0x002fea000383ffff */
.L_x_81:
[----:B------:R-:W-:Y:S05]  /*bff0*/  BSYNC B0 ;  /* 0x0000000000007941 */ /* 0x000fea0003800000 */
.L_x_80:
[----:B------:R-:W-:Y:S05]  /*c000*/  EXIT ;  /* 0x000000000000794d */ /* 0x000fea0003800000 */
.L_x_10:
[----:B-1----:R-:W-:-:S04]  /*c010*/  IMAD.U32 R3, RZ, RZ, UR38 ;  /* 0x00000026ff037e24 */ /* 0x002fc8000f8e00ff */
[----:B------:R1:W2:Y:S03]  /*c020*/  SYNCS.PHASECHK.TRANS64.TRYWAIT P1, [R3+URZ+0x29800], R0 ;  /* 0x02980000030075a7 */ /* 0x0002a6000802017f */
[----:B--2---:R-:W-:Y:S05]  /*c030*/  @!P1 NANOSLEEP.SYNCS 0x989680 ;  /* 0x009896800000995d */ /* 0x004fea0003900000 */
[----:B------:R-:W2:Y:S02]  /*c040*/  @!P1 SYNCS.PHASECHK.TRANS64 P1, [R3+URZ+0x29800], R0 ;  /* 0x02980000030095a7 */ /* 0x000ea4000802007f */
[----:B--2---:R-:W-:Y:S05]  /*c050*/  @!P1 BRA `(.L_x_10) ;  /* 0xfffffffc00ec9947 */ /* 0x004fea000383ffff */
[----:B------:R-:W-:Y:S05]  /*c060*/  BRA `(.L_x_92) ;  /* 0xffffff54002c7947 */ /* 0x000fea000383ffff */
.L_x_14:
[----:B--2---:R2:W3:Y:S02]  /*c070*/  SYNCS.PHASECHK.TRANS64.TRYWAIT P1, [R4+URZ+0x29830], R3 ;  /* 0x02983003040075a7 */ /* 0x0044e4000802017f */
[----:B---3--:R-:W-:Y:S05]  /*c080*/  @!P1 NANOSLEEP.SYNCS 0x989680 ;  /* 0x009896800000995d */ /* 0x008fea0003900000 */
[----:B------:R-:W3:Y:S02]  /*c090*/  @!P1 SYNCS.PHASECHK.TRANS64 P1, [R4+URZ+0x29830], R3 ;  /* 0x02983003040095a7 */ /* 0x000ee4000802007f */
[----:B---3--:R-:W-:Y:S05]  /*c0a0*/  @!P1 BRA `(.L_x_14) ;  /* 0xfffffffc00f09947 */ /* 0x008fea000383ffff */
[----:B------:R-:W-:Y:S05]  /*c0b0*/  BRA `(.L_x_13) ;  /* 0xffffff5400547947 */ /* 0x000fea000383ffff */
.L_x_19:
[----:B--2---:R-:W-:-:S04]  /*c0c0*/  IMAD.U32 R3, RZ, RZ, UR6 ;  /* 0x00000006ff037e24 */ /* 0x004fc8000f8e00ff */
[----:B------:R2:W3:Y:S03]  /*c0d0*/  SYNCS.PHASECHK.TRANS64.TRYWAIT P1, [R3+URZ+0x29830], R0 ;  /* 0x02983000030075a7 */ /* 0x0004e6000802017f */
[----:B---3--:R-:W-:Y:S05]  /*c0e0*/  @!P1 NANOSLEEP.SYNCS 0x989680 ;  /* 0x009896800000995d */ /* 0x008fea0003900000 */
[----:B------:R-:W3:Y:S02]  /*c0f0*/  @!P1 SYNCS.PHASECHK.TRANS64 P1, [R3+URZ+0x29830], R0 ;  /* 0x02983000030095a7 */ /* 0x000ee4000802007f */
[----:B---3--:R-:W-:Y:S05]  /*c100*/  @!P1 BRA `(.L_x_19) ;  /* 0xfffffffc00ec9947 */ /* 0x008fea000383ffff */
[----:B------:R-:W-:Y:S05]  /*c110*/  BRA `(.L_x_16) ;  /* 0xffffff8800247947 */ /* 0x000fea000383ffff */
.L_x_23:
[----:B--2---:R-:W-:-:S04]  /*c120*/  IMAD.U32 R3, RZ, RZ, UR6 ;  /* 0x00000006ff037e24 */ /* 0x004fc8000f8e00ff */
[----:B------:R2:W3:Y:S03]  /*c130*/  SYNCS.PHASECHK.TRANS64.TRYWAIT P1, [R3+URZ+0x29850], R0 ;  /* 0x02985000030075a7 */ /* 0x0004e6000802017f */
[----:B---3--:R-:W-:Y:S05]  /*c140*/  @!P1 NANOSLEEP.SYNCS 0x989680 ;  /* 0x009896800000995d */ /* 0x008fea0003900000 */
[----:B------:R-:W3:Y:S02]  /*c150*/  @!P1 SYNCS.PHASECHK.TRANS64 P1, [R3+URZ+0x29850], R0 ;  /* 0x02985000030095a7 */ /* 0x000ee4000802007f */
[----:B---3--:R-:W-:Y:S05]  /*c160*/  @!P1 BRA `(.L_x_23) ;  /* 0xfffffffc00ec9947 */ /* 0x008fea000383ffff */
[----:B------:R-:W-:Y:S05]  /*c170*/  BRA `(.L_x_20) ;  /* 0xffffff9400247947 */ /* 0x000fea000383ffff */
.L_x_29:
[----:B--2---:R-:W-:-:S04]  /*c180*/  IMAD.U32 R7, RZ, RZ, UR8 ;  /* 0x00000008ff077e24 */ /* 0x004fc8000f8e00ff */
[----:B------:R2:W3:Y:S03]  /*c190*/  SYNCS.PHASECHK.TRANS64.TRYWAIT P1, [R7+URZ+0x29850], R6 ;  /* 0x02985006070075a7 */ /* 0x0004e6000802017f */
[----:B---3--:R-:W-:Y:S05]  /*c1a0*/  @!P1 NANOSLEEP.SYNCS 0x989680 ;  /* 0x009896800000995d */ /* 0x008fea0003900000 */
[----:B------:R-:W3:Y:S02]  /*c1b0*/  @!P1 SYNCS.PHASECHK.TRANS64 P1, [R7+URZ+0x29850], R6 ;  /* 0x02985006070095a7 */ /* 0x000ee4000802007f */
[----:B---3--:R-:W-:Y:S05]  /*c1c0*/  @!P1 BRA `(.L_x_29) ;  /* 0xfffffffc00ec9947 */ /* 0x008fea000383ffff */
[----:B------:R-:W-:Y:S05]  /*c1d0*/  BRA `(.L_x_28) ;  /* 0xffffffb000f87947 */ /* 0x000fea000383ffff */
.L_x_39:
[----:B------:R-:W-:Y:S02]  /*c1e0*/  IMAD.MOV.U32 R13, RZ, RZ, R4 ;  /* 0x000000ffff0d7224 */ /* 0x000fe400078e0004 */
[----:B------:R-:W-:Y:S02]  /*c1f0*/  IMAD.MOV.U32 R12, RZ, RZ, RZ ;  /* 0x000000ffff0c7224 */ /* 0x000fe400078e00ff */
[----:B------:R-:W-:Y:S02]  /*c200*/  IMAD.MOV.U32 R11, RZ, RZ, 0x1f ;  /* 0x0000001fff0b7424 */ /* 0x000fe400078e00ff */
[----:B------:R-:W-:-:S07]  /*c210*/  IMAD.MOV.U32 R15, RZ, RZ, -0x1 ;  /* 0xffffffffff0f7424 */ /* 0x000fce00078e00ff */
[----:B------:R-:W-:Y:S05]  /*c220*/  WARPSYNC.COLLECTIVE R15, `(.L_x_93) ;  /* 0x000000000f087348 */ /* 0x000fea0003c00000 */
[----:B------:R1:W2:Y:S02]  /*c230*/  SHFL.IDX P6, R14, R13, R12, R11 ;  /* 0x0000000c0d0e7389 */ /* 0x0002a400000c000b */
[----:B-12---:R-:W-:Y:S01]  /*c240*/  ENDCOLLECTIVE ;  /* 0x000000000000791b */ /* 0x006fe20003800000 */
.L_x_93:
[----:B------:R-:W-:Y:S05]  /*c250*/  BRA `(.L_x_94) ;  /* 0xffffffd800847947 */ /* 0x000fea000383ffff */
.L_x_41:
[----:B------:R-:W-:Y:S01]  /*c260*/  BSSY B0, `(.L_x_95) ;  /* 0x0000006000007945 */ /* 0x000fe20003800000 */
[----:B------:R-:W-:-:S07]  /*c270*/  IMAD.MOV.U32 R15, RZ, RZ, -0x1 ;  /* 0xffffffffff0f7424 */ /* 0x000fce00078e00ff */
[----:B-1----:R-:W-:Y:S05]  /*c280*/  WARPSYNC.COLLECTIVE R15, `(.L_x_96) ;  /* 0x000000000f0c7348 */ /* 0x002fea0003c00000 */
[----:B------:R-:W-:Y:S02]  /*c290*/  ELECT P6, UR62, PT ;  /* 0x00000000003e782f */ /* 0x000fe400038c0000 */
[----:B------:R-:W-:Y:S01]  /*c2a0*/  MOV R14, UR62 ;  /* 0x0000003e000e7c02 */ /* 0x000fe20008000f00 */
[----:B-1----:R-:W-:Y:S10]  /*c2b0*/  ENDCOLLECTIVE ;  /* 0x000000000000791b */ /* 0x002ff40003800000 */
.L_x_96:
[----:B------:R-:W-:Y:S05]  /*c2c0*/  BSYNC B0 ;  /* 0x0000000000007941 */ /* 0x000fea0003800000 */
.L_x_95:
[----:B------:R-:W-:Y:S05]  /*c2d0*/  BRA `(.L_x_97) ;  /* 0xffffffd800847947 */ /* 0x000fea000383ffff */
.L_x_44:
[----:B--2---:R2:W3:Y:S02]  /*c2e0*/  SYNCS.PHASECHK.TRANS64.TRYWAIT P3, [R5+URZ+0x29880], R2 ;  /* 0x02988002050075a7 */ /* 0x0044e4000806017f */
[----:B---3--:R-:W-:Y:S05]  /*c2f0*/  @!P3 NANOSLEEP.SYNCS 0x989680 ;  /* 0x009896800000b95d */ /* 0x008fea0003900000 */
[----:B------:R-:W3:Y:S02]  /*c300*/  @!P3 SYNCS.PHASECHK.TRANS64 P3, [R5+URZ+0x29880], R2 ;  /* 0x029880020500b5a7 */ /* 0x000ee4000806007f */
[----:B---3--:R-:W-:Y:S05]  /*c310*/  @!P3 BRA `(.L_x_44) ;  /* 0xfffffffc00f0b947 */ /* 0x008fea000383ffff */
[----:B------:R-:W-:Y:S05]  /*c320*/  BRA `(.L_x_98) ;  /* 0xffffffd800dc7947 */ /* 0x000fea000383ffff */
.L_x_46:
[----:B-1----:R1:W3:Y:S02]  /*c330*/  SYNCS.PHASECHK.TRANS64.TRYWAIT P3, [R5+URZ+0x29840], R2 ;  /* 0x02984002050075a7 */ /* 0x0022e4000806017f */
[----:B---3--:R-:W-:Y:S05]  /*c340*/  @!P3 NANOSLEEP.SYNCS 0x989680 ;  /* 0x009896800000b95d */ /* 0x008fea0003900000 */
[----:B------:R-:W3:Y:S02]  /*c350*/  @!P3 SYNCS.PHASECHK.TRANS64 P3, [R5+URZ+0x29840], R2 ;  /* 0x029840020500b5a7 */ /* 0x000ee4000806007f */
[----:B---3--:R-:W-:Y:S05]  /*c360*/  @!P3 BRA `(.L_x_46) ;  /* 0xfffffffc00f0b947 */ /* 0x008fea000383ffff */
[----:B------:R-:W-:Y:S05]  /*c370*/  BRA `(.L_x_99) ;  /* 0xffffffdc00347947 */ /* 0x000fea000383ffff */
.L_x_48:
[----:B--2---:R-:W-:-:S04]  /*c380*/  IMAD.U32 R3, RZ, RZ, UR40 ;  /* 0x00000028ff037e24 */ /* 0x004fc8000f8e00ff */
[----:B------:R2:W3:Y:S03]  /*c390*/  SYNCS.PHASECHK.TRANS64.TRYWAIT P0, [R3+URZ+0x29820], R2 ;  /* 0x02982002030075a7 */ /* 0x0004e6000800017f */
[----:B---3--:R-:W-:Y:S05]  /*c3a0*/  @!P0 NANOSLEEP.SYNCS 0x989680 ;  /* 0x009896800000895d */ /* 0x008fea0003900000 */
[----:B------:R-:W3:Y:S02]  /*c3b0*/  @!P0 SYNCS.PHASECHK.TRANS64 P0, [R3+URZ+0x29820], R2 ;  /* 0x02982002030085a7 */ /* 0x000ee4000800007f */
[----:B---3--:R-:W-:Y:S05]  /*c3c0*/  @!P0 BRA `(.L_x_48) ;  /* 0xfffffffc00ec8947 */ /* 0x008fea000383ffff */
[----:B------:R-:W-:Y:S05]  /*c3d0*/  BRA `(.L_x_100) ;  /* 0xffffffe0003c7947 */ /* 0x000fea000383ffff */
.L_x_54:
[----:B-1----:R1:W4:Y:S02]  /*c3e0*/  SYNCS.PHASECHK.TRANS64.TRYWAIT P0, [R9+URZ+0x29880], R3 ;  /* 0x02988003090075a7 */ /* 0x002324000800017f */
[----:B----4-:R-:W-:Y:S05]  /*c3f0*/  @!P0 NANOSLEEP.SYNCS 0x989680 ;  /* 0x009896800000895d */ /* 0x010fea0003900000 */
[----:B------:R-:W4:Y:S02]  /*c400*/  @!P0 SYNCS.PHASECHK.TRANS64 P0, [R9+URZ+0x29880], R3 ;  /* 0x02988003090085a7 */ /* 0x000f24000800007f */
[----:B----4-:R-:W-:Y:S05]  /*c410*/  @!P0 BRA `(.L_x_54) ;  /* 0xfffffffc00f08947 */ /* 0x010fea000383ffff */
[----:B------:R-:W-:Y:S05]  /*c420*/  BRA `(.L_x_101) ;  /* 0xffffffe000e07947 */ /* 0x000fea000383ffff */
.L_x_59:
[----:B--2---:R2:W3:Y:S02]  /*c430*/  SYNCS.PHASECHK.TRANS64.TRYWAIT P0, [R9+URZ+0x29840], R3 ;  /* 0x02984003090075a7 */ /* 0x0044e4000800017f */
[----:B---3--:R-:W-:Y:S05]  /*c440*/  @!P0 NANOSLEEP.SYNCS 0x989680 ;  /* 0x009896800000895d */ /* 0x008fea0003900000 */
[----:B------:R-:W3:Y:S02]  /*c450*/  @!P0 SYNCS.PHASECHK.TRANS64 P0, [R9+URZ+0x29840], R3 ;  /* 0x02984003090085a7 */ /* 0x000ee4000800007f */
[----:B---3--:R-:W-:Y:S05]  /*c460*/  @!P0 BRA `(.L_x_59) ;  /* 0xfffffffc00f08947 */ /* 0x008fea000383ffff */
[----:B------:R-:W-:Y:S05]  /*c470*/  BRA `(.L_x_102) ;  /* 0xffffffe400647947 */ /* 0x000fea000383ffff */
.L_x_67:
[----:B--2---:R-:W2:Y:S02]  /*c480*/  LDL R3, [R1+0x4] ;  /* 0x0000040001037983 */ /* 0x004ea40000100800 */
[----:B--2---:R2:W4:Y:S02]  /*c490*/  SYNCS.PHASECHK.TRANS64.TRYWAIT P3, [R3+URZ+0x29870], R2 ;  /* 0x02987002030075a7 */ /* 0x004524000806017f */
[----:B----4-:R-:W-:Y:S05]  /*c4a0*/  @!P3 NANOSLEEP.SYNCS 0x989680 ;  /* 0x009896800000b95d */ /* 0x010fea0003900000 */
[----:B------:R-:W4:Y:S02]  /*c4b0*/  @!P3 SYNCS.PHASECHK.TRANS64 P3, [R3+URZ+0x29870], R2 ;  /* 0x029870020300b5a7 */ /* 0x000f24000806007f */
[----:B----4-:R-:W-:Y:S05]  /*c4c0*/  @!P3 BRA `(.L_x_67) ;  /* 0xfffffffc00ecb947 */ /* 0x010fea000383ffff */
[----:B------:R-:W-:Y:S05]  /*c4d0*/  BRA `(.L_x_103) ;  /* 0xffffffe8008c7947 */ /* 0x000fea000383ffff */
.L_x_69:
[----:B--2---:R-:W2:Y:S02]  /*c4e0*/  LDL R4, [R1+0x4] ;  /* 0x0000040001047983 */ /* 0x004ea40000100800 */
[----:B--2---:R2:W4:Y:S02]  /*c4f0*/  SYNCS.PHASECHK.TRANS64.TRYWAIT P3, [R4+URZ+0x29860], R3 ;  /* 0x02986003040075a7 */ /* 0x004524000806017f */
[----:B----4-:R-:W-:Y:S05]  /*c500*/  @!P3 NANOSLEEP.SYNCS 0x989680 ;  /* 0x009896800000b95d */ /* 0x010fea0003900000 */
[----:B------:R-:W4:Y:S02]  /*c510*/  @!P3 SYNCS.PHASECHK.TRANS64 P3, [R4+URZ+0x29860], R3 ;  /* 0x029860030400b5a7 */ /* 0x000f24000806007f */
[----:B----4-:R-:W-:Y:S05]  /*c520*/  @!P3 BRA `(.L_x_69) ;  /* 0xfffffffc00ecb947 */ /* 0x010fea000383ffff */
[----:B------:R-:W-:Y:S05]  /*c530*/  BRA `(.L_x_104) ;  /* 0xffffffe800947947 */ /* 0x000fea000383ffff */
.L_x_74:
[----:B--2---:R2:W4:Y:S02]  /*c540*/  SYNCS.PHASECHK.TRANS64.TRYWAIT P0, [R20+URZ+0x29870], R3 ;  /* 0x02987003140075a7 */ /* 0x004524000800017f */
[----:B----4-:R-:W-:Y:S05]  /*c550*/  @!P0 NANOSLEEP.SYNCS 0x989680 ;  /* 0x009896800000895d */ /* 0x010fea0003900000 */
[----:B------:R-:W4:Y:S02]  /*c560*/  @!P0 SYNCS.PHASECHK.TRANS64 P0, [R20+URZ+0x29870], R3 ;  /* 0x02987003140085a7 */ /* 0x000f24000800007f */
[----:B----4-:R-:W-:Y:S05]  /*c570*/  @!P0 BRA `(.L_x_74) ;  /* 0xfffffffc00f08947 */ /* 0x010fea000383ffff */
[----:B------:R-:W-:Y:S05]  /*c580*/  BRA `(.L_x_105) ;  /* 0xfffffff000147947 */ /* 0x000fea000383ffff */
.L_x_76:
[----:B--2---:R2:W4:Y:S02]  /*c590*/  SYNCS.PHASECHK.TRANS64.TRYWAIT P0, [R20+URZ+0x29860], R3 ;  /* 0x02986003140075a7 */ /* 0x004524000800017f */
[----:B----4-:R-:W-:Y:S05]  /*c5a0*/  @!P0 NANOSLEEP.SYNCS 0x989680 ;  /* 0x009896800000895d */ /* 0x010fea0003900000 */
[----:B------:R-:W4:Y:S02]  /*c5b0*/  @!P0 SYNCS.PHASECHK.TRANS64 P0, [R20+URZ+0x29860], R3 ;  /* 0x02986003140085a7 */ /* 0x000f24000800007f */
[----:B----4-:R-:W-:Y:S05]  /*c5c0*/  @!P0 BRA `(.L_x_76) ;  /* 0xfffffffc00f08947 */ /* 0x010fea000383ffff */
[----:B------:R-:W-:Y:S05]  /*c5d0*/  BRA `(.L_x_106) ;  /* 0xfffffff0001c7947 */ /* 0x000fea000383ffff */
.L_x_79:
[----:B-1----:R1:W2:Y:S02]  /*c5e0*/  SYNCS.PHASECHK.TRANS64.TRYWAIT P0, [R9+URZ+0x29820], R0 ;  /* 0x02982000090075a7 */ /* 0x0022a4000800017f */
[----:B--2---:R-:W-:Y:S05]  /*c5f0*/  @!P0 NANOSLEEP.SYNCS 0x989680 ;  /* 0x009896800000895d */ /* 0x004fea0003900000 */
[----:B------:R-:W2:Y:S02]  /*c600*/  @!P0 SYNCS.PHASECHK.TRANS64 P0, [R9+URZ+0x29820], R0 ;  /* 0x02982000090085a7 */ /* 0x000ea4000800007f */
[----:B--2---:R-:W-:Y:S05]  /*c610*/  @!P0 BRA `(.L_x_79) ;  /* 0xfffffffc00f08947 */ /* 0x004fea000383ffff */
[----:B------:R-:W-:Y:S05]  /*c620*/  BRA `(.L_x_107) ;  /* 0xfffffff400ac7947 */ /* 0x000fea000383ffff */
.L_x_83:
[----:B-1----:R1:W2:Y:S02]  /*c630*/  SYNCS.PHASECHK.TRANS64.TRYWAIT P1, [R5+URZ], R4 ;  /* 0x00000004050075a7 */ /* 0x0022a4000802017f */
[----:B--2---:R-:W-:Y:S05]  /*c640*/  @!P1 NANOSLEEP.SYNCS 0x989680 ;  /* 0x009896800000995d */ /* 0x004fea0003900000 */
[----:B------:R-:W2:Y:S02]  /*c650*/  @!P1 SYNCS.PHASECHK.TRANS64 P1, [R5+URZ], R4 ;  /* 0x00000004050095a7 */ /* 0x000ea4000802007f */
[----:B--2---:R-:W-:Y:S05]  /*c660*/  @!P1 BRA `(.L_x_83) ;  /* 0xfffffffc00f09947 */ /* 0x004fea000383ffff */
[----:B------:R-:W-:Y:S05]  /*c670*/  BRA `(.L_x_108) ;  /* 0xfffffff800087947 */ /* 0x000fea000383ffff */
.L_x_84:
[----:B--2---:R2:W3:Y:S02]  /*c680*/  SYNCS.PHASECHK.TRANS64.TRYWAIT P1, [R7+URZ], R0 ;  /* 0x00000000070075a7 */ /* 0x0044e4000802017f */
[----:B---3--:R-:W-:Y:S05]  /*c690*/  @!P1 NANOSLEEP.SYNCS 0x989680 ;  /* 0x009896800000995d */ /* 0x008fea0003900000 */
[----:B------:R-:W3:Y:S02]  /*c6a0*/  @!P1 SYNCS.PHASECHK.TRANS64 P1, [R7+URZ], R0 ;  /* 0x00000000070095a7 */ /* 0x000ee4000802007f */
[----:B---3--:R-:W-:Y:S05]  /*c6b0*/  @!P1 BRA `(.L_x_84) ;  /* 0xfffffffc00f09947 */ /* 0x008fea000383ffff */
[----:B------:R-:W-:Y:S05]  /*c6c0*/  BRA `(.L_x_109) ;  /* 0xfffffff400fc7947 */ /* 0x000fea000383ffff */
.L_x_86:
[----:B-1----:R1:W3:Y:S02]  /*c6d0*/  SYNCS.PHASECHK.TRANS64.TRYWAIT P1, [R5+URZ+0x29860], R4 ;  /* 0x02986004050075a7 */ /* 0x0022e4000802017f */
[----:B---3--:R-:W-:Y:S05]  /*c6e0*/  @!P1 NANOSLEEP.SYNCS 0x989680 ;  /* 0x009896800000995d */ /* 0x008fea0003900000 */
[----:B------:R-:W3:Y:S02]  /*c6f0*/  @!P1 SYNCS.PHASECHK.TRANS64 P1, [R5+URZ+0x29860], R4 ;  /* 0x02986004050095a7 */ /* 0x000ee4000802007f */
[----:B---3--:R-:W-:Y:S05]  /*c700*/  @!P1 BRA `(.L_x_86) ;  /* 0xfffffffc00f09947 */ /* 0x008fea000383ffff */
[----:B------:R-:W-:Y:S05]  /*c710*/  BRA `(.L_x_110) ;  /* 0xfffffff800007947 */ /* 0x000fea000383ffff */
.L_x_88:
[----:B---3--:R3:W4:Y:S02]  /*c720*/  SYNCS.PHASECHK.TRANS64.TRYWAIT P1, [R3+URZ+0x29860], R0 ;  /* 0x02986000030075a7 */ /* 0x008724000802017f */
[----:B----4-:R-:W-:Y:S05]  /*c730*/  @!P1 NANOSLEEP.SYNCS 0x989680 ;  /* 0x009896800000995d */ /* 0x010fea0003900000 */
[----:B------:R-:W4:Y:S02]  /*c740*/  @!P1 SYNCS.PHASECHK.TRANS64 P1, [R3+URZ+0x29860], R0 ;  /* 0x02986000030095a7 */ /* 0x000f24000802007f */
[----:B----4-:R-:W-:Y:S05]  /*c750*/  @!P1 BRA `(.L_x_88) ;  /* 0xfffffffc00f09947 */ /* 0x010fea000383ffff */
[----:B------:R-:W-:Y:S05]  /*c760*/  BRA `(.L_x_111) ;  /* 0xfffffff800007947 */ /* 0x000fea000383ffff */
.L_x_90:
[----:B----4-:R4:W1:Y:S02]  /*c770*/  SYNCS.PHASECHK.TRANS64.TRYWAIT P0, [R5+URZ+0x29880], R4 ;  /* 0x02988004050075a7 */ /* 0x010864000800017f */
[----:B-1----:R-:W-:Y:S05]  /*c780*/  @!P0 NANOSLEEP.SYNCS 0x989680 ;  /* 0x009896800000895d */ /* 0x002fea0003900000 */
[----:B------:R-:W1:Y:S02]  /*c790*/  @!P0 SYNCS.PHASECHK.TRANS64 P0, [R5+URZ+0x29880], R4 ;  /* 0x02988004050085a7 */ /* 0x000e64000800007f */
[----:B-1----:R-:W-:Y:S05]  /*c7a0*/  @!P0 BRA `(.L_x_90) ;  /* 0xfffffffc00f08947 */ /* 0x002fea000383ffff */
[----:B------:R-:W-:Y:S05]  /*c7b0*/  BRA `(.L_x_91) ;  /* 0xfffffff400fc7947 */ /* 0x000fea000383ffff */
.L_x_112:
[----:B------:R-:W-:-:S00]  /*c7c0*/  BRA `(.L_x_112) ;  /* 0xfffffffc00fc7947 */ /* 0x000fc0000383ffff */
[----:B------:R-:W-:-:S00]  /*c7d0*/  NOP ;  /* 0x0000000000007918 */ /* 0x000fc00000000000 */
        /* <DEDUP_REMOVED lines=10> */
.L_x_2667:


//--------------------- .text._ZN7cutlass13device_kernelIN5flash11enable_sm90INS1_16FlashAttnFwdSm90INS1_25CollectiveMainloopFwdSm90ILi2EN4cute5tupleIJNS5_1CILi2EEENS7_ILi1EEES9_EEENS6_IJNS7_ILi128EEENS7_ILi160EEENS7_ILi192EEEEEELi128ENS_12float_e4m3_tEfNS_4arch4Sm90ELb0ELb0ELb0ELb0ELb0ELb0ELb0ELb1ELb1ELb0ELb0ELb0EEENS1_21CollectiveEpilogueFwdINS6_IJSB_SB_SC_EEESA_NS_10bfloat16_tESH_Li256ELb0ELb0ELb0ELb1EEENS1_29StaticPersistentTileSchedulerILb0EEEEEEEEEvNT_6ParamsE --------------------------
	.section	.text._ZN7cutlass13device_kernelIN5flash11enable_sm90INS1_16FlashAttnFwdSm90INS1_25CollectiveMainloopFwdSm90ILi2EN4cute5tupleIJNS5_1CILi2EEENS7_ILi1EEES9_EEENS6_IJNS7_ILi128EEENS7_ILi160EEENS7_ILi192EEEEEELi128ENS_12float_e4m3_tEfNS_4arch4Sm90ELb0ELb0ELb0ELb0ELb0ELb0ELb0ELb1ELb1ELb0ELb0ELb0EEENS1_21CollectiveEpilogueFwdINS6_IJSB_SB_SC_EEESA_NS_10bfloat16_tESH_Li256ELb0ELb0ELb0ELb1EEENS1_29StaticPersistentTileSchedulerILb0EEEEEEEEEvNT_6ParamsE,"ax",@progbits
	.align	128
.text._ZN7cutlass13device_kernelIN5flash11enable_sm90INS1_16FlashAttnFwdSm90INS1_25CollectiveMainloopFwdSm90ILi2EN4cute5tupleIJNS5_1CILi2EEENS7_ILi1EEES9_EEENS6_IJNS7_ILi128EEENS7_ILi160EEENS7_ILi192EEEEEELi128ENS_12float_e4m3_tEfNS_4arch4Sm90ELb0ELb0ELb0ELb0ELb0ELb0ELb0ELb1ELb1ELb0ELb0ELb0EEENS1_21CollectiveEpilogueFwdINS6_IJSB_SB_SC_EEESA_NS_10bfloat16_tESH_Li256ELb0ELb0ELb0ELb1EEENS1_29StaticPersistentTileSchedulerILb0EEEEEEEEEvNT_6ParamsE:
        .type           _ZN7cutlass13device_kernelIN5flash11enable_sm90INS1_16FlashAttnFwdSm90INS1_25CollectiveMainloopFwdSm90ILi2EN4cute5tupleIJNS5_1CILi2EEENS7_ILi1EEES9_EEENS6_IJNS7_ILi128EEENS7_ILi160EEENS7_ILi192EEEEEELi128ENS_12float_e4m3_tEfNS_4arch4Sm90ELb0ELb0ELb0ELb0ELb0ELb0ELb0ELb1ELb1ELb0ELb0ELb0EEENS1_21CollectiveEpilogueFwdINS6_IJSB_SB_SC_EEESA_NS_10bfloat16_tESH_Li256ELb0ELb0ELb0ELb1EEENS1_29StaticPersistentTileSchedulerILb0EEEEEEEEEvNT_6ParamsE,@function
        .size           _ZN7cutlass13device_kernelIN5flash11enable_sm90INS1_16FlashAttnFwdSm90INS1_25CollectiveMainloopFwdSm90ILi2EN4cute5tupleIJNS5_1CILi2EEENS7_ILi1EEES9_EEENS6_IJNS7_ILi128EEENS7_ILi160EEENS7_ILi192EEEEEELi128ENS_12float_e4m3_tEfNS_4arch4Sm90ELb0ELb0ELb0ELb0ELb0ELb0ELb0ELb1ELb1ELb0ELb0ELb0EEENS1_21CollectiveEpilogueFwdINS6_IJSB_SB_SC_EEESA_NS_10bfloat16_tESH_Li256ELb0ELb0ELb0ELb1EEENS1_29StaticPersistentTileSchedulerILb0EEEEEEEEEvNT_6ParamsE,(.L_x_2668 - _ZN7cutlass13device_kernelIN5flash11enable_sm90INS1_16FlashAttnFwdSm90INS1_25CollectiveMainloopFwdSm90ILi2EN4cute5tupleIJNS5_1CILi2EEENS7_ILi1EEES9_EEENS6_IJNS7_ILi128EEENS7_ILi160EEENS7_ILi192EEEEEELi128ENS_12float_e4m3_tEfNS_4arch4Sm90ELb0ELb0ELb0ELb0ELb0ELb0ELb0ELb1ELb1ELb0ELb0ELb0EEENS1_21CollectiveEpilogueFwdINS6_IJSB_SB_SC_EEESA_NS_10bfloat16_tESH_Li256ELb0ELb0ELb0ELb1EEENS1_29StaticPersistentTileSchedulerILb0EEEEEEEEEvNT_6ParamsE)
        .other          _ZN7cutlass13device_kernelIN5flash11enable_sm90INS1_16FlashAttnFwdSm90INS1_25CollectiveMainloopFwdSm90ILi2EN4cute5tupleIJNS5_1CILi2EEENS7_ILi1EEES9_EEENS6_IJNS7_ILi128EEENS7_ILi160EEENS7_ILi192EEEEEELi128ENS_12float_e4m3_tEfNS_4arch4Sm90ELb0ELb0ELb0ELb0ELb0ELb0ELb0ELb1ELb1ELb0ELb0ELb0EEENS1_21CollectiveEpilogueFwdINS6_IJSB_SB_SC_EEESA_NS_10bfloat16_tESH_Li256ELb0ELb0ELb0ELb1EEENS1_29StaticPersistentTileSchedulerILb0EEEEEEEEEvNT_6ParamsE,@"STO_CUDA_ENTRY STV_DEFAULT"
_ZN7cutlass13device_kernelIN5flash11enable_sm90INS1_16FlashAttnFwdSm90INS1_25CollectiveMainloopFwdSm90ILi2EN4cute5tupleIJNS5_1CILi2EEENS7_ILi1EEES9_EEENS6_IJNS7_ILi128EEENS7_ILi160EEENS7_ILi192EEEEEELi128ENS_12float_e4m3_tEfNS_4arch4Sm90ELb0ELb0ELb0ELb0ELb0ELb0ELb0ELb1ELb1ELb0ELb0ELb0EEENS1_21CollectiveEpilogueFwdINS6_IJSB_SB_SC_EEESA_NS_10bfloat16_tESH_Li256ELb0ELb0ELb0ELb1EEENS1_29StaticPersistentTileSchedulerILb0EEEEEEEEEvNT_6ParamsE:
        /* <DEDUP_REMOVED lines=24> */
.L_x_114:
[----:B------:R-:W-:Y:S05]  /*0180*/  BSYNC B0 ;  /* 0x0000000000007941 */ /* 0x000fea0003800000 */
.L_x_113:
[----:B------:R-:W-:Y:S01]  /*0190*/  VOTEU.ANY UP0, P0 ;  /* 0x00000000003f7886 */ /* 0x000fe20000000100 */
[----:B------:R-:W1:Y:S01]  /*01a0*/  SHFL.IDX PT, R3, R22, RZ, 0x1f ;  /* 0x00001fff16037589 */ /* 0x000e6200000e0000 */
[----:B------:R-:W-:Y:S01]  /*01b0*/  UMOV UR4, 0x1 ;  /* 0x0000000100047882 */ /* 0x000fe20000000000 */
[----:B------:R-:W-:Y:S01]  /*01c0*/  UMOV UR7, 0x2 ;  /* 0x0000000200077882 */ /* 0x000fe20000000000 */
[----:B------:R-:W-:Y:S01]  /*01d0*/  VOTEU.ANY UP1, P0 ;  /* 0x00000000003f7886 */ /* 0x000fe20000020100 */
[----:B------:R-:W2:Y:S01]  /*01e0*/  @UP0 S2UR UR8, SR_CgaCtaId ;  /* 0x00000000000809c3 */ /* 0x000ea20000008800 */
[----:B------:R-:W3:Y:S01]  /*01f0*/  SHFL.IDX PT, R2, R0, RZ, 0x1f ;  /* 0x00001fff00027589 */ /* 0x000ee200000e0000 */
[----:B------:R-:W-:Y:S01]  /*0200*/  @UP0 UMOV UR6, 0x400 ;  /* 0x0000040000060882 */ /* 0x000fe20000000000 */
[----:B------:R-:W-:-:S04]  /*0210*/  @UP0 UIADD3 UR4, -UR4, 0x100000, URZ ;  /* 0x0010000004040890 */ /* 0x000fc8000fffe13f */
[----:B------:R-:W-:Y:S02]  /*0220*/  @UP0 USHF.L.U32 UR5, UR4, 0xb, URZ ;  /* 0x0000000b04050899 */ /* 0x000fe4000800063f */
[----:B------:R-:W-:Y:S01]  /*0230*/  @UP0 USHF.L.U32 UR4, UR4, 0x1, URZ ;  /* 0x0000000104040899 */ /* 0x000fe2000800063f */
[----:B------:R-:W-:Y:S01]  /*0240*/  VOTEU.ANY UP2, P0 ;  /* 0x00000000003f7886 */ /* 0x000fe20000040100 */
[----:B-1----:R-:W-:Y:S01]  /*0250*/  R2UR UR9, R3 ;  /* 0x00000000030972ca */ /* 0x002fe200000e0000 */
[----:B--2---:R-:W-:Y:S01]  /*0260*/  @UP0 ULEA UR8, UR8, UR6, 0x18 ;  /* 0x0000000608080291 */ /* 0x004fe2000f8ec03f */
[----:B---3--:R-:W-:Y:S01]  /*0270*/  ISETP.NE.AND P1, PT, R2, RZ, PT ;  /* 0x000000ff0200720c */ /* 0x008fe20003f25270 */
[----:B------:R-:W-:-:S04]  /*0280*/  @UP0 UIADD3 UR6, -UR7, 0x100000, URZ ;  /* 0x0010000007060890 */ /* 0x000fc8000fffe13f */
[----:B------:R-:W-:Y:S02]  /*0290*/  @UP0 USHF.L.U32 UR7, UR6, 0xb, URZ ;  /* 0x0000000b06070899 */ /* 0x000fe4000800063f */
[----:B------:R-:W-:-:S04]  /*02a0*/  @UP0 USHF.L.U32 UR6, UR6, 0x1, URZ ;  /* 0x0000000106060899 */ /* 0x000fc8000800063f */
[----:B------:R-:W-:Y:S01]  /*02b0*/  UISETP.NE.AND UP0, UPT, UR9, URZ, UPT ;  /* 0x0000003f0900728c */ /* 0x000fe2000bf05270 */
[----:B------:R-:W1:Y:S02]  /*02c0*/  FENCE.VIEW.ASYNC.S ;  /* 0x00000000000073c6 */ /* 0x000e640000000000 */
[----:B-1----:R1:W2:Y:S05]  /*02d0*/  @UP1 SYNCS.EXCH.64 URZ, [UR8+0x29800], UR4 ;  /* 0x02980004083f15b2 */ /* 0x0022aa0008000100 */
[----:B------:R1:W3:Y:S01]  /*02e0*/  @UP2 SYNCS.EXCH.64 URZ, [UR8+0x29820], UR6 ;  /* 0x02982006083f25b2 */ /* 0x0002e20008000100 */
[----:B------:R-:W-:Y:S05]  /*02f0*/  @P1 BRA `(.L_x_115) ;  /* 0x0000000000481947 */ /* 0x000fea0003800000 */
        /* <DEDUP_REMOVED lines=18> */
.L_x_115:
[----:B-1----:R-:W1:Y:S01]  /*0420*/  S2UR UR4, SR_CTAID.Y ;  /* 0x00000000000479c3 */ /* 0x002e620000002600 */
[----:B------:R-:W4:Y:S01]  /*0430*/  SHFL.IDX PT, R4, R0, RZ, 0x1f ;  /* 0x00001fff00047589 */ /* 0x000f2200000e0000 */
[----:B------:R-:W-:Y:S01]  /*0440*/  ULDC UR5, c[0x0][0x154] ;  /* 0x0000550000057ab9 */ /* 0x000fe20000000800 */
[----:B------:R-:W-:-:S05]  /*0450*/  NOP ;  /* 0x0000000000007918 */ /* 0x000fca0000000000 */
[----:B------:R-:W5:Y:S08]  /*0460*/  S2UR UR49, SR_CTAID.X ;  /* 0x00000000003179c3 */ /* 0x000f700000002500 */
[----:B------:R-:W2:Y:S01]  /*0470*/  LDC R6, c[0x0][0x148] ;  /* 0x00005200ff067b82 */ /* 0x000ea20000000800 */
[----:B-1----:R-:W-:Y:S02]  /*0480*/  I2FP.F32.U32 R3, UR4 ;  /* 0x0000000400037c45 */ /* 0x002fe40008201000 */
[----:B----4-:R-:W-:-:S03]  /*0490*/  ISETP.NE.AND P0, PT, R4, RZ, PT ;  /* 0x000000ff0400720c */ /* 0x010fc60003f05270 */
[----:B------:R-:W-:Y:S01]  /*04a0*/  FMUL R5, R3, UR5 ;  /* 0x0000000503057c20 */ /* 0x000fe20008400000 */
[----:B------:R-:W-:Y:S02]  /*04b0*/  SHF.R.S32.HI R3, RZ, 0x1f, R7 ;  /* 0x0000001fff037819 */ /* 0x000fe40000011407 */
[----:B-----5:R-:W-:-:S03]  /*04c0*/  I2FP.F32.U32 R4, UR49 ;  /* 0x0000003100047c45 */ /* 0x020fc60008201000 */
[----:B------:R-:W1:Y:S02]  /*04d0*/  F2I.U32.TRUNC.NTZ R5, R5 ;  /* 0x0000000500057305 */ /* 0x000e64000020f000 */
[----:B-1----:R-:W-:-:S04]  /*04e0*/  IMAD.MOV R11, RZ, RZ, -R5 ;  /* 0x000000ffff0b7224 */ /* 0x002fc800078e0a05 */
[----:B--2---:R-:W-:Y:S01]  /*04f0*/  IMAD R11, R6, R11, UR4 ;  /* 0x00000004060b7e24 */ /* 0x004fe2000f8e020b */
[----:B------:R-:W-:Y:S02]  /*0500*/  ULDC UR4, c[0x0][0x150] ;  /* 0x0000540000047ab9 */ /* 0x000fe40000000800 */
[----:B------:R-:W-:Y:S01]  /*0510*/  FMUL R8, R4, UR4 ;  /* 0x0000000404087c20 */ /* 0x000fe20008400000 */
[----:B------:R-:W-:Y:S06]  /*0520*/  @P0 BRA `(.L_x_116) ;  /* 0x0000000000480947 */ /* 0x000fec0003800000 */
[----:B------:R-:W1:Y:S01]  /*0530*/  S2UR UR5, SR_CgaCtaId ;  /* 0x00000000000579c3 */ /* 0x000e620000008800 */
        /* <DEDUP_REMOVED lines=12> */
[----:B-1----:R1:W2:Y:S08]  /*0600*/  SYNCS.EXCH.64 URZ, [UR8+0x29850], UR4 ;  /* 0x02985004083f75b2 */ /* 0x0022b00008000100 */
[----:B------:R1:W4:Y:S01]  /*0610*/  SYNCS.EXCH.64 URZ, [UR8+0x29860], UR6 ;  /* 0x02986006083f75b2 */ /* 0x0003220008000100 */
[----:B------:R1:W1:Y:S01]  /*0620*/  SYNCS.EXCH.64 URZ, [UR8+0x29858], UR4 ;  /* 0x02985804083f75b2 */ /* 0x0002620008000100 */
[----:B------:R1:W1:Y:S01]  /*0630*/  SYNCS.EXCH.64 URZ, [UR8+0x29868], UR6 ;  /* 0x02986806083f75b2 */ /* 0x0002620008000100 */
[----:B------:R-:W-:Y:S01]  /*0640*/  NOP ;  /* 0x0000000000007918 */ /* 0x000fe20000000000 */
.L_x_116:
[----:B------:R-:W5:Y:S01]  /*0650*/  SHFL.IDX PT, R6, R0, RZ, 0x1f ;  /* 0x00001fff00067589 */ /* 0x000f6200000e0000 */
[----:B------:R-:W-:Y:S01]  /*0660*/  LEA.HI R3, R3, R7, RZ, 0x7 ;  /* 0x0000000703037211 */ /* 0x000fe200078f38ff */
[----:B------:R-:W1:Y:S01]  /*0670*/  LDC R9, c[0x0][0x144] ;  /* 0x00005100ff097b82 */ /* 0x000e620000000800 */
[----:B------:R-:W1:Y:S01]  /*0680*/  F2I.U32.TRUNC.NTZ R8, R8 ;  /* 0x0000000800087305 */ /* 0x000e62000020f000 */
[----:B------:R-:W-:Y:S01]  /*0690*/  NOP ;  /* 0x0000000000007918 */ /* 0x000fe20000000000 */
[----:B------:R-:W-:-:S05]  /*06a0*/  LOP3.LUT R3, R3, 0xffffff80, RZ, 0xc0, !PT ;  /* 0xffffff8003037812 */ /* 0x000fca00078ec0ff */
[----:B------:R-:W-:Y:S01]  /*06b0*/  IMAD.IADD R3, R7, 0x1, -R3 ;  /* 0x0000000107037824 */ /* 0x000fe200078e0a03 */
[----:B------:R-:W-:-:S04]  /*06c0*/  SHF.R.S32.HI R7, RZ, 0x1f, R2 ;  /* 0x0000001fff077819 */ /* 0x000fc80000011402 */
[----:B------:R-:W-:Y:S02]  /*06d0*/  SHF.R.S32.HI R4, RZ, 0x1f, R3 ;  /* 0x0000001fff047819 */ /* 0x000fe40000011403 */
[----:B------:R-:W-:Y:S02]  /*06e0*/  LEA.HI R7, R7, R2, RZ, 0x2 ;  /* 0x0000000207077211 */ /* 0x000fe400078f10ff */
[----:B------:R-:W-:-:S04]  /*06f0*/  LEA.HI R4, R4, R3, RZ, 0x3 ;  /* 0x0000000304047211 */ /* 0x000fc800078f18ff */
[--C-:B------:R-:W-:Y:S02]  /*0700*/  SHF.R.S32.HI R5, RZ, 0x3, R4.reuse ;  /* 0x00000003ff057819 */ /* 0x100fe40000011404 */
[----:B-----5:R-:W-:Y:S02]  /*0710*/  ISETP.NE.AND P0, PT, R6, RZ, PT ;  /* 0x000000ff0600720c */ /* 0x020fe40003f05270 */
[----:B------:R-:W-:-:S04]  /*0720*/  SHF.R.S32.HI R4, RZ, 0x1f, R4 ;  /* 0x0000001fff047819 */ /* 0x000fc80000011404 */
[----:B------:R-:W-:-:S04]  /*0730*/  LEA.HI R4, R4, R5, RZ, 0x2 ;  /* 0x0000000504047211 */ /* 0x000fc800078f10ff */
[----:B------:R-:W-:-:S03]  /*0740*/  LOP3.LUT R4, R4, 0xfffffffc, RZ, 0xc0, !PT ;  /* 0xfffffffc04047812 */ /* 0x000fc600078ec0ff */
        /* <DEDUP_REMOVED lines=17> */
[----:B------:R1:W1:Y:S01]  /*0860*/  SYNCS.EXCH.64 URZ, [UR8+0x29888], UR6 ;  /* 0x02988806083f75b2 */ /* 0x0002620008000100 */
[----:B------:R-:W-:Y:S01]  /*0870*/  NOP ;  /* 0x0000000000007918 */ /* 0x000fe20000000000 */
.L_x_117:
[----:B------:R-:W5:Y:S01]  /*0880*/  SHFL.IDX PT, R12, R0, RZ, 0x1f ;  /* 0x00001fff000c7589 */ /* 0x000f6200000e0000 */
[----:B------:R-:W-:Y:S01]  /*0890*/  LOP3.LUT R7, R7, 0x3ffffffc, RZ, 0xc0, !PT ;  /* 0x3ffffffc07077812 */ /* 0x000fe200078ec0ff */
[----:B------:R-:W-:Y:S01]  /*08a0*/  IMAD.IADD R4, R5, 0x1, -R4 ;  /* 0x0000000105047824 */ /* 0x000fe200078e0a04 */
[----:B------:R-:W-:Y:S01]  /*08b0*/  SHF.R.S32.HI R5, RZ, 0x1f, R6 ;  /* 0x0000001fff057819 */ /* 0x000fe20000011406 */
[----:B------:R-:W2:Y:S01]  /*08c0*/  LDC R10, c[0x0][0x140] ;  /* 0x00005000ff0a7b82 */ /* 0x000ea20000000800 */
[----:B-1----:R-:W-:Y:S01]  /*08d0*/  IMAD.MOV R8, RZ, RZ, -R8 ;  /* 0x000000ffff087224 */ /* 0x002fe200078e0a08 */
[----:B------:R-:W-:Y:S01]  /*08e0*/  NOP ;  /* 0x0000000000007918 */ /* 0x000fe20000000000 */
[----:B------:R-:W-:Y:S01]  /*08f0*/  IMAD.IADD R7, R2, 0x1, -R7 ;  /* 0x0000000102077824 */ /* 0x000fe200078e0a07 */
[----:B------:R-:W-:Y:S01]  /*0900*/  LEA.HI R5, R5, R6, RZ, 0x2 ;  /* 0x0000000605057211 */ /* 0x000fe200078f10ff */
[----:B------:R-:W-:Y:S02]  /*0910*/  IMAD R9, R9, R8, UR49 ;  /* 0x0000003109097e24 */ /* 0x000fe4000f8e0208 */
[----:B------:R-:W-:Y:S01]  /*0920*/  IMAD R7, R7, 0x4, R4 ;  /* 0x0000000407077824 */ /* 0x000fe200078e0204 */
[----:B------:R-:W-:-:S04]  /*0930*/  LOP3.LUT R5, R5, 0x3ffffffc, RZ, 0xc0, !PT ;  /* 0x3ffffffc05057812 */ /* 0x000fc800078ec0ff */
[----:B------:R-:W-:Y:S01]  /*0940*/  LEA.HI R2, R7, R7, RZ, 0x1 ;  /* 0x0000000707027211 */ /* 0x000fe200078f08ff */
[----:B------:R-:W-:-:S03]  /*0950*/  IMAD.IADD R5, R6, 0x1, -R5 ;  /* 0x0000000106057824 */ /* 0x000fc600078e0a05 */
[----:B------:R-:W-:Y:S01]  /*0960*/  LOP3.LUT R2, R2, 0xfffffffe, RZ, 0xc0, !PT ;  /* 0xfffffffe02027812 */ /* 0x000fe200078ec0ff */
[----:B------:R-:W-:Y:S01]  /*0970*/  IMAD R5, R5, 0x4, R4 ;  /* 0x0000000405057824 */ /* 0x000fe200078e0204 */
[----:B-----5:R-:W-:-:S03]  /*0980*/  ISETP.NE.AND P0, PT, R12, RZ, PT ;  /* 0x000000ff0c00720c */ /* 0x020fc60003f05270 */
[----:B------:R-:W-:-:S05]  /*0990*/  IMAD.IADD R2, R7, 0x1, -R2 ;  /* 0x0000000107027824 */ /* 0x000fca00078e0a02 */
[----:B------:R-:W-:Y:S02]  /*09a0*/  ISETP.NE.AND P5, PT, R2, R9, PT ;  /* 0x000000090200720c */ /* 0x000fe40003fa5270 */
[----:B------:R-:W-:-:S04]  /*09b0*/  LEA.HI R2, R5, R5, RZ, 0x1 ;  /* 0x0000000505027211 */ /* 0x000fc800078f08ff */
[----:B------:R-:W-:Y:S01]  /*09c0*/  LOP3.LUT R2, R2, 0xfffffffe, RZ, 0xc0, !PT ;  /* 0xfffffffe02027812 */ /* 0x000fe200078ec0ff */
        /* <DEDUP_REMOVED lines=19> */
.L_x_118:
[----:B------:R-:W5:Y:S01]  /*0b00*/  SHFL.IDX PT, R6, R0, RZ, 0x1f ;  /* 0x00001fff00067589 */ /* 0x000f6200000e0000 */
[----:B------:R-:W-:Y:S01]  /*0b10*/  IMAD.IADD R2, R5, 0x1, -R2 ;  /* 0x0000000105027824 */ /* 0x000fe200078e0a02 */
[----:B------:R-:W-:Y:S01]  /*0b20*/  LOP3.LUT P0, RZ, R3, 0x7, RZ, 0xc0, !PT ;  /* 0x0000000703ff7812 */ /* 0x000fe2000780c0ff */
[----:B------:R-:W-:Y:S01]  /*0b30*/  IMAD.SHL.U32 R4, R5, 0x4, RZ ;  /* 0x0000000405047824 */ /* 0x000fe200078e00ff */
[----:B--2---:R-:W-:Y:S01]  /*0b40*/  ISETP.EQ.U32.AND P1, PT, R10, 0x1, PT ;  /* 0x000000010a00780c */ /* 0x004fe20003f22070 */
[----:B------:R-:W-:Y:S01]  /*0b50*/  IMAD.SHL.U32 R18, R7, 0x4, RZ ;  /* 0x0000000407127824 */ /* 0x000fe200078e00ff */
[----:B------:R-:W-:Y:S01]  /*0b60*/  ISETP.NE.AND P2, PT, R2, R9, PT ;  /* 0x000000090200720c */ /* 0x000fe20003f45270 */
[----:B------:R-:W-:Y:S01]  /*0b70*/  NOP ;  /* 0x0000000000007918 */ /* 0x000fe20000000000 */
[----:B------:R-:W-:Y:S02]  /*0b80*/  LOP3.LUT R8, R5, 0xc, R4, 0x78, !PT ;  /* 0x0000000c05087812 */ /* 0x000fe400078e7804 */
[----:B------:R-:W-:-:S03]  /*0b90*/  LOP3.LUT R18, R7, 0xc, R18, 0x78, !PT ;  /* 0x0000000c07127812 */ /* 0x000fc600078e7812 */
[----:B------:R2:W-:Y:S01]  /*0ba0*/  STL [R1+0x20], R8 ;  /* 0x0000200801007387 */ /* 0x0005e20000100800 */
[C---:B------:R-:W-:Y:S02]  /*0bb0*/  @P5 LEA.HI R2, R18.reuse, R18, RZ, 0x1 ;  /* 0x0000001212025211 */ /* 0x040fe400078f08ff */
[----:B------:R-:W-:Y:S02]  /*0bc0*/  ISETP.LT.U32.AND P4, PT, R18, 0x2, !P0 ;  /* 0x000000021200780c */ /* 0x000fe40004781070 */
[----:B------:R-:W-:Y:S02]  /*0bd0*/  @P5 SHF.R.S32.HI R2, RZ, 0x1, R2 ;  /* 0x00000001ff025819 */ /* 0x000fe40000011402 */
[----:B------:R-:W-:Y:S02]  /*0be0*/  @P2 LEA.HI R3, R8, R8, RZ, 0x1 ;  /* 0x0000000808032211 */ /* 0x000fe400078f08ff */
[----:B------:R-:W-:Y:S01]  /*0bf0*/  @P5 ISETP.NE.AND P6, PT, R2, R11, PT ;  /* 0x0000000b0200520c */ /* 0x000fe20003fc5270 */
[----:B------:R-:W-:Y:S01]  /*0c00*/  IMAD.MOV.U32 R2, RZ, RZ, 0x1 ;  /* 0x00000001ff027424 */ /* 0x000fe200078e00ff */
[----:B-----5:R-:W-:-:S02]  /*0c10*/  ISETP.NE.AND P3, PT, R6, RZ, PT ;  /* 0x000000ff0600720c */ /* 0x020fc40003f65270 */
[----:B------:R-:W-:Y:S02]  /*0c20*/  @P2 SHF.R.S32.HI R4, RZ, 0x1, R3 ;  /* 0x00000001ff042819 */ /* 0x000fe40000011403 */
[----:B------:R-:W-:Y:S02]  /*0c30*/  SEL R3, RZ, 0x1, !P4 ;  /* 0x00000001ff037807 */ /* 0x000fe40006000000 */
[----:B------:R-:W-:Y:S02]  /*0c40*/  @P5 SEL R2, RZ, 0x1, P6 ;  /* 0x00000001ff025807 */ /* 0x000fe40003000000 */
[----:B------:R-:W-:Y:S01]  /*0c50*/  @P2 ISETP.NE.AND P4, PT, R4, R11, PT ;  /* 0x0000000b0400220c */ /* 0x000fe20003f85270 */
[----:B------:R-:W-:Y:S01]  /*0c60*/  IMAD.MOV.U32 R4, RZ, RZ, 0x1 ;  /* 0x00000001ff047424 */ /* 0x000fe200078e00ff */
[----:B------:R-:W-:Y:S02]  /*0c70*/  ISETP.LT.U32.AND P0, PT, R8, 0x2, !P0 ;  /* 0x000000020800780c */ /* 0x000fe40004701070 */
[----:B------:R-:W-:-:S02]  /*0c80*/  LOP3.LUT R2, R2, R3, RZ, 0xc0, !PT ;  /* 0x0000000302027212 */ /* 0x000fc400078ec0ff */
[----:B------:R-:W-:Y:S02]  /*0c90*/  SEL R3, RZ, 0x1, !P0 ;  /* 0x00000001ff037807 */ /* 0x000fe40004000000 */
[----:B------:R-:W-:Y:S01]  /*0ca0*/  @P2 SEL R4, RZ, 0x1, P4 ;  /* 0x00000001ff042807 */ /* 0x000fe20002000000 */
[----:B--2---:R-:W-:Y:S06]  /*0cb0*/  @P3 BRA `(.L_x_119) ;  /* 0x0000000000483947 */ /* 0x004fec0003800000 */
        /* <DEDUP_REMOVED lines=17> */
[----:B--2---:R-:W-:Y:S01]  /*0dd0*/  NOP ;  /* 0x0000000000007918 */ /* 0x004fe20000000000 */
.L_x_119:
[----:B------:R-:W-:Y:S01]  /*0de0*/  LOP3.LUT R3, R4, R3, RZ, 0xc0, !PT ;  /* 0x0000000304037212 */ /* 0x000fe200078ec0ff */
[----:B------:R-:W-:-:S04]  /*0df0*/  NOP ;  /* 0x0000000000007918 */ /* 0x000fc80000000000 */
[----:B------:R2:W-:Y:S01]  /*0e00*/  STL [R1+0x1c], R3 ;  /* 0x00001c0301007387 */ /* 0x0005e20000100800 */
[----:B------:R-:W-:Y:S05]  /*0e10*/  @!P1 BRA `(.L_x_120) ;  /* 0x0000000000089947 */ /* 0x000fea0003800000 */
[----:B-1-34-:R-:W-:Y:S01]  /*0e20*/  UCGABAR_ARV ;  /* 0x00000000000079c7 */ /* 0x01afe20008000000 */
[----:B------:R-:W-:Y:S05]  /*0e30*/  BRA `(.L_x_121) ;  /* 0x0000000000047947 */ /* 0x000fea0003800000 */
.L_x_120:
[----:B-1-34-:R-:W-:Y:S01]  /*0e40*/  NOP ;  /* 0x0000000000007918 */ /* 0x01afe20000000000 */
.L_x_121:
[----:B------:R-:W-:Y:S05]  /*0e50*/  @!P1 BRA `(.L_x_122) ;  /* 0x00000000000c9947 */ /* 0x000fea0003800000 */
[----:B------:R-:W-:Y:S01]  /*0e60*/  UCGABAR_WAIT ;  /* 0x0000000000007dc7 */ /* 0x000fe20008000000 */
[----:B------:R-:W-:Y:S01]  /*0e70*/  CCTL.IVALL ;  /* 0x00000000ff00798f */ /* 0x000fe20002000000 */
[----:B------:R-:W-:Y:S05]  /*0e80*/  BRA `(.L_x_123) ;  /* 0x0000000000047947 */ /* 0x000fea0003800000 */
.L_x_122:
[----:B------:R-:W-:Y:S06]  /*0e90*/  BAR.SYNC.DEFER_BLOCKING 0x0 ;  /* 0x0000000000007b1d */ /* 0x000fec0000010000 */
.L_x_123:
[----:B------:R-:W-:Y:S01]  /*0ea0*/  PLOP3.LUT P0, PT, PT, PT, UP0, 0x80, 0x0 ;  /* 0x000000000000781c */ /* 0x000fe20003f0f008 */
[----:B------:R-:W-:Y:S01]  /*0eb0*/  UMOV UR46, 0x1 ;  /* 0x00000001002e7882 */ /* 0x000fe20000000000 */
[----:B------:R-:W-:Y:S01]  /*0ec0*/  ULDC.64 UR50, c[0x0][0x208] ;  /* 0x0000820000327ab9 */ /* 0x000fe20000000a00 */
[----:B------:R-:W-:-:S10]  /*0ed0*/  USEL UR46, UR46, 0x2, !UP0 ;  /* 0x000000022e2e7887 */ /* 0x000fd4000c000000 */
[----:B------:R-:W-:Y:S05]  /*0ee0*/  @!P0 BRA `(.L_x_124) ;  /* 0x0000008000d08947 */ /* 0x000fea0003800000 */
.L_x_125:
[----:B------:R-:W-:-:S08]  /*0ef0*/  NOP ;  /* 0x0000000000007918 */ /* 0x000fd00000000000 */
[----:B------:R-:W1:Y:S02]  /*0f00*/  USETMAXREG.TRY_ALLOC.CTAPOOL UP0, 0xf0 ;  /* 0x000000f0000079c8 */ /* 0x000e640008000600 */
[----:B-1----:R-:W-:-:S13]  /*0f10*/  PLOP3.LUT P0, PT, PT, PT, UP0, 0x80, 0x0 ;  /* 0x000000000000781c */ /* 0x002fda0003f0f008 */
[----:B------:R-:W-:Y:S05]  /*0f20*/  @!P0 BRA `(.L_x_125) ;  /* 0xfffffffc00f08947 */ /* 0x000fea000383ffff */
[----:B--2---:R-:W1:Y:S01]  /*0f30*/  S2R R3, SR_TID.X ;  /* 0x0000000000037919 */ /* 0x004e620000002100 */
        /* <DEDUP_REMOVED lines=11> */
[----:B------:R-:W-:Y:S02]  /*0ff0*/  ULOP3.LUT UR47, UR46, 0x1, URZ, 0xfc, !UPT ;  /* 0x000000012e2f7892 */ /* 0x000fe4000f8efc3f */
        /* <DEDUP_REMOVED lines=30> */
[----:B------:R-:W-:Y:S01]  /*11e0*/  IMAD.MOV.U32 R7, RZ, RZ, -0x2 ;  /* 0xfffffffeff077424 */ /* 0x000fe200078e00ff */
[----:B------:R-:W-:Y:S01]  /*11f0*/  LOP3.LUT R10, R10, 0xfffffff8, RZ, 0xc0, !PT ;  /* 0xfffffff80a0a7812 */ /* 0x000fe200078ec0ff */
[----:B------:R-:W-:Y:S01]  /*1200*/  IMAD.U32 R16, RZ, RZ, UR4 ;  /* 0x00000004ff107e24 */ /* 0x000fe2000f8e00ff */
[----:B------:R-:W-:Y:S01]  /*1210*/  LEA.HI R6, R6, R19, RZ, 0x5 ;  /* 0x0000001306067211 */ /* 0x000fe200078f28ff */
[----:B------:R-:W-:Y:S01]  /*1220*/  IMAD.U32 R17, RZ, RZ, UR5 ;  /* 0x00000005ff117e24 */ /* 0x000fe2000f8e00ff */
[----:B------:R-:W-:Y:S01]  /*1230*/  LOP3.LUT R0, R5, 0x7ffffffc, RZ, 0xc0, !PT ;  /* 0x7ffffffc05007812 */ /* 0x000fe200078ec0ff */
[----:B------:R-:W-:Y:S01]  /*1240*/  IMAD.IADD R9, R9, 0x1, -R10 ;  /* 0x0000000109097824 */ /* 0x000fe200078e0a0a */
[----:B------:R-:W-:Y:S01]  /*1250*/  LOP3.LUT R4, R4, 0x3fffffe, RZ, 0xc0, !PT ;  /* 0x03fffffe04047812 */ /* 0x000fe200078ec0ff */
[----:B------:R-:W-:Y:S01]  /*1260*/  IMAD.SHL.U32 R3, R3, 0x8, RZ ;  /* 0x0000000803037824 */ /* 0x000fe200078e00ff */
[----:B------:R-:W-:Y:S01]  /*1270*/  SHF.R.S32.HI R6, RZ, 0x5, R6 ;  /* 0x00000005ff067819 */ /* 0x000fe20000011406 */
[----:B------:R-:W-:-:S02]  /*1280*/  IMAD.IADD R0, R19, 0x1, -R0 ;  /* 0x0000000113007824 */ /* 0x000fc400078e0a00 */
[----:B------:R-:W-:Y:S02]  /*1290*/  IMAD.IADD R4, R23, 0x1, -R4 ;  /* 0x0000000117047824 */ /* 0x000fe400078e0a04 */
[----:B------:R-:W-:Y:S02]  /*12a0*/  IMAD R9, R6, 0x10, R9 ;  /* 0x0000001006097824 */ /* 0x000fe400078e0209 */
[----:B------:R-:W-:Y:S02]  /*12b0*/  IMAD R170, R0, R7, 0xa0 ;  /* 0x000000a000aa7424 */ /* 0x000fe400078e0207 */
[----:B------:R-:W-:-:S04]  /*12c0*/  IMAD.WIDE R16, R3, 0x2, R16 ;  /* 0x0000000203107825 */ /* 0x000fc800078e0210 */
[----:B------:R-:W-:-:S07]  /*12d0*/  IMAD R169, R4, 0x40, R9 ;  /* 0x0000004004a97824 */ /* 0x000fce00078e0209 */
.L_x_152:
        /* <DEDUP_REMOVED lines=9> */
[----:B------:R-:W1:Y:S01]  /*1370*/  SHFL.IDX PT, R8, R23, RZ, 0x1f ;  /* 0x00001fff17087589 */ /* 0x000e6200000e0000 */
        /* <DEDUP_REMOVED lines=105> */
.L_x_126:
[----:B------:R-:W-:Y:S01]  /*1a10*/  ULOP3.LUT UR4, UR39, 0x1, URZ, 0xc0, !UPT ;  /* 0x0000000127047892 */ /* 0x000fe2000f8ec03f */
[----:B------:R-:W-:-:S05]  /*1a20*/  IMAD.U32 R3, RZ, RZ, UR47 ;  /* 0x0000002fff037e24 */ /* 0x000fca000f8e00ff */
[----:B------:R-:W-:Y:S01]  /*1a30*/  IMAD.U32 R0, RZ, RZ, UR4 ;  /* 0x00000004ff007e24 */ /* 0x000fe2000f8e00ff */
[----:B------:R-:W-:-:S04]  /*1a40*/  ISETP.NE.AND P0, PT, R3, 0x3, PT ;  /* 0x000000030300780c */ /* 0x000fc80003f05270 */
[----:B------:R-:W-:-:S04]  /*1a50*/  SHF.L.U32 R0, R0, 0x1f, RZ ;  /* 0x0000001f00007819 */ /* 0x000fc800000006ff */
[----:B------:R-:W1:Y:S02]  /*1a60*/  SYNCS.PHASECHK.TRANS64.TRYWAIT P1, [UR38+0x29800], R0 ;  /* 0x02980000ff0075a7 */ /* 0x000e640008020166 */
[----:B-1----:R-:W-:Y:S05]  /*1a70*/  @!P1 BRA `(.L_x_127) ;  /* 0x000000a800f09947 */ /* 0x002fea0003800000 */
.L_x_217:
[----:B------:R-:W-:Y:S05]  /*1a80*/  @!P0 BRA `(.L_x_128) ;  /* 0x0000000000048947 */ /* 0x000fea0003800000 */
[----:B------:R-:W-:Y:S01]  /*1a90*/  BPT.TRAP 0x1 ;  /* 0x000000040000795c */ /* 0x000fe20000300000 */
.L_x_128:
[----:B------:R-:W-:Y:S02]  /*1aa0*/  IMAD.U32 R4, RZ, RZ, UR52 ;  /* 0x00000034ff047e24 */ /* 0x000fe4000f8e00ff */
[----:B-1----:R-:W-:-:S03]  /*1ab0*/  IMAD.U32 R3, RZ, RZ, UR36 ;  /* 0x00000024ff037e24 */ /* 0x002fc6000f8e00ff */
[----:B------:R-:W-:Y:S02]  /*1ac0*/  LEA R4, R4, UR38, 0x3 ;  /* 0x0000002604047c11 */ /* 0x000fe4000f8e18ff */
[----:B------:R-:W-:-:S04]  /*1ad0*/  SHF.L.U32 R3, R3, 0x1f, RZ ;  /* 0x0000001f03037819 */ /* 0x000fc800000006ff */
[----:B------:R1:W2:Y:S01]  /*1ae0*/  SYNCS.PHASECHK.TRANS64.TRYWAIT P1, [R4+URZ+0x29830], R3 ;  /* 0x02983003040075a7 */ /* 0x0002a2000802017f */
[----:B------:R-:W-:Y:S05]  /*1af0*/  @!P0 BRA `(.L_x_129) ;  /* 0x0000000000048947 */ /* 0x000fea0003800000 */
[----:B------:R-:W-:Y:S01]  /*1b00*/  BPT.TRAP 0x1 ;  /* 0x000000040000795c */ /* 0x000fe20000300000 */
.L_x_129:
[----:B--2---:R-:W-:Y:S05]  /*1b10*/  @P1 BRA `(.L_x_130) ;  /* 0x0000000000081947 */ /* 0x004fea0003800000 */
[----:B------:R-:W2:Y:S02]  /*1b20*/  SYNCS.PHASECHK.TRANS64.TRYWAIT P1, [R4+URZ+0x29830], R3 ;  /* 0x02983003040075a7 */ /* 0x000ea4000802017f */
[----:B--2---:R-:W-:Y:S05]  /*1b30*/  @!P1 BRA `(.L_x_131) ;  /* 0x000000a800d89947 */ /* 0x004fea0003800000 */
.L_x_130:
[----:B------:R-:W-:Y:S05]  /*1b40*/  WARPSYNC.ALL ;  /* 0x0000000000007948 */ /* 0x000fea0003800000 */
[----:B------:R-:W-:Y:S01]  /*1b50*/  UIADD3 UR4, UR38, 0x1a400, URZ ;  /* 0x0001a40026047890 */ /* 0x000fe2000fffe03f */
[----:B------:R-:W-:Y:S01]  /*1b60*/  WARPGROUP.ARRIVE ;  /* 0x00000000000079c5 */ /* 0x000fe20000000000 */
[----:B------:R-:W-:Y:S02]  /*1b70*/  ULOP3.LUT UR28, UR49, 0x10000, URZ, 0xfc, !UPT ;  /* 0x00010000311c7892 */ /* 0x000fe4000f8efc3f */
[----:B------:R-:W-:Y:S01]  /*1b80*/  USHF.R.U32.HI UR4, URZ, 0x4, UR4 ;  /* 0x000000043f047899 */ /* 0x000fe20008011604 */
[----:B------:R-:W-:Y:S01]  /*1b90*/  UMOV UR25, 0x80000020 ;  /* 0x8000002000197882 */ /* 0x000fe20000000000 */
[----:B------:R-:W-:-:S02]  /*1ba0*/  UMOV UR27, 0x80000020 ;  /* 0x80000020001b7882 */ /* 0x000fc40000000000 */
[----:B------:R-:W-:Y:S01]  /*1bb0*/  ULOP3.LUT UR4, UR4, 0x3fff, URZ, 0xc0, !UPT ;  /* 0x00003fff04047892 */ /* 0x000fe2000f8ec03f */
[----:B------:R-:W-:Y:S01]  /*1bc0*/  UMOV UR24, UR28 ;  /* 0x0000001c00187c82 */ /* 0x000fe20008000000 */
[----:B------:R-:W-:Y:S02]  /*1bd0*/  UMOV UR5, UR25 ;  /* 0x0000001900057c82 */ /* 0x000fe40008000000 */
[----:B------:R-:W-:Y:S01]  /*1be0*/  ULOP3.LUT UR49, UR4, 0x10000, URZ, 0xfc, !UPT ;  /* 0x0001000004317892 */ /* 0x000fe2000f8efc3f */
[----:B------:R-:W-:Y:S02]  /*1bf0*/  UMOV UR7, 0x80000020 ;  /* 0x8000002000077882 */ /* 0x000fe40000000000 */
[----:B------:R-:W-:Y:S01]  /*1c00*/  UMOV UR4, UR24 ;  /* 0x0000001800047c82 */ /* 0x000fe20008000000 */
[----:B------:R-:W-:Y:S01]  /*1c10*/  UIMAD UR30, UR52, 0x780, UR49 ;  /* 0x00000780341e78a4 */ /* 0x000fe2000f8e0231 */
[----:B------:R-:W-:Y:S01]  /*1c20*/  UMOV UR11, 0x80000020 ;  /* 0x80000020000b7882 */ /* 0x000fe20000000000 */
[----:B------:R-:W-:-:S02]  /*1c30*/  UMOV UR15, 0x80000020 ;  /* 0x80000020000f7882 */ /* 0x000fc40000000000 */
[----:B------:R-:W-:Y:S02]  /*1c40*/  UIADD3 UR6, UR30, 0x80, URZ ;  /* 0x000000801e067890 */ /* 0x000fe4000fffe03f */
[----:B------:R-:W-:Y:S02]  /*1c50*/  UIADD3 UR8, UR30, 0x100, URZ ;  /* 0x000001001e087890 */ /* 0x000fe4000fffe03f */
[----:B------:R-:W-:Y:S01]  /*1c60*/  UMOV UR26, UR30 ;  /* 0x0000001e001a7c82 */ /* 0x000fe20008000000 */
[----:B------:R-:W-:Y:S01]  /*1c70*/  UIADD3 UR9, UR30, 0x180, URZ ;  /* 0x000001801e097890 */ /* 0x000fe2000fffe03f */
[----:B------:R-:W-:Y:S01]  /*1c80*/  QGMMA.64x32x32.F32.E4M3.E4M3 R88, gdesc[UR24], RZ, !UPT, gsb0 ;  /* 0x00600000185879f3 */ /* 0x000fe2000c0008ff */
[----:B------:R-:W-:Y:S01]  /*1c90*/  UMOV UR26, UR6 ;  /* 0x00000006001a7c82 */ /* 0x000fe20008000000 */
[----:B------:R-:W-:Y:S01]  /*1ca0*/  UMOV UR27, 0x80000020 ;  /* 0x80000020001b7882 */ /* 0x000fe20000000000 */
[----:B------:R-:W-:Y:S01]  /*1cb0*/  UMOV UR6, UR8 ;  /* 0x0000000800067c82 */ /* 0x000fe20008000000 */
[----:B------:R-:W-:-:S02]  /*1cc0*/  UIADD3 UR10, UR30, 0x200, URZ ;  /* 0x000002001e0a7890 */ /* 0x000fc4000fffe03f */
[----:B------:R-:W-:Y:S02]  /*1cd0*/  UIADD3 UR12, UR30, 0x102, URZ ;  /* 0x000001021e0c7890 */ /* 0x000fe4000fffe03f */
[----:B------:R-:W-:Y:S02]  /*1ce0*/  UIADD3 UR13, UR30, 0x182, URZ ;  /* 0x000001821e0d7890 */ /* 0x000fe4000fffe03f */
[----:B------:R-:W-:Y:S02]  /*1cf0*/  UIADD3 UR14, UR30, 0x202, URZ ;  /* 0x000002021e0e7890 */ /* 0x000fe4000fffe03f */
[----:B------:R-:W-:Y:S01]  /*1d00*/  UIADD3 UR18, UR30, 0x382, URZ ;  /* 0x000003821e127890 */ /* 0x000fe2000fffe03f */
[----:B------:R-:W-:Y:S01]  /*1d10*/  UMOV UR19, 0x80000020 ;  /* 0x8000002000137882 */ /* 0x000fe20000000000 */
[----:B------:R-:W-:Y:S01]  /*1d20*/  UIADD3 UR22, UR30, 0x600, URZ ;  /* 0x000006001e167890 */ /* 0x000fe2000fffe03f */
[----:B------:R-:W-:Y:S01]  /*1d30*/  UMOV UR23, 0x80000020 ;  /* 0x8000002000177882 */ /* 0x000fe20000000000 */
[----:B------:R-:W-:Y:S01]  /*1d40*/  UMOV UR31, 0x80000020 ;  /* 0x80000020001f7882 */ /* 0x000fe20000000000 */
[----:B------:R-:W-:-:S02]  /*1d50*/  WARPGROUP.DEPBAR.LE gsb0, 0x0 ;  /* 0x00008000000079c5 */ /* 0x000fc40000010000 */
[----:B------:R-:W-:-:S06]  /*1d60*/  WARPGROUP.ARRIVE ;  /* 0x00000000000079c5 */ /* 0x000fcc0000000000 */
[----:B------:R-:W-:Y:S01]  /*1d70*/  QGMMA.64x32x32.F32.E4M3.E4M3 R72, gdesc[UR24], RZ, !UPT, gsb0 ;  /* 0x00600000184879f3 */ /* 0x000fe2000c0008ff */
[----:B------:R-:W-:Y:S01]  /*1d80*/  UMOV UR26, UR9 ;  /* 0x00000009001a7c82 */ /* 0x000fe20008000000 */
[----:B------:R-:W-:Y:S01]  /*1d90*/  UMOV UR27, 0x80000020 ;  /* 0x80000020001b7882 */ /* 0x000fe20000000000 */
[----:B------:R-:W-:Y:S02]  /*1da0*/  WARPGROUP.DEPBAR.LE gsb0, 0x0 ;  /* 0x00008000000079c5 */ /* 0x000fe40000010000 */
[----:B------:R-:W-:-:S06]  /*1db0*/  WARPGROUP.ARRIVE ;  /* 0x00000000000079c5 */ /* 0x000fcc0000000000 */
[----:B------:R-:W-:Y:S01]  /*1dc0*/  QGMMA.64x32x32.F32.E4M3.E4M3 R56, gdesc[UR4], RZ, !UPT, gsb0 ;  /* 0x00600000043879f3 */ /* 0x000fe2000c0008ff */
[----:B------:R-:W-:Y:S02]  /*1dd0*/  UIADD3 UR4, UR28, 0x2, URZ ;  /* 0x000000021c047890 */ /* 0x000fe4000fffe03f */
[----:B------:R-:W-:Y:S01]  /*1de0*/  UIADD3 UR6, UR30, 0x2, URZ ;  /* 0x000000021e067890 */ /* 0x000fe2000fffe03f */
[----:B------:R-:W-:Y:S01]  /*1df0*/  UMOV UR5, 0x80000020 ;  /* 0x8000002000057882 */ /* 0x000fe20000000000 */
[----:B------:R-:W-:Y:S01]  /*1e00*/  UMOV UR7, 0x80000020 ;  /* 0x8000002000077882 */ /* 0x000fe20000000000 */
[----:B------:R-:W-:Y:S02]  /*1e10*/  UMOV UR9, UR5 ;  /* 0x0000000500097c82 */ /* 0x000fe40008000000 */
[----:B------:R-:W-:Y:S01]  /*1e20*/  UMOV UR8, UR4 ;  /* 0x0000000400087c82 */ /* 0x000fe20008000000 */
        /* <DEDUP_REMOVED lines=12> */
[----:B------:R-:W-:Y:S01]  /*1ef0*/  UMOV UR6, UR10 ;  /* 0x0000000a00067c82 */ /* 0x000fe20008000000 */
[----:B------:R-:W-:Y:S01]  /*1f00*/  UMOV UR7, 0x80000020 ;  /* 0x8000002000077882 */ /* 0x000fe20000000000 */
[----:B------:R-:W-:Y:S01]  /*1f10*/  UMOV UR10, UR12 ;  /* 0x0000000c000a7c82 */ /* 0x000fe20008000000 */
        /* <DEDUP_REMOVED lines=121> */
[----:B------:R-:W-:-:S03]  /*26b0*/  UIADD3 UR6, UR30, 0x702, URZ ;  /* 0x000007021e067890 */ /* 0x000fc6000fffe03f */
        /* <DEDUP_REMOVED lines=18> */
[----:B------:R-:W-:Y:S05]  /*27e0*/  @!P0 BRA `(.L_x_132) ;  /* 0x0000000000048947 */ /* 0x000fea0003800000 */
[----:B------:R-:W-:Y:S01]  /*27f0*/  BPT.TRAP 0x1 ;  /* 0x000000040000795c */ /* 0x000fe20000300000 */
.L_x_132:
[----:B------:R-:W-:Y:S01]  /*2800*/  VIADD R0, R170, UR56 ;  /* 0x00000038aa007c36 */ /* 0x000fe20008000000 */
[----:B------:R-:W-:Y:S01]  /*2810*/  P2R R14, PR, RZ, 0x1 ;  /* 0x00000001ff0e7803 */ /* 0x000fe20000000000 */
[----:B------:R-:W-:Y:S01]  /*2820*/  IMAD.U32 R5, RZ, RZ, UR53 ;  /* 0x00000035ff057e24 */ /* 0x000fe2000f8e00ff */
[----:B------:R-:W-:-:S03]  /*2830*/  UISETP.GE.AND UP0, UPT, UR56, 0xa1, UPT ;  /* 0x000000a13800788c */ /* 0x000fc6000bf06270 */
[----:B------:R-:W-:-:S05]  /*2840*/  IMAD R5, R5, -0xa0, R0 ;  /* 0xffffff6005057824 */ /* 0x000fca00078e0200 */
[C---:B------:R-:W-:Y:S02]  /*2850*/  ISETP.GT.AND P6, PT, R5.reuse, RZ, PT ;  /* 0x000000ff0500720c */ /* 0x040fe40003fc4270 */
[C---:B------:R-:W-:Y:S02]  /*2860*/  ISETP.GT.AND P5, PT, R5.reuse, 0x1, PT ;  /* 0x000000010500780c */ /* 0x040fe40003fa4270 */
[----:B------:R-:W-:Y:S02]  /*2870*/  ISETP.GT.AND P4, PT, R5, 0x8, PT ;  /* 0x000000080500780c */ /* 0x000fe40003f84270 */
[----:B------:R-:W-:Y:S02]  /*2880*/  FSEL R90, R90, -INF , P6 ;  /* 0xff8000005a5a7808 */ /* 0x000fe40003000000 */
[----:B------:R-:W-:Y:S02]  /*2890*/  FSEL R91, R91, -INF , P5 ;  /* 0xff8000005b5b7808 */ /* 0x000fe40002800000 */
[----:B------:R-:W-:-:S02]  /*28a0*/  ISETP.GT.AND P3, PT, R5, 0x9, PT ;  /* 0x000000090500780c */ /* 0x000fc40003f64270 */
[----:B------:R-:W-:Y:S02]  /*28b0*/  FSEL R94, R94, -INF , P4 ;  /* 0xff8000005e5e7808 */ /* 0x000fe40002000000 */
[----:B-12---:R-:W-:Y:S02]  /*28c0*/  FMNMX.FTZ R3, R90, R91, !PT ;  /* 0x0000005b5a037209 */ /* 0x006fe40007810000 */
[----:B------:R-:W-:Y:S02]  /*28d0*/  ISETP.GT.AND P1, PT, R5, 0x10, PT ;  /* 0x000000100500780c */ /* 0x000fe40003f24270 */
[----:B------:R-:W-:Y:S02]  /*28e0*/  FSEL R95, R95, -INF , P3 ;  /* 0xff8000005f5f7808 */ /* 0x000fe40001800000 */
[----:B------:R-:W-:Y:S02]  /*28f0*/  FMNMX.FTZ R0, R94, R3, !PT ;  /* 0x000000035e007209 */ /* 0x000fe40007810000 */
        /* <DEDUP_REMOVED lines=99> */
[C---:B------:R-:W-:Y:S02]  /*2f30*/  ISETP.GT.AND P0, PT, R5.reuse, 0x79, PT ;  /* 0x000000790500780c */ /* 0x040fe40003f04270 */
        /* <DEDUP_REMOVED lines=9> */
[----:B------:R-:W-:Y:S02]  /*2fd0*/  P2R R13, PR, RZ, 0x1 ;  /* 0x00000001ff0d7803 */ /* 0x000fe40000000000 */
[----:B------:R-:W-:Y:S02]  /*2fe0*/  FSEL R41, R41, -INF , P5 ;  /* 0xff80000029297808 */ /* 0x000fe40002800000 */
[C---:B------:R-:W-:Y:S02]  /*2ff0*/  ISETP.GT.AND P0, PT, R5.reuse, 0x80, PT ;  /* 0x000000800500780c */ /* 0x040fe40003f04270 */
[----:B------:R-:W-:Y:S02]  /*3000*/  ISETP.GT.AND P5, PT, R5, 0x80, PT ;  /* 0x000000800500780c */ /* 0x000fe40003fa4270 */
[----:B------:R-:W-:Y:S02]  /*3010*/  FMNMX.FTZ R0, R54, R7, !PT ;  /* 0x0000000736007209 */ /* 0x000fe40007810000 */
[----:B------:R-:W-:-:S02]  /*3020*/  FSEL R24, R24, -INF , P0 ;  /* 0xff80000018187808 */ /* 0x000fc40000000000 */
[----:B------:R-:W-:Y:S02]  /*3030*/  FSEL R59, R26, -INF , P5 ;  /* 0xff8000001a3b7808 */ /* 0x000fe40002800000 */
[----:B------:R-:W-:Y:S02]  /*3040*/  FMNMX.FTZ R0, R55, R0, !PT ;  /* 0x0000000037007209 */ /* 0x000fe40007810000 */
[----:B------:R-:W-:Y:S02]  /*3050*/  ISETP.NE.AND P0, PT, R13, RZ, PT ;  /* 0x000000ff0d00720c */ /* 0x000fe40003f05270 */
[----:B------:R-:W-:Y:S02]  /*3060*/  FMNMX.FTZ R13, R88, R89, !PT ;  /* 0x00000059580d7209 */ /* 0x000fe40007810000 */
[----:B------:R-:W-:Y:S02]  /*3070*/  FSEL R48, R48, -INF , P1 ;  /* 0xff80000030307808 */ /* 0x000fe40000800000 */
[----:B------:R-:W-:-:S02]  /*3080*/  ISETP.GT.AND P1, PT, R5, 0x88, PT ;  /* 0x000000880500780c */ /* 0x000fc40003f24270 */
[----:B------:R-:W-:Y:S02]  /*3090*/  FMNMX.FTZ R7, R59, R0, !PT ;  /* 0x000000003b077209 */ /* 0x000fe40007810000 */
[----:B------:R-:W-:Y:S02]  /*30a0*/  FSEL R25, R25, -INF , P0 ;  /* 0xff80000019197808 */ /* 0x000fe40000000000 */
[----:B------:R-:W-:Y:S02]  /*30b0*/  ISETP.NE.AND P0, PT, R14, RZ, PT ;  /* 0x000000ff0e00720c */ /* 0x000fe40003f05270 */
[----:B------:R-:W-:Y:S02]  /*30c0*/  FMNMX.FTZ R14, R92, R13, !PT ;  /* 0x0000000d5c0e7209 */ /* 0x000fe40007810000 */
[----:B------:R-:W-:Y:S02]  /*30d0*/  FSEL R49, R49, -INF , P2 ;  /* 0xff80000031317808 */ /* 0x000fe40001000000 */
[----:B------:R-:W-:-:S02]  /*30e0*/  ISETP.GT.AND P2, PT, R5, 0x89, PT ;  /* 0x000000890500780c */ /* 0x000fc40003f44270 */
[----:B------:R-:W-:Y:S02]  /*30f0*/  FSEL R67, R30, -INF , P1 ;  /* 0xff8000001e437808 */ /* 0x000fe40000800000 */
[----:B------:R-:W-:Y:S02]  /*3100*/  FMNMX.FTZ R0, R58, R7, !PT ;  /* 0x000000073a007209 */ /* 0x000fe40007810000 */
[----:B------:R-:W-:Y:S02]  /*3110*/  FMNMX.FTZ R13, R93, R14, !PT ;  /* 0x0000000e5d0d7209 */ /* 0x000fe40007810000 */
[----:B------:R-:W-:Y:S02]  /*3120*/  FSEL R45, R45, -INF , P3 ;  /* 0xff8000002d2d7808 */ /* 0x000fe40001800000 */
[----:B------:R-:W-:Y:S02]  /*3130*/  FSEL R70, R31, -INF , P2 ;  /* 0xff8000001f467808 */ /* 0x000fe40001000000 */
[----:B------:R-:W-:-:S02]  /*3140*/  FMNMX.FTZ R7, R67, R0, !PT ;  /* 0x0000000043077209 */ /* 0x000fc40007810000 */
[C---:B------:R-:W-:Y:S02]  /*3150*/  ISETP.GT.AND P3, PT, R5.reuse, 0x90, PT ;  /* 0x000000900500780c */ /* 0x040fe40003f64270 */
[----:B------:R-:W-:Y:S02]  /*3160*/  FMNMX.FTZ R14, R96, R13, !PT ;  /* 0x0000000d600e7209 */ /* 0x000fe40007810000 */
[----:B------:R-:W-:Y:S02]  /*3170*/  FSEL R44, R44, -INF , P4 ;  /* 0xff8000002c2c7808 */ /* 0x000fe40002000000 */
[----:B------:R-:W-:Y:S02]  /*3180*/  FSEL R71, R34, -INF , P3 ;  /* 0xff80000022477808 */ /* 0x000fe40001800000 */
[----:B------:R-:W-:Y:S02]  /*3190*/  FMNMX.FTZ R0, R70, R7, !PT ;  /* 0x0000000746007209 */ /* 0x000fe40007810000 */
[----:B------:R-:W-:-:S02]  /*31a0*/  ISETP.GT.AND P4, PT, R5, 0x91, PT ;  /* 0x000000910500780c */ /* 0x000fc40003f84270 */
[----:B------:R-:W-:Y:S02]  /*31b0*/  FMNMX.FTZ R15, R97, R14, !PT ;  /* 0x0000000e610f7209 */ /* 0x000fe40007810000 */
[----:B------:R-:W-:Y:S02]  /*31c0*/  FSEL R62, R35, -INF , P4 ;  /* 0xff800000233e7808 */ /* 0x000fe40002000000 */
[----:B------:R-:W-:Y:S02]  /*31d0*/  FMNMX.FTZ R7, R71, R0, !PT ;  /* 0x0000000047077209 */ /* 0x000fe40007810000 */
[----:B------:R-:W-:Y:S02]  /*31e0*/  ISETP.GT.AND P5, PT, R5, 0x98, PT ;  /* 0x000000980500780c */ /* 0x000fe40003fa4270 */
[----:B------:R-:W-:Y:S02]  /*31f0*/  FMNMX.FTZ R20, R100, R15, !PT ;  /* 0x0000000f64147209 */ /* 0x000fe40007810000 */
[----:B------:R-:W-:-:S02]  /*3200*/  FSEL R63, R38, -INF , P5 ;  /* 0xff800000263f7808 */ /* 0x000fc40002800000 */
[----:B------:R-:W-:Y:S02]  /*3210*/  FMNMX.FTZ R0, R62, R7, !PT ;  /* 0x000000073e007209 */ /* 0x000fe40007810000 */
[----:B------:R-:W-:Y:S02]  /*3220*/  ISETP.GT.AND P6, PT, R5, 0x99, PT ;  /* 0x000000990500780c */ /* 0x000fe40003fc4270 */
[----:B------:R-:W-:Y:S02]  /*3230*/  FMNMX.FTZ R15, R101, R20, !PT ;  /* 0x00000014650f7209 */ /* 0x000fe40007810000 */
[----:B------:R-:W-:Y:S02]  /*3240*/  FSEL R66, R39, -INF , P6 ;  /* 0xff80000027427808 */ /* 0x000fe40003000000 */
[----:B------:R-:W-:Y:S02]  /*3250*/  FMNMX.FTZ R7, R63, R0, !PT ;  /* 0x000000003f077209 */ /* 0x000fe40007810000 */
[----:B------:R-:W-:-:S02]  /*3260*/  FMNMX.FTZ R20, R72, R15, !PT ;  /* 0x0000000f48147209 */ /* 0x000fc40007810000 */
[----:B------:R-:W-:Y:S02]  /*3270*/  FMNMX.FTZ R7, R66, R7, !PT ;  /* 0x0000000742077209 */ /* 0x000fe40007810000 */
[----:B------:R-:W-:Y:S02]  /*3280*/  FMNMX.FTZ R21, R73, R20, !PT ;  /* 0x0000001449157209 */ /* 0x000fe40007810000 */
[----:B------:R-:W-:Y:S01]  /*3290*/  P2R R10, PR, RZ, 0x8 ;  /* 0x00000008ff0a7803 */ /* 0x000fe20000000000 */
[----:B------:R-:W1:Y:S01]  /*32a0*/  SHFL.BFLY PT, R0, R7, 0x2, 0x1f ;  /* 0x0c401f0007007f89 */ /* 0x000e6200000e0000 */
[----:B------:R-:W-:Y:S02]  /*32b0*/  FMNMX.FTZ R20, R76, R21, !PT ;  /* 0x000000154c147209 */ /* 0x000fe40007810000 */
[----:B------:R-:W-:Y:S02]  /*32c0*/  P2R R11, PR, RZ, 0x4 ;  /* 0x00000004ff0b7803 */ /* 0x000fe40000000000 */
[----:B------:R-:W-:-:S02]  /*32d0*/  FMNMX.FTZ R21, R77, R20, !PT ;  /* 0x000000144d157209 */ /* 0x000fc40007810000 */
[----:B------:R-:W-:Y:S02]  /*32e0*/  ISETP.GT.AND P2, PT, R5, 0x78, PT ;  /* 0x000000780500780c */ /* 0x000fe40003f44270 */
[----:B------:R-:W-:Y:S02]  /*32f0*/  FMNMX.FTZ R30, R80, R21, !PT ;  /* 0x00000015501e7209 */ /* 0x000fe40007810000 */
[----:B------:R-:W-:Y:S02]  /*3300*/  P2R R12, PR, RZ, 0x2 ;  /* 0x00000002ff0c7803 */ /* 0x000fe40000000000 */
[----:B------:R-:W-:Y:S02]  /*3310*/  FMNMX.FTZ R21, R81, R30, !PT ;  /* 0x0000001e51157209 */ /* 0x000fe40007810000 */
[----:B------:R-:W-:Y:S02]  /*3320*/  ISETP.GT.AND P1, PT, R5, 0x79, PT ;  /* 0x000000790500780c */ /* 0x000fe40003f24270 */
[----:B------:R-:W-:-:S02]  /*3330*/  FMNMX.FTZ R30, R84, R21, !PT ;  /* 0x00000015541e7209 */ /* 0x000fc40007810000 */
[----:B------:R-:W-:Y:S02]  /*3340*/  FSEL R52, R52, -INF , P2 ;  /* 0xff80000034347808 */ /* 0x000fe40001000000 */
[----:B------:R-:W-:Y:S02]  /*3350*/  FMNMX.FTZ R27, R85, R30, !PT ;  /* 0x0000001e551b7209 */ /* 0x000fe40007810000 */
[----:B------:R-:W-:Y:S02]  /*3360*/  FSEL R53, R53, -INF , P1 ;  /* 0xff80000035357808 */ /* 0x000fe40000800000 */
[----:B-1----:R-:W-:Y:S02]  /*3370*/  FMNMX.FTZ R6, R7, R0, !PT ;  /* 0x0000000007067209 */ /* 0x002fe40007810000 */
[----:B------:R-:W-:Y:S02]  /*3380*/  FMNMX.FTZ R30, R56, R27, !PT ;  /* 0x0000001b381e7209 */ /* 0x000fe40007810000 */
[----:B------:R-:W-:Y:S01]  /*3390*/  ISETP.NE.AND P1, PT, R12, RZ, PT ;  /* 0x000000ff0c00720c */ /* 0x000fe20003f25270 */
[----:B------:R-:W1:Y:S01]  /*33a0*/  SHFL.BFLY PT, R9, R6, 0x1, 0x1f ;  /* 0x0c201f0006097f89 */ /* 0x000e6200000e0000 */
[----:B------:R-:W-:-:S02]  /*33b0*/  FMNMX.FTZ R31, R57, R30, !PT ;  /* 0x0000001e391f7209 */ /* 0x000fc40007810000 */
[----:B------:R-:W-:Y:S02]  /*33c0*/  ISETP.NE.AND P2, PT, R11, RZ, PT ;  /* 0x000000ff0b00720c */ /* 0x000fe40003f45270 */
[----:B------:R-:W-:-:S04]  /*33d0*/  FMNMX.FTZ R30, R60, R31, !PT ;  /* 0x0000001f3c1e7209 */ /* 0x000fc80007810000 */
[----:B------:R-:W-:-:S04]  /*33e0*/  FMNMX.FTZ R31, R61, R30, !PT ;  /* 0x0000001e3d1f7209 */ /* 0x000fc80007810000 */
[----:B------:R-:W-:-:S04]  /*33f0*/  FMNMX.FTZ R38, R64, R31, !PT ;  /* 0x0000001f40267209 */ /* 0x000fc80007810000 */
[----:B------:R-:W-:-:S04]  /*3400*/  FMNMX.FTZ R31, R65, R38, !PT ;  /* 0x00000026411f7209 */ /* 0x000fc80007810000 */
[----:B------:R-:W-:Y:S02]  /*3410*/  FMNMX.FTZ R38, R68, R31, !PT ;  /* 0x0000001f44267209 */ /* 0x000fe40007810000 */
[----:B-1----:R-:W-:Y:S01]  /*3420*/  FMNMX.FTZ R0, R6, R9, !PT ;  /* 0x0000000906007209 */ /* 0x002fe20007810000 */
[----:B------:R-:W-:Y:S01]  /*3430*/  IMAD.U32 R9, RZ, RZ, UR40 ;  /* 0x00000028ff097e24 */ /* 0x000fe2000f8e00ff */
        /* <DEDUP_REMOVED lines=11> */
[----:B------:R-:W-:-:S01]  /*34f0*/  FFMA.FTZ R78, R78, UR40, -R112 ;  /* 0x000000284e4e7c23 */ /* 0x000fc20008010870 */
[----:B------:R1:W-:Y:S01]  /*3500*/  MUFU.EX2 R13, R74 ;  /* 0x0000004a000d7308 */ /* 0x0003e20000000800 */
[----:B------:R-:W-:-:S01]  /*3510*/  FFMA.FTZ R26, R79, UR40, -R112 ;  /* 0x000000284f1a7c23 */ /* 0x000fc20008010870 */
[----:B------:R-:W-:Y:S01]  /*3520*/  FSEL R79, R29, -INF , P2 ;  /* 0xff8000001d4f7808 */ /* 0x000fe20001000000 */
[----:B------:R-:W-:-:S01]  /*3530*/  FFMA.FTZ R20, R82, UR40, -R112 ;  /* 0x0000002852147c23 */ /* 0x000fc20008010870 */
[--C-:B------:R-:W-:Y:S01]  /*3540*/  FFMA.FTZ R83, R83, UR40, -R112.reuse ;  /* 0x0000002853537c23 */ /* 0x100fe20008010870 */
[----:B------:R-:W-:Y:S01]  /*3550*/  FSEL R82, R32, -INF , P3 ;  /* 0xff80000020527808 */ /* 0x000fe20001800000 */
[--C-:B------:R-:W-:Y:S01]  /*3560*/  FFMA.FTZ R86, R86, UR40, -R112.reuse ;  /* 0x0000002856567c23 */ /* 0x100fe20008010870 */
[----:B------:R-:W-:-:S01]  /*3570*/  FFMA.FTZ R32, R3, UR40, -R112 ;  /* 0x0000002803207c23 */ /* 0x000fc20008010870 */
[----:B------:R2:W-:Y:S01]  /*3580*/  MUFU.EX2 R15, R78 ;  /* 0x0000004e000f7308 */ /* 0x0005e20000000800 */
[----:B-1----:R-:W-:Y:S01]  /*3590*/  FMNMX.FTZ R74, R48, R39, !PT ;  /* 0x00000027304a7209 */ /* 0x002fe20007810000 */
[--C-:B------:R-:W-:Y:S01]  /*35a0*/  FFMA.FTZ R34, R87, UR40, -R112.reuse ;  /* 0x0000002857227c23 */ /* 0x100fe20008010870 */
[----:B------:R-:W-:Y:S01]  /*35b0*/  FSEL R87, R37, -INF , P6 ;  /* 0xff80000025577808 */ /* 0x000fe20003000000 */
[--C-:B------:R-:W-:Y:S01]  /*35c0*/  FFMA.FTZ R37, R50, UR40, -R112.reuse ;  /* 0x0000002832257c23 */ /* 0x100fe20008010870 */
[----:B------:R-:W-:Y:S01]  /*35d0*/  FMNMX.FTZ R39, R49, R74, !PT ;  /* 0x0000004a31277209 */ /* 0x000fe20007810000 */
[--C-:B------:R-:W-:Y:S01]  /*35e0*/  FFMA.FTZ R50, R55, UR40, -R112.reuse ;  /* 0x0000002837327c23 */ /* 0x100fe20008010870 */
[----:B------:R-:W-:-:S01]  /*35f0*/  FFMA.FTZ R55, R67, UR40, -R112 ;  /* 0x0000002843377c23 */ /* 0x000fc20008010870 */
[----:B------:R1:W-:Y:S01]  /*3600*/  MUFU.EX2 R21, R83 ;  /* 0x0000005300157308 */ /* 0x0003e20000000800 */
[----:B------:R-:W-:Y:S01]  /*3610*/  FMNMX.FTZ R74, R52, R39, !PT ;  /* 0x00000027344a7209 */ /* 0x000fe20007810000 */
[--C-:B------:R-:W-:Y:S01]  /*3620*/  FFMA.FTZ R5, R90, UR40, -R112.reuse ;  /* 0x000000285a057c23 */ /* 0x100fe20008010870 */
[----:B--2---:R-:W-:Y:S01]  /*3630*/  FSEL R78, R28, -INF , P1 ;  /* 0xff8000001c4e7808 */ /* 0x004fe20000800000 */
[--C-:B------:R-:W-:Y:S01]  /*3640*/  FFMA.FTZ R6, R91, UR40, -R112.reuse ;  /* 0x000000285b067c23 */ /* 0x100fe20008010870 */
[----:B------:R-:W-:Y:S01]  /*3650*/  FMNMX.FTZ R75, R53, R74, !PT ;  /* 0x0000004a354b7209 */ /* 0x000fe20007810000 */
[--C-:B------:R-:W-:Y:S01]  /*3660*/  FFMA.FTZ R7, R94, UR40, -R112.reuse ;  /* 0x000000285e077c23 */ /* 0x100fe20008010870 */
[----:B------:R-:W-:-:S01]  /*3670*/  FFMA.FTZ R8, R95, UR40, -R112 ;  /* 0x000000285f087c23 */ /* 0x000fc20008010870 */
[----:B------:R2:W-:Y:S01]  /*3680*/  MUFU.EX2 R27, R86 ;  /* 0x00000056001b7308 */ /* 0x0005e20000000800 */
[----:B------:R-:W-:Y:S01]  /*3690*/  FMNMX.FTZ R74, R24, R75, !PT ;  /* 0x0000004b184a7209 */ /* 0x000fe20007810000 */
[--C-:B------:R-:W-:Y:S01]  /*36a0*/  FFMA.FTZ R9, R98, UR40, -R112.reuse ;  /* 0x0000002862097c23 */ /* 0x100fe20008010870 */
[----:B-1----:R-:W-:Y:S01]  /*36b0*/  FSEL R83, R33, -INF , P4 ;  /* 0xff80000021537808 */ /* 0x002fe20002000000 */
[--C-:B------:R-:W-:Y:S01]  /*36c0*/  FFMA.FTZ R33, R43, UR40, -R112.reuse ;  /* 0x000000282b217c23 */ /* 0x100fe20008010870 */
[----:B------:R-:W-:Y:S01]  /*36d0*/  FMNMX.FTZ R75, R25, R74, !PT ;  /* 0x0000004a194b7209 */ /* 0x000fe20007810000 */
[--C-:B------:R-:W-:Y:S01]  /*36e0*/  FFMA.FTZ R43, R47, UR40, -R112.reuse ;  /* 0x000000282f2b7c23 */ /* 0x100fe20008010870 */
[----:B------:R-:W-:-:S01]  /*36f0*/  FFMA.FTZ R47, R54, UR40, -R112 ;  /* 0x00000028362f7c23 */ /* 0x000fc20008010870 */
[--C-:B------:R-:W-:Y:S01]  /*3700*/  FFMA.FTZ R54, R58, UR40, -R112.reuse ;  /* 0x000000283a367c23 */ /* 0x100fe20008010870 */
[----:B------:R-:W-:Y:S01]  /*3710*/  FMNMX.FTZ R74, R78, R75, !PT ;  /* 0x0000004b4e4a7209 */ /* 0x000fe20007810000 */
[--C-:B------:R-:W-:Y:S01]  /*3720*/  FFMA.FTZ R58, R70, UR40, -R112.reuse ;  /* 0x00000028463a7c23 */ /* 0x100fe20008010870 */
[----:B--2---:R-:W-:Y:S01]  /*3730*/  FSEL R86, R36, -INF , P5 ;  /* 0xff80000024567808 */ /* 0x004fe20002800000 */
[----:B------:R-:W-:Y:S01]  /*3740*/  IMAD.U32 R70, RZ, RZ, UR40 ;  /* 0x00000028ff467e24 */ /* 0x000fe2000f8e00ff */
[----:B------:R-:W-:Y:S01]  /*3750*/  FMNMX.FTZ R75, R79, R74, !PT ;  /* 0x0000004a4f4b7209 */ /* 0x000fe20007810000 */
[----:B------:R-:W-:Y:S01]  /*3760*/  MUFU.EX2 R5, R5 ;  /* 0x0000000500057308 */ /* 0x000fe20000000800 */
[----:B------:R-:W-:-:S01]  /*3770*/  FFMA.FTZ R10, R99, UR40, -R112 ;  /* 0x00000028630a7c23 */ /* 0x000fc20008010870 */
[--C-:B------:R-:W-:Y:S01]  /*3780*/  FFMA.FTZ R11, R102, UR40, -R112.reuse ;  /* 0x00000028660b7c23 */ /* 0x100fe20008010870 */
[----:B------:R-:W-:Y:S01]  /*3790*/  FMNMX.FTZ R74, R82, R75, !PT ;  /* 0x0000004b524a7209 */ /* 0x000fe20007810000 */
[--C-:B------:R-:W-:Y:S01]  /*37a0*/  FFMA.FTZ R12, R103, UR40, -R112.reuse ;  /* 0x00000028670c7c23 */ /* 0x100fe20008010870 */
[----:B------:R-:W-:-:S01]  /*37b0*/  FFMA.FTZ R30, R104, UR40, -R112 ;  /* 0x00000028681e7c23 */ /* 0x000fc20008010870 */
[--C-:B------:R-:W-:Y:S01]  /*37c0*/  FFMA.FTZ R105, R105, UR40, -R112.reuse ;  /* 0x0000002869697c23 */ /* 0x100fe20008010870 */
[----:B------:R-:W-:Y:S01]  /*37d0*/  FMNMX.FTZ R3, R83, R74, !PT ;  /* 0x0000004a53037209 */ /* 0x000fe20007810000 */
[----:B------:R-:W1:Y:S01]  /*37e0*/  MUFU.EX2 R6, R6 ;  /* 0x0000000600067308 */ /* 0x000e620000000800 */
        /* <DEDUP_REMOVED lines=8> */
[----:B------:R-:W-:Y:S01]  /*3870*/  MUFU.EX2 R7, R7 ;  /* 0x0000000700077308 */ /* 0x000fe20000000800 */
[----:B------:R-:W-:-:S01]  /*3880*/  FFMA.FTZ R46, R51, UR40, -R112 ;  /* 0x00000028332e7c23 */ /* 0x000fc20008010870 */
[--C-:B------:R-:W-:Y:S01]  /*3890*/  FFMA.FTZ R51, R59, UR40, -R112.reuse ;  /* 0x000000283b337c23 */ /* 0x100fe20008010870 */
[----:B------:R-:W2:Y:S01]  /*38a0*/  SHFL.BFLY PT, R74, R3, 0x2, 0x1f ;  /* 0x0c401f00034a7f89 */ /* 0x000ea200000e0000 */
[----:B------:R-:W-:-:S01]  /*38b0*/  FFMA.FTZ R59, R71, UR40, -R112 ;  /* 0x00000028473b7c23 */ /* 0x000fc20008010870 */
[--C-:B------:R-:W-:Y:S01]  /*38c0*/  FFMA.FTZ R29, R111, UR40, -R112.reuse ;  /* 0x000000286f1d7c23 */ /* 0x100fe20008010870 */
[----:B------:R-:W-:-:S01]  /*38d0*/  FFMA.FTZ R63, R63, UR40, -R112 ;  /* 0x000000283f3f7c23 */ /* 0x000fc20008010870 */
[--C-:B------:R-:W-:Y:S01]  /*38e0*/  FFMA.FTZ R66, R66, UR40, -R112.reuse ;  /* 0x0000002842427c23 */ /* 0x100fe20008010870 */
[----:B------:R-:W-:Y:S01]  /*38f0*/  MUFU.EX2 R8, R8 ;  /* 0x0000000800087308 */ /* 0x000fe20000000800 */
[----:B------:R-:W-:-:S07]  /*3900*/  FFMA.FTZ R62, R62, UR40, -R112 ;  /* 0x000000283e3e7c23 */ /* 0x000fce0008010870 */
[----:B------:R-:W-:Y:S08]  /*3910*/  MUFU.EX2 R9, R9 ;  /* 0x0000000900097308 */ /* 0x000ff00000000800 */
[----:B------:R-:W-:Y:S01]  /*3920*/  MUFU.EX2 R10, R10 ;  /* 0x0000000a000a7308 */ /* 0x000fe20000000800 */
[----:B--2---:R-:W-:-:S05]  /*3930*/  FMNMX.FTZ R74, R3, R74, !PT ;  /* 0x0000004a034a7209 */ /* 0x004fca0007810000 */
[----:B------:R-:W2:Y:S02]  /*3940*/  SHFL.BFLY PT, R3, R74, 0x1, 0x1f ;  /* 0x0c201f004a037f89 */ /* 0x000ea400000e0000 */
[----:B------:R-:W-:Y:S08]  /*3950*/  MUFU.EX2 R11, R11 ;  /* 0x0000000b000b7308 */ /* 0x000ff00000000800 */
[----:B------:R-:W-:Y:S08]  /*3960*/  MUFU.EX2 R12, R12 ;  /* 0x0000000c000c7308 */ /* 0x000ff00000000800 */
[----:B------:R-:W-:Y:S01]  /*3970*/  MUFU.EX2 R14, R14 ;  /* 0x0000000e000e7308 */ /* 0x000fe20000000800 */
[----:B--2---:R-:W-:-:S07]  /*3980*/  FMNMX.FTZ R3, R74, R3, !PT ;  /* 0x000000034a037209 */ /* 0x004fce0007810000 */
[----:B------:R-:W-:Y:S01]  /*3990*/  MUFU.EX2 R26, R26 ;  /* 0x0000001a001a7308 */ /* 0x000fe20000000800 */
[C---:B------:R-:W-:Y:S01]  /*39a0*/  FSETP.NEU.FTZ.AND P1, PT, R3.reuse, -INF , PT ;  /* 0xff8000000300780b */ /* 0x040fe20003f3d000 */
[----:B------:R-:W-:-:S06]  /*39b0*/  FFMA.FTZ R67, R3, R70, -8 ;  /* 0xc100000003437423 */ /* 0x000fcc0000010046 */
[----:B------:R-:W-:Y:S01]  /*39c0*/  MUFU.EX2 R20, R20 ;  /* 0x0000001400147308 */ /* 0x000fe20000000800 */
[----:B------:R-:W-:Y:S02]  /*39d0*/  FSEL R90, R67, RZ, P1 ;  /* 0x000000ff435a7208 */ /* 0x000fe40000800000 */
[----:B------:R-:W-:-:S03]  /*39e0*/  ISETP.NE.AND P1, PT, R2, RZ, PT ;  /* 0x000000ff0200720c */ /* 0x000fc60003f25270 */
[--C-:B------:R-:W-:Y:S01]  /*39f0*/  FFMA.FTZ R67, R88, UR40, -R90.reuse ;  /* 0x0000002858437c23 */ /* 0x100fe2000801085a */
[----:B------:R-:W-:-:S01]  /*3a00*/  FFMA.FTZ R70, R89, UR40, -R90 ;  /* 0x0000002859467c23 */ /* 0x000fc2000801085a */
[--C-:B------:R-:W-:Y:S01]  /*3a10*/  FFMA.FTZ R92, R92, UR40, -R90.reuse ;  /* 0x000000285c5c7c23 */ /* 0x100fe2000801085a */
[----:B------:R-:W-:-:S01]  /*3a20*/  FFMA.FTZ R93, R93, UR40, -R90 ;  /* 0x000000285d5d7c23 */ /* 0x000fc2000801085a */
[--C-:B------:R-:W-:Y:S01]  /*3a30*/  FFMA.FTZ R71, R96, UR40, -R90.reuse ;  /* 0x0000002860477c23 */ /* 0x100fe2000801085a */
[----:B------:R-:W-:-:S01]  /*3a40*/  FFMA.FTZ R74, R97, UR40, -R90 ;  /* 0x00000028614a7c23 */ /* 0x000fc2000801085a */
[----:B------:R-:W-:Y:S01]  /*3a50*/  MUFU.EX2 R67, R67 ;  /* 0x0000004300437308 */ /* 0x000fe20000000800 */
[----:B------:R-:W-:-:S01]  /*3a60*/  FFMA.FTZ R100, R100, UR40, -R90 ;  /* 0x0000002864647c23 */ /* 0x000fc2000801085a */
[--C-:B------:R-:W-:Y:S01]  /*3a70*/  FFMA.FTZ R75, R80, UR40, -R90.reuse ;  /* 0x00000028504b7c23 */ /* 0x100fe2000801085a */
[----:B------:R-:W-:-:S01]  /*3a80*/  FFMA.FTZ R61, R61, UR40, -R90 ;  /* 0x000000283d3d7c23 */ /* 0x000fc2000801085a */
[----:B-1----:R-:W-:Y:S01]  /*3a90*/  FADD.FTZ R80, R5, R6 ;  /* 0x0000000605507221 */ /* 0x002fe20000010000 */
[----:B------:R-:W-:-:S01]  /*3aa0*/  FFMA.FTZ R88, R76, UR40, -R90 ;  /* 0x000000284c587c23 */ /* 0x000fc2000801085a */
        /* <DEDUP_REMOVED lines=34> */
[----:B------:R-:W4:Y:S01]  /*3cd0*/  MUFU.EX2 R74, R74 ;  /* 0x0000004a004a7308 */ /* 0x000f220000000800 */
[----:B------:R-:W-:-:S07]  /*3ce0*/  FFMA.FTZ R87, R87, UR40, -R90 ;  /* 0x0000002857577c23 */ /* 0x000fce000801085a */
[----:B------:R5:W-:Y:S08]  /*3cf0*/  MUFU.EX2 R81, R61 ;  /* 0x0000003d00517308 */ /* 0x000bf00000000800 */
[----:B------:R-:W4:Y:S01]  /*3d00*/  MUFU.EX2 R100, R100 ;  /* 0x0000006400647308 */ /* 0x000f220000000800 */
[----:B-----5:R-:W-:-:S01]  /*3d10*/  FADD.FTZ R61, R7, R80 ;  /* 0x00000050073d7221 */ /* 0x020fc20000010000 */
[----:B--2---:R-:W-:Y:S01]  /*3d20*/  FADD.FTZ R80, R92, R89 ;  /* 0x000000595c507221 */ /* 0x004fe20000010000 */
[----:B---3--:R-:W-:-:S02]  /*3d30*/  F2FP.SATFINITE.E4M3.F32.PACK_AB_MERGE_C R92, R93, R92, RZ ;  /* 0x0000005c5d5c723e */ /* 0x008fc400048070ff */
[----:B------:R-:W-:Y:S01]  /*3d40*/  FADD.FTZ R94, R8, R61 ;  /* 0x0000003d085e7221 */ /* 0x000fe20000010000 */
[----:B------:R-:W-:-:S01]  /*3d50*/  FADD.FTZ R80, R93, R80 ;  /* 0x000000505d507221 */ /* 0x000fc20000010000 */
[----:B------:R-:W-:Y:S01]  /*3d60*/  @P1 VIADD R61, R4, 0x29840 ;  /* 0x00029840043d1836 */ /* 0x000fe20000000000 */
[----:B------:R-:W2:Y:S01]  /*3d70*/  MUFU.EX2 R101, R101 ;  /* 0x0000006500657308 */ /* 0x000ea20000000800 */
[----:B------:R-:W-:-:S01]  /*3d80*/  FADD.FTZ R91, R9, R94 ;  /* 0x0000005e095b7221 */ /* 0x000fc20000010000 */
[----:B-1----:R-:W-:Y:S01]  /*3d90*/  FADD.FTZ R89, R71, R80 ;  /* 0x0000005047597221 */ /* 0x002fe20000010000 */
[----:B------:R-:W-:Y:S02]  /*3da0*/  F2FP.SATFINITE.E4M3.F32.PACK_AB_MERGE_C R172, R70, R67, R92 ;  /* 0x0000004346ac723e */ /* 0x000fe4000480705c */
[----:B------:R-:W-:Y:S01]  /*3db0*/  @P1 PRMT R61, R18, 0x654, R61 ;  /* 0x00000654123d1816 */ /* 0x000fe2000000003d */
[----:B------:R-:W-:-:S01]  /*3dc0*/  FADD.FTZ R4, R10, R91 ;  /* 0x0000005b0a047221 */ /* 0x000fc20000010000 */
[----:B----4-:R-:W-:Y:S01]  /*3dd0*/  FADD.FTZ R89, R74, R89 ;  /* 0x000000594a597221 */ /* 0x010fe20000010000 */
[----:B------:R-:W1:Y:S01]  /*3de0*/  MUFU.EX2 R72, R72 ;  /* 0x0000004800487308 */ /* 0x000e620000000800 */
[----:B------:R3:W-:Y:S01]  /*3df0*/  @P1 SYNCS.ARRIVE.TRANS64.RED.A1T0 RZ, [R61+URZ], RZ ;  /* 0x000000ff3dff19a7 */ /* 0x0007e2000810043f */
[----:B------:R-:W-:-:S06]  /*3e00*/  PLOP3.LUT P1, PT, PT, PT, UP0, 0x80, 0x0 ;  /* 0x000000000000781c */ /* 0x000fcc0003f2f008 */
[----:B------:R-:W4:Y:S01]  /*3e10*/  MUFU.EX2 R73, R73 ;  /* 0x0000004900497308 */ /* 0x000f220000000800 */
[----:B---3--:R-:W-:-:S01]  /*3e20*/  FADD.FTZ R61, R11, R4 ;  /* 0x000000040b3d7221 */ /* 0x008fc20000010000 */
[----:B------:R-:W-:Y:S01]  /*3e30*/  FADD.FTZ R4, R100, R89 ;  /* 0x0000005964047221 */ /* 0x000fe20000010000 */
[C---:B--2---:R-:W-:Y:S02]  /*3e40*/  F2FP.SATFINITE.E4M3.F32.PACK_AB_MERGE_C R100, R101.reuse, R100, RZ ;  /* 0x000000646564723e */ /* 0x044fe400048070ff */
[----:B------:R-:W-:Y:S01]  /*3e50*/  FADD.FTZ R80, R12, R61 ;  /* 0x0000003d0c507221 */ /* 0x000fe20000010000 */
[----:B------:R-:W-:-:S01]  /*3e60*/  FADD.FTZ R61, R101, R4 ;  /* 0x00000004653d7221 */ /* 0x000fc20000010000 */
[----:B------:R-:W-:Y:S01]  /*3e70*/  F2FP.SATFINITE.E4M3.F32.PACK_AB_MERGE_C R12, R12, R11, RZ ;  /* 0x0000000b0c0c723e */ /* 0x000fe200048070ff */
[----:B------:R-:W2:Y:S01]  /*3e80*/  MUFU.EX2 R88, R88 ;  /* 0x0000005800587308 */ /* 0x000ea20000000800 */
[----:B------:R-:W-:-:S01]  /*3e90*/  FADD.FTZ R89, R13, R80 ;  /* 0x000000500d597221 */ /* 0x000fc20000010000 */
[----:B-1----:R-:W-:Y:S01]  /*3ea0*/  FADD.FTZ R4, R72, R61 ;  /* 0x0000003d48047221 */ /* 0x002fe20000010000 */
[----:B------:R-:W-:-:S02]  /*3eb0*/  F2FP.SATFINITE.E4M3.F32.PACK_AB_MERGE_C R174, R74, R71, R100 ;  /* 0x000000474aae723e */ /* 0x000fc40004807064 */
[----:B------:R-:W-:Y:S01]  /*3ec0*/  CS2R R70, SRZ ;  /* 0x0000000000467805 */ /* 0x000fe2000001ff00 */
[----:B------:R-:W-:-:S01]  /*3ed0*/  FADD.FTZ R80, R14, R89 ;  /* 0x000000590e507221 */ /* 0x000fc20000010000 */
[----:B------:R-:W-:Y:S01]  /*3ee0*/  F2FP.SATFINITE.E4M3.F32.PACK_AB_MERGE_C R175, R10, R9, R12 ;  /* 0x000000090aaf723e */ /* 0x000fe2000480700c */
[----:B------:R-:W1:Y:S01]  /*3ef0*/  MUFU.EX2 R77, R77 ;  /* 0x0000004d004d7308 */ /* 0x000e620000000800 */
[----:B----4-:R-:W-:-:S01]  /*3f00*/  FADD.FTZ R61, R73, R4 ;  /* 0x00000004493d7221 */ /* 0x010fc20000010000 */
[----:B------:R-:W-:Y:S01]  /*3f10*/  FADD.FTZ R89, R15, R80 ;  /* 0x000000500f597221 */ /* 0x000fe20000010000 */
[----:B------:R-:W-:-:S03]  /*3f20*/  F2FP.SATFINITE.E4M3.F32.PACK_AB_MERGE_C R15, R26, R15, RZ ;  /* 0x0000000f1a0f723e */ /* 0x000fc600048070ff */
[----:B------:R-:W-:Y:S01]  /*3f30*/  FADD.FTZ R89, R26, R89 ;  /* 0x000000591a597221 */ /* 0x000fe20000010000 */
[----:B------:R-:W-:Y:S01]  /*3f40*/  F2FP.SATFINITE.E4M3.F32.PACK_AB_MERGE_C R177, R14, R13, R15 ;  /* 0x0000000d0eb1723e */ /* 0x000fe2000480700f */
[----:B------:R-:W3:Y:S01]  /*3f50*/  MUFU.EX2 R75, R75 ;  /* 0x0000004b004b7308 */ /* 0x000ee20000000800 */
[----:B--2---:R-:W-:-:S01]  /*3f60*/  FADD.FTZ R4, R88, R61 ;  /* 0x0000003d58047221 */ /* 0x004fc20000010000 */
[----:B------:R-:W-:-:S04]  /*3f70*/  FADD.FTZ R80, R20, R89 ;  /* 0x0000005914507221 */ /* 0x000fc80000010000 */
[----:B------:R-:W-:Y:S02]  /*3f80*/  FADD.FTZ R80, R21, R80 ;  /* 0x0000005015507221 */ /* 0x000fe40000010000 */
[----:B------:R-:W2:Y:S01]  /*3f90*/  MUFU.EX2 R76, R76 ;  /* 0x0000004c004c7308 */ /* 0x000ea20000000800 */
[----:B-1----:R-:W-:-:S01]  /*3fa0*/  FADD.FTZ R4, R77, R4 ;  /* 0x000000044d047221 */ /* 0x002fc20000010000 */
[----:B------:R-:W-:Y:S01]  /*3fb0*/  FADD.FTZ R89, R27, R80 ;  /* 0x000000501b597221 */ /* 0x000fe20000010000 */
[----:B------:R-:W-:-:S04]  /*3fc0*/  F2FP.SATFINITE.E4M3.F32.PACK_AB_MERGE_C R77, R77, R88, RZ ;  /* 0x000000584d4d723e */ /* 0x000fc800048070ff */
[----:B------:R-:W-:Y:S01]  /*3fd0*/  F2FP.SATFINITE.E4M3.F32.PACK_AB_MERGE_C R176, R73, R72, R77 ;  /* 0x0000004849b0723e */ /* 0x000fe2000480704d */
[----:B------:R-:W1:Y:S01]  /*3fe0*/  MUFU.EX2 R84, R84 ;  /* 0x0000005400547308 */ /* 0x000e620000000800 */
[----:B---3--:R-:W-:-:S01]  /*3ff0*/  FADD.FTZ R61, R75, R4 ;  /* 0x000000044b3d7221 */ /* 0x008fc20000010000 */
[----:B------:R-:W-:-:S06]  /*4000*/  CS2R R72, SRZ ;  /* 0x0000000000487805 */ /* 0x000fcc000001ff00 */
[----:B------:R-:W3:Y:S01]  /*4010*/  MUFU.EX2 R34, R34 ;  /* 0x0000002200227308 */ /* 0x000ee20000000800 */
[----:B--2---:R-:W-:-:S07]  /*4020*/  FADD.FTZ R61, R76, R61 ;  /* 0x0000003d4c3d7221 */ /* 0x004fce0000010000 */
[----:B------:R-:W2:Y:S01]  /*4030*/  MUFU.EX2 R85, R85 ;  /* 0x0000005500557308 */ /* 0x000ea20000000800 */
[----:B-1----:R-:W-:-:S01]  /*4040*/  FADD.FTZ R4, R84, R61 ;  /* 0x0000003d54047221 */ /* 0x002fc20000010000 */
[----:B------:R-:W-:-:S04]  /*4050*/  F2FP.SATFINITE.E4M3.F32.PACK_AB_MERGE_C R61, R8, R7, RZ ;  /* 0x00000007083d723e */ /* 0x000fc800048070ff */
[----:B------:R-:W-:Y:S02]  /*4060*/  F2FP.SATFINITE.E4M3.F32.PACK_AB_MERGE_C R173, R6, R5, R61 ;  /* 0x0000000506ad723e */ /* 0x000fe4000480703d */
[----:B------:R-:W1:Y:S01]  /*4070*/  MUFU.EX2 R30, R30 ;  /* 0x0000001e001e7308 */ /* 0x000e620000000800 */
[----:B---3--:R-:W-:-:S01]  /*4080*/  FADD.FTZ R89, R34, R89 ;  /* 0x0000005922597221 */ /* 0x008fc20000010000 */
[----:B------:R-:W-:-:S04]  /*4090*/  F2FP.SATFINITE.E4M3.F32.PACK_AB_MERGE_C R27, R34, R27, RZ ;  /* 0x0000001b221b723e */ /* 0x000fc800048070ff */
[----:B------:R-:W-:Y:S02]  /*40a0*/  F2FP.SATFINITE.E4M3.F32.PACK_AB_MERGE_C R179, R21, R20, R27 ;  /* 0x0000001415b3723e */ /* 0x000fe4000480701b */
[----:B------:R-:W-:Y:S01]  /*40b0*/  CS2R R26, SRZ ;  /* 0x00000000001a7805 */ /* 0x000fe2000001ff00 */
[----:B------:R-:W3:Y:S01]  /*40c0*/  MUFU.EX2 R56, R56 ;  /* 0x0000003800387308 */ /* 0x000ee20000000800 */
[----:B--2---:R-:W-:-:S01]  /*40d0*/  FADD.FTZ R7, R85, R4 ;  /* 0x0000000455077221 */ /* 0x004fc20000010000 */
[----:B------:R-:W-:-:S04]  /*40e0*/  F2FP.SATFINITE.E4M3.F32.PACK_AB_MERGE_C R84, R85, R84, RZ ;  /* 0x000000545554723e */ /* 0x000fc800048070ff */
[----:B------:R-:W-:Y:S02]  /*40f0*/  F2FP.SATFINITE.E4M3.F32.PACK_AB_MERGE_C R178, R76, R75, R84 ;  /* 0x0000004b4cb2723e */ /* 0x000fe40004807054 */
[----:B------:R-:W-:Y:S01]  /*4100*/  CS2R R84, SRZ ;  /* 0x0000000000547805 */ /* 0x000fe2000001ff00 */
[----:B------:R-:W2:Y:S01]  /*4110*/  MUFU.EX2 R31, R105 ;  /* 0x00000069001f7308 */ /* 0x000ea20000000800 */
[----:B-1----:R-:W-:-:S01]  /*4120*/  FADD.FTZ R8, R30, R89 ;  /* 0x000000591e087221 */ /* 0x002fc20000010000 */
[----:B------:R-:W-:Y:S02]  /*4130*/  CS2R R76, SRZ ;  /* 0x00000000004c7805 */ /* 0x000fe4000001ff00 */
[----:B------:R-:W-:-:S04]  /*4140*/  CS2R R74, SRZ ;  /* 0x00000000004a7805 */ /* 0x000fc8000001ff00 */
        /* <DEDUP_REMOVED lines=9> */
[----:B--2---:R-:W-:-:S01]  /*41e0*/  FADD.FTZ R4, R60, R7 ;  /* 0x000000073c047221 */ /* 0x004fc20000010000 */
[----:B------:R-:W-:-:S03]  /*41f0*/  F2FP.SATFINITE.E4M3.F32.PACK_AB_MERGE_C R60, R81, R60, RZ ;  /* 0x0000003c513c723e */ /* 0x000fc600048070ff */
[----:B------:R-:W-:Y:S01]  /*4200*/  FADD.FTZ R7, R81, R4 ;  /* 0x0000000451077221 */ /* 0x000fe20000010000 */
[----:B------:R-:W-:Y:S02]  /*4210*/  F2FP.SATFINITE.E4M3.F32.PACK_AB_MERGE_C R180, R57, R56, R60 ;  /* 0x0000003839b4723e */ /* 0x000fe4000480703c */
[----:B------:R-:W-:Y:S01]  /*4220*/  CS2R R80, SRZ ;  /* 0x0000000000507805 */ /* 0x000fe2000001ff00 */
[----:B------:R-:W2:Y:S01]  /*4230*/  MUFU.EX2 R64, R64 ;  /* 0x0000004000407308 */ /* 0x000ea20000000800 */
[----:B-1----:R-:W-:-:S01]  /*4240*/  FADD.FTZ R11, R42, R11 ;  /* 0x0000000b2a0b7221 */ /* 0x002fc20000010000 */
[----:B------:R-:W-:Y:S02]  /*4250*/  F2FP.SATFINITE.E4M3.F32.PACK_AB_MERGE_C R35, R42, R35, RZ ;  /* 0x000000232a23723e */ /* 0x000fe400048070ff */
[----:B------:R-:W-:Y:S02]  /*4260*/  CS2R R60, SRZ ;  /* 0x00000000003c7805 */ /* 0x000fe4000001ff00 */
[----:B------:R-:W-:-:S02]  /*4270*/  CS2R R56, SRZ ;  /* 0x0000000000387805 */ /* 0x000fc4000001ff00 */
[----:B------:R-:W-:Y:S02]  /*4280*/  F2FP.SATFINITE.E4M3.F32.PACK_AB_MERGE_C R181, R31, R30, R35 ;  /* 0x0000001e1fb5723e */ /* 0x000fe40004807023 */
[----:B------:R-:W-:Y:S01]  /*4290*/  CS2R R34, SRZ ;  /* 0x0000000000227805 */ /* 0x000fe2000001ff00 */
[----:B------:R-:W1:Y:S01]  /*42a0*/  MUFU.EX2 R39, R109 ;  /* 0x0000006d00277308 */ /* 0x000e620000000800 */
[----:B---3--:R-:W-:-:S01]  /*42b0*/  FADD.FTZ R8, R38, R11 ;  /* 0x0000000b26087221 */ /* 0x008fc20000010000 */
[----:B------:R-:W-:-:S06]  /*42c0*/  CS2R R30, SRZ ;  /* 0x00000000001e7805 */ /* 0x000fcc000001ff00 */
        /* <DEDUP_REMOVED lines=11> */
[C---:B---3--:R-:W-:Y:S01]  /*4380*/  F2FP.SATFINITE.E4M3.F32.PACK_AB_MERGE_C R28, R29.reuse, R28, RZ ;  /* 0x0000001c1d1c723e */ /* 0x048fe200048070ff */
[----:B------:R-:W-:-:S03]  /*4390*/  FADD.FTZ R29, R29, R8 ;  /* 0x000000081d1d7221 */ /* 0x000fc60000010000 */
[----:B------:R-:W-:Y:S02]  /*43a0*/  F2FP.SATFINITE.E4M3.F32.PACK_AB_MERGE_C R183, R39, R38, R28 ;  /* 0x0000002627b7723e */ /* 0x000fe4000480701c */
[----:B------:R-:W-:Y:S01]  /*43b0*/  CS2R R38, SRZ ;  /* 0x0000000000267805 */ /* 0x000fe2000001ff00 */
[----:B------:R-:W3:Y:S01]  /*43c0*/  MUFU.EX2 R40, R40 ;  /* 0x0000002800287308 */ /* 0x000ee20000000800 */
[C---:B--2---:R-:W-:Y:S01]  /*43d0*/  F2FP.SATFINITE.E4M3.F32.PACK_AB_MERGE_C R68, R69.reuse, R68, RZ ;  /* 0x000000444544723e */ /* 0x044fe200048070ff */
[----:B------:R-:W-:-:S03]  /*43e0*/  FADD.FTZ R69, R69, R4 ;  /* 0x0000000445457221 */ /* 0x000fc60000010000 */
[----:B------:R-:W-:Y:S02]  /*43f0*/  F2FP.SATFINITE.E4M3.F32.PACK_AB_MERGE_C R182, R65, R64, R68 ;  /* 0x0000004041b6723e */ /* 0x000fe40004807044 */
[----:B------:R-:W-:Y:S01]  /*4400*/  CS2R R64, SRZ ;  /* 0x0000000000407805 */ /* 0x000fe2000001ff00 */
[----:B------:R-:W2:Y:S01]  /*4410*/  MUFU.EX2 R33, R33 ;  /* 0x0000002100217308 */ /* 0x000ea20000000800 */
[----:B-1----:R-:W-:-:S01]  /*4420*/  FADD.FTZ R6, R32, R29 ;  /* 0x0000001d20067221 */ /* 0x002fc20000010000 */
[----:B------:R-:W-:-:S06]  /*4430*/  CS2R R28, SRZ ;  /* 0x00000000001c7805 */ /* 0x000fcc000001ff00 */
        /* <DEDUP_REMOVED lines=13> */
[----:B------:R-:W-:Y:S02]  /*4510*/  F2FP.SATFINITE.E4M3.F32.PACK_AB_MERGE_C R36, R43, R36, RZ ;  /* 0x000000242b24723e */ /* 0x000fe400048070ff */
[----:B------:R-:W-:Y:S02]  /*4520*/  CS2R R42, SRZ ;  /* 0x00000000002a7805 */ /* 0x000fe4000001ff00 */
[----:B------:R-:W-:Y:S02]  /*4530*/  F2FP.SATFINITE.E4M3.F32.PACK_AB_MERGE_C R185, R33, R32, R36 ;  /* 0x0000002021b9723e */ /* 0x000fe40004807024 */
[----:B------:R-:W-:Y:S01]  /*4540*/  CS2R R32, SRZ ;  /* 0x0000000000207805 */ /* 0x000fe2000001ff00 */
[----:B------:R-:W1:Y:S01]  /*4550*/  MUFU.EX2 R48, R48 ;  /* 0x0000003000307308 */ /* 0x000e620000000800 */
[C---:B---3--:R-:W-:Y:S01]  /*4560*/  F2FP.SATFINITE.E4M3.F32.PACK_AB_MERGE_C R44, R45.reuse, R44, RZ ;  /* 0x0000002c2d2c723e */ /* 0x048fe200048070ff */
[----:B------:R-:W-:-:S03]  /*4570*/  FADD.FTZ R45, R45, R4 ;  /* 0x000000042d2d7221 */ /* 0x000fc60000010000 */
[----:B------:R-:W-:Y:S02]  /*4580*/  F2FP.SATFINITE.E4M3.F32.PACK_AB_MERGE_C R184, R41, R40, R44 ;  /* 0x0000002829b8723e */ /* 0x000fe4000480702c */
[----:B------:R-:W-:Y:S01]  /*4590*/  CS2R R40, SRZ ;  /* 0x0000000000287805 */ /* 0x000fe2000001ff00 */
[----:B------:R-:W3:Y:S01]  /*45a0*/  MUFU.EX2 R46, R46 ;  /* 0x0000002e002e7308 */ /* 0x000ee20000000800 */
[----:B--2---:R-:W-:-:S07]  /*45b0*/  FADD.FTZ R5, R37, R6 ;  /* 0x0000000625057221 */ /* 0x004fce0000010000 */
[----:B------:R-:W2:Y:S01]  /*45c0*/  MUFU.EX2 R49, R49 ;  /* 0x0000003100317308 */ /* 0x000ea20000000800 */
[----:B-1----:R-:W-:-:S01]  /*45d0*/  FADD.FTZ R4, R48, R45 ;  /* 0x0000002d30047221 */ /* 0x002fc20000010000 */
[----:B------:R-:W-:-:S06]  /*45e0*/  CS2R R44, SRZ ;  /* 0x00000000002c7805 */ /* 0x000fcc000001ff00 */
[----:B------:R-:W-:Y:S01]  /*45f0*/  MUFU.EX2 R47, R47 ;  /* 0x0000002f002f7308 */ /* 0x000fe20000000800 */
[----:B---3--:R-:W-:-:S07]  /*4600*/  FADD.FTZ R6, R46, R5 ;  /* 0x000000052e067221 */ /* 0x008fce0000010000 */
        /* <DEDUP_REMOVED lines=8> */
[----:B------:R-:W-:Y:S01]  /*4690*/  CS2R R46, SRZ ;  /* 0x00000000002e7805 */ /* 0x000fe2000001ff00 */
[----:B------:R-:W-:Y:S01]  /*46a0*/  MUFU.EX2 R55, R55 ;  /* 0x0000003700377308 */ /* 0x000fe20000000800 */
[----:B--2---:R-:W-:-:S01]  /*46b0*/  FADD.FTZ R4, R52, R5 ;  /* 0x0000000534047221 */ /* 0x004fc20000010000 */
[----:B------:R-:W-:-:S06]  /*46c0*/  CS2R R36, SRZ ;  /* 0x0000000000247805 */ /* 0x000fcc000001ff00 */
[----:B------:R-:W1:Y:S01]  /*46d0*/  MUFU.EX2 R58, R58 ;  /* 0x0000003a003a7308 */ /* 0x000e620000000800 */
[C---:B---3--:R-:W-:Y:S01]  /*46e0*/  F2FP.SATFINITE.E4M3.F32.PACK_AB_MERGE_C R52, R53.reuse, R52, RZ ;  /* 0x000000343534723e */ /* 0x048fe200048070ff */
[----:B------:R-:W-:-:S03]  /*46f0*/  FADD.FTZ R53, R53, R4 ;  /* 0x0000000435357221 */ /* 0x000fc60000010000 */
[----:B------:R-:W-:Y:S02]  /*4700*/  F2FP.SATFINITE.E4M3.F32.PACK_AB_MERGE_C R186, R49, R48, R52 ;  /* 0x0000003031ba723e */ /* 0x000fe40004807034 */
[----:B------:R-:W-:Y:S01]  /*4710*/  CS2R R48, SRZ ;  /* 0x0000000000307805 */ /* 0x000fe2000001ff00 */
[----:B------:R-:W2:Y:S08]  /*4720*/  MUFU.EX2 R51, R51 ;  /* 0x0000003300337308 */ /* 0x000eb00000000800 */
[----:B------:R-:W3:Y:S01]  /*4730*/  MUFU.EX2 R24, R24 ;  /* 0x0000001800187308 */ /* 0x000ee20000000800 */
[----:B-1----:R-:W-:-:S07]  /*4740*/  F2FP.SATFINITE.E4M3.F32.PACK_AB_MERGE_C R6, R58, R55, RZ ;  /* 0x000000373a06723e */ /* 0x002fce00048070ff */
[----:B------:R-:W1:Y:S01]  /*4750*/  MUFU.EX2 R54, R54 ;  /* 0x0000003600367308 */ /* 0x000e620000000800 */
[----:B--2---:R-:W-:-:S07]  /*4760*/  FADD.FTZ R5, R51, R50 ;  /* 0x0000003233057221 */ /* 0x004fce0000010000 */
[----:B------:R-:W2:Y:S01]  /*4770*/  MUFU.EX2 R25, R25 ;  /* 0x0000001900197308 */ /* 0x000ea20000000800 */
[----:B---3--:R-:W-:-:S01]  /*4780*/  FADD.FTZ R4, R24, R53 ;  /* 0x0000003518047221 */ /* 0x008fc20000010000 */
[----:B------:R-:W-:-:S06]  /*4790*/  CS2R R52, SRZ ;  /* 0x0000000000347805 */ /* 0x000fcc000001ff00 */
[----:B------:R-:W3:Y:S01]  /*47a0*/  MUFU.EX2 R78, R78 ;  /* 0x0000004e004e7308 */ /* 0x000ee20000000800 */
[C---:B-1----:R-:W-:Y:S01]  /*47b0*/  F2FP.SATFINITE.E4M3.F32.PACK_AB_MERGE_C R189, R54.reuse, R51, R6 ;  /* 0x0000003336bd723e */ /* 0x042fe20004807006 */
[----:B------:R-:W-:Y:S01]  /*47c0*/  FADD.FTZ R54, R54, R5 ;  /* 0x0000000536367221 */ /* 0x000fe20000010000 */
[----:B------:R-:W-:-:S03]  /*47d0*/  CS2R R50, SRZ ;  /* 0x0000000000327805 */ /* 0x000fc6000001ff00 */
[----:B------:R-:W-:Y:S02]  /*47e0*/  FADD.FTZ R55, R55, R54 ;  /* 0x0000003637377221 */ /* 0x000fe40000010000 */
[----:B------:R-:W1:Y:S01]  /*47f0*/  MUFU.EX2 R79, R79 ;  /* 0x0000004f004f7308 */ /* 0x000e620000000800 */
[----:B--2---:R-:W-:-:S01]  /*4800*/  FADD.FTZ R5, R25, R4 ;  /* 0x0000000419057221 */ /* 0x004fc20000010000 */
[----:B------:R-:W-:Y:S01]  /*4810*/  FADD.FTZ R58, R58, R55 ;  /* 0x000000373a3a7221 */ /* 0x000fe20000010000 */
[----:B------:R-:W-:-:S05]  /*4820*/  CS2R R54, SRZ ;  /* 0x0000000000367805 */ /* 0x000fca000001ff00 */
[----:B------:R-:W-:Y:S01]  /*4830*/  MUFU.EX2 R63, R63 ;  /* 0x0000003f003f7308 */ /* 0x000fe20000000800 */
[----:B---3--:R-:W-:-:S07]  /*4840*/  FADD.FTZ R4, R78, R5 ;  /* 0x000000054e047221 */ /* 0x008fce0000010000 */
[----:B------:R-:W2:Y:S01]  /*4850*/  MUFU.EX2 R66, R66 ;  /* 0x0000004200427308 */ /* 0x000ea20000000800 */
[C---:B-1----:R-:W-:Y:S01]  /*4860*/  F2FP.SATFINITE.E4M3.F32.PACK_AB_MERGE_C R78, R79.reuse, R78, RZ ;  /* 0x0000004e4f4e723e */ /* 0x042fe200048070ff */
[----:B------:R-:W-:-:S03]  /*4870*/  FADD.FTZ R79, R79, R4 ;  /* 0x000000044f4f7221 */ /* 0x000fc60000010000 */
[----:B------:R-:W-:Y:S02]  /*4880*/  F2FP.SATFINITE.E4M3.F32.PACK_AB_MERGE_C R188, R25, R24, R78 ;  /* 0x0000001819bc723e */ /* 0x000fe4000480704e */
[----:B------:R-:W-:Y:S01]  /*4890*/  CS2R R24, SRZ ;  /* 0x0000000000187805 */ /* 0x000fe2000001ff00 */
[----:B------:R-:W1:Y:S08]  /*48a0*/  MUFU.EX2 R59, R59 ;  /* 0x0000003b003b7308 */ /* 0x000e700000000800 */
[----:B------:R-:W3:Y:S01]  /*48b0*/  MUFU.EX2 R82, R82 ;  /* 0x0000005200527308 */ /* 0x000ee20000000800 */
[----:B--2---:R-:W-:-:S07]  /*48c0*/  F2FP.SATFINITE.E4M3.F32.PACK_AB_MERGE_C R6, R66, R63, RZ ;  /* 0x0000003f4206723e */ /* 0x004fce00048070ff */
[----:B------:R-:W2:Y:S01]  /*48d0*/  MUFU.EX2 R62, R62 ;  /* 0x0000003e003e7308 */ /* 0x000ea20000000800 */
[----:B-1----:R-:W-:-:S07]  /*48e0*/  FADD.FTZ R5, R59, R58 ;  /* 0x0000003a3b057221 */ /* 0x002fce0000010000 */
[----:B------:R-:W1:Y:S01]  /*48f0*/  MUFU.EX2 R83, R83 ;  /* 0x0000005300537308 */ /* 0x000e620000000800 */
[----:B---3--:R-:W-:-:S01]  /*4900*/  FADD.FTZ R4, R82, R79 ;  /* 0x0000004f52047221 */ /* 0x008fc20000010000 */
[----:B------:R-:W-:-:S06]  /*4910*/  CS2R R78, SRZ ;  /* 0x00000000004e7805 */ /* 0x000fcc000001ff00 */
[----:B------:R-:W3:Y:S01]  /*4920*/  MUFU.EX2 R86, R86 ;  /* 0x0000005600567308 */ /* 0x000ee20000000800 */
[C---:B--2---:R-:W-:Y:S01]  /*4930*/  F2FP.SATFINITE.E4M3.F32.PACK_AB_MERGE_C R191, R62.reuse, R59, R6 ;  /* 0x0000003b3ebf723e */ /* 0x044fe20004807006 */
[----:B------:R-:W-:Y:S01]  /*4940*/  FADD.FTZ R62, R62, R5 ;  /* 0x000000053e3e7221 */ /* 0x000fe20000010000 */
[----:B------:R-:W-:-:S03]  /*4950*/  CS2R R58, SRZ ;  /* 0x00000000003a7805 */ /* 0x000fc6000001ff00 */
[----:B------:R-:W-:Y:S02]  /*4960*/  FADD.FTZ R63, R63, R62 ;  /* 0x0000003e3f3f7221 */ /* 0x000fe40000010000 */
[----:B------:R-:W2:Y:S01]  /*4970*/  MUFU.EX2 R87, R87 ;  /* 0x0000005700577308 */ /* 0x000ea20000000800 */
[----:B-1----:R-:W-:-:S04]  /*4980*/  FADD.FTZ R5, R83, R4 ;  /* 0x0000000453057221 */ /* 0x002fc80000010000 */
[----:B---3--:R-:W-:Y:S01]  /*4990*/  FADD.FTZ R4, R86, R5 ;  /* 0x0000000556047221 */ /* 0x008fe20000010000 */
[----:B------:R-:W-:-:S01]  /*49a0*/  FADD.FTZ R5, R66, R63 ;  /* 0x0000003f42057221 */ /* 0x000fc20000010000 */
[----:B------:R-:W-:Y:S02]  /*49b0*/  CS2R R66, SRZ ;  /* 0x0000000000427805 */ /* 0x000fe4000001ff00 */
[----:B------:R-:W-:Y:S02]  /*49c0*/  CS2R R62, SRZ ;  /* 0x00000000003e7805 */ /* 0x000fe4000001ff00 */
[C---:B--2---:R-:W-:Y:S01]  /*49d0*/  F2FP.SATFINITE.E4M3.F32.PACK_AB_MERGE_C R6, R87.reuse, R86, RZ ;  /* 0x000000565706723e */ /* 0x044fe200048070ff */
[----:B------:R-:W-:-:S01]  /*49e0*/  FADD.FTZ R4, R87, R4 ;  /* 0x0000000457047221 */ /* 0x000fc20000010000 */
[----:B------:R-:W-:Y:S02]  /*49f0*/  CS2R R86, SRZ ;  /* 0x0000000000567805 */ /* 0x000fe4000001ff00 */
[----:B------:R-:W-:-:S02]  /*4a00*/  F2FP.SATFINITE.E4M3.F32.PACK_AB_MERGE_C R190, R83, R82, R6 ;  /* 0x0000005253be723e */ /* 0x000fc40004807006 */
[----:B------:R-:W-:Y:S01]  /*4a10*/  CS2R R82, SRZ ;  /* 0x0000000000527805 */ /* 0x000fe2000001ff00 */
[----:B------:R-:W-:Y:S06]  /*4a20*/  @!P1 BRA `(.L_x_133) ;  /* 0x0000002c003c9947 */ /* 0x000fec0003800000 */
[----:B------:R-:W-:Y:S01]  /*4a30*/  IMAD.MOV.U32 R7, RZ, RZ, R0 ;  /* 0x000000ffff077224 */ /* 0x000fe200078e0000 */
[----:B------:R-:W-:Y:S01]  /*4a40*/  UIADD3 UR53, UR53, -0x2, URZ ;  /* 0xfffffffe35357890 */ /* 0x000fe2000fffe03f */
[----:B------:R-:W-:Y:S01]  /*4a50*/  IMAD.MOV.U32 R6, RZ, RZ, R3 ;  /* 0x000000ffff067224 */ /* 0x000fe200078e0003 */
[----:B------:R-:W-:Y:S01]  /*4a60*/  UMOV UR57, UR36 ;  /* 0x0000002400397c82 */ /* 0x000fe20008000000 */
[----:B------:R-:W-:Y:S01]  /*4a70*/  IMAD.MOV.U32 R87, RZ, RZ, RZ ;  /* 0x000000ffff577224 */ /* 0x000fe200078e00ff */
[----:B------:R-:W-:-:S08]  /*4a80*/  UMOV UR56, UR52 ;  /* 0x0000003400387c82 */ /* 0x000fd00008000000 */
.L_x_144:
[----:B------:R-:W-:Y:S01]  /*4a90*/  ISETP.NE.AND P2, PT, RZ, UR41, PT ;  /* 0x00000029ff007c0c */ /* 0x000fe2000bf45270 */
[----:B------:R-:W-:-:S04]  /*4aa0*/  UISETP.NE.AND UP0, UPT, UR56, 0x1, UPT ;  /* 0x000000013800788c */ /* 0x000fc8000bf05270 */
[----:B------:R-:W-:-:S04]  /*4ab0*/  USEL UR36, URZ, 0x1, UP0 ;  /* 0x000000013f247887 */ /* 0x000fc80008000000 */
[----:B------:R-:W-:-:S04]  /*4ac0*/  ULOP3.LUT UR36, UR57, UR36, URZ, 0x3c, !UPT ;  /* 0x0000002439247292 */ /* 0x000fc8000f8e3c3f */
[----:B------:R-:W-:Y:S08]  /*4ad0*/  @P2 BRA `(.L_x_134) ;  /* 0x0000000000382947 */ /* 0x000ff00003800000 */
[----:B------:R-:W-:Y:S05]  /*4ae0*/  @!P0 BRA `(.L_x_135) ;  /* 0x0000000000048947 */ /* 0x000fea0003800000 */
[----:B------:R-:W-:Y:S01]  /*4af0*/  BPT.TRAP 0x1 ;  /* 0x000000040000795c */ /* 0x000fe20000300000 */
.L_x_135:
        /* <DEDUP_REMOVED lines=9> */
.L_x_136:
[----:B--2---:R-:W-:Y:S05]  /*4b90*/  @P1 BRA `(.L_x_134) ;  /* 0x0000000000081947 */ /* 0x004fea0003800000 */
[----:B------:R-:W2:Y:S02]  /*4ba0*/  SYNCS.PHASECHK.TRANS64.TRYWAIT P1, [UR6+0x29830], R0 ;  /* 0x02983000ff0075a7 */ /* 0x000ea40008020146 */
[----:B--2---:R-:W-:Y:S05]  /*4bb0*/  @!P1 BRA `(.L_x_137) ;  /* 0x0000007800cc9947 */ /* 0x004fea0003800000 */
.L_x_134:
        /* <DEDUP_REMOVED lines=189> */
.L_x_139:
[----:B------:R-:W-:Y:S01]  /*5790*/  ULEA UR6, UR56, UR38, 0x3 ;  /* 0x0000002638067291 */ /* 0x000fe2000f8e183f */
[----:B------:R-:W-:-:S05]  /*57a0*/  IMAD.U32 R0, RZ, RZ, UR57 ;  /* 0x00000039ff007e24 */ /* 0x000fca000f8e00ff */
[----:B------:R-:W-:-:S04]  /*57b0*/  SHF.L.U32 R0, R0, 0x1f, RZ ;  /* 0x0000001f00007819 */ /* 0x000fc800000006ff */
[----:B------:R1:W2:Y:S01]  /*57c0*/  SYNCS.PHASECHK.TRANS64.TRYWAIT P1, [UR6+0x29850], R0 ;  /* 0x02985000ff0075a7 */ /* 0x0002a20008020146 */
[----:B------:R-:W-:Y:S05]  /*57d0*/  @!P0 BRA `(.L_x_140) ;  /* 0x0000000000048947 */ /* 0x000fea0003800000 */
[----:B------:R-:W-:Y:S01]  /*57e0*/  BPT.TRAP 0x1 ;  /* 0x000000040000795c */ /* 0x000fe20000300000 */
.L_x_140:
[----:B--2---:R-:W-:Y:S05]  /*57f0*/  @P1 BRA `(.L_x_138) ;  /* 0x0000000000081947 */ /* 0x004fea0003800000 */
[----:B------:R-:W2:Y:S02]  /*5800*/  SYNCS.PHASECHK.TRANS64.TRYWAIT P1, [UR6+0x29850], R0 ;  /* 0x02985000ff0075a7 */ /* 0x000ea40008020146 */
[----:B--2---:R-:W-:Y:S05]  /*5810*/  @!P1 BRA `(.L_x_141) ;  /* 0x0000006c00cc9947 */ /* 0x004fea0003800000 */
.L_x_138:
[----:B------:R-:W-:Y:S01]  /*5820*/  UIADD3 UR6, UR38, 0x400, URZ ;  /* 0x0000040026067890 */ /* 0x000fe2000fffe03f */
[----:B------:R-:W-:Y:S01]  /*5830*/  WARPGROUP.ARRIVE ;  /* 0x00000000000079c5 */ /* 0x000fe20000000000 */
[----:B------:R-:W-:Y:S01]  /*5840*/  UMOV UR7, 0xc0000010 ;  /* 0xc000001000077882 */ /* 0x000fe20000000000 */
[----:B-12---:R-:W-:Y:S01]  /*5850*/  IADD3 R0, -R22, 0xb, RZ ;  /* 0x0000000b16007810 */ /* 0x006fe20007ffe1ff */
[----:B------:R-:W-:-:S04]  /*5860*/  USHF.R.U32.HI UR6, URZ, 0x4, UR6 ;  /* 0x000000043f067899 */ /* 0x000fc80008011606 */
[----:B------:R-:W-:-:S04]  /*5870*/  ULOP3.LUT UR6, UR6, 0x3fff, URZ, 0xc0, !UPT ;  /* 0x00003fff06067892 */ /* 0x000fc8000f8ec03f */
[----:B------:R-:W-:-:S04]  /*5880*/  ULOP3.LUT UR6, UR6, 0x10000, URZ, 0xfc, !UPT ;  /* 0x0001000006067892 */ /* 0x000fc8000f8efc3f */
[----:B------:R-:W-:-:S07]  /*5890*/  UIMAD UR10, UR56, 0x500, UR6 ;  /* 0x00000500380a78a4 */ /* 0x000fce000f8e0206 */
[----:B------:R-:W-:Y:S02]  /*58a0*/  UMOV UR6, UR10 ;  /* 0x0000000a00067c82 */ /* 0x000fe40008000000 */
[----:B------:R-:W-:Y:S01]  /*58b0*/  QGMMA.64x128x32.F32.E4M3.E4M3 R24, R172, gdesc[UR4], R24, gsb0 ;  /* 0x01e00004ac187df3 */ /* 0x000fe20008000818 */
[----:B------:R-:W-:Y:S01]  /*58c0*/  UIADD3 UR6, UR10, 0x100, URZ ;  /* 0x000001000a067890 */ /* 0x000fe2000fffe03f */
[----:B------:R-:W-:Y:S01]  /*58d0*/  UMOV UR7, 0xc0000010 ;  /* 0xc000001000077882 */ /* 0x000fe20000000000 */
[----:B------:R-:W-:Y:S02]  /*58e0*/  WARPGROUP.DEPBAR.LE gsb0, 0x0 ;  /* 0x00008000000079c5 */ /* 0x000fe40000010000 */
[----:B------:R-:W-:-:S07]  /*58f0*/  WARPGROUP.ARRIVE ;  /* 0x00000000000079c5 */ /* 0x000fce0000000000 */
        /* <DEDUP_REMOVED lines=15> */
[----:B------:R-:W-:Y:S03]  /*59f0*/  QGMMA.64x128x32.F32.E4M3.E4M3 R24, R188, gdesc[UR4], R24, gsb0 ;  /* 0x01e00004bc187df3 */ /* 0x000fe60008000818 */
[----:B------:R-:W-:Y:S02]  /*5a00*/  WARPGROUP.DEPBAR.LE gsb0, 0x0 ;  /* 0x00008000000079c5 */ /* 0x000fe40000010000 */
[----:B------:R1:W-:Y:S06]  /*5a10*/  BAR.ARV R0, 0x100 ;  /* 0x000400000000751d */ /* 0x0003ec0000002000 */
[----:B------:R-:W-:Y:S05]  /*5a20*/  @!P0 BRA `(.L_x_142) ;  /* 0x0000000000048947 */ /* 0x000fea0003800000 */
[----:B------:R-:W-:Y:S01]  /*5a30*/  BPT.TRAP 0x1 ;  /* 0x000000040000795c */ /* 0x000fe20000300000 */
.L_x_142:
[----:B-1----:R-:W-:Y:S01]  /*5a40*/  FMNMX.FTZ R0, R152, R6, !PT ;  /* 0x0000000698007209 */ /* 0x002fe20007810000 */
[----:B------:R-:W-:Y:S01]  /*5a50*/  IMAD.U32 R14, RZ, RZ, UR40 ;  /* 0x00000028ff0e7e24 */ /* 0x000fe2000f8e00ff */
        /* <DEDUP_REMOVED lines=79> */
[----:B------:R-:W-:Y:S01]  /*5f50*/  ISETP.NE.AND P1, PT, R2, RZ, PT ;  /* 0x000000ff0200720c */ /* 0x000fe20003f25270 */
[----:B------:R-:W1:Y:S04]  /*5f60*/  SHFL.BFLY PT, R0, R9, 0x2, 0x1f ;  /* 0x0c401f0009007f89 */ /* 0x000e6800000e0000 */
[----:B------:R-:W2:Y:S01]  /*5f70*/  SHFL.BFLY PT, R3, R8, 0x2, 0x1f ;  /* 0x0c401f0008037f89 */ /* 0x000ea200000e0000 */
[----:B-1----:R-:W-:-:S02]  /*5f80*/  FMNMX.FTZ R10, R9, R0, !PT ;  /* 0x00000000090a7209 */ /* 0x002fc40007810000 */
[----:B--2---:R-:W-:-:S03]  /*5f90*/  FMNMX.FTZ R11, R8, R3, !PT ;  /* 0x00000003080b7209 */ /* 0x004fc60007810000 */
[----:B------:R-:W1:Y:S04]  /*5fa0*/  SHFL.BFLY PT, R3, R10, 0x1, 0x1f ;  /* 0x0c201f000a037f89 */ /* 0x000e6800000e0000 */
[----:B------:R-:W2:Y:S01]  /*5fb0*/  SHFL.BFLY PT, R0, R11, 0x1, 0x1f ;  /* 0x0c201f000b007f89 */ /* 0x000ea200000e0000 */
[----:B-1----:R-:W-:Y:S02]  /*5fc0*/  FMNMX.FTZ R3, R10, R3, !PT ;  /* 0x000000030a037209 */ /* 0x002fe40007810000 */
[----:B--2---:R-:W-:-:S03]  /*5fd0*/  FMNMX.FTZ R0, R11, R0, !PT ;  /* 0x000000000b007209 */ /* 0x004fc60007810000 */
[C---:B------:R-:W-:Y:S01]  /*5fe0*/  FFMA.FTZ R171, R3.reuse, R14, -8 ;  /* 0xc100000003ab7423 */ /* 0x040fe2000001000e */
[----:B------:R-:W-:-:S03]  /*5ff0*/  FADD.FTZ R6, -R3, R6 ;  /* 0x0000000603067221 */ /* 0x000fc60000010100 */
[--C-:B------:R-:W-:Y:S01]  /*6000*/  FFMA.FTZ R9, R153, UR40, -R171.reuse ;  /* 0x0000002899097c23 */ /* 0x100fe200080108ab */
[----:B------:R-:W-:-:S01]  /*6010*/  FFMA.FTZ R21, R137, UR40, -R171 ;  /* 0x0000002889157c23 */ /* 0x000fc200080108ab */
[--C-:B------:R-:W-:Y:S01]  /*6020*/  FFMA.FTZ R137, R141, UR40, -R171.reuse ;  /* 0x000000288d897c23 */ /* 0x100fe200080108ab */
[----:B------:R-:W-:Y:S02]  /*6030*/  IMAD.U32 R153, RZ, RZ, UR40 ;  /* 0x00000028ff997e24 */ /* 0x000fe4000f8e00ff */
[--C-:B------:R-:W-:Y:S01]  /*6040*/  FFMA.FTZ R141, R145, UR40, -R171.reuse ;  /* 0x00000028918d7c23 */ /* 0x100fe200080108ab */
[----:B------:R-:W-:-:S01]  /*6050*/  FFMA.FTZ R145, R149, UR40, -R171 ;  /* 0x0000002895917c23 */ /* 0x000fc200080108ab */
[----:B------:R-:W-:Y:S01]  /*6060*/  FMUL.FTZ R12, R6, UR40 ;  /* 0x00000028060c7c20 */ /* 0x000fe20008410000 */
[----:B------:R-:W-:-:S01]  /*6070*/  FFMA.FTZ R149, R101, UR40, -R171 ;  /* 0x0000002865957c23 */ /* 0x000fc200080108ab */
[C---:B------:R-:W-:Y:S01]  /*6080*/  FADD.FTZ R6, -R0.reuse, R7 ;  /* 0x0000000700067221 */ /* 0x040fe20000010100 */
[----:B------:R-:W-:-:S01]  /*6090*/  FFMA.FTZ R101, R0, R153, -8 ;  /* 0xc100000000657423 */ /* 0x000fc20000010099 */
[--C-:B------:R-:W-:Y:S01]  /*60a0*/  FFMA.FTZ R8, R152, UR40, -R171.reuse ;  /* 0x0000002898087c23 */ /* 0x100fe200080108ab */
[----:B------:R-:W-:-:S01]  /*60b0*/  FFMA.FTZ R20, R136, UR40, -R171 ;  /* 0x0000002888147c23 */ /* 0x000fc200080108ab */
[----:B------:R-:W-:Y:S01]  /*60c0*/  FMUL.FTZ R6, R6, UR40 ;  /* 0x0000002806067c20 */ /* 0x000fe20008410000 */
[----:B------:R-:W-:-:S01]  /*60d0*/  FFMA.FTZ R153, R154, UR40, -R101 ;  /* 0x000000289a997c23 */ /* 0x000fc20008010865 */
[--C-:B------:R-:W-:Y:S01]  /*60e0*/  FFMA.FTZ R136, R140, UR40, -R171.reuse ;  /* 0x000000288c887c23 */ /* 0x100fe200080108ab */
[----:B------:R-:W-:-:S01]  /*60f0*/  FFMA.FTZ R140, R144, UR40, -R171 ;  /* 0x00000028908c7c23 */ /* 0x000fc200080108ab */
[----:B------:R-:W-:Y:S01]  /*6100*/  FFMA.FTZ R144, R148, UR40, -R171 ;  /* 0x0000002894907c23 */ /* 0x000fe200080108ab */
[----:B------:R-:W-:-:S01]  /*6110*/  FFMA.FTZ R148, R155, UR40, -R101 ;  /* 0x000000289b947c23 */ /* 0x000fc20008010865 */
[----:B------:R1:W-:Y:S01]  /*6120*/  MUFU.EX2 R7, R12 ;  /* 0x0000000c00077308 */ /* 0x0003e20000000800 */
[----:B------:R-:W-:-:S01]  /*6130*/  FFMA.FTZ R10, R156, UR40, -R171 ;  /* 0x000000289c0a7c23 */ /* 0x000fc200080108ab */
[----:B------:R-:W-:Y:S01]  /*6140*/  FFMA.FTZ R152, R158, UR40, -R101 ;  /* 0x000000289e987c23 */ /* 0x000fe20008010865 */
[----:B------:R-:W-:-:S01]  /*6150*/  FFMA.FTZ R11, R157, UR40, -R171 ;  /* 0x000000289d0b7c23 */ /* 0x000fc200080108ab */
[--C-:B------:R-:W-:Y:S01]  /*6160*/  FFMA.FTZ R155, R159, UR40, -R101.reuse ;  /* 0x000000289f9b7c23 */ /* 0x100fe20008010865 */
[----:B------:R-:W-:-:S01]  /*6170*/  FFMA.FTZ R154, R162, UR40, -R101 ;  /* 0x00000028a29a7c23 */ /* 0x000fc20008010865 */
[----:B------:R-:W-:Y:S01]  /*6180*/  FFMA.FTZ R13, R161, UR40, -R171 ;  /* 0x00000028a10d7c23 */ /* 0x000fe200080108ab */
[----:B------:R-:W-:-:S01]  /*6190*/  FFMA.FTZ R157, R163, UR40, -R101 ;  /* 0x00000028a39d7c23 */ /* 0x000fc20008010865 */
[----:B------:R-:W-:Y:S01]  /*61a0*/  MUFU.EX2 R6, R6 ;  /* 0x0000000600067308 */ /* 0x000fe20000000800 */
[----:B-1----:R-:W-:-:S01]  /*61b0*/  FFMA.FTZ R12, R160, UR40, -R171 ;  /* 0x00000028a00c7c23 */ /* 0x002fc200080108ab */
[----:B------:R-:W-:Y:S01]  /*61c0*/  FFMA.FTZ R14, R164, UR40, -R171 ;  /* 0x00000028a40e7c23 */ /* 0x000fe200080108ab */
[----:B------:R-:W-:-:S01]  /*61d0*/  FFMA.FTZ R156, R166, UR40, -R101 ;  /* 0x00000028a69c7c23 */ /* 0x000fc20008010865 */
[----:B------:R-:W-:Y:S01]  /*61e0*/  FFMA.FTZ R15, R165, UR40, -R171 ;  /* 0x00000028a50f7c23 */ /* 0x000fe200080108ab */
        /* <DEDUP_REMOVED lines=9> */
[----:B------:R-:W-:Y:S01]  /*6280*/  FFMA.FTZ R151, R151, UR40, -R101 ;  /* 0x0000002897977c23 */ /* 0x000fe20008010865 */
[----:B------:R-:W-:-:S01]  /*6290*/  FFMA.FTZ R120, R120, UR40, -R171 ;  /* 0x0000002878787c23 */ /* 0x000fc200080108ab */
[----:B------:R-:W2:Y:S01]  /*62a0*/  MUFU.EX2 R153, R153 ;  /* 0x0000009900997308 */ /* 0x000ea20000000800 */
        /* <DEDUP_REMOVED lines=8> */
[----:B-1----:R-:W-:-:S01]  /*6330*/  FFMA.FTZ R4, R7, R4, R8 ;  /* 0x0000000407047223 */ /* 0x002fc20000010008 */
[----:B------:R-:W-:Y:S01]  /*6340*/  FFMA.FTZ R128, R128, UR40, -R171 ;  /* 0x0000002880807c23 */ /* 0x000fe200080108ab */
[----:B------:R-:W-:-:S01]  /*6350*/  FFMA.FTZ R130, R130, UR40, -R101 ;  /* 0x0000002882827c23 */ /* 0x000fc20008010865 */
[----:B------:R-:W-:Y:S01]  /*6360*/  FFMA.FTZ R129, R129, UR40, -R171 ;  /* 0x0000002881817c23 */ /* 0x000fe200080108ab */
[----:B------:R-:W-:-:S01]  /*6370*/  FFMA.FTZ R131, R131, UR40, -R101 ;  /* 0x0000002883837c23 */ /* 0x000fc20008010865 */
[----:B------:R-:W-:Y:S01]  /*6380*/  FFMA.FTZ R132, R132, UR40, -R171 ;  /* 0x0000002884847c23 */ /* 0x000fe200080108ab */
[----:B------:R-:W-:-:S01]  /*6390*/  FFMA.FTZ R134, R134, UR40, -R101 ;  /* 0x0000002886867c23 */ /* 0x000fc20008010865 */
[----:B------:R-:W1:Y:S01]  /*63a0*/  MUFU.EX2 R148, R148 ;  /* 0x0000009400947308 */ /* 0x000e620000000800 */
[----:B--2---:R-:W-:-:S01]  /*63b0*/  FFMA.FTZ R5, R6, R5, R153 ;  /* 0x0000000506057223 */ /* 0x004fc20000010099 */
[----:B------:R-:W-:Y:S01]  /*63c0*/  FFMA.FTZ R133, R133, UR40, -R171 ;  /* 0x0000002885857c23 */ /* 0x000fe200080108ab */
[----:B------:R-:W-:-:S01]  /*63d0*/  FFMA.FTZ R135, R135, UR40, -R101 ;  /* 0x0000002887877c23 */ /* 0x000fc20008010865 */
[----:B------:R-:W-:Y:S01]  /*63e0*/  FFMA.FTZ R104, R104, UR40, -R171 ;  /* 0x0000002868687c23 */ /* 0x000fe200080108ab */
        /* <DEDUP_REMOVED lines=39> */
[----:B------:R-:W-:-:S04]  /*6660*/  FFMA.FTZ R101, R103, UR40, -R101 ;  /* 0x0000002867657c23 */ /* 0x000fc80008010865 */
        /* <DEDUP_REMOVED lines=96> */
[----:B------:R-:W-:Y:S01]  /*6c70*/  MUFU.EX2 R114, R114 ;  /* 0x0000007200727308 */ /* 0x000fe20000000800 */
[----:B--2---:R-:W-:-:S01]  /*6c80*/  FADD.FTZ R161, R111, R158 ;  /* 0x0000009e6fa17221 */ /* 0x004fc20000010000 */
[----:B------:R-:W-:-:S05]  /*6c90*/  IMAD.U32 R158, RZ, RZ, UR52 ;  /* 0x00000034ff9e7e24 */ /* 0x000fca000f8e00ff */
[----:B------:R-:W-:Y:S01]  /*6ca0*/  @P1 LEA R158, R158, UR38, 0x3 ;  /* 0x000000269e9e1c11 */ /* 0x000fe2000f8e18ff */
[----:B------:R-:W1:Y:S01]  /*6cb0*/  MUFU.EX2 R113, R113 ;  /* 0x0000007100717308 */ /* 0x000e620000000800 */
[----:B---3--:R-:W-:-:S07]  /*6cc0*/  FADD.FTZ R4, R112, R5 ;  /* 0x0000000570047221 */ /* 0x008fce0000010000 */
[----:B------:R-:W-:Y:S08]  /*6cd0*/  MUFU.EX2 R115, R115 ;  /* 0x0000007300737308 */ /* 0x000ff00000000800 */
[----:B------:R-:W2:Y:S01]  /*6ce0*/  MUFU.EX2 R116, R116 ;  /* 0x0000007400747308 */ /* 0x000ea20000000800 */
[----:B-1----:R-:W-:-:S07]  /*6cf0*/  FADD.FTZ R5, R113, R4 ;  /* 0x0000000471057221 */ /* 0x002fce0000010000 */
[----:B------:R-:W-:Y:S08]  /*6d00*/  MUFU.EX2 R118, R118 ;  /* 0x0000007600767308 */ /* 0x000ff00000000800 */
[----:B------:R-:W1:Y:S01]  /*6d10*/  MUFU.EX2 R117, R117 ;  /* 0x0000007500757308 */ /* 0x000e620000000800 */
[----:B--2---:R-:W-:-:S07]  /*6d20*/  FADD.FTZ R4, R116, R5 ;  /* 0x0000000574047221 */ /* 0x004fce0000010000 */
[----:B------:R-:W-:Y:S08]  /*6d30*/  MUFU.EX2 R119, R119 ;  /* 0x0000007700777308 */ /* 0x000ff00000000800 */
[----:B------:R-:W2:Y:S01]  /*6d40*/  MUFU.EX2 R88, R88 ;  /* 0x0000005800587308 */ /* 0x000ea20000000800 */
[----:B-1----:R-:W-:-:S07]  /*6d50*/  FADD.FTZ R5, R117, R4 ;  /* 0x0000000475057221 */ /* 0x002fce0000010000 */
[----:B------:R-:W1:Y:S08]  /*6d60*/  MUFU.EX2 R90, R90 ;  /* 0x0000005a005a7308 */ /* 0x000e700000000800 */
[----:B------:R3:W-:Y:S01]  /*6d70*/  MUFU.EX2 R163, R94 ;  /* 0x0000005e00a37308 */ /* 0x0007e20000000800 */
[----:B--2---:R-:W-:-:S01]  /*6d80*/  FADD.FTZ R4, R88, R5 ;  /* 0x0000000558047221 */ /* 0x004fc20000010000 */
[----:B------:R-:W-:-:S05]  /*6d90*/  @P1 VIADD R5, R158, 0x29840 ;  /* 0x000298409e051836 */ /* 0x000fca0000000000 */
[----:B------:R-:W-:Y:S01]  /*6da0*/  @P1 PRMT R5, R18, 0x654, R5 ;  /* 0x0000065412051816 */ /* 0x000fe20000000005 */
[----:B------:R-:W2:Y:S01]  /*6db0*/  MUFU.EX2 R89, R89 ;  /* 0x0000005900597308 */ /* 0x000ea20000000800 */
[----:B---3--:R-:W-:-:S02]  /*6dc0*/  FADD.FTZ R94, R114, R161 ;  /* 0x000000a1725e7221 */ /* 0x008fc40000010000 */
[----:B------:R3:W-:Y:S02]  /*6dd0*/  @P1 SYNCS.ARRIVE.TRANS64.RED.A1T0 RZ, [R5+URZ], RZ ;  /* 0x000000ff05ff19a7 */ /* 0x0007e4000810043f */
[----:B------:R-:W-:-:S03]  /*6de0*/  FADD.FTZ R161, R115, R94 ;  /* 0x0000005e73a17221 */ /* 0x000fc60000010000 */
[----:B------:R-:W4:Y:S01]  /*6df0*/  MUFU.EX2 R91, R91 ;  /* 0x0000005b005b7308 */ /* 0x000f220000000800 */
[----:B------:R-:W-:-:S07]  /*6e00*/  FADD.FTZ R94, R118, R161 ;  /* 0x000000a1765e7221 */ /* 0x000fce0000010000 */
[----:B------:R-:W5:Y:S08]  /*6e10*/  MUFU.EX2 R92, R92 ;  /* 0x0000005c005c7308 */ /* 0x000f700000000800 */
[----:B------:R-:W3:Y:S08]  /*6e20*/  MUFU.EX2 R93, R93 ;  /* 0x0000005d005d7308 */ /* 0x000ef00000000800 */
[----:B------:R1:W3:Y:S08]  /*6e30*/  MUFU.EX2 R160, R95 ;  /* 0x0000005f00a07308 */ /* 0x0002f00000000800 */
[----:B------:R-:W3:Y:S01]  /*6e40*/  MUFU.EX2 R96, R96 ;  /* 0x0000006000607308 */ /* 0x000ee20000000800 */
[----:B-1----:R-:W-:-:S04]  /*6e50*/  FADD.FTZ R95, R119, R94 ;  /* 0x0000005e775f7221 */ /* 0x002fc80000010000 */
[----:B------:R-:W-:Y:S01]  /*6e60*/  FADD.FTZ R94, R90, R95 ;  /* 0x0000005f5a5e7221 */ /* 0x000fe20000010000 */
[----:B--2---:R-:W-:-:S02]  /*6e70*/  FADD.FTZ R95, R89, R4 ;  /* 0x00000004595f7221 */ /* 0x004fc40000010000 */
[----:B------:R-:W1:Y:S01]  /*6e80*/  MUFU.EX2 R98, R98 ;  /* 0x0000006200627308 */ /* 0x000e620000000800 */
[----:B----4-:R-:W-:-:S01]  /*6e90*/  FADD.FTZ R94, R91, R94 ;  /* 0x0000005e5b5e7221 */ /* 0x010fc20000010000 */
[----:B-----5:R-:W-:-:S03]  /*6ea0*/  FADD.FTZ R4, R92, R95 ;  /* 0x0000005f5c047221 */ /* 0x020fc60000010000 */
[----:B------:R-:W-:Y:S01]  /*6eb0*/  FADD.FTZ R94, R163, R94 ;  /* 0x0000005ea35e7221 */ /* 0x000fe20000010000 */
[----:B---3--:R-:W-:-:S02]  /*6ec0*/  FADD.FTZ R5, R93, R4 ;  /* 0x000000045d057221 */ /* 0x008fc40000010000 */
[----:B------:R-:W2:Y:S01]  /*6ed0*/  MUFU.EX2 R97, R97 ;  /* 0x0000006100617308 */ /* 0x000ea20000000800 */
[----:B------:R-:W-:-:S01]  /*6ee0*/  FADD.FTZ R94, R160, R94 ;  /* 0x0000005ea05e7221 */ /* 0x000fc20000010000 */
[----:B------:R-:W-:-:S06]  /*6ef0*/  FADD.FTZ R4, R96, R5 ;  /* 0x0000000560047221 */ /* 0x000fcc0000010000 */
        /* <DEDUP_REMOVED lines=9> */
[----:B--2---:R-:W-:-:S01]  /*6f90*/  FADD.FTZ R94, R161, R94 ;  /* 0x0000005ea15e7221 */ /* 0x004fc20000010000 */
[----:B---3--:R-:W-:-:S03]  /*6fa0*/  FADD.FTZ R4, R149, R4 ;  /* 0x0000000495047221 */ /* 0x008fc60000010000 */
[----:B-1----:R-:W-:Y:S01]  /*6fb0*/  FADD.FTZ R5, R101, R94 ;  /* 0x0000005e65057221 */ /* 0x002fe20000010000 */
[----:B------:R-:W-:Y:S06]  /*6fc0*/  @!P0 BRA `(.L_x_143) ;  /* 0x0000000000048947 */ /* 0x000fec0003800000 */
[----:B------:R-:W-:Y:S01]  /*6fd0*/  BPT.TRAP 0x1 ;  /* 0x000000040000795c */ /* 0x000fe20000300000 */
.L_x_143:
        /* <DEDUP_REMOVED lines=116> */
.L_x_133:
[----:B------:R-:W-:Y:S06]  /*7720*/  BAR.ARV 0x8, 0x120 ;  /* 0x0204800000007b1d */ /* 0x000fec0000002000 */
[----:B------:R-:W-:Y:S05]  /*7730*/  @!P0 BRA `(.L_x_145) ;  /* 0x0000000000048947 */ /* 0x000fea0003800000 */
[----:B------:R-:W-:Y:S01]  /*7740*/  BPT.TRAP 0x1 ;  /* 0x000000040000795c */ /* 0x000fe20000300000 */
.L_x_145:
[----:B------:R-:W-:Y:S01]  /*7750*/  ULEA UR8, UR52, UR38, 0x3 ;  /* 0x0000002634087291 */ /* 0x000fe2000f8e183f */
[----:B------:R-:W-:-:S05]  /*7760*/  IMAD.U32 R6, RZ, RZ, UR36 ;  /* 0x00000024ff067e24 */ /* 0x000fca000f8e00ff */
[----:B------:R-:W-:-:S04]  /*7770*/  SHF.L.U32 R6, R6, 0x1f, RZ ;  /* 0x0000001f06067819 */ /* 0x000fc800000006ff */
[----:B------:R1:W2:Y:S01]  /*7780*/  SYNCS.PHASECHK.TRANS64.TRYWAIT P1, [UR8+0x29850], R6 ;  /* 0x02985006ff0075a7 */ /* 0x0002a20008020148 */
[----:B------:R-:W-:Y:S05]  /*7790*/  @!P0 BRA `(.L_x_146) ;  /* 0x0000000000048947 */ /* 0x000fea0003800000 */
[----:B------:R-:W-:Y:S01]  /*77a0*/  BPT.TRAP 0x1 ;  /* 0x000000040000795c */ /* 0x000fe20000300000 */
.L_x_146:
[----:B--2---:R-:W-:Y:S05]  /*77b0*/  @P1 BRA `(.L_x_147) ;  /* 0x0000000000081947 */ /* 0x004fea0003800000 */
[----:B------:R-:W2:Y:S02]  /*77c0*/  SYNCS.PHASECHK.TRANS64.TRYWAIT P1, [UR8+0x29850], R6 ;  /* 0x02985006ff0075a7 */ /* 0x000ea40008020148 */
[----:B--2---:R-:W-:Y:S05]  /*77d0*/  @!P1 BRA `(.L_x_148) ;  /* 0x0000004c00f49947 */ /* 0x004fea0003800000 */
.L_x_147:
        /* <DEDUP_REMOVED lines=86> */
.L_x_149:
[----:B------:R-:W1:Y:S01]  /*7d40*/  S2R R89, SR_TID.X ;  /* 0x0000000000597919 */ /* 0x000e620000002100 */
[----:B------:R-:W-:Y:S01]  /*7d50*/  ULDC.64 UR4, c[0x4][0x40] ;  /* 0x0100100000047ab9 */ /* 0x000fe20000000a00 */
        /* <DEDUP_REMOVED lines=29> */
[----:B------:R-:W-:Y:S01]  /*7f30*/  FMUL.FTZ R39, R39, R88 ;  /* 0x0000005827277220 */ /* 0x000fe20000410000 */
[----:B-1----:R-:W-:-:S02]  /*7f40*/  IMAD.SHL.U32 R0, R89, 0x4, RZ ;  /* 0x0000000459007824 */ /* 0x002fc400078e00ff */
[-C--:B------:R-:W-:Y:S01]  /*7f50*/  FMUL.FTZ R30, R30, R88.reuse ;  /* 0x000000581e1e7220 */ /* 0x080fe20000410000 */
[-C--:B------:R-:W-:Y:S01]  /*7f60*/  FMUL.FTZ R31, R31, R88.reuse ;  /* 0x000000581f1f7220 */ /* 0x080fe20000410000 */
[-C--:B------:R-:W-:Y:S01]  /*7f70*/  FMUL.FTZ R46, R46, R88.reuse ;  /* 0x000000582e2e7220 */ /* 0x080fe20000410000 */
[----:B------:R-:W-:Y:S01]  /*7f80*/  FMUL.FTZ R15, R42, R88 ;  /* 0x000000582a0f7220 */ /* 0x000fe20000410000 */
[----:B------:R-:W-:Y:S01]  /*7f90*/  LOP3.LUT R0, R0, 0xc, RZ, 0xc0, !PT ;  /* 0x0000000c00007812 */ /* 0x000fe200078ec0ff */
[----:B------:R-:W-:Y:S01]  /*7fa0*/  UIADD3 UR42, -UR45, URZ, URZ ;  /* 0x0000003f2d2a7290 */ /* 0x000fe2000fffe13f */
[----:B------:R-:W-:Y:S02]  /*7fb0*/  ULDC.64 UR6, c[0x0][0xb70] ;  /* 0x0002dc0000067ab9 */ /* 0x000fe40000000a00 */
[----:B------:R-:W-:-:S05]  /*7fc0*/  IADD3 R6, P0, R0, UR4, RZ ;  /* 0x0000000400067c10 */ /* 0x000fca000ff1e0ff */
[----:B------:R-:W-:Y:S02]  /*7fd0*/  IMAD.X R7, RZ, RZ, UR5, P0 ;  /* 0x00000005ff077e24 */ /* 0x000fe400080e06ff */
[-C--:B------:R-:W-:Y:S01]  /*7fe0*/  FMUL.FTZ R33, R56, R12.reuse ;  /* 0x0000000c38217220 */ /* 0x080fe20000410000 */
[----:B------:R-:W-:Y:S01]  /*7ff0*/  FMUL.FTZ R32, R57, R12 ;  /* 0x0000000c39207220 */ /* 0x000fe20000410000 */
[----:B------:R-:W-:Y:S01]  /*8000*/  F2FP.BF16.F32.PACK_AB R3, R28, R3 ;  /* 0x000000031c03723e */ /* 0x000fe200000010ff */
[----:B------:R-:W-:Y:S01]  /*8010*/  FMUL.FTZ R25, R50, R88 ;  /* 0x0000005832197220 */ /* 0x000fe20000410000 */
[----:B------:R1:W2:Y:S01]  /*8020*/  LDG.E.CONSTANT R0, desc[UR50][R6.64] ;  /* 0x0000003206007981 */ /* 0x0002a2000c1e9900 */
[-C--:B------:R-:W-:Y:S01]  /*8030*/  FMUL.FTZ R57, R80, R12.reuse ;  /* 0x0000000c50397220 */ /* 0x080fe20000410000 */
[-C--:B------:R-:W-:Y:S01]  /*8040*/  FMUL.FTZ R56, R81, R12.reuse ;  /* 0x0000000c51387220 */ /* 0x080fe20000410000 */
[----:B------:R-:W-:Y:S01]  /*8050*/  LOP3.LUT P0, R28, R89, 0x3, RZ, 0xc0, !PT ;  /* 0x00000003591c7812 */ /* 0x000fe2000780c0ff */
[-C--:B------:R-:W-:Y:S01]  /*8060*/  FMUL.FTZ R24, R49, R12.reuse ;  /* 0x0000000c31187220 */ /* 0x080fe20000410000 */
[----:B------:R-:W-:Y:S01]  /*8070*/  F2FP.BF16.F32.PACK_AB R25, R54, R25 ;  /* 0x000000193619723e */ /* 0x000fe200000010ff */
[-C--:B------:R-:W-:Y:S01]  /*8080*/  FMUL.FTZ R41, R64, R12.reuse ;  /* 0x0000000c40297220 */ /* 0x080fe20000410000 */
[----:B------:R-:W-:Y:S01]  /*8090*/  F2FP.BF16.F32.PACK_AB R57, R84, R57 ;  /* 0x000000395439723e */ /* 0x000fe200000010ff */
[----:B------:R-:W-:Y:S01]  /*80a0*/  FMUL.FTZ R40, R65, R12 ;  /* 0x0000000c41287220 */ /* 0x000fe20000410000 */
[----:B------:R-:W-:Y:S01]  /*80b0*/  ISETP.EQ.OR P0, PT, R28, 0x3, !P0 ;  /* 0x000000031c00780c */ /* 0x000fe20004702670 */
[-C--:B-1----:R-:W-:Y:S01]  /*80c0*/  FMUL.FTZ R7, R26, R88.reuse ;  /* 0x000000581a077220 */ /* 0x082fe20000410000 */
[----:B------:R-:W-:Y:S01]  /*80d0*/  FMUL.FTZ R26, R51, R88 ;  /* 0x00000058331a7220 */ /* 0x000fe20000410000 */
[----:B------:R-:W-:Y:S01]  /*80e0*/  F2FP.BF16.F32.PACK_AB R56, R85, R56 ;  /* 0x000000385538723e */ /* 0x000fe200000010ff */
[-C--:B------:R-:W-:Y:S01]  /*80f0*/  FMUL.FTZ R49, R72, R12.reuse ;  /* 0x0000000c48317220 */ /* 0x080fe20000410000 */
[----:B------:R-:W-:Y:S01]  /*8100*/  FMUL.FTZ R48, R73, R12 ;  /* 0x0000000c49307220 */ /* 0x000fe20000410000 */
[----:B------:R-:W-:Y:S01]  /*8110*/  F2FP.BF16.F32.PACK_AB R20, R47, R20 ;  /* 0x000000142f14723e */ /* 0x000fe200000010ff */
[----:B------:R-:W-:Y:S01]  /*8120*/  FMUL.FTZ R12, R35, R88 ;  /* 0x00000058230c7220 */ /* 0x000fe20000410000 */
[----:B------:R-:W-:Y:S01]  /*8130*/  F2FP.BF16.F32.PACK_AB R26, R55, R26 ;  /* 0x0000001a371a723e */ /* 0x000fe200000010ff */
[----:B------:R-:W-:Y:S01]  /*8140*/  FMUL.FTZ R6, R27, R88 ;  /* 0x000000581b067220 */ /* 0x000fe20000410000 */
[----:B------:R-:W-:Y:S01]  /*8150*/  SEL R47, R57, R56, P0 ;  /* 0x00000038392f7207 */ /* 0x000fe20000000000 */
[----:B------:R-:W-:Y:S01]  /*8160*/  USHF.R.S32.HI UR4, URZ, 0x1f, UR43 ;  /* 0x0000001f3f047899 */ /* 0x000fe2000801142b */
[----:B------:R-:W-:Y:S01]  /*8170*/  SEL R56, R56, R57, P0 ;  /* 0x0000003938387207 */ /* 0x000fe20000000000 */
[----:B------:R-:W-:Y:S01]  /*8180*/  ULDC UR5, c[0x0][0xda8] ;  /* 0x00036a0000057ab9 */ /* 0x000fe20000000800 */
[----:B------:R-:W-:Y:S01]  /*8190*/  F2FP.BF16.F32.PACK_AB R21, R52, R21 ;  /* 0x000000153415723e */ /* 0x000fe200000010ff */
[----:B------:R-:W-:Y:S01]  /*81a0*/  UIMAD UR42, UR5, UR42, UR48 ;  /* 0x0000002a052a72a4 */ /* 0x000fe2000f8e0230 */
[----:B------:R-:W-:Y:S01]  /*81b0*/  F2FP.BF16.F32.PACK_AB R24, R53, R24 ;  /* 0x000000183518723e */ /* 0x000fe200000010ff */
[----:B------:R-:W-:Y:S01]  /*81c0*/  UIMAD UR4, UR4, UR6, URZ ;  /* 0x00000006040472a4 */ /* 0x000fe2000f8e023f */
[----:B------:R-:W-:Y:S01]  /*81d0*/  SEL R57, R25, R26, P0 ;  /* 0x0000001a19397207 */ /* 0x000fe20000000000 */
[----:B------:R-:W-:Y:S01]  /*81e0*/  USHF.L.U32 UR42, UR42, 0x7, URZ ;  /* 0x000000072a2a7899 */ /* 0x000fe2000800063f */
[----:B------:R-:W-:Y:S01]  /*81f0*/  SEL R54, R26, R25, P0 ;  /* 0x000000191a367207 */ /* 0x000fe20000000000 */
[----:B------:R-:W-:Y:S01]  /*8200*/  UIMAD.WIDE.U32 UR10, UR43, UR6, URZ ;  /* 0x000000062b0a72a5 */ /* 0x000fe2000f8e003f */
[----:B------:R-:W-:Y:S01]  /*8210*/  F2FP.BF16.F32.PACK_AB R9, R36, R9 ;  /* 0x000000092409723e */ /* 0x000fe200000010ff */
[----:B------:R-:W-:Y:S01]  /*8220*/  UIMAD UR4, UR43, UR7, UR4 ;  /* 0x000000072b0472a4 */ /* 0x000fe2000f8e0204 */
[----:B------:R-:W-:Y:S01]  /*8230*/  F2FP.BF16.F32.PACK_AB R10, R37, R10 ;  /* 0x0000000a250a723e */ /* 0x000fe200000010ff */
[-C--:B------:R-:W-:Y:S01]  /*8240*/  FMUL.FTZ R63, R63, R88.reuse ;  /* 0x000000583f3f7220 */ /* 0x080fe20000410000 */
[----:B------:R-:W-:Y:S01]  /*8250*/  IADD3 R25, P6, R16, 0x20, RZ ;  /* 0x0000002010197810 */ /* 0x000fe20007fde0ff */
[----:B------:R-:W-:Y:S01]  /*8260*/  FMUL.FTZ R34, R59, R88 ;  /* 0x000000583b227220 */ /* 0x000fe20000410000 */
[----:B------:R-:W-:Y:S01]  /*8270*/  F2FP.BF16.F32.PACK_AB R11, R38, R11 ;  /* 0x0000000b260b723e */ /* 0x000fe200000010ff */
[----:B------:R-:W-:Y:S01]  /*8280*/  UIADD3 UR4, UR11, UR4, URZ ;  /* 0x000000040b047290 */ /* 0x000fe2000fffe03f */
[----:B------:R-:W-:Y:S01]  /*8290*/  F2FP.BF16.F32.PACK_AB R12, R39, R12 ;  /* 0x0000000c270c723e */ /* 0x000fe200000010ff */
[----:B------:R-:W-:Y:S01]  /*82a0*/  VIADD R65, R169, UR42 ;  /* 0x0000002aa9417c36 */ /* 0x000fe20008000000 */
[----:B------:R-:W-:Y:S01]  /*82b0*/  F2FP.BF16.F32.PACK_AB R7, R30, R7 ;  /* 0x000000071e07723e */ /* 0x000fe200000010ff */
[----:B------:R-:W-:Y:S01]  /*82c0*/  FMUL.FTZ R70, R70, R88 ;  /* 0x0000005846467220 */ /* 0x000fe20000410000 */
[----:B------:R-:W-:Y:S01]  /*82d0*/  F2FP.BF16.F32.PACK_AB R6, R31, R6 ;  /* 0x000000061f06723e */ /* 0x000fe200000010ff */
[-C--:B------:R-:W-:Y:S01]  /*82e0*/  FMUL.FTZ R35, R66, R88.reuse ;  /* 0x0000005842237220 */ /* 0x080fe20000410000 */
[----:B------:R-:W-:Y:S01]  /*82f0*/  F2FP.BF16.F32.PACK_AB R15, R46, R15 ;  /* 0x0000000f2e0f723e */ /* 0x000fe200000010ff */
[-C--:B------:R-:W-:Y:S01]  /*8300*/  FMUL.FTZ R71, R71, R88.reuse ;  /* 0x0000005847477220 */ /* 0x080fe20000410000 */
[----:B------:R-:W-:Y:S01]  /*8310*/  F2FP.BF16.F32.PACK_AB R33, R60, R33 ;  /* 0x000000213c21723e */ /* 0x000fe200000010ff */
[----:B------:R-:W-:Y:S01]  /*8320*/  FMUL.FTZ R42, R67, R88 ;  /* 0x00000058432a7220 */ /* 0x000fe20000410000 */
[----:B------:R-:W-:Y:S01]  /*8330*/  F2FP.BF16.F32.PACK_AB R32, R61, R32 ;  /* 0x000000203d20723e */ /* 0x000fe200000010ff */
[----:B------:R-:W-:Y:S01]  /*8340*/  FMUL.FTZ R62, R62, R88 ;  /* 0x000000583e3e7220 */ /* 0x000fe20000410000 */
[----:B------:R-:W-:Y:S01]  /*8350*/  SEL R39, R21, R24, P0 ;  /* 0x0000001815277207 */ /* 0x000fe20000000000 */
[----:B------:R-:W-:Y:S01]  /*8360*/  FMUL.FTZ R27, R58, R88 ;  /* 0x000000583a1b7220 */ /* 0x000fe20000410000 */
[----:B------:R-:W-:Y:S01]  /*8370*/  SEL R38, R24, R21, P0 ;  /* 0x0000001518267207 */ /* 0x000fe20000000000 */
[----:B------:R-:W-:Y:S01]  /*8380*/  UIADD3 UR8, UR8, 0x29860, URZ ;  /* 0x0002986008087890 */ /* 0x000fe2000fffe03f */
[----:B------:R-:W-:Y:S01]  /*8390*/  F2FP.BF16.F32.PACK_AB R8, R29, R8 ;  /* 0x000000081d08723e */ /* 0x000fe200000010ff */
[----:B------:R-:W-:Y:S01]  /*83a0*/  FMUL.FTZ R78, R78, R88 ;  /* 0x000000584e4e7220 */ /* 0x000fe20000410000 */
[----:B------:R-:W-:Y:S01]  /*83b0*/  SEL R31, R9, R10, P0 ;  /* 0x0000000a091f7207 */ /* 0x000fe20000000000 */
[-C--:B------:R-:W-:Y:S01]  /*83c0*/  FMUL.FTZ R43, R74, R88.reuse ;  /* 0x000000584a2b7220 */ /* 0x080fe20000410000 */
[----:B------:R-:W-:Y:S01]  /*83d0*/  SEL R30, R10, R9, P0 ;  /* 0x000000090a1e7207 */ /* 0x000fe20000000000 */
[-C--:B------:R-:W-:Y:S01]  /*83e0*/  FMUL.FTZ R79, R79, R88.reuse ;  /* 0x000000584f4f7220 */ /* 0x080fe20000410000 */
[----:B------:R-:W-:Y:S01]  /*83f0*/  IADD3 R21, P1, R16, 0x40, RZ ;  /* 0x0000004010157810 */ /* 0x000fe20007f3e0ff */
[-C--:B------:R-:W-:Y:S01]  /*8400*/  FMUL.FTZ R50, R75, R88.reuse ;  /* 0x000000584b327220 */ /* 0x080fe20000410000 */
[----:B------:R-:W-:Y:S01]  /*8410*/  LOP3.LUT R24, R25, 0x380, RZ, 0xc0, !PT ;  /* 0x0000038019187812 */ /* 0x000fe200078ec0ff */
[-C--:B------:R-:W-:Y:S01]  /*8420*/  FMUL.FTZ R86, R86, R88.reuse ;  /* 0x0000005856567220 */ /* 0x080fe20000410000 */
[----:B------:R-:W-:Y:S01]  /*8430*/  F2FP.BF16.F32.PACK_AB R41, R68, R41 ;  /* 0x000000294429723e */ /* 0x000fe200000010ff */
[----:B------:R-:W-:Y:S01]  /*8440*/  FMUL.FTZ R51, R82, R88 ;  /* 0x0000005852337220 */ /* 0x000fe20000410000 */
[----:B------:R-:W-:Y:S01]  /*8450*/  F2FP.BF16.F32.PACK_AB R40, R69, R40 ;  /* 0x000000284528723e */ /* 0x000fe200000010ff */
[-C--:B------:R-:W-:Y:S01]  /*8460*/  FMUL.FTZ R87, R87, R88.reuse ;  /* 0x0000005857577220 */ /* 0x080fe20000410000 */
[----:B------:R-:W-:Y:S01]  /*8470*/  IADD3 R9, P5, R16, 0x4040, RZ ;  /* 0x0000404010097810 */ /* 0x000fe20007fbe0ff */
[----:B------:R-:W-:Y:S01]  /*8480*/  FMUL.FTZ R58, R83, R88 ;  /* 0x00000058533a7220 */ /* 0x000fe20000410000 */
[----:B------:R-:W-:Y:S01]  /*8490*/  F2FP.BF16.F32.PACK_AB R14, R45, R14 ;  /* 0x0000000e2d0e723e */ /* 0x000fe200000010ff */
[----:B------:R-:W-:Y:S01]  /*84a0*/  UPRMT UR8, UR37, 0x654, UR8 ;  /* 0x0000065425087896 */ /* 0x000fe20008000008 */
[----:B------:R-:W-:Y:S01]  /*84b0*/  F2FP.BF16.F32.PACK_AB R49, R76, R49 ;  /* 0x000000314c31723e */ /* 0x000fe200000010ff */
[----:B------:R-:W-:Y:S01]  /*84c0*/  USHF.R.S32.HI UR5, URZ, 0x1f, UR44 ;  /* 0x0000001f3f057899 */ /* 0x000fe2000801142c */
[----:B------:R-:W-:-:S02]  /*84d0*/  F2FP.BF16.F32.PACK_AB R48, R77, R48 ;  /* 0x000000304d30723e */ /* 0x000fc400000010ff */
[----:B------:R-:W-:Y:S02]  /*84e0*/  SEL R45, R33, R32, P0 ;  /* 0x00000020212d7207 */ /* 0x000fe40000000000 */
[----:B------:R-:W-:Y:S02]  /*84f0*/  SEL R55, R15, R20, P0 ;  /* 0x000000140f377207 */ /* 0x000fe40000000000 */
[----:B------:R-:W-:Y:S01]  /*8500*/  SEL R52, R20, R15, P0 ;  /* 0x0000000f14347207 */ /* 0x000fe20000000000 */
[----:B------:R-:W-:Y:S01]  /*8510*/  SYNCS.ARRIVE.TRANS64.RED.A1T0 RZ, [UR8], RZ ;  /* 0x000000ffffff79a7 */ /* 0x000fe20008100408 */
[----:B------:R-:W-:Y:S02]  /*8520*/  SEL R29, R3, R8, P0 ;  /* 0x00000008031d7207 */ /* 0x000fe40000000000 */
[----:B------:R-:W-:Y:S01]  /*8530*/  SEL R28, R8, R3, P0 ;  /* 0x00000003081c7207 */ /* 0x000fe20000000000 */
[----:B------:R-:W-:Y:S01]  /*8540*/  VIADD R3, R65, 0x8 ;  /* 0x0000000841037836 */ /* 0x000fe20000000000 */
[----:B------:R-:W-:-:S02]  /*8550*/  SEL R32, R32, R33, P0 ;  /* 0x0000002120207207 */ /* 0x000fc40000000000 */
[----:B------:R-:W-:Y:S02]  /*8560*/  LOP3.LUT R20, R21, 0x380, RZ, 0xc0, !PT ;  /* 0x0000038015147812 */ /* 0x000fe400078ec0ff */
[----:B------:R-:W-:Y:S02]  /*8570*/  SHF.R.U64 R24, R24, 0x3, RZ ;  /* 0x0000000318187819 */ /* 0x000fe400000012ff */
[----:B------:R-:W-:Y:S02]  /*8580*/  SEL R33, R41, R40, P0 ;  /* 0x0000002829217207 */ /* 0x000fe40000000000 */
[----:B------:R-:W-:Y:S02]  /*8590*/  LOP3.LUT R8, R9, 0x380, RZ, 0xc0, !PT ;  /* 0x0000038009087812 */ /* 0x000fe400078ec0ff */
[----:B------:R-:W-:Y:S02]  /*85a0*/  SEL R40, R40, R41, P0 ;  /* 0x0000002928287207 */ /* 0x000fe40000000000 */
[----:B------:R-:W-:-:S02]  /*85b0*/  SEL R41, R49, R48, P0 ;  /* 0x0000003031297207 */ /* 0x000fc40000000000 */
[----:B------:R-:W-:Y:S02]  /*85c0*/  F2FP.BF16.F32.PACK_AB R13, R44, R13 ;  /* 0x0000000d2c0d723e */ /* 0x000fe400000010ff */
[----:B------:R-:W-:Y:S02]  /*85d0*/  SEL R48, R48, R49, P0 ;  /* 0x0000003130307207 */ /* 0x000fe40000000000 */
[----:B------:R-:W-:Y:S02]  /*85e0*/  SHF.R.U64 R20, R20, 0x3, RZ ;  /* 0x0000000314147819 */ /* 0x000fe400000012ff */
[----:B------:R-:W-:Y:S01]  /*85f0*/  LOP3.LUT R24, R24, R25, RZ, 0x3c, !PT ;  /* 0x0000001918187212 */ /* 0x000fe200078e3cff */
[----:B------:R-:W-:Y:S01]  /*8600*/  IMAD.X R25, RZ, RZ, R17, P6 ;  /* 0x000000ffff197224 */ /* 0x000fe200030e0611 */
[----:B------:R-:W-:Y:S02]  /*8610*/  SEL R49, R7, R6, P0 ;  /* 0x0000000607317207 */ /* 0x000fe40000000000 */
[----:B------:R-:W-:-:S02]  /*8620*/  SEL R44, R6, R7, P0 ;  /* 0x00000007062c7207 */ /* 0x000fc40000000000 */
[----:B------:R-:W-:Y:S02]  /*8630*/  SHF.R.U64 R8, R8, 0x3, RZ ;  /* 0x0000000308087819 */ /* 0x000fe400000012ff */
[C---:B------:R-:W-:Y:S02]  /*8640*/  IADD3 R15, P2, R16.reuse, 0x60, RZ ;  /* 0x00000060100f7810 */ /* 0x040fe40007f5e0ff */
[----:B------:R-:W-:Y:S02]  /*8650*/  IADD3 R7, P6, R16, 0x4060, RZ ;  /* 0x0000406010077810 */ /* 0x000fe40007fde0ff */
[----:B------:R-:W-:Y:S01]  /*8660*/  LOP3.LUT R20, R20, R21, RZ, 0x3c, !PT ;  /* 0x0000001514147212 */ /* 0x000fe200078e3cff */
[----:B------:R-:W-:Y:S01]  /*8670*/  IMAD.X R21, RZ, RZ, R17, P1 ;  /* 0x000000ffff157224 */ /* 0x000fe200008e0611 */
[----:B------:R-:W-:Y:S02]  /*8680*/  SEL R37, R13, R14, P0 ;  /* 0x0000000e0d257207 */ /* 0x000fe40000000000 */
[----:B------:R-:W-:-:S02]  /*8690*/  SEL R36, R14, R13, P0 ;  /* 0x0000000d0e247207 */ /* 0x000fc40000000000 */
[----:B------:R-:W-:Y:S01]  /*86a0*/  LOP3.LUT R8, R8, R9, RZ, 0x3c, !PT ;  /* 0x0000000908087212 */ /* 0x000fe200078e3cff */
[----:B------:R-:W-:Y:S01]  /*86b0*/  IMAD.X R9, RZ, RZ, R17, P5 ;  /* 0x000000ffff097224 */ /* 0x000fe200028e0611 */
[----:B------:R-:W-:Y:S02]  /*86c0*/  LOP3.LUT R14, R15, 0x380, RZ, 0xc0, !PT ;  /* 0x000003800f0e7812 */ /* 0x000fe400078ec0ff */
[----:B------:R-:W-:Y:S02]  /*86d0*/  LOP3.LUT R6, R7, 0x380, RZ, 0xc0, !PT ;  /* 0x0000038007067812 */ /* 0x000fe400078ec0ff */
[----:B------:R-:W-:Y:S02]  /*86e0*/  F2FP.BF16.F32.PACK_AB R34, R63, R34 ;  /* 0x000000223f22723e */ /* 0x000fe400000010ff */
[----:B------:R-:W-:Y:S02]  /*86f0*/  SHF.R.U64 R14, R14, 0x3, RZ ;  /* 0x000000030e0e7819 */ /* 0x000fe400000012ff */
[----:B------:R-:W-:-:S02]  /*8700*/  SHF.R.U64 R6, R6, 0x3, RZ ;  /* 0x0000000306067819 */ /* 0x000fc400000012ff */
[----:B------:R-:W-:Y:S02]  /*8710*/  MOV R63, R20 ;  /* 0x00000014003f7202 */ /* 0x000fe40000000f00 */
[----:B------:R-:W-:Y:S01]  /*8720*/  MOV R21, R8 ;  /* 0x0000000800157202 */ /* 0x000fe20000000f00 */
[----:B------:R-:W-:Y:S01]  /*8730*/  IMAD.U32 R9, RZ, RZ, UR11 ;  /* 0x0000000bff097e24 */ /* 0x000fe2000f8e00ff */
[----:B------:R-:W-:Y:S01]  /*8740*/  LOP3.LUT P1, RZ, R19, 0x3, RZ, 0xc0, !PT ;  /* 0x0000000313ff7812 */ /* 0x000fe2000782c0ff */
[----:B------:R-:W-:Y:S01]  /*8750*/  IMAD.U32 R9, RZ, RZ, UR4 ;  /* 0x00000004ff097e24 */ /* 0x000fe2000f8e00ff */
[----:B------:R-:W-:Y:S01]  /*8760*/  LOP3.LUT R14, R14, R15, RZ, 0x3c, !PT ;  /* 0x0000000f0e0e7212 */ /* 0x000fe200078e3cff */
[----:B------:R-:W-:Y:S01]  /*8770*/  ULDC UR4, c[0x0][0xa88] ;  /* 0x0002a20000047ab9 */ /* 0x000fe20000000800 */
[----:B------:R-:W-:Y:S01]  /*8780*/  LOP3.LUT R6, R6, R7, RZ, 0x3c, !PT ;  /* 0x0000000706067212 */ /* 0x000fe200078e3cff */
[--C-:B------:R-:W-:Y:S01]  /*8790*/  IMAD.X R15, RZ, RZ, R17.reuse, P2 ;  /* 0x000000ffff0f7224 */ /* 0x100fe200010e0611 */
[----:B------:R-:W-:Y:S01]  /*87a0*/  ISETP.GE.OR P2, PT, R3, UR4, P1 ;  /* 0x0000000403007c0c */ /* 0x000fe20008f46670 */
[----:B------:R-:W-:Y:S01]  /*87b0*/  IMAD.X R7, RZ, RZ, R17, P6 ;  /* 0x000000ffff077224 */ /* 0x000fe200030e0611 */
[----:B------:R-:W-:Y:S01]  /*87c0*/  F2FP.BF16.F32.PACK_AB R35, R70, R35 ;  /* 0x000000234623723e */ /* 0x000fe200000010ff */
[----:B------:R-:W-:Y:S01]  /*87d0*/  IMAD.U32 R8, RZ, RZ, UR10 ;  /* 0x0000000aff087e24 */ /* 0x000fe2000f8e00ff */
[----:B------:R-:W-:-:S02]  /*87e0*/  F2FP.BF16.F32.PACK_AB R42, R71, R42 ;  /* 0x0000002a472a723e */ /* 0x000fc400000010ff */
[----:B------:R-:W-:Y:S02]  /*87f0*/  SEL R53, R11, R12, P0 ;  /* 0x0000000c0b357207 */ /* 0x000fe40000000000 */
[----:B------:R-:W-:Y:S02]  /*8800*/  SEL R46, R12, R11, P0 ;  /* 0x0000000b0c2e7207 */ /* 0x000fe40000000000 */
[----:B------:R-:W-:Y:S02]  /*8810*/  F2FP.BF16.F32.PACK_AB R27, R62, R27 ;  /* 0x0000001b3e1b723e */ /* 0x000fe400000010ff */
[----:B------:R-:W-:Y:S02]  /*8820*/  MOV R20, R6 ;  /* 0x0000000600147202 */ /* 0x000fe40000000f00 */
[----:B------:R-:W-:Y:S01]  /*8830*/  F2FP.BF16.F32.PACK_AB R43, R78, R43 ;  /* 0x0000002b4e2b723e */ /* 0x000fe200000010ff */
[----:B------:R-:W1:Y:S01]  /*8840*/  LDC.64 R6, c[0x0][0xb78] ;  /* 0x0002de00ff067b82 */ /* 0x000e620000000a00 */
[----:B------:R-:W-:-:S02]  /*8850*/  F2FP.BF16.F32.PACK_AB R50, R79, R50 ;  /* 0x000000324f32723e */ /* 0x000fc400000010ff */
[----:B------:R-:W-:Y:S02]  /*8860*/  F2FP.BF16.F32.PACK_AB R51, R86, R51 ;  /* 0x000000335633723e */ /* 0x000fe400000010ff */
[----:B------:R-:W-:Y:S02]  /*8870*/  F2FP.BF16.F32.PACK_AB R58, R87, R58 ;  /* 0x0000003a573a723e */ /* 0x000fe400000010ff */
[----:B------:R-:W-:Y:S02]  /*8880*/  SEL R61, R35, R42, P0 ;  /* 0x0000002a233d7207 */ /* 0x000fe40000000000 */
[----:B------:R-:W-:Y:S02]  /*8890*/  SEL R59, R27, R34, P0 ;  /* 0x000000221b3b7207 */ /* 0x000fe40000000000 */
[----:B------:R-:W-:Y:S02]  /*88a0*/  SEL R42, R42, R35, P0 ;  /* 0x000000232a2a7207 */ /* 0x000fe40000000000 */
[----:B------:R-:W-:-:S02]  /*88b0*/  SEL R34, R34, R27, P0 ;  /* 0x0000001b22227207 */ /* 0x000fc40000000000 */
[----:B------:R-:W-:Y:S02]  /*88c0*/  SEL R35, R43, R50, P0 ;  /* 0x000000322b237207 */ /* 0x000fe40000000000 */
[----:B------:R-:W-:Y:S02]  /*88d0*/  SEL R50, R50, R43, P0 ;  /* 0x0000002b32327207 */ /* 0x000fe40000000000 */
[----:B------:R-:W-:Y:S02]  /*88e0*/  SEL R43, R51, R58, P0 ;  /* 0x0000003a332b7207 */ /* 0x000fe40000000000 */
[----:B------:R-:W-:Y:S02]  /*88f0*/  IADD3 R13, P3, R16, 0x4000, RZ ;  /* 0x00004000100d7810 */ /* 0x000fe40007f7e0ff */
[----:B------:R-:W-:Y:S02]  /*8900*/  SEL R58, R58, R51, P0 ;  /* 0x000000333a3a7207 */ /* 0x000fe40000000000 */
[----:B------:R-:W-:-:S02]  /*8910*/  LOP3.LUT R12, R13, 0x380, RZ, 0xc0, !PT ;  /* 0x000003800d0c7812 */ /* 0x000fc400078ec0ff */
[C---:B------:R-:W-:Y:S02]  /*8920*/  IADD3 R11, P4, R16.reuse, 0x4020, RZ ;  /* 0x00004020100b7810 */ /* 0x040fe40007f9e0ff */
[----:B------:R-:W-:Y:S02]  /*8930*/  LOP3.LUT R27, R16, 0x380, RZ, 0xc0, !PT ;  /* 0x00000380101b7812 */ /* 0x000fe400078ec0ff */
[----:B------:R-:W-:Y:S02]  /*8940*/  SHF.R.U64 R12, R12, 0x3, RZ ;  /* 0x000000030c0c7819 */ /* 0x000fe400000012ff */
[----:B------:R-:W-:Y:S02]  /*8950*/  LOP3.LUT R10, R11, 0x380, RZ, 0xc0, !PT ;  /* 0x000003800b0a7812 */ /* 0x000fe400078ec0ff */
[----:B------:R-:W-:Y:S02]  /*8960*/  SHF.R.U64 R27, R27, 0x3, RZ ;  /* 0x000000031b1b7819 */ /* 0x000fe400000012ff */
[----:B------:R-:W-:Y:S01]  /*8970*/  LOP3.LUT R12, R12, R13, RZ, 0x3c, !PT ;  /* 0x0000000d0c0c7212 */ /* 0x000fe200078e3cff */
[----:B------:R-:W-:Y:S01]  /*8980*/  IMAD.X R13, RZ, RZ, R17, P3 ;  /* 0x000000ffff0d7224 */ /* 0x000fe200018e0611 */
[----:B------:R-:W-:-:S02]  /*8990*/  SHF.R.U64 R10, R10, 0x3, RZ ;  /* 0x000000030a0a7819 */ /* 0x000fc400000012ff */
[----:B------:R-:W-:Y:S01]  /*89a0*/  LOP3.LUT R26, R27, R16, RZ, 0x3c, !PT ;  /* 0x000000101b1a7212 */ /* 0x000fe200078e3cff */
[--C-:B------:R-:W-:Y:S01]  /*89b0*/  IMAD.MOV.U32 R27, RZ, RZ, R17.reuse ;  /* 0x000000ffff1b7224 */ /* 0x100fe200078e0011 */
[----:B------:R-:W-:Y:S01]  /*89c0*/  LOP3.LUT R10, R10, R11, RZ, 0x3c, !PT ;  /* 0x0000000b0a0a7212 */ /* 0x000fe200078e3cff */
[----:B------:R-:W-:Y:S01]  /*89d0*/  IMAD.X R11, RZ, RZ, R17, P4 ;  /* 0x000000ffff0b7224 */ /* 0x000fe200020e0611 */
[----:B------:R-:W-:Y:S02]  /*89e0*/  MOV R62, R14 ;  /* 0x0000000e003e7202 */ /* 0x000fe40000000f00 */
[----:B------:R-:W-:Y:S02]  /*89f0*/  MOV R60, R12 ;  /* 0x0000000c003c7202 */ /* 0x000fe40000000f00 */
[----:B------:R-:W-:Y:S02]  /*8a00*/  MOV R27, R26 ;  /* 0x0000001a001b7202 */ /* 0x000fe40000000f00 */
[----:B------:R-:W-:-:S02]  /*8a10*/  MOV R25, R24 ;  /* 0x0000001800197202 */ /* 0x000fc40000000f00 */
[----:B------:R-:W-:Y:S02]  /*8a20*/  MOV R51, R10 ;  /* 0x0000000a00337202 */ /* 0x000fe40000000f00 */
[----:B------:R-:W-:Y:S02]  /*8a30*/  ISETP.GE.OR P1, PT, R65, UR4, P1 ;  /* 0x0000000441007c0c */ /* 0x000fe40008f26670 */
[----:B--2---:R-:W-:Y:S01]  /*8a40*/  LOP3.LUT R3, R0, 0x2, RZ, 0x3c, !PT ;  /* 0x0000000200037812 */ /* 0x004fe200078e3cff */
[----:B------:R-:W-:Y:S04]  /*8a50*/  SHFL.IDX PT, R29, R29, R0, 0x1c1f ;  /* 0x001c1f001d1d7589 */ /* 0x000fe800000e0000 */
[----:B------:R-:W2:Y:S04]  /*8a60*/  SHFL.IDX PT, R28, R28, R3, 0x1c1f ;  /* 0x001c1f031c1c7589 */ /* 0x000ea800000e0000 */
[----:B------:R-:W-:Y:S04]  /*8a70*/  SHFL.IDX PT, R31, R31, R0, 0x1c1f ;  /* 0x001c1f001f1f7589 */ /* 0x000fe800000e0000 */
[----:B------:R-:W3:Y:S04]  /*8a80*/  SHFL.IDX PT, R30, R30, R3, 0x1c1f ;  /* 0x001c1f031e1e7589 */ /* 0x000ee800000e0000 */
[----:B------:R-:W-:Y:S04]  /*8a90*/  SHFL.IDX PT, R49, R49, R0, 0x1c1f ;  /* 0x001c1f0031317589 */ /* 0x000fe800000e0000 */
[----:B------:R-:W4:Y:S04]  /*8aa0*/  SHFL.IDX PT, R44, R44, R3, 0x1c1f ;  /* 0x001c1f032c2c7589 */ /* 0x000f2800000e0000 */
[----:B------:R-:W-:Y:S04]  /*8ab0*/  SHFL.IDX PT, R53, R53, R0, 0x1c1f ;  /* 0x001c1f0035357589 */ /* 0x000fe800000e0000 */
[----:B------:R-:W5:Y:S01]  /*8ac0*/  SHFL.IDX PT, R46, R46, R3, 0x1c1f ;  /* 0x001c1f032e2e7589 */ /* 0x000f6200000e0000 */
[----:B--2---:R-:W-:-:S02]  /*8ad0*/  SEL R12, R29, R28, P0 ;  /* 0x0000001c1d0c7207 */ /* 0x004fc40000000000 */
[----:B------:R-:W-:Y:S01]  /*8ae0*/  SEL R14, R28, R29, P0 ;  /* 0x0000001d1c0e7207 */ /* 0x000fe20000000000 */
[----:B------:R-:W-:Y:S04]  /*8af0*/  SHFL.IDX PT, R37, R37, R0, 0x1c1f ;  /* 0x001c1f0025257589 */ /* 0x000fe800000e0000 */
[----:B------:R-:W2:Y:S01]  /*8b00*/  SHFL.IDX PT, R36, R36, R3, 0x1c1f ;  /* 0x001c1f0324247589 */ /* 0x000ea200000e0000 */
[----:B---3--:R-:W-:Y:S02]  /*8b10*/  SEL R28, R31, R30, P0 ;  /* 0x0000001e1f1c7207 */ /* 0x008fe40000000000 */
[----:B------:R-:W-:Y:S01]  /*8b20*/  SEL R30, R30, R31, P0 ;  /* 0x0000001f1e1e7207 */ /* 0x000fe20000000000 */
[----:B------:R-:W-:Y:S04]  /*8b30*/  SHFL.IDX PT, R39, R39, R0, 0x1c1f ;  /* 0x001c1f0027277589 */ /* 0x000fe800000e0000 */
[----:B------:R-:W-:Y:S01]  /*8b40*/  SHFL.IDX PT, R38, R38, R3, 0x1c1f ;  /* 0x001c1f0326267589 */ /* 0x000fe200000e0000 */
[----:B----4-:R-:W-:-:S02]  /*8b50*/  SEL R13, R49, R44, P0 ;  /* 0x0000002c310d7207 */ /* 0x010fc40000000000 */
[----:B------:R-:W-:Y:S01]  /*8b60*/  SEL R15, R44, R49, P0 ;  /* 0x000000312c0f7207 */ /* 0x000fe20000000000 */
[----:B------:R-:W-:Y:S04]  /*8b70*/  SHFL.IDX PT, R55, R55, R0, 0x1c1f ;  /* 0x001c1f0037377589 */ /* 0x000fe800000e0000 */
[----:B------:R-:W3:Y:S01]  /*8b80*/  SHFL.IDX PT, R52, R52, R3, 0x1c1f ;  /* 0x001c1f0334347589 */ /* 0x000ee200000e0000 */
[----:B-----5:R-:W-:Y:S02]  /*8b90*/  SEL R29, R53, R46, P0 ;  /* 0x0000002e351d7207 */ /* 0x020fe40000000000 */
[----:B------:R-:W-:Y:S01]  /*8ba0*/  SEL R31, R46, R53, P0 ;  /* 0x000000352e1f7207 */ /* 0x000fe20000000000 */
[----:B------:R-:W-:Y:S01]  /*8bb0*/  BAR.SYNC.DEFER_BLOCKING 0x1, 0x100 ;  /* 0x0044000000007b1d */ /* 0x000fe20000010000 */
[----:B--2---:R-:W-:-:S05]  /*8bc0*/  SEL R10, R36, R37, P0 ;  /* 0x00000025240a7207 */ /* 0x004fca0000000000 */
[----:B------:R-:W-:Y:S04]  /*8bd0*/  SHFL.IDX PT, R57, R57, R0, 0x1c1f ;  /* 0x001c1f0039397589 */ /* 0x000fe800000e0000 */
[----:B------:R-:W-:Y:S04]  /*8be0*/  SHFL.IDX PT, R54, R54, R3, 0x1c1f ;  /* 0x001c1f0336367589 */ /* 0x000fe800000e0000 */
[----:B------:R-:W-:Y:S04]  /*8bf0*/  SHFL.IDX PT, R45, R45, R0, 0x1c1f ;  /* 0x001c1f002d2d7589 */ /* 0x000fe800000e0000 */
[----:B------:R-:W-:Y:S01]  /*8c00*/  SHFL.IDX PT, R59, R59, R0, 0x1c1f ;  /* 0x001c1f003b3b7589 */ /* 0x000fe200000e0000 */
[----:B---3--:R-:W-:-:S03]  /*8c10*/  SEL R11, R52, R55, P0 ;  /* 0x00000037340b7207 */ /* 0x008fc60000000000 */
[----:B------:R-:W2:Y:S04]  /*8c20*/  SHFL.IDX PT, R32, R32, R3, 0x1c1f ;  /* 0x001c1f0320207589 */ /* 0x000ea800000e0000 */
[----:B------:R-:W3:Y:S04]  /*8c30*/  SHFL.IDX PT, R34, R34, R3, 0x1c1f ;  /* 0x001c1f0322227589 */ /* 0x000ee800000e0000 */
[----:B------:R-:W-:Y:S04]  /*8c40*/  SHFL.IDX PT, R33, R33, R0, 0x1c1f ;  /* 0x001c1f0021217589 */ /* 0x000fe800000e0000 */
[----:B------:R-:W-:Y:S04]  /*8c50*/  SHFL.IDX PT, R61, R61, R0, 0x1c1f ;  /* 0x001c1f003d3d7589 */ /* 0x000fe800000e0000 */
[----:B------:R-:W4:Y:S04]  /*8c60*/  SHFL.IDX PT, R40, R40, R3, 0x1c1f ;  /* 0x001c1f0328287589 */ /* 0x000f2800000e0000 */
[----:B------:R-:W5:Y:S04]  /*8c70*/  SHFL.IDX PT, R42, R42, R3, 0x1c1f ;  /* 0x001c1f032a2a7589 */ /* 0x000f6800000e0000 */
[----:B------:R-:W-:Y:S01]  /*8c80*/  SHFL.IDX PT, R41, R41, R0, 0x1c1f ;  /* 0x001c1f0029297589 */ /* 0x000fe200000e0000 */
[----:B--2---:R-:W-:-:S02]  /*8c90*/  SEL R24, R45, R32, P0 ;  /* 0x000000202d187207 */ /* 0x004fc40000000000 */
[----:B------:R-:W-:Y:S01]  /*8ca0*/  SEL R26, R32, R45, P0 ;  /* 0x0000002d201a7207 */ /* 0x000fe20000000000 */
[----:B------:R-:W-:Y:S04]  /*8cb0*/  SHFL.IDX PT, R35, R35, R0, 0x1c1f ;  /* 0x001c1f0023237589 */ /* 0x000fe800000e0000 */
[----:B------:R-:W2:Y:S04]  /*8cc0*/  SHFL.IDX PT, R48, R48, R3, 0x1c1f ;  /* 0x001c1f0330307589 */ /* 0x000ea800000e0000 */
[----:B------:R-:W2:Y:S04]  /*8cd0*/  SHFL.IDX PT, R50, R50, R3, 0x1c1f ;  /* 0x001c1f0332327589 */ /* 0x000ea800000e0000 */
[----:B------:R-:W-:Y:S04]  /*8ce0*/  SHFL.IDX PT, R47, R47, R0, 0x1c1f ;  /* 0x001c1f002f2f7589 */ /* 0x000fe800000e0000 */
[----:B------:R1:W-:Y:S04]  /*8cf0*/  SHFL.IDX PT, R43, R43, R0, 0x1c1f ;  /* 0x001c1f002b2b7589 */ /* 0x0003e800000e0000 */
[----:B------:R-:W2:Y:S04]  /*8d00*/  SHFL.IDX PT, R56, R56, R3, 0x1c1f ;  /* 0x001c1f0338387589 */ /* 0x000ea800000e0000 */
[----:B------:R-:W2:Y:S01]  /*8d10*/  SHFL.IDX PT, R58, R58, R3, 0x1c1f ;  /* 0x001c1f033a3a7589 */ /* 0x000ea200000e0000 */
        /* <DEDUP_REMOVED lines=9> */
[----:B------:R-:W-:-:S02]  /*8db0*/  SEL R9, R55, R52, P0 ;  /* 0x0000003437097207 */ /* 0x000fc40000000000 */
[----:B------:R-:W-:Y:S02]  /*8dc0*/  SEL R37, R57, R54, P0 ;  /* 0x0000003639257207 */ /* 0x000fe40000000000 */
[----:B------:R-:W-:Y:S01]  /*8dd0*/  SEL R39, R54, R57, P0 ;  /* 0x0000003936277207 */ /* 0x000fe20000000000 */
[----:B------:R-:W-:Y:S01]  /*8de0*/  STSM.16.M88.4 [R63], R8 ;  /* 0x000000083f007844 */ /* 0x000fe20000000200 */
[----:B---3--:R-:W-:Y:S02]  /*8df0*/  SEL R27, R34, R59, P0 ;  /* 0x0000003b221b7207 */ /* 0x008fe40000000000 */
[----:B----4-:R-:W-:Y:S01]  /*8e00*/  SEL R12, R33, R40, P0 ;  /* 0x00000028210c7207 */ /* 0x010fe20000000000 */
[----:B------:R-:W-:Y:S01]  /*8e10*/  STSM.16.M88.4 [R62], R36 ;  /* 0x000000243e007844 */ /* 0x000fe20000000200 */
[----:B------:R-:W-:Y:S02]  /*8e20*/  SEL R14, R40, R33, P0 ;  /* 0x00000021280e7207 */ /* 0x000fe40000000000 */
[----:B-1----:R-:W-:-:S02]  /*8e30*/  SEL R25, R59, R34, P0 ;  /* 0x000000223b197207 */ /* 0x002fc40000000000 */
[----:B-----5:R-:W-:Y:S02]  /*8e40*/  SEL R13, R61, R42, P0 ;  /* 0x0000002a3d0d7207 */ /* 0x020fe40000000000 */
[----:B------:R-:W-:Y:S01]  /*8e50*/  SEL R15, R42, R61, P0 ;  /* 0x0000003d2a0f7207 */ /* 0x000fe20000000000 */
[----:B------:R-:W-:Y:S01]  /*8e60*/  STSM.16.M88.4 [R60], R24 ;  /* 0x000000183c007844 */ /* 0x000fe20000000200 */
[----:B--2---:R-:W-:Y:S02]  /*8e70*/  SEL R28, R41, R48, P0 ;  /* 0x00000030291c7207 */ /* 0x004fe40000000000 */
[----:B------:R-:W-:Y:S01]  /*8e80*/  SEL R30, R48, R41, P0 ;  /* 0x00000029301e7207 */ /* 0x000fe20000000000 */
[----:B------:R-:W-:Y:S01]  /*8e90*/  STSM.16.M88.4 [R51], R12 ;  /* 0x0000000c33007844 */ /* 0x000fe20000000200 */
[----:B------:R-:W-:Y:S02]  /*8ea0*/  SEL R29, R35, R50, P0 ;  /* 0x00000032231d7207 */ /* 0x000fe40000000000 */
[----:B------:R-:W-:-:S02]  /*8eb0*/  SEL R31, R50, R35, P0 ;  /* 0x00000023321f7207 */ /* 0x000fc40000000000 */
[----:B------:R-:W-:Y:S02]  /*8ec0*/  SEL R32, R47, R56, P0 ;  /* 0x000000382f207207 */ /* 0x000fe40000000000 */
[----:B------:R-:W-:Y:S01]  /*8ed0*/  SEL R34, R56, R47, P0 ;  /* 0x0000002f38227207 */ /* 0x000fe20000000000 */
[----:B------:R-:W-:Y:S01]  /*8ee0*/  STSM.16.M88.4 [R21], R28 ;  /* 0x0000001c15007844 */ /* 0x000fe20000000200 */
[----:B------:R-:W-:Y:S02]  /*8ef0*/  SEL R33, R43, R58, P0 ;  /* 0x0000003a2b217207 */ /* 0x000fe40000000000 */
[----:B------:R-:W-:Y:S02]  /*8f00*/  SEL R35, R58, R43, P0 ;  /* 0x0000002b3a237207 */ /* 0x000fe40000000000 */
[----:B------:R-:W-:Y:S02]  /*8f10*/  SHF.R.S32.HI R3, RZ, 0x1f, R65 ;  /* 0x0000001fff037819 */ /* 0x000fe40000011441 */
[----:B------:R-:W-:Y:S01]  /*8f20*/  IADD3 R0, P3, R65, R6, RZ ;  /* 0x0000000641007210 */ /* 0x000fe20007f7e0ff */
[----:B------:R-:W-:Y:S03]  /*8f30*/  STSM.16.M88.4 [R20], R32 ;  /* 0x0000002014007844 */ /* 0x000fe60000000200 */
[----:B------:R-:W-:Y:S01]  /*8f40*/  IADD3.X R3, R3, R7, R44, P3, !PT ;  /* 0x0000000703037210 */ /* 0x000fe20001ffe42c */
[----:B------:R1:W-:Y:S06]  /*8f50*/  MEMBAR.ALL.CTA ;  /* 0x0000000000007992 */ /* 0x0003ec0000008000 */
[----:B-1----:R-:W1:Y:S02]  /*8f60*/  FENCE.VIEW.ASYNC.S ;  /* 0x00000000000073c6 */ /* 0x002e640000000000 */
[----:B-1----:R-:W-:Y:S06]  /*8f70*/  BAR.ARV 0x1, 0x120 ;  /* 0x0044800000007b1d */ /* 0x002fec0000002000 */
[----:B------:R-:W-:Y:S01]  /*8f80*/  LEA R6, P3, R0, UR4, 0x2 ;  /* 0x0000000400067c11 */ /* 0x000fe2000f8610ff */
[----:B------:R-:W-:-:S02]  /*8f90*/  ULDC UR4, c[0x0][0xc] ;  /* 0x0000030000047ab9 */ /* 0x000fc40000000800 */
[----:B------:R-:W-:Y:S01]  /*8fa0*/  UIADD3 UR48, UR4, UR48, URZ ;  /* 0x0000003004307290 */ /* 0x000fe2000fffe03f */
[----:B------:R-:W-:Y:S02]  /*8fb0*/  LEA.HI.X R7, R0, UR5, R3, 0x2, P3 ;  /* 0x0000000500077c11 */ /* 0x000fe400098f1403 */
[----:B------:R-:W1:Y:S04]  /*8fc0*/  SHFL.IDX PT, R0, R168, RZ, 0x1f ;  /* 0x00001fffa8007589 */ /* 0x000e6800000e0000 */
[----:B------:R2:W-:Y:S04]  /*8fd0*/  @!P1 STG.E desc[UR50][R6.64], R5 ;  /* 0x0000000506009986 */ /* 0x0005e8000c101932 */
[----:B------:R2:W-:Y:S01]  /*8fe0*/  @!P2 STG.E desc[UR50][R6.64+0x20], R4 ;  /* 0x000020040600a986 */ /* 0x0005e2000c101932 */
[----:B-1----:R-:W-:-:S13]  /*8ff0*/  ISETP.NE.AND P0, PT, R0, 0x7, PT ;  /* 0x000000070000780c */ /* 0x002fda0003f05270 */
[----:B--2---:R-:W-:Y:S05]  /*9000*/  @P0 BRA `(.L_x_150) ;  /* 0x0000000000600947 */ /* 0x004fea0003800000 */
        /* <DEDUP_REMOVED lines=10> */
[----:B------:R-:W-:Y:S01]  /*90b0*/  UMOV UR7, 0x40 ;  /* 0x0000004000077882 */ /* 0x000fe20000000000 */
[----:B------:R-:W-:-:S04]  /*90c0*/  UMOV UR8, 0x1 ;  /* 0x0000000100087882 */ /* 0x000fc80000000000 */
[----:B------:R1:W-:Y:S02]  /*90d0*/  UTMASTG.5D [UR40], [UR4] ;  /* 0x00000028040073b5 */ /* 0x0003e40008020000 */
[----:B-1----:R-:W-:Y:S01]  /*90e0*/  UMOV UR40, UR6 ;  /* 0x0000000600287c82 */ /* 0x002fe20008000000 */
[----:B------:R-:W-:Y:S01]  /*90f0*/  UMOV UR41, UR7 ;  /* 0x0000000700297c82 */ /* 0x000fe20008000000 */
[----:B------:R-:W-:Y:S01]  /*9100*/  UIADD3 UR6, UR38, 0x29820, URZ ;  /* 0x0002982026067890 */ /* 0x000fe2000fffe03f */
[----:B------:R1:W-:Y:S03]  /*9110*/  UTMASTG.5D [UR40], [UR4] ;  /* 0x00000028040073b5 */ /* 0x0003e60008020000 */
[----:B------:R-:W-:Y:S02]  /*9120*/  UPRMT UR7, URZ, 0x654, UR6 ;  /* 0x000006543f077896 */ /* 0x000fe40008000006 */
[----:B------:R-:W-:Y:S01]  /*9130*/  UPRMT UR6, UR8, 0x654, UR6 ;  /* 0x0000065408067896 */ /* 0x000fe20008000006 */
[----:B------:R0:W-:Y:S01]  /*9140*/  UTMACMDFLUSH ;  /* 0x00000000000079b7 */ /* 0x0001e20000000000 */
[----:B------:R-:W-:-:S05]  /*9150*/  DEPBAR.LE SB0, 0x0 ;  /* 0x000080000000791a */ /* 0x000fca0000000000 */
[----:B------:R-:W-:Y:S02]  /*9160*/  SYNCS.ARRIVE.TRANS64.RED.A1T0 RZ, [UR7], RZ ;  /* 0x000000ffffff79a7 */ /* 0x000fe40008100407 */
[----:B-1----:R-:W-:Y:S03]  /*9170*/  SYNCS.ARRIVE.TRANS64.RED.A1T0 RZ, [UR6], RZ ;  /* 0x000000ffffff79a7 */ /* 0x002fe60008100406 */
.L_x_151:
[----:B------:R-:W-:Y:S05]  /*9180*/  BSYNC B0 ;  /* 0x0000000000007941 */ /* 0x000fea0003800000 */
.L_x_150:
[----:B------:R-:W1:Y:S01]  /*9190*/  LDC R0, c[0x0][0xda4] ;  /* 0x00036900ff007b82 */ /* 0x000e620000000800 */
[----:B------:R-:W-:Y:S02]  /*91a0*/  UIADD3 UR52, UR52, 0x1, URZ ;  /* 0x0000000134347890 */ /* 0x000fe4000fffe03f */
[----:B------:R-:W-:Y:S02]  /*91b0*/  UIADD3 UR39, UR39, 0x1, URZ ;  /* 0x0000000127277890 */ /* 0x000fe4000fffe03f */
[----:B------:R-:W-:-:S04]  /*91c0*/  UISETP.NE.AND UP0, UPT, UR52, 0x2, UPT ;  /* 0x000000023400788c */ /* 0x000fc8000bf05270 */
[----:B------:R-:W-:Y:S02]  /*91d0*/  USEL UR4, URZ, 0x1, UP0 ;  /* 0x000000013f047887 */ /* 0x000fe40008000000 */
[----:B------:R-:W-:Y:S02]  /*91e0*/  USEL UR52, UR52, URZ, UP0 ;  /* 0x0000003f34347287 */ /* 0x000fe40008000000 */
[----:B------:R-:W-:Y:S01]  /*91f0*/  ULOP3.LUT UR36, UR36, UR4, URZ, 0x3c, !UPT ;  /* 0x0000000424247292 */ /* 0x000fe2000f8e3c3f */
[----:B-1----:R-:W-:-:S13]  /*9200*/  ISETP.LE.AND P0, PT, R0, UR48, PT ;  /* 0x0000003000007c0c */ /* 0x002fda000bf03270 */
[----:B------:R-:W-:Y:S05]  /*9210*/  @!P0 BRA `(.L_x_152) ;  /* 0xffffff8000308947 */ /* 0x000fea000383ffff */
[----:B------:R-:W-:Y:S05]  /*9220*/  EXIT ;  /* 0x000000000000794d */ /* 0x000fea0003800000 */
.L_x_124:
[----:B------:R-:W-:-:S08]  /*9230*/  NOP ;  /* 0x0000000000007918 */ /* 0x000fd00000000000 */
[----:B--2---:R-:W1:-:S00]  /*9240*/  USETMAXREG.DEALLOC.CTAPOOL 0x18 ;  /* 0x00000018000079c8 */ /* 0x004e4000080e0500 */
[----:B-1----:R-:W1:Y:S01]  /*9250*/  LDC R2, c[0x0][0xda4] ;  /* 0x00036900ff027b82 */ /* 0x002e620000000800 */
[----:B------:R-:W-:Y:S01]  /*9260*/  IMAD.MOV.U32 R0, RZ, RZ, 0x1 ;  /* 0x00000001ff007424 */ /* 0x000fe200078e00ff */
[----:B------:R2:W-:Y:S01]  /*9270*/  STL [R1], RZ ;  /* 0x000000ff01007387 */ /* 0x0005e20000100800 */
[----:B------:R-:W-:-:S03]  /*9280*/  UMOV UR47, 0x1 ;  /* 0x00000001002f7882 */ /* 0x000fc60000000000 */
[----:B------:R2:W-:Y:S01]  /*9290*/  STL [R1+0xc], R0 ;  /* 0x00000c0001007387 */ /* 0x0005e20000100800 */
[----:B-1----:R-:W-:-:S13]  /*92a0*/  ISETP.LE.AND P0, PT, R2, UR49, PT ;  /* 0x0000003102007c0c */ /* 0x002fda000bf03270 */
[----:B--2---:R-:W-:Y:S05]  /*92b0*/  @P0 BRA `(.L_x_153) ;  /* 0x0000002c00f80947 */ /* 0x004fea0003800000 */
[----:B------:R-:W2:Y:S01]  /*92c0*/  LDL.LU R4, [R1+0x14] ;  /* 0x0000140001047983 */ /* 0x000ea20000300800 */
[----:B------:R-:W1:Y:S02]  /*92d0*/  S2R R7, SR_TID.X ;  /* 0x0000000000077919 */ /* 0x000e640000002100 */
[C---:B-1----:R-:W-:Y:S02]  /*92e0*/  IMAD.SHL.U32 R0, R7.reuse, 0x20, RZ ;  /* 0x0000002007007824 */ /* 0x042fe400078e00ff */
[----:B------:R-:W-:-:S03]  /*92f0*/  IMAD.SHL.U32 R5, R7, 0x4, RZ ;  /* 0x0000000407057824 */ /* 0x000fc600078e00ff */
[----:B------:R-:W-:Y:S02]  /*9300*/  LOP3.LUT R2, R0, 0x80, RZ, 0xc0, !PT ;  /* 0x0000008000027812 */ /* 0x000fe400078ec0ff */
[----:B------:R-:W-:Y:S02]  /*9310*/  LOP3.LUT R6, R7, 0x7f, RZ, 0xc0, !PT ;  /* 0x0000007f07067812 */ /* 0x000fe400078ec0ff */
[----:B------:R-:W-:Y:S02]  /*9320*/  LOP3.LUT R2, R2, 0x10, R7, 0xf8, !PT ;  /* 0x0000001002027812 */ /* 0x000fe400078ef807 */
[----:B------:R-:W-:Y:S02]  /*9330*/  SHF.R.U32.HI R3, RZ, 0x5, R6 ;  /* 0x00000005ff037819 */ /* 0x000fe40000011606 */
[----:B------:R-:W-:Y:S02]  /*9340*/  LOP3.LUT R5, R2, 0x10, R5, 0x78, !PT ;  /* 0x0000001002057812 */ /* 0x000fe400078e7805 */
[----:B------:R-:W-:-:S02]  /*9350*/  LOP3.LUT R2, R0, 0x60, RZ, 0xc0, !PT ;  /* 0x0000006000027812 */ /* 0x000fc400078ec0ff */
[----:B------:R-:W-:-:S03]  /*9360*/  LOP3.LUT R0, R0, 0x100, RZ, 0xc0, !PT ;  /* 0x0000010000007812 */ /* 0x000fc600078ec0ff */
[----:B------:R-:W-:-:S05]  /*9370*/  IMAD R2, R3, 0x200, R2 ;  /* 0x0000020003027824 */ /* 0x000fca00078e0202 */
[----:B------:R-:W-:Y:S01]  /*9380*/  IADD3 R5, R5, R2, R0 ;  /* 0x0000000205057210 */ /* 0x000fe20007ffe000 */
[----:B------:R-:W-:Y:S01]  /*9390*/  IMAD.SHL.U32 R0, R7, 0x80, RZ ;  /* 0x0000008007007824 */ /* 0x000fe200078e00ff */
[----:B------:R-:W-:-:S04]  /*93a0*/  ISETP.NE.AND P2, PT, R6, RZ, PT ;  /* 0x000000ff0600720c */ /* 0x000fc80003f45270 */
[----:B------:R-:W-:Y:S02]  /*93b0*/  LOP3.LUT R2, R0, 0x380, RZ, 0xc0, !PT ;  /* 0x0000038000027812 */ /* 0x000fe400078ec0ff */
[----:B------:R-:W-:-:S03]  /*93c0*/  LOP3.LUT P0, RZ, R7, 0x1f, RZ, 0xc0, !PT ;  /* 0x0000001f07ff7812 */ /* 0x000fc6000780c0ff */
[----:B------:R-:W-:Y:S02]  /*93d0*/  IMAD R2, R3, 0x10, R2 ;  /* 0x0000001003027824 */ /* 0x000fe400078e0202 */
[----:B------:R-:W-:Y:S01]  /*93e0*/  IMAD.SHL.U32 R3, R7, 0x10, RZ ;  /* 0x0000001007037824 */ /* 0x000fe200078e00ff */
[----:B------:R-:W-:-:S04]  /*93f0*/  ISETP.NE.OR P0, PT, R6, RZ, !P0 ;  /* 0x000000ff0600720c */ /* 0x000fc80004705670 */
[----:B------:R-:W-:-:S04]  /*9400*/  LOP3.LUT R3, R2, 0x70, R3, 0x78, !PT ;  /* 0x0000007002037812 */ /* 0x000fc800078e7803 */
[----:B------:R-:W-:Y:S01]  /*9410*/  LOP3.LUT R0, R3, 0xc00, R0, 0xf8, !PT ;  /* 0x00000c0003007812 */ /* 0x000fe200078ef800 */
[----:B------:R-:W-:Y:S01]  /*9420*/  STL [R1+0x24], R5 ;  /* 0x0000240501007387 */ /* 0x000fe20000100800 */
[----:B------:R-:W-:-:S03]  /*9430*/  LOP3.LUT P1, RZ, R7, 0x4, RZ, 0xc0, !PT ;  /* 0x0000000407ff7812 */ /* 0x000fc6000782c0ff */
[----:B------:R1:W-:Y:S02]  /*9440*/  STL [R1+0x28], R0 ;  /* 0x0000280001007387 */ /* 0x0003e40000100800 */
[----:B-1----:R-:W-:-:S05]  /*9450*/  IMAD.MOV.U32 R0, RZ, RZ, 0x40 ;  /* 0x00000040ff007424 */ /* 0x002fca00078e00ff */
[----:B------:R-:W-:Y:S01]  /*9460*/  SEL R0, R0, 0xffffffc0, !P1 ;  /* 0xffffffc000007807 */ /* 0x000fe20004800000 */
[----:B------:R-:W-:Y:S02]  /*9470*/  ULOP3.LUT UR43, UR46, 0x1, URZ, 0xfc, !UPT ;  /* 0x000000012e2b7892 */ /* 0x000fe4000f8efc3f */
[----:B------:R-:W-:Y:S01]  /*9480*/  ULOP3.LUT UR48, UR46, 0x2, URZ, 0xfc, !UPT ;  /* 0x000000022e307892 */ /* 0x000fe2000f8efc3f */
[----:B------:R-:W-:Y:S01]  /*9490*/  ULDC.64 UR52, c[0x0][0x198] ;  /* 0x0000660000347ab9 */ /* 0x000fe20000000a00 */
[----:B------:R-:W-:Y:S01]  /*94a0*/  ULDC UR44, c[0x0][0xc] ;  /* 0x00000300002c7ab9 */ /* 0x000fe20000000800 */
[----:B------:R-:W-:Y:S01]  /*94b0*/  UMOV UR47, URZ ;  /* 0x0000003f002f7c82 */ /* 0x000fe20008000000 */
[----:B--2---:R-:W-:-:S04]  /*94c0*/  LOP3.LUT R4, R4, 0xfffffffe, RZ, 0xc0, !PT ;  /* 0xfffffffe04047812 */ /* 0x004fc800078ec0ff */
[----:B------:R-:W-:-:S04]  /*94d0*/  @P2 LOP3.LUT R4, R4, 0x1, RZ, 0xfc, !PT ;  /* 0x0000000104042812 */ /* 0x000fc800078efcff */
[----:B------:R-:W-:-:S04]  /*94e0*/  LOP3.LUT R4, R4, 0xfffffffd, RZ, 0xc0, !PT ;  /* 0xfffffffd04047812 */ /* 0x000fc800078ec0ff */
[----:B------:R-:W-:-:S05]  /*94f0*/  @P0 LOP3.LUT R4, R4, 0x2, RZ, 0xfc, !PT ;  /* 0x0000000204040812 */ /* 0x000fca00078efcff */
[----:B------:R-:W-:Y:S04]  /*9500*/  STL [R1+0x14], R4 ;  /* 0x0000140401007387 */ /* 0x000fe80000100800 */
[----:B------:R-:W-:Y:S04]  /*9510*/  STL [R1], RZ ;  /* 0x000000ff01007387 */ /* 0x000fe80000100800 */
[----:B------:R1:W-:Y:S02]  /*9520*/  STL [R1+0x2c], R0 ;  /* 0x00002c0001007387 */ /* 0x0003e40000100800 */
[----:B-1----:R-:W-:-:S05]  /*9530*/  IMAD.MOV.U32 R0, RZ, RZ, 0x1 ;  /* 0x00000001ff007424 */ /* 0x002fca00078e00ff */
[----:B------:R1:W-:Y:S02]  /*9540*/  STL [R1+0xc], R0 ;  /* 0x00000c0001007387 */ /* 0x0003e40000100800 */
.L_x_203:
        /* <DEDUP_REMOVED lines=32> */
[----:B-1----:R-:W-:Y:S10]  /*9750*/  @!P0 BRA `(.L_x_154) ;  /* 0x0000000000408947 */ /* 0x002ff40003800000 */
        /* <DEDUP_REMOVED lines=16> */
.L_x_154:
[----:B------:R-:W2:Y:S01]  /*9860*/  LDL.LU R2, [R1+0x14] ;  /* 0x0000140001027983 */ /* 0x000ea20000300800 */
[----:B------:R-:W-:-:S06]  /*9870*/  UIADD3 UR4, UR40, 0xa400, URZ ;  /* 0x0000a40028047890 */ /* 0x000fcc000fffe03f */
[----:B------:R-:W-:-:S05]  /*9880*/  IMAD.U32 R16, RZ, RZ, UR4 ;  /* 0x00000004ff107e24 */ /* 0x000fca000f8e00ff */
[----:B------:R-:W-:Y:S02]  /*9890*/  LOP3.LUT P0, RZ, R16, 0x3ff, RZ, 0xc0, !PT ;  /* 0x000003ff10ff7812 */ /* 0x000fe4000780c0ff */
[----:B--2---:R-:W-:-:S11]  /*98a0*/  LOP3.LUT R2, R2, 0xfffffffb, RZ, 0xc0, !PT ;  /* 0xfffffffb02027812 */ /* 0x004fd600078ec0ff */
[----:B------:R-:W-:-:S05]  /*98b0*/  @P0 LOP3.LUT R2, R2, 0x4, RZ, 0xfc, !PT ;  /* 0x0000000402020812 */ /* 0x000fca00078efcff */
[----:B------:R2:W-:Y:S01]  /*98c0*/  STL [R1+0x14], R2 ;  /* 0x0000140201007387 */ /* 0x0005e20000100800 */
[----:B------:R-:W-:Y:S05]  /*98d0*/  @!P0 BRA `(.L_x_155) ;  /* 0x0000000000408947 */ /* 0x000fea0003800000 */
[----:B--2---:R-:W-:Y:S01]  /*98e0*/  MOV R2, 0x0 ;  /* 0x0000000000027802 */ /* 0x004fe20000000f00 */
        /* <DEDUP_REMOVED lines=15> */
.L_x_155:
[----:B------:R-:W-:-:S04]  /*99e0*/  UIADD3 UR4, UR40, 0x400, URZ ;  /* 0x0000040028047890 */ /* 0x000fc8000fffe03f */
[----:B------:R-:W-:-:S06]  /*99f0*/  ULOP3.LUT UP0, URZ, UR4, 0x9f, URZ, 0xc0, !UPT ;  /* 0x0000009f043f7892 */ /* 0x000fcc000f80c03f */
[----:B------:R-:W-:-:S13]  /*9a00*/  PLOP3.LUT P0, PT, PT, PT, UP0, 0x80, 0x0 ;  /* 0x000000000000781c */ /* 0x000fda0003f0f008 */
        /* <DEDUP_REMOVED lines=17> */
.L_x_156:
[----:B------:R-:W-:-:S13]  /*9b20*/  LOP3.LUT P6, RZ, R16, 0x3ff, RZ, 0xc0, !PT ;  /* 0x000003ff10ff7812 */ /* 0x000fda00078cc0ff */
        /* <DEDUP_REMOVED lines=17> */
.L_x_157:
[----:B------:R-:W-:Y:S01]  /*9c40*/  ULDC.64 UR4, c[0x0][0x9f8] ;  /* 0x00027e0000047ab9 */ /* 0x000fe20000000a00 */
[----:B------:R-:W-:Y:S01]  /*9c50*/  IMAD.U32 R5, RZ, RZ, UR39 ;  /* 0x00000027ff057e24 */ /* 0x000fe2000f8e00ff */
[----:B------:R-:W-:Y:S01]  /*9c60*/  ISETP.NE.U32.AND P0, PT, RZ, UR4, PT ;  /* 0x00000004ff007c0c */ /* 0x000fe2000bf05070 */
[----:B------:R-:W-:Y:S01]  /*9c70*/  IMAD.U32 R4, RZ, RZ, UR39 ;  /* 0x00000027ff047e24 */ /* 0x000fe2000f8e00ff */
[----:B-1----:R-:W1:Y:S01]  /*9c80*/  LDC R0, c[0x0][0x428] ;  /* 0x00010a00ff007b82 */ /* 0x002e620000000800 */
[----:B------:R-:W3:Y:S01]  /*9c90*/  S2R R16, SR_TID.X ;  /* 0x0000000000107919 */ /* 0x000ee20000002100 */
[----:B------:R-:W-:-:S06]  /*9ca0*/  ISETP.NE.AND.EX P0, PT, RZ, UR5, PT, P0 ;  /* 0x00000005ff007c0c */ /* 0x000fcc000bf05300 */
[----:B------:R-:W4:Y:S08]  /*9cb0*/  LDC R6, c[0x0][0xda8] ;  /* 0x00036a00ff067b82 */ /* 0x000f300000000800 */
[----:B--2---:R-:W2:Y:S01]  /*9cc0*/  @P0 LDC.64 R2, c[0x0][0x9f8] ;  /* 0x00027e00ff020b82 */ /* 0x004ea20000000a00 */
[----:B------:R-:W-:Y:S01]  /*9cd0*/  IMAD.U32 R8, RZ, RZ, UR38 ;  /* 0x00000026ff087e24 */ /* 0x000fe2000f8e00ff */
[----:B---3--:R-:W-:Y:S01]  /*9ce0*/  LOP3.LUT R16, R16, 0x7f, RZ, 0xc0, !PT ;  /* 0x0000007f10107812 */ /* 0x008fe200078ec0ff */
[----:B--2---:R-:W-:-:S05]  /*9cf0*/  @P0 IMAD.WIDE R2, R5, 0x4, R2 ;  /* 0x0000000405020825 */ /* 0x004fca00078e0202 */
[----:B------:R2:W3:Y:S01]  /*9d00*/  @P0 LDG.E R4, desc[UR50][R2.64] ;  /* 0x0000003202040981 */ /* 0x0004e2000c1e1900 */
[----:B-1----:R-:W-:Y:S01]  /*9d10*/  ISETP.NE.AND P0, PT, R0, 0x1, PT ;  /* 0x000000010000780c */ /* 0x002fe20003f05270 */
[----:B------:R-:W-:Y:S01]  /*9d20*/  IMAD R5, RZ, RZ, -UR45 ;  /* 0x8000002dff057e24 */ /* 0x000fe2000f8e02ff */
[----:B------:R-:W-:Y:S01]  /*9d30*/  ISETP.NE.AND P6, PT, R16, RZ, PT ;  /* 0x000000ff1000720c */ /* 0x000fe20003fc5270 */
[----:B------:R-:W-:Y:S01]  /*9d40*/  UMOV UR36, URZ ;  /* 0x0000003f00247c82 */ /* 0x000fe20008000000 */
[----:B------:R-:W1:Y:S01]  /*9d50*/  S2R R16, SR_TID.X ;  /* 0x0000000000107919 */ /* 0x000e620000002100 */
[----:B----4-:R-:W-:Y:S01]  /*9d60*/  IMAD R5, R6, R5, UR49 ;  /* 0x0000003106057e24 */ /* 0x010fe2000f8e0205 */
[----:B------:R-:W-:Y:S01]  /*9d70*/  UMOV UR4, 0x40 ;  /* 0x0000004000047882 */ /* 0x000fe20000000000 */
[----:B------:R-:W-:Y:S01]  /*9d80*/  UMOV UR6, UR38 ;  /* 0x0000002600067c82 */ /* 0x000fe20008000000 */
[----:B------:R-:W-:Y:S01]  /*9d90*/  UMOV UR7, UR39 ;  /* 0x0000002700077c82 */ /* 0x000fe20008000000 */
[----:B--2---:R-:W2:Y:S01]  /*9da0*/  LDC.64 R2, c[0x0][0x3f8] ;  /* 0x0000fe00ff027b82 */ /* 0x004ea20000000a00 */
[----:B------:R-:W-:Y:S01]  /*9db0*/  IMAD.SHL.U32 R5, R5, 0x80, RZ ;  /* 0x0000008005057824 */ /* 0x000fe200078e00ff */
[----:B------:R-:W-:Y:S01]  /*9dc0*/  UMOV UR8, 0x80 ;  /* 0x0000008000087882 */ /* 0x000fe20000000000 */
[----:B------:R-:W-:Y:S01]  /*9dd0*/  UMOV UR10, UR38 ;  /* 0x00000026000a7c82 */ /* 0x000fe20008000000 */
[----:B------:R-:W-:-:S02]  /*9de0*/  UMOV UR11, UR39 ;  /* 0x00000027000b7c82 */ /* 0x000fc40008000000 */
[----:B------:R-:W-:Y:S01]  /*9df0*/  VOTEU.ALL UP1, P6 ;  /* 0x00000000003f7886 */ /* 0x000fe20003020000 */
[----:B------:R-:W-:Y:S01]  /*9e00*/  R2UR UR37, R5 ;  /* 0x00000000052572ca */ /* 0x000fe200000e0000 */
[----:B------:R-:W4:Y:S03]  /*9e10*/  @P0 LDC R0, c[0x0][0x42c] ;  /* 0x00010b00ff000b82 */ /* 0x000f260000000800 */
[----:B------:R-:W-:-:S04]  /*9e20*/  @!UP1 UIADD3 UR12, UP0, UR52, 0x270, URZ ;  /* 0x00000270340c9890 */ /* 0x000fc8000ff1e03f */
[----:B------:R-:W-:Y:S01]  /*9e30*/  @!UP1 UIADD3.X UR13, URZ, UR53, URZ, UP0, !UPT ;  /* 0x000000353f0d9290 */ /* 0x000fe200087fe43f */
[----:B------:R-:W5:Y:S04]  /*9e40*/  @P0 LDC R7, c[0x0][0x430] ;  /* 0x00010c00ff070b82 */ /* 0x000f680000000800 */
[----:B------:R-:W-:Y:S01]  /*9e50*/  UMOV UR5, UR37 ;  /* 0x0000002500057c82 */ /* 0x000fe20008000000 */
[----:B------:R-:W-:Y:S01]  /*9e60*/  UMOV UR9, UR37 ;  /* 0x0000002500097c82 */ /* 0x000fe20008000000 */
[----:B--2---:R-:W-:Y:S02]  /*9e70*/  ISETP.NE.U32.AND P1, PT, R2, RZ, PT ;  /* 0x000000ff0200720c */ /* 0x004fe40003f25070 */
[----:B------:R-:W-:Y:S02]  /*9e80*/  @!UP1 UTMAPF.L2.4D [UR36], [UR12] ;  /* 0x000000240c0095b8 */ /* 0x000fe40008018000 */
[----:B------:R-:W-:Y:S01]  /*9e90*/  ISETP.NE.AND.EX P1, PT, R3, RZ, PT, P1 ;  /* 0x000000ff0300720c */ /* 0x000fe20003f25310 */
[----:B----4-:R-:W-:Y:S01]  /*9ea0*/  @P0 IMAD.HI.U32 R0, R0, UR38, RZ ;  /* 0x0000002600000c27 */ /* 0x010fe2000f8e00ff */
[----:B------:R2:W-:Y:S04]  /*9eb0*/  @!UP1 UTMAPF.L2.4D [UR4], [UR12] ;  /* 0x000000040c0095b8 */ /* 0x0005e80008018000 */
[----:B-----5:R-:W-:Y:S01]  /*9ec0*/  @P0 SHF.R.U32.HI R8, RZ, R7, R0 ;  /* 0x00000007ff080219 */ /* 0x020fe20000011600 */
[----:B------:R4:W-:Y:S04]  /*9ed0*/  @!UP1 UTMAPF.L2.4D [UR8], [UR12] ;  /* 0x000000080c0095b8 */ /* 0x0009e80008018000 */
[----:B------:R1:W-:Y:S01]  /*9ee0*/  STL [R1+0x8], R8 ;  /* 0x0000080801007387 */ /* 0x0003e20000100800 */
[----:B--2---:R-:W-:Y:S01]  /*9ef0*/  UMOV UR4, 0xffffffff ;  /* 0xffffffff00047882 */ /* 0x004fe20000000000 */
[----:B-1----:R-:W-:-:S04]  /*9f00*/  SHF.R.U32.HI R8, RZ, 0x5, R16 ;  /* 0x00000005ff087819 */ /* 0x002fc80000011610 */
[----:B------:R-:W-:Y:S02]  /*9f10*/  LOP3.LUT R8, R8, 0x3, RZ, 0xc0, !PT ;  /* 0x0000000308087812 */ /* 0x000fe400078ec0ff */
[----:B---3--:R-:W-:Y:S01]  /*9f20*/  SHF.R.S32.HI R10, RZ, 0x1f, R4 ;  /* 0x0000001fff0a7819 */ /* 0x008fe20000011404 */
[----:B------:R4:W-:Y:S01]  /*9f30*/  STL [R1+0x10], R4 ;  /* 0x0000100401007387 */ /* 0x0009e20000100800 */
[----:B------:R-:W-:-:S03]  /*9f40*/  SEL R0, R4, RZ, !P1 ;  /* 0x000000ff04007207 */ /* 0x000fc60004800000 */
[----:B------:R4:W-:Y:S01]  /*9f50*/  STL [R1+0x18], R10 ;  /* 0x0000180a01007387 */ /* 0x0009e20000100800 */
[----:B------:R-:W-:Y:S05]  /*9f60*/  BRA.DIV UR4, `(.L_x_158) ;  /* 0x0000002a04287947 */ /* 0x000fea000b800000 */
[----:B------:R1:W2:Y:S02]  /*9f70*/  SHFL.IDX PT, R14, R8, RZ, 0x1f ;  /* 0x00001fff080e7589 */ /* 0x0002a400000e0000 */
.L_x_219:
[----:B--2---:R-:W-:Y:S02]  /*9f80*/  ISETP.NE.AND P0, PT, R14, RZ, PT ;  /* 0x000000ff0e00720c */ /* 0x004fe40003f05270 */
[----:B------:R-:W-:-:S11]  /*9f90*/  PLOP3.LUT P6, PT, PT, PT, PT, 0x8, 0x0 ;  /* 0x000000000000781c */ /* 0x000fd60003fce170 */
[----:B------:R-:W-:Y:S05]  /*9fa0*/  @P0 BRA `(.L_x_159) ;  /* 0x0000000800480947 */ /* 0x000fea0003800000 */
[----:B------:R-:W-:-:S06]  /*9fb0*/  UIADD3 UR4, UR41, -0x1, URZ ;  /* 0xffffffff29047890 */ /* 0x000fcc000fffe03f */
[----:B-1----:R-:W-:Y:S01]  /*9fc0*/  IMAD.U32 R8, RZ, RZ, UR4 ;  /* 0x00000004ff087e24 */ /* 0x002fe2000f8e00ff */
[----:B------:R-:W-:-:S03]  /*9fd0*/  UMOV UR4, 0xffffffff ;  /* 0xffffffff00047882 */ /* 0x000fc60000000000 */
[----:B------:R-:W-:Y:S05]  /*9fe0*/  BRA.DIV UR4, `(.L_x_160) ;  /* 0x0000002a04287947 */ /* 0x000fea000b800000 */
[----:B------:R-:W-:-:S13]  /*9ff0*/  ELECT P6, URZ, PT ;  /* 0x00000000003f782f */ /* 0x000fda00038c0000 */
.L_x_222:
[----:B------:R-:W-:Y:S05]  /*a000*/  @!P6 BRA `(.L_x_161) ;  /* 0x0000000400b4e947 */ /* 0x000fea0003800000 */
[----:B------:R-:W-:Y:S05]  /*a010*/  @!P1 BRA `(.L_x_162) ;  /* 0x0000000000449947 */ /* 0x000fea0003800000 */
[----:B------:R-:W1:Y:S01]  /*a020*/  LDC R9, c[0x0][0x41c] ;  /* 0x00010700ff097b82 */ /* 0x000e620000000800 */
[----:B------:R-:W-:Y:S01]  /*a030*/  ULDC.64 UR4, c[0x0][0x408] ;  /* 0x0001020000047ab9 */ /* 0x000fe20000000a00 */
[----:B-1----:R-:W-:-:S13]  /*a040*/  ISETP.NE.AND P0, PT, R9, 0x1, PT ;  /* 0x000000010900780c */ /* 0x002fda0003f05270 */
[----:B------:R-:W1:Y:S02]  /*a050*/  @P0 LDC.64 R6, c[0x0][0x420] ;  /* 0x00010800ff060b82 */ /* 0x000e640000000a00 */
        /* <DEDUP_REMOVED lines=12> */
[----:B----4-:R1:W5:Y:S02]  /*a120*/  LDG.E R4, desc[UR50][R2.64] ;  /* 0x0000003202047981 */ /* 0x010364000c1e1900 */
.L_x_162:
[----:B-1----:R-:W2:Y:S04]  /*a130*/  LDL R2, [R1] ;  /* 0x0000000001027983 */ /* 0x002ea80000100800 */
[----:B------:R-:W3:Y:S01]  /*a140*/  LDL R0, [R1+0xc] ;  /* 0x00000c0001007983 */ /* 0x000ee20000100800 */
[----:B--2---:R-:W-:Y:S02]  /*a150*/  LEA R2, R2, UR40, 0x3 ;  /* 0x0000002802027c11 */ /* 0x004fe4000f8e18ff */
[----:B---3--:R-:W-:-:S04]  /*a160*/  SHF.L.U32 R3, R0, 0x1f, RZ ;  /* 0x0000001f00037819 */ /* 0x008fc800000006ff */
[----:B------:R-:W1:Y:S02]  /*a170*/  SYNCS.PHASECHK.TRANS64.TRYWAIT P0, [R2+URZ+0x29880], R3 ;  /* 0x02988003020075a7 */ /* 0x000e64000800017f */
[----:B-1----:R-:W-:Y:S05]  /*a180*/  @!P0 BRA `(.L_x_163) ;  /* 0x0000002400e08947 */ /* 0x002fea0003800000 */
.L_x_223:
[----:B------:R-:W2:Y:S01]  /*a190*/  S2R R0, SR_TID.X ;  /* 0x0000000000007919 */ /* 0x000ea20000002100 */
[----:B------:R-:W-:Y:S01]  /*a1a0*/  UPRMT UR4, UR48, 0x9910, URZ ;  /* 0x0000991030047896 */ /* 0x000fe2000800003f */
[----:B--2---:R-:W-:-:S04]  /*a1b0*/  LOP3.LUT R0, R0, 0x7f, RZ, 0xc0, !PT ;  /* 0x0000007f00007812 */ /* 0x004fc800078ec0ff */
[----:B------:R-:W-:-:S13]  /*a1c0*/  ISETP.NE.AND P0, PT, R0, RZ, PT ;  /* 0x000000ff0000720c */ /* 0x000fda0003f05270 */
[----:B------:R-:W-:-:S04]  /*a1d0*/  @!P0 IMAD.MOV.U32 R0, RZ, RZ, 0x5000 ;  /* 0x00005000ff008424 */ /* 0x000fc800078e00ff */
[----:B------:R2:W-:Y:S02]  /*a1e0*/  @!P0 SYNCS.ARRIVE.TRANS64 RZ, [R2+URZ+0x29870], R0 ;  /* 0x0298700002ff89a7 */ /* 0x0005e4000800003f */
[----:B--2---:R-:W-:-:S05]  /*a1f0*/  IMAD.U32 R0, RZ, RZ, UR4 ;  /* 0x00000004ff007e24 */ /* 0x004fca000f8e00ff */
[----:B------:R-:W-:-:S13]  /*a200*/  ISETP.NE.AND P2, PT, R0, 0x2, PT ;  /* 0x000000020000780c */ /* 0x000fda0003f45270 */
[----:B------:R-:W-:Y:S05]  /*a210*/  @P2 BRA `(.L_x_164) ;  /* 0x0000000000042947 */ /* 0x000fea0003800000 */
[----:B----4-:R-:W-:Y:S01]  /*a220*/  BPT.TRAP 0x1 ;  /* 0x000000040000795c */ /* 0x010fe20000300000 */
.L_x_164:
[----:B------:R-:W2:Y:S02]  /*a230*/  LDL R0, [R1+0x14] ;  /* 0x0000140001007983 */ /* 0x000ea40000100800 */
[----:B--2---:R-:W-:-:S13]  /*a240*/  LOP3.LUT P0, RZ, R0, 0x2, RZ, 0xc0, !PT ;  /* 0x0000000200ff7812 */ /* 0x004fda000780c0ff */
[----:B------:R-:W-:Y:S05]  /*a250*/  @P0 BRA `(.L_x_165) ;  /* 0x0000000000040947 */ /* 0x000fea0003800000 */
[----:B----4-:R-:W-:Y:S01]  /*a260*/  BPT.TRAP 0x1 ;  /* 0x000000040000795c */ /* 0x010fe20000300000 */
.L_x_165:
[----:B------:R-:W2:Y:S04]  /*a270*/  LDL R0, [R1] ;  /* 0x0000000001007983 */ /* 0x000ea80000100800 */
[----:B------:R-:W3:Y:S01]  /*a280*/  LDL R6, [R1+0x8] ;  /* 0x0000080001067983 */ /* 0x000ee20000100800 */
[----:B----4-:R-:W-:Y:S01]  /*a290*/  R2UR UR9, R2 ;  /* 0x00000000020972ca */ /* 0x010fe200000e0000 */
[----:B------:R-:W-:Y:S01]  /*a2a0*/  UIADD3 UR4, UP0, UR52, 0x470, URZ ;  /* 0x0000047034047890 */ /* 0x000fe2000ff1e03f */
[----:B-----5:R-:W-:Y:S01]  /*a2b0*/  R2UR UR13, R4 ;  /* 0x00000000040d72ca */ /* 0x020fe200000e0000 */
[----:B------:R-:W4:Y:S01]  /*a2c0*/  S2R R9, SR_CgaCtaId ;  /* 0x0000000000097919 */ /* 0x000f220000008800 */
[----:B------:R-:W-:Y:S01]  /*a2d0*/  UMOV UR6, 0x30000 ;  /* 0x0003000000067882 */ /* 0x000fe20000000000 */
[----:B------:R-:W-:Y:S01]  /*a2e0*/  UIADD3.X UR5, URZ, UR53, URZ, UP0, !UPT ;  /* 0x000000353f057290 */ /* 0x000fe200087fe43f */
[----:B------:R-:W1:Y:S01]  /*a2f0*/  S2R R7, SR_CgaCtaId ;  /* 0x0000000000077919 */ /* 0x000e620000008800 */
[----:B------:R-:W-:Y:S01]  /*a300*/  UMOV UR14, 0x0 ;  /* 0x00000000000e7882 */ /* 0x000fe20000000000 */
[----:B------:R-:W-:Y:S01]  /*a310*/  UMOV UR15, 0x14f00000 ;  /* 0x14f00000000f7882 */ /* 0x000fe20000000000 */
[----:B------:R-:W-:-:S04]  /*a320*/  UMOV UR10, URZ ;  /* 0x0000003f000a7c82 */ /* 0x000fc80008000000 */
[----:B------:R-:W-:Y:S01]  /*a330*/  UIADD3 UR9, UR9, 0x29870, URZ ;  /* 0x0002987009097890 */ /* 0x000fe2000fffe03f */
[----:B----4-:R-:W-:Y:S02]  /*a340*/  LOP3.LUT R9, R9, 0x1, RZ, 0xc0, !PT ;  /* 0x0000000109097812 */ /* 0x010fe400078ec0ff */
[----:B-1----:R-:W-:-:S03]  /*a350*/  LOP3.LUT R7, R7, 0x1, RZ, 0xc0, !PT ;  /* 0x0000000107077812 */ /* 0x002fc600078ec0ff */
[----:B------:R-:W-:Y:S02]  /*a360*/  IMAD R9, R9, 0x2800, RZ ;  /* 0x0000280009097824 */ /* 0x000fe400078e02ff */
[----:B------:R-:W-:-:S04]  /*a370*/  IMAD R7, R7, 0x50, RZ ;  /* 0x0000005007077824 */ /* 0x000fc800078e02ff */
[----:B------:R-:W-:-:S05]  /*a380*/  IMAD R8, R8, 0xa0, R7 ;  /* 0x000000a008087824 */ /* 0x000fca00078e0207 */
[----:B------:R-:W-:Y:S01]  /*a390*/  R2UR UR11, R8 ;  /* 0x00000000080b72ca */ /* 0x000fe200000e0000 */
[----:B--2---:R-:W-:Y:S01]  /*a3a0*/  IMAD R0, R0, 0x5000, R9 ;  /* 0x0000500000007824 */ /* 0x004fe200078e0209 */
[----:B---3--:R-:W-:-:S04]  /*a3b0*/  R2UR UR12, R6 ;  /* 0x00000000060c72ca */ /* 0x008fc800000e0000 */
[----:B------:R-:W-:-:S13]  /*a3c0*/  R2UR UR8, R0 ;  /* 0x00000000000872ca */ /* 0x000fda00000e0000 */
[----:B------:R-:W-:-:S09]  /*a3d0*/  UIADD3 UR8, UR40, 0xa400, UR8 ;  /* 0x0000a40028087890 */ /* 0x000fd2000fffe008 */
[----:B------:R1:W-:Y:S01]  /*a3e0*/  UTMALDG.4D.MULTICAST [UR8], [UR4], UR6, desc[UR14] ;  /* 0x00000e08040073b4 */ /* 0x0003e20008019806 */
[----:B------:R-:W2:Y:S02]  /*a3f0*/  SYNCS.PHASECHK.TRANS64.TRYWAIT P0, [R2+URZ+0x29840], R3 ;  /* 0x02984003020075a7 */ /* 0x000ea4000800017f */
[----:B-12---:R-:W-:Y:S05]  /*a400*/  @!P0 BRA `(.L_x_166) ;  /* 0x0000002400548947 */ /* 0x006fea0003800000 */
.L_x_224:
[----:B------:R-:W2:Y:S02]  /*a410*/  S2R R0, SR_TID.X ;  /* 0x0000000000007919 */ /* 0x000ea40000002100 */
[----:B--2---:R-:W-:-:S04]  /*a420*/  LOP3.LUT R0, R0, 0x7f, RZ, 0xc0, !PT ;  /* 0x0000007f00007812 */ /* 0x004fc800078ec0ff */
[----:B------:R-:W-:-:S13]  /*a430*/  ISETP.NE.AND P0, PT, R0, RZ, PT ;  /* 0x000000ff0000720c */ /* 0x000fda0003f05270 */
[----:B-1----:R-:W-:-:S04]  /*a440*/  @!P0 IMAD.MOV.U32 R3, RZ, RZ, 0x7800 ;  /* 0x00007800ff038424 */ /* 0x002fc800078e00ff */
[----:B------:R1:W-:Y:S01]  /*a450*/  @!P0 SYNCS.ARRIVE.TRANS64 RZ, [R2+URZ+0x29830], R3 ;  /* 0x0298300302ff89a7 */ /* 0x0003e2000800003f */
[----:B------:R-:W-:Y:S05]  /*a460*/  @P2 BRA `(.L_x_167) ;  /* 0x0000000000042947 */ /* 0x000fea0003800000 */
[----:B------:R-:W-:Y:S01]  /*a470*/  BPT.TRAP 0x1 ;  /* 0x000000040000795c */ /* 0x000fe20000300000 */
.L_x_167:
[----:B------:R-:W2:Y:S02]  /*a480*/  LDL R0, [R1+0x14] ;  /* 0x0000140001007983 */ /* 0x000ea40000100800 */
[----:B--2---:R-:W-:-:S13]  /*a490*/  LOP3.LUT P0, RZ, R0, 0x2, RZ, 0xc0, !PT ;  /* 0x0000000200ff7812 */ /* 0x004fda000780c0ff */
[----:B------:R-:W-:Y:S05]  /*a4a0*/  @P0 BRA `(.L_x_168) ;  /* 0x0000000000040947 */ /* 0x000fea0003800000 */
[----:B------:R-:W-:Y:S01]  /*a4b0*/  BPT.TRAP 0x1 ;  /* 0x000000040000795c */ /* 0x000fe20000300000 */
.L_x_168:
[----:B------:R-:W2:Y:S04]  /*a4c0*/  LDL R0, [R1] ;  /* 0x0000000001007983 */ /* 0x000ea80000100800 */
[----:B-1----:R-:W3:Y:S01]  /*a4d0*/  LDL R3, [R1+0x8] ;  /* 0x0000080001037983 */ /* 0x002ee20000100800 */
[----:B------:R-:W1:Y:S01]  /*a4e0*/  S2R R6, SR_CgaCtaId ;  /* 0x0000000000067919 */ /* 0x000e620000008800 */
[----:B------:R-:W-:Y:S01]  /*a4f0*/  R2UR UR9, R2 ;  /* 0x00000000020972ca */ /* 0x000fe200000e0000 */
[----:B------:R-:W-:Y:S01]  /*a500*/  UIADD3 UR4, UP0, UR52, 0x370, URZ ;  /* 0x0000037034047890 */ /* 0x000fe2000ff1e03f */
[----:B------:R-:W-:Y:S02]  /*a510*/  R2UR UR11, R8 ;  /* 0x00000000080b72ca */ /* 0x000fe400000e0000 */
[----:B------:R-:W-:-:S02]  /*a520*/  R2UR UR13, R4 ;  /* 0x00000000040d72ca */ /* 0x000fc400000e0000 */
[----:B-1----:R-:W-:-:S05]  /*a530*/  LOP3.LUT R6, R6, 0x1, RZ, 0xc0, !PT ;  /* 0x0000000106067812 */ /* 0x002fca00078ec0ff */
[----:B------:R-:W-:Y:S02]  /*a540*/  IMAD R6, R6, 0x1400, RZ ;  /* 0x0000140006067824 */ /* 0x000fe400078e02ff */
[----:B------:R-:W-:Y:S01]  /*a550*/  UIADD3 UR9, UR9, 0x29830, URZ ;  /* 0x0002983009097890 */ /* 0x000fe2000fffe03f */
[----:B------:R-:W-:Y:S01]  /*a560*/  UMOV UR10, URZ ;  /* 0x0000003f000a7c82 */ /* 0x000fe20008000000 */
[----:B------:R-:W-:Y:S01]  /*a570*/  UMOV UR18, 0x30000 ;  /* 0x0003000000127882 */ /* 0x000fe20000000000 */
[----:B------:R-:W-:Y:S01]  /*a580*/  UMOV UR6, 0x0 ;  /* 0x0000000000067882 */ /* 0x000fe20000000000 */
[----:B------:R-:W-:Y:S01]  /*a590*/  UMOV UR7, 0x14f00000 ;  /* 0x14f0000000077882 */ /* 0x000fe20000000000 */
[----:B------:R-:W-:Y:S01]  /*a5a0*/  UMOV UR16, 0x40 ;  /* 0x0000004000107882 */ /* 0x000fe20000000000 */
[----:B--2---:R-:W-:-:S05]  /*a5b0*/  IMAD R0, R0, 0x7800, R6 ;  /* 0x0000780000007824 */ /* 0x004fca00078e0206 */
[----:B------:R-:W-:Y:S02]  /*a5c0*/  R2UR UR5, R0 ;  /* 0x00000000000572ca */ /* 0x000fe400000e0000 */
[----:B---3--:R-:W-:-:S11]  /*a5d0*/  R2UR UR12, R3 ;  /* 0x00000000030c72ca */ /* 0x008fd600000e0000 */
[----:B------:R-:W-:Y:S02]  /*a5e0*/  UIADD3 UR8, UR40, UR5, URZ ;  /* 0x0000000528087290 */ /* 0x000fe4000fffe03f */
[----:B------:R-:W-:Y:S02]  /*a5f0*/  UIADD3.X UR5, URZ, UR53, URZ, UP0, !UPT ;  /* 0x000000353f057290 */ /* 0x000fe400087fe43f */
[----:B------:R-:W-:Y:S02]  /*a600*/  UIADD3 UR14, UR8, 0x1a400, URZ ;  /* 0x0001a400080e7890 */ /* 0x000fe4000fffe03f */
[----:B------:R-:W-:Y:S02]  /*a610*/  UIADD3 UR15, UR8, 0x1cc00, URZ ;  /* 0x0001cc00080f7890 */ /* 0x000fe4000fffe03f */
[----:B------:R-:W-:-:S03]  /*a620*/  UIADD3 UR17, UR8, 0x1f400, URZ ;  /* 0x0001f40008117890 */ /* 0x000fc6000fffe03f */
[----:B------:R-:W-:Y:S02]  /*a630*/  UMOV UR8, UR14 ;  /* 0x0000000e00087c82 */ /* 0x000fe40008000000 */
[----:B------:R1:W-:Y:S01]  /*a640*/  UTMALDG.4D.MULTICAST [UR8], [UR4], UR18, desc[UR6] ;  /* 0x00000608040073b4 */ /* 0x0003e20008019812 */
[----:B------:R-:W-:Y:S01]  /*a650*/  UMOV UR14, 0x80 ;  /* 0x00000080000e7882 */ /* 0x000fe20000000000 */
[----:B------:R-:W-:Y:S01]  /*a660*/  IMAD.MOV.U32 R0, RZ, RZ, R4 ;  /* 0x000000ffff007224 */ /* 0x000fe200078e0004 */
[----:B-1----:R-:W-:Y:S01]  /*a670*/  UMOV UR8, UR15 ;  /* 0x0000000f00087c82 */ /* 0x002fe20008000000 */
[----:B------:R-:W-:Y:S02]  /*a680*/  UMOV UR10, UR16 ;  /* 0x00000010000a7c82 */ /* 0x000fe40008000000 */
[----:B------:R1:W-:Y:S02]  /*a690*/  UTMALDG.4D.MULTICAST [UR8], [UR4], UR18, desc[UR6] ;  /* 0x00000608040073b4 */ /* 0x0003e40008019812 */
[----:B-1----:R-:W-:Y:S01]  /*a6a0*/  UMOV UR8, UR17 ;  /* 0x0000001100087c82 */ /* 0x002fe20008000000 */
[----:B------:R-:W-:-:S02]  /*a6b0*/  UMOV UR10, UR14 ;  /* 0x0000000e000a7c82 */ /* 0x000fc40008000000 */
[----:B------:R1:W-:Y:S02]  /*a6c0*/  UTMALDG.4D.MULTICAST [UR8], [UR4], UR18, desc[UR6] ;  /* 0x00000608040073b4 */ /* 0x0003e40008019812 */
[----:B-1----:R-:W-:Y:S01]  /*a6d0*/  NOP ;  /* 0x0000000000007918 */ /* 0x002fe20000000000 */
.L_x_161:
[----:B------:R-:W-:Y:S05]  /*a6e0*/  WARPSYNC.ALL ;  /* 0x0000000000007948 */ /* 0x000fea0003800000 */
[----:B------:R-:W-:Y:S01]  /*a6f0*/  ELECT P0, URZ, PT ;  /* 0x00000000003f782f */ /* 0x000fe20003800000 */
[----:B------:R-:W-:Y:S01]  /*a700*/  BAR.SYNC.DEFER_BLOCKING 0x8, 0x120 ;  /* 0x0204800000007b1d */ /* 0x000fe20000010000 */
[----:B------:R-:W-:Y:S02]  /*a710*/  UIADD3 UR4, UP0, UR52, 0x270, URZ ;  /* 0x0000027034047890 */ /* 0x000fe4000ff1e03f */
[----:B----4-:R-:W-:Y:S02]  /*a720*/  UIADD3 UR8, UR40, 0x14400, URZ ;  /* 0x0001440028087890 */ /* 0x010fe4000fffe03f */
        /* <DEDUP_REMOVED lines=26> */
.L_x_159:
[----:B------:R-:W-:-:S06]  /*a8d0*/  ULOP3.LUT UR4, UR47, 0x1, URZ, 0xc, !UPT ;  /* 0x000000012f047892 */ /* 0x000fcc000f8e0c3f */
[----:B------:R-:W-:-:S05]  /*a8e0*/  IMAD.U32 R2, RZ, RZ, UR4 ;  /* 0x00000004ff027e24 */ /* 0x000fca000f8e00ff */
[----:B------:R-:W-:-:S04]  /*a8f0*/  SHF.L.U32 R2, R2, 0x1f, RZ ;  /* 0x0000001f02027819 */ /* 0x000fc800000006ff */
[----:B------:R-:W2:Y:S02]  /*a900*/  SYNCS.PHASECHK.TRANS64.TRYWAIT P0, [UR40+0x29820], R2 ;  /* 0x02982002ff0075a7 */ /* 0x000ea40008000168 */
[----:B--2---:R-:W-:Y:S05]  /*a910*/  @!P0 BRA `(.L_x_169) ;  /* 0x0000002000248947 */ /* 0x004fea0003800000 */
.L_x_225:
[----:B------:R-:W-:-:S06]  /*a920*/  UISETP.GE.AND UP0, UPT, UR42, 0xa1, UPT ;  /* 0x000000a12a00788c */ /* 0x000fcc000bf06270 */
[----:B------:R-:W-:-:S13]  /*a930*/  PLOP3.LUT P0, PT, PT, PT, UP0, 0x80, 0x0 ;  /* 0x000000000000781c */ /* 0x000fda0003f0f008 */
[----:B------:R-:W-:Y:S05]  /*a940*/  @!P0 BRA `(.L_x_170) ;  /* 0x0000001000608947 */ /* 0x000fea0003800000 */
[----:B------:R3:W5:Y:S01]  /*a950*/  LDL.LU R6, [R1+0xc] ;  /* 0x00000c0001067983 */ /* 0x0007620000300800 */
[----:B------:R-:W-:-:S03]  /*a960*/  UIADD3 UR4, UR41, -0x2, URZ ;  /* 0xfffffffe29047890 */ /* 0x000fc6000fffe03f */
[----:B------:R3:W5:Y:S03]  /*a970*/  LDL.LU R7, [R1] ;  /* 0x0000000001077983 */ /* 0x0007660000300800 */
[----:B------:R-:W-:-:S07]  /*a980*/  IMAD.U32 R20, RZ, RZ, UR4 ;  /* 0x00000004ff147e24 */ /* 0x000fce000f8e00ff */
.L_x_195:
[----:B-12--5:R-:W-:Y:S01]  /*a990*/  VIADD R2, R7, 0x1 ;  /* 0x0000000107027836 */ /* 0x026fe20000000000 */
[----:B------:R-:W-:Y:S04]  /*a9a0*/  BSSY B0, `(.L_x_171) ;  /* 0x00000a0000007945 */ /* 0x000fe80003800000 */
[----:B------:R-:W-:-:S04]  /*a9b0*/  ISETP.NE.AND P0, PT, R2, 0x2, PT ;  /* 0x000000020200780c */ /* 0x000fc80003f05270 */
[----:B------:R-:W-:Y:S02]  /*a9c0*/  SEL R3, RZ, 0x1, P0 ;  /* 0x00000001ff037807 */ /* 0x000fe40000000000 */
[----:B----4-:R-:W-:Y:S02]  /*a9d0*/  SEL R10, R2, RZ, P0 ;  /* 0x000000ff020a7207 */ /* 0x010fe40000000000 */
[----:B------:R-:W-:-:S05]  /*a9e0*/  LOP3.LUT R9, R6, R3, RZ, 0x3c, !PT ;  /* 0x0000000306097212 */ /* 0x000fca00078e3cff */
[----:B------:R2:W-:Y:S04]  /*a9f0*/  STL [R1+0xc], R9 ;  /* 0x00000c0901007387 */ /* 0x0005e80000100800 */
[----:B------:R2:W-:Y:S01]  /*aa00*/  STL [R1], R10 ;  /* 0x0000000a01007387 */ /* 0x0005e20000100800 */
[----:B------:R-:W-:Y:S05]  /*aa10*/  @!P6 BRA `(.L_x_172) ;  /* 0x000000080060e947 */ /* 0x000fea0003800000 */
[----:B-1----:R-:W-:Y:S01]  /*aa20*/  IMAD.MOV.U32 R8, RZ, RZ, R20 ;  /* 0x000000ffff087224 */ /* 0x002fe200078e0014 */
[----:B------:R-:W-:Y:S06]  /*aa30*/  @!P1 BRA `(.L_x_173) ;  /* 0x0000000000509947 */ /* 0x000fec0003800000 */
[----:B------:R-:W4:Y:S01]  /*aa40*/  LDL R5, [R1+0x18] ;  /* 0x0000180001057983 */ /* 0x000f220000100800 */
[----:B------:R-:W1:Y:S01]  /*aa50*/  LDC R8, c[0x0][0x41c] ;  /* 0x00010700ff087b82 */ /* 0x000e620000000800 */
[----:B------:R-:W-:Y:S02]  /*aa60*/  ULDC.64 UR4, c[0x0][0x408] ;  /* 0x0001020000047ab9 */ /* 0x000fe40000000a00 */
[----:B------:R-:W2:Y:S01]  /*aa70*/  LDL R4, [R1+0x10] ;  /* 0x0000100001047983 */ /* 0x000ea20000100800 */
        /* <DEDUP_REMOVED lines=8> */
[----:B----4-:R-:W-:-:S04]  /*ab00*/  IMAD R0, R5, UR4, RZ ;  /* 0x0000000405007c24 */ /* 0x010fc8000f8e02ff */
[C---:B--2---:R-:W-:Y:S02]  /*ab10*/  IMAD R0, R4.reuse, UR5, R0 ;  /* 0x0000000504007c24 */ /* 0x044fe4000f8e0200 */
[----:B------:R-:W-:Y:S01]  /*ab20*/  IMAD.WIDE.U32 R2, R4, UR4, R2 ;  /* 0x0000000404027c25 */ /* 0x000fe2000f8e0002 */
[----:B------:R-:W-:-:S03]  /*ab30*/  ULDC.64 UR4, c[0x0][0x3f8] ;  /* 0x0000fe0000047ab9 */ /* 0x000fc60000000a00 */
[----:B------:R-:W-:Y:S01]  /*ab40*/  IMAD.IADD R0, R0, 0x1, R3 ;  /* 0x0000000100007824 */ /* 0x000fe200078e0203 */
[----:B------:R-:W-:-:S04]  /*ab50*/  LEA R4, P0, R2, UR4, 0x2 ;  /* 0x0000000402047c11 */ /* 0x000fc8000f8010ff */
[----:B------:R-:W-:-:S05]  /*ab60*/  LEA.HI.X R5, R2, UR5, R0, 0x2, P0 ;  /* 0x0000000502057c11 */ /* 0x000fca00080f1400 */
[----:B------:R1:W5:Y:S04]  /*ab70*/  LDG.E R0, desc[UR50][R4.64] ;  /* 0x0000003204007981 */ /* 0x000368000c1e1900 */
.L_x_173:
[----:B-1----:R-:W-:Y:S01]  /*ab80*/  LEA R4, R10, UR40, 0x3 ;  /* 0x000000280a047c11 */ /* 0x002fe2000f8e18ff */
[----:B------:R-:W-:Y:S01]  /*ab90*/  BSSY B1, `(.L_x_174) ;  /* 0x0000004000017945 */ /* 0x000fe20003800000 */
[----:B------:R-:W-:-:S04]  /*aba0*/  SHF.L.U32 R3, R9, 0x1f, RZ ;  /* 0x0000001f09037819 */ /* 0x000fc800000006ff */
[----:B------:R-:W1:Y:S02]  /*abb0*/  SYNCS.PHASECHK.TRANS64.TRYWAIT P0, [R4+URZ+0x29880], R3 ;  /* 0x02988003040075a7 */ /* 0x000e64000800017f */
[----:B-1----:R-:W-:Y:S05]  /*abc0*/  @!P0 BRA `(.L_x_175) ;  /* 0x0000001c00908947 */ /* 0x002fea0003800000 */
.L_x_226:
[----:B------:R-:W-:Y:S05]  /*abd0*/  BSYNC B1 ;  /* 0x0000000000017941 */ /* 0x000fea0003800000 */
.L_x_174:
[----:B------:R-:W4:Y:S01]  /*abe0*/  S2R R2, SR_TID.X ;  /* 0x0000000000027919 */ /* 0x000f220000002100 */
[----:B------:R-:W-:Y:S01]  /*abf0*/  UPRMT UR4, UR48, 0x9910, URZ ;  /* 0x0000991030047896 */ /* 0x000fe2000800003f */
[----:B----4-:R-:W-:-:S04]  /*ac00*/  LOP3.LUT R2, R2, 0x7f, RZ, 0xc0, !PT ;  /* 0x0000007f02027812 */ /* 0x010fc800078ec0ff */
[----:B------:R-:W-:-:S13]  /*ac10*/  ISETP.NE.AND P0, PT, R2, RZ, PT ;  /* 0x000000ff0200720c */ /* 0x000fda0003f05270 */
[----:B------:R-:W-:-:S04]  /*ac20*/  @!P0 IMAD.MOV.U32 R2, RZ, RZ, 0x5000 ;  /* 0x00005000ff028424 */ /* 0x000fc800078e00ff */
[----:B------:R4:W-:Y:S02]  /*ac30*/  @!P0 SYNCS.ARRIVE.TRANS64 RZ, [R4+URZ+0x29870], R2 ;  /* 0x0298700204ff89a7 */ /* 0x0009e4000800003f */
[----:B----4-:R-:W-:-:S05]  /*ac40*/  IMAD.U32 R2, RZ, RZ, UR4 ;  /* 0x00000004ff027e24 */ /* 0x010fca000f8e00ff */
[----:B------:R-:W-:-:S13]  /*ac50*/  ISETP.NE.AND P2, PT, R2, 0x2, PT ;  /* 0x000000020200780c */ /* 0x000fda0003f45270 */
[----:B------:R-:W-:Y:S05]  /*ac60*/  @P2 BRA `(.L_x_176) ;  /* 0x0000000000042947 */ /* 0x000fea0003800000 */
[----:B------:R-:W-:Y:S01]  /*ac70*/  BPT.TRAP 0x1 ;  /* 0x000000040000795c */ /* 0x000fe20000300000 */
.L_x_176:
[----:B------:R-:W4:Y:S01]  /*ac80*/  LDL R2, [R1+0x14] ;  /* 0x0000140001027983 */ /* 0x000f220000100800 */
[----:B------:R-:W-:Y:S01]  /*ac90*/  BSSY B1, `(.L_x_177) ;  /* 0x0000004000017945 */ /* 0x000fe20003800000 */
[----:B----4-:R-:W-:-:S13]  /*aca0*/  LOP3.LUT P0, RZ, R2, 0x2, RZ, 0xc0, !PT ;  /* 0x0000000202ff7812 */ /* 0x010fda000780c0ff */
[----:B------:R-:W-:Y:S05]  /*acb0*/  @P0 BRA `(.L_x_178) ;  /* 0x0000000000040947 */ /* 0x000fea0003800000 */
[----:B------:R-:W-:Y:S01]  /*acc0*/  BPT.TRAP 0x1 ;  /* 0x000000040000795c */ /* 0x000fe20000300000 */
.L_x_178:
[----:B------:R-:W-:Y:S05]  /*acd0*/  BSYNC B1 ;  /* 0x0000000000017941 */ /* 0x000fea0003800000 */
.L_x_177:
[----:B--2---:R-:W2:Y:S04]  /*ace0*/  LDL R10, [R1+0x8] ;  /* 0x00000800010a7983 */ /* 0x004ea80000100800 */
[----:B------:R-:W4:Y:S01]  /*acf0*/  LDL R2, [R1] ;  /* 0x0000000001027983 */ /* 0x000f220000100800 */
[----:B------:R-:W1:Y:S01]  /*ad00*/  S2R R5, SR_CgaCtaId ;  /* 0x0000000000057919 */ /* 0x000e620000008800 */
[----:B------:R-:W-:-:S05]  /*ad10*/  IMAD.MOV.U32 R9, RZ, RZ, RZ ;  /* 0x000000ffff097224 */ /* 0x000fca00078e00ff */
[----:B------:R-:W-:Y:S01]  /*ad20*/  R2UR UR10, R9 ;  /* 0x00000000090a72ca */ /* 0x000fe200000e0000 */
[----:B------:R-:W-:Y:S01]  /*ad30*/  UIADD3 UR4, UP0, UR52, 0x470, URZ ;  /* 0x0000047034047890 */ /* 0x000fe2000ff1e03f */
[----:B------:R-:W-:Y:S01]  /*ad40*/  PLOP3.LUT P0, PT, PT, PT, PT, 0x80, 0x0 ;  /* 0x000000000000781c */ /* 0x000fe20003f0f070 */
[----:B------:R-:W-:Y:S01]  /*ad50*/  UMOV UR6, 0x30000 ;  /* 0x0003000000067882 */ /* 0x000fe20000000000 */
[----:B------:R-:W-:Y:S01]  /*ad60*/  UMOV UR14, 0x0 ;  /* 0x00000000000e7882 */ /* 0x000fe20000000000 */
[----:B------:R-:W-:Y:S01]  /*ad70*/  UIADD3.X UR5, URZ, UR53, URZ, UP0, !UPT ;  /* 0x000000353f057290 */ /* 0x000fe200087fe43f */
[----:B-1----:R-:W-:-:S05]  /*ad80*/  LOP3.LUT R5, R5, 0x1, RZ, 0xc0, !PT ;  /* 0x0000000105057812 */ /* 0x002fca00078ec0ff */
[----:B------:R-:W-:Y:S01]  /*ad90*/  IMAD R5, R5, 0x2800, RZ ;  /* 0x0000280005057824 */ /* 0x000fe200078e02ff */
[----:B------:R-:W-:Y:S01]  /*ada0*/  UMOV UR15, 0x14f00000 ;  /* 0x14f00000000f7882 */ /* 0x000fe20000000000 */
[----:B--2---:R-:W-:Y:S02]  /*adb0*/  R2UR UR12, R10 ;  /* 0x000000000a0c72ca */ /* 0x004fe400000e0000 */
[----:B------:R-:W1:Y:S01]  /*adc0*/  S2R R10, SR_CgaCtaId ;  /* 0x00000000000a7919 */ /* 0x000e620000008800 */
[----:B----4-:R-:W-:Y:S02]  /*add0*/  IMAD R2, R2, 0x5000, R5 ;  /* 0x0000500002027824 */ /* 0x010fe400078e0205 */
[----:B------:R-:W-:-:S05]  /*ade0*/  IMAD.U32 R5, RZ, RZ, UR40 ;  /* 0x00000028ff057e24 */ /* 0x000fca000f8e00ff */
[----:B------:R-:W-:Y:S02]  /*adf0*/  IADD3 R2, R5, 0xa400, R2 ;  /* 0x0000a40005027810 */ /* 0x000fe40007ffe002 */
[----:B-1----:R-:W-:-:S05]  /*ae00*/  LOP3.LUT R10, R10, 0x1, RZ, 0xc0, !PT ;  /* 0x000000010a0a7812 */ /* 0x002fca00078ec0ff */
[----:B------:R-:W-:-:S04]  /*ae10*/  IMAD R10, R10, 0x50, RZ ;  /* 0x000000500a0a7824 */ /* 0x000fc800078e02ff */
[----:B------:R-:W-:Y:S02]  /*ae20*/  IMAD R5, R8, 0xa0, R10 ;  /* 0x000000a008057824 */ /* 0x000fe400078e020a */
[----:B------:R-:W-:-:S07]  /*ae30*/  VIADD R8, R4, 0x29870 ;  /* 0x0002987004087836 */ /* 0x000fce0000000000 */
.L_x_179:
[----:B------:R-:W-:-:S13]  /*ae40*/  @P0 ELECT P3, URZ, PT ;  /* 0x00000000003f082f */ /* 0x000fda0003860000 */
[----:B-----5:R-:W-:Y:S02]  /*ae50*/  @P3 R2UR UR13, R0 ;  /* 0x00000000000d32ca */ /* 0x020fe400000e0000 */
[----:B------:R-:W-:Y:S02]  /*ae60*/  @P3 R2UR UR11, R5 ;  /* 0x00000000050b32ca */ /* 0x000fe400000e0000 */
[----:B------:R-:W-:Y:S02]  /*ae70*/  @P3 R2UR UR9, R8 ;  /* 0x00000000080932ca */ /* 0x000fe400000e0000 */
[----:B------:R-:W-:Y:S02]  /*ae80*/  @P3 R2UR UR8, R2 ;  /* 0x00000000020832ca */ /* 0x000fe400000e0000 */
[----:B------:R-:W-:Y:S02]  /*ae90*/  @P3 PLOP3.LUT P0, PT, P3, PT, PT, 0x8, 0x0 ;  /* 0x000000000000381c */ /* 0x000fe40001f0e170 */
[----:B------:R-:W-:-:S09]  /*aea0*/  PLOP3.LUT P3, PT, PT, PT, PT, 0x8, 0x0 ;  /* 0x000000000000781c */ /* 0x000fd20003f6e170 */
[----:B------:R1:W-:Y:S02]  /*aeb0*/  UTMALDG.4D.MULTICAST [UR8], [UR4], UR6, desc[UR14] ;  /* 0x00000e08040073b4 */ /* 0x0003e40008019806 */
[----:B-1----:R-:W-:Y:S05]  /*aec0*/  @P0 BRA.U.ANY `(.L_x_179) ;  /* 0xfffffffd00dc0947 */ /* 0x002fea000393ffff */
[----:B------:R-:W1:Y:S01]  /*aed0*/  SYNCS.PHASECHK.TRANS64.TRYWAIT P0, [R4+URZ+0x29840], R3 ;  /* 0x02984003040075a7 */ /* 0x000e62000800017f */
[----:B------:R-:W-:Y:S04]  /*aee0*/  BSSY B1, `(.L_x_180) ;  /* 0x0000002000017945 */ /* 0x000fe80003800000 */
[----:B-1----:R-:W-:Y:S05]  /*aef0*/  @!P0 BRA `(.L_x_181) ;  /* 0x0000001800d88947 */ /* 0x002fea0003800000 */
.L_x_227:
[----:B------:R-:W-:Y:S05]  /*af00*/  BSYNC B1 ;  /* 0x0000000000017941 */ /* 0x000fea0003800000 */
.L_x_180:
[----:B------:R-:W2:Y:S02]  /*af10*/  S2R R2, SR_TID.X ;  /* 0x0000000000027919 */ /* 0x000ea40000002100 */
[----:B--2---:R-:W-:-:S04]  /*af20*/  LOP3.LUT R2, R2, 0x7f, RZ, 0xc0, !PT ;  /* 0x0000007f02027812 */ /* 0x004fc800078ec0ff */
[----:B------:R-:W-:-:S13]  /*af30*/  ISETP.NE.AND P0, PT, R2, RZ, PT ;  /* 0x000000ff0200720c */ /* 0x000fda0003f05270 */
[----:B------:R-:W-:-:S04]  /*af40*/  @!P0 IMAD.MOV.U32 R2, RZ, RZ, 0x7800 ;  /* 0x00007800ff028424 */ /* 0x000fc800078e00ff */
[----:B------:R2:W-:Y:S01]  /*af50*/  @!P0 SYNCS.ARRIVE.TRANS64 RZ, [R4+URZ+0x29830], R2 ;  /* 0x0298300204ff89a7 */ /* 0x0005e2000800003f */
[----:B------:R-:W-:Y:S05]  /*af60*/  @P2 BRA `(.L_x_182) ;  /* 0x0000000000042947 */ /* 0x000fea0003800000 */
[----:B------:R-:W-:Y:S01]  /*af70*/  BPT.TRAP 0x1 ;  /* 0x000000040000795c */ /* 0x000fe20000300000 */
.L_x_182:
[----:B--2---:R-:W2:Y:S01]  /*af80*/  LDL R2, [R1+0x14] ;  /* 0x0000140001027983 */ /* 0x004ea20000100800 */
[----:B------:R-:W-:Y:S01]  /*af90*/  BSSY B1, `(.L_x_183) ;  /* 0x0000004000017945 */ /* 0x000fe20003800000 */
[----:B--2---:R-:W-:-:S13]  /*afa0*/  LOP3.LUT P0, RZ, R2, 0x2, RZ, 0xc0, !PT ;  /* 0x0000000202ff7812 */ /* 0x004fda000780c0ff */
[----:B------:R-:W-:Y:S05]  /*afb0*/  @P0 BRA `(.L_x_184) ;  /* 0x0000000000040947 */ /* 0x000fea0003800000 */
[----:B------:R-:W-:Y:S01]  /*afc0*/  BPT.TRAP 0x1 ;  /* 0x000000040000795c */ /* 0x000fe20000300000 */
.L_x_184:
[----:B------:R-:W-:Y:S05]  /*afd0*/  BSYNC B1 ;  /* 0x0000000000017941 */ /* 0x000fea0003800000 */
.L_x_183:
[----:B------:R-:W2:Y:S04]  /*afe0*/  LDL R8, [R1+0x8] ;  /* 0x0000080001087983 */ /* 0x000ea80000100800 */
[----:B------:R-:W4:Y:S01]  /*aff0*/  LDL R2, [R1] ;  /* 0x0000000001027983 */ /* 0x000f220000100800 */
[----:B------:R-:W-:Y:S01]  /*b000*/  R2UR UR10, R9 ;  /* 0x00000000090a72ca */ /* 0x000fe200000e0000 */
[----:B------:R-:W-:Y:S01]  /*b010*/  UIADD3 UR4, UP0, UR52, 0x370, URZ ;  /* 0x0000037034047890 */ /* 0x000fe2000ff1e03f */
[----:B------:R-:W-:Y:S01]  /*b020*/  PLOP3.LUT P0, PT, PT, PT, PT, 0x80, 0x0 ;  /* 0x000000000000781c */ /* 0x000fe20003f0f070 */
[----:B-1----:R-:W1:Y:S01]  /*b030*/  S2R R3, SR_CgaCtaId ;  /* 0x0000000000037919 */ /* 0x002e620000008800 */
[----:B------:R-:W-:Y:S01]  /*b040*/  VIADD R4, R4, 0x29830 ;  /* 0x0002983004047836 */ /* 0x000fe20000000000 */
[----:B------:R-:W-:Y:S01]  /*b050*/  UIADD3.X UR5, URZ, UR53, URZ, UP0, !UPT ;  /* 0x000000353f057290 */ /* 0x000fe200087fe43f */
[----:B------:R-:W-:Y:S01]  /*b060*/  UMOV UR6, 0x30000 ;  /* 0x0003000000067882 */ /* 0x000fe20000000000 */
[----:B------:R-:W-:Y:S01]  /*b070*/  UMOV UR14, 0x0 ;  /* 0x00000000000e7882 */ /* 0x000fe20000000000 */
[----:B------:R-:W-:Y:S01]  /*b080*/  UMOV UR15, 0x14f00000 ;  /* 0x14f00000000f7882 */ /* 0x000fe20000000000 */
[----:B-1----:R-:W-:-:S05]  /*b090*/  LOP3.LUT R3, R3, 0x1, RZ, 0xc0, !PT ;  /* 0x0000000103037812 */ /* 0x002fca00078ec0ff */
[----:B------:R-:W-:Y:S01]  /*b0a0*/  IMAD R3, R3, 0x1400, RZ ;  /* 0x0000140003037824 */ /* 0x000fe200078e02ff */
[----:B--2---:R-:W-:-:S03]  /*b0b0*/  R2UR UR12, R8 ;  /* 0x00000000080c72ca */ /* 0x004fc600000e0000 */
[----:B----4-:R-:W-:-:S04]  /*b0c0*/  IMAD R2, R2, 0x7800, R3 ;  /* 0x0000780002027824 */ /* 0x010fc800078e0203 */
[----:B------:R-:W-:-:S04]  /*b0d0*/  VIADD R2, R2, UR40 ;  /* 0x0000002802027c36 */ /* 0x000fc80008000000 */
[----:B------:R-:W-:-:S07]  /*b0e0*/  VIADD R3, R2, 0x1a400 ;  /* 0x0001a40002037836 */ /* 0x000fce0000000000 */
.L_x_185:
[----:B------:R-:W-:-:S13]  /*b0f0*/  @P0 ELECT P2, URZ, PT ;  /* 0x00000000003f082f */ /* 0x000fda0003840000 */
[----:B------:R-:W-:Y:S02]  /*b100*/  @P2 R2UR UR13, R0 ;  /* 0x00000000000d22ca */ /* 0x000fe400000e0000 */
[----:B------:R-:W-:Y:S02]  /*b110*/  @P2 R2UR UR11, R5 ;  /* 0x00000000050b22ca */ /* 0x000fe400000e0000 */
[----:B------:R-:W-:Y:S02]  /*b120*/  @P2 R2UR UR9, R4 ;  /* 0x00000000040922ca */ /* 0x000fe400000e0000 */
[----:B------:R-:W-:Y:S02]  /*b130*/  @P2 R2UR UR8, R3 ;  /* 0x00000000030822ca */ /* 0x000fe400000e0000 */
[----:B------:R-:W-:Y:S02]  /*b140*/  @P2 PLOP3.LUT P0, PT, P2, PT, PT, 0x8, 0x0 ;  /* 0x000000000000281c */ /* 0x000fe4000170e170 */
[----:B------:R-:W-:-:S09]  /*b150*/  PLOP3.LUT P2, PT, PT, PT, PT, 0x8, 0x0 ;  /* 0x000000000000781c */ /* 0x000fd20003f4e170 */
[----:B------:R1:W-:Y:S02]  /*b160*/  UTMALDG.4D.MULTICAST [UR8], [UR4], UR6, desc[UR14] ;  /* 0x00000e08040073b4 */ /* 0x0003e40008019806 */
[----:B-1----:R-:W-:Y:S05]  /*b170*/  @P0 BRA.U.ANY `(.L_x_185) ;  /* 0xfffffffd00dc0947 */ /* 0x002fea000393ffff */
[----:B------:R-:W2:Y:S01]  /*b180*/  LDL R8, [R1+0x8] ;  /* 0x0000080001087983 */ /* 0x000ea20000100800 */
[----:B------:R-:W-:Y:S01]  /*b190*/  PLOP3.LUT P0, PT, PT, PT, PT, 0x80, 0x0 ;  /* 0x000000000000781c */ /* 0x000fe20003f0f070 */
[----:B------:R-:W-:Y:S01]  /*b1a0*/  VIADD R3, R2, 0x1cc00 ;  /* 0x0001cc0002037836 */ /* 0x000fe20000000000 */
[----:B------:R-:W-:Y:S01]  /*b1b0*/  UMOV UR6, 0x30000 ;  /* 0x0003000000067882 */ /* 0x000fe20000000000 */
[----:B------:R-:W-:Y:S01]  /*b1c0*/  UMOV UR14, 0x0 ;  /* 0x00000000000e7882 */ /* 0x000fe20000000000 */
[----:B------:R-:W-:Y:S01]  /*b1d0*/  UMOV UR15, 0x14f00000 ;  /* 0x14f00000000f7882 */ /* 0x000fe20000000000 */
[----:B------:R-:W-:Y:S01]  /*b1e0*/  UMOV UR10, 0x40 ;  /* 0x00000040000a7882 */ /* 0x000fe20000000000 */
[----:B--2---:R-:W-:-:S15]  /*b1f0*/  R2UR UR12, R8 ;  /* 0x00000000080c72ca */ /* 0x004fde00000e0000 */
.L_x_186:
        /* <DEDUP_REMOVED lines=17> */
.L_x_187:
        /* <DEDUP_REMOVED lines=8> */
[----:B----4-:R-:W-:Y:S05]  /*b390*/  @P0 BRA.U.ANY `(.L_x_187) ;  /* 0xfffffffd00dc0947 */ /* 0x010fea000393ffff */
.L_x_172:
[----:B------:R-:W-:Y:S05]  /*b3a0*/  BSYNC B0 ;  /* 0x0000000000007941 */ /* 0x000fea0003800000 */
.L_x_171:
[----:B------:R-:W-:-:S05]  /*b3b0*/  IMAD.U32 R2, RZ, RZ, UR43 ;  /* 0x0000002bff027e24 */ /* 0x000fca000f8e00ff */
[----:B------:R-:W-:-:S13]  /*b3c0*/  ISETP.NE.AND P0, PT, R2, 0x3, PT ;  /* 0x000000030200780c */ /* 0x000fda0003f05270 */
[----:B------:R-:W-:Y:S05]  /*b3d0*/  @!P0 BRA `(.L_x_188) ;  /* 0x0000000000048947 */ /* 0x000fea0003800000 */
[----:B------:R-:W-:Y:S01]  /*b3e0*/  BPT.TRAP 0x1 ;  /* 0x000000040000795c */ /* 0x000fe20000300000 */
.L_x_188:
[----:B------:R-:W-:Y:S01]  /*b3f0*/  IMAD.U32 R2, RZ, RZ, UR48 ;  /* 0x00000030ff027e24 */ /* 0x000fe2000f8e00ff */
[----:B------:R-:W-:Y:S01]  /*b400*/  LEA R3, R7, UR40, 0x3 ;  /* 0x0000002807037c11 */ /* 0x000fe2000f8e18ff */
[----:B------:R-:W-:Y:S03]  /*b410*/  BSSY B0, `(.L_x_189) ;  /* 0x0000007000007945 */ /* 0x000fe60003800000 */
[----:B------:R-:W-:Y:S01]  /*b420*/  ISETP.NE.AND P2, PT, R2, 0x3, PT ;  /* 0x000000030200780c */ /* 0x000fe20003f45270 */
[----:B------:R4:W-:Y:S01]  /*b430*/  STL [R1+0x4], R3 ;  /* 0x0000040301007387 */ /* 0x0009e20000100800 */
[----:B------:R-:W-:-:S04]  /*b440*/  LOP3.LUT R2, R6, 0x1, RZ, 0x3c, !PT ;  /* 0x0000000106027812 */ /* 0x000fc800078e3cff */
[----:B------:R-:W-:-:S04]  /*b450*/  SHF.L.U32 R2, R2, 0x1f, RZ ;  /* 0x0000001f02027819 */ /* 0x000fc800000006ff */
[----:B------:R-:W5:Y:S02]  /*b460*/  SYNCS.PHASECHK.TRANS64.TRYWAIT P3, [R3+URZ+0x29870], R2 ;  /* 0x02987002030075a7 */ /* 0x000f64000806017f */
[----:B----45:R-:W-:Y:S05]  /*b470*/  @!P3 BRA `(.L_x_190) ;  /* 0x00000014008cb947 */ /* 0x030fea0003800000 */
.L_x_228:
[----:B------:R-:W-:Y:S05]  /*b480*/  BSYNC B0 ;  /* 0x0000000000007941 */ /* 0x000fea0003800000 */
.L_x_189:
[----:B------:R-:W-:Y:S05]  /*b490*/  @!P2 BRA `(.L_x_191) ;  /* 0x000000000004a947 */ /* 0x000fea0003800000 */
[----:B------:R-:W-:Y:S01]  /*b4a0*/  BPT.TRAP 0x1 ;  /* 0x000000040000795c */ /* 0x000fe20000300000 */
.L_x_191:
[----:B----4-:R-:W4:Y:S01]  /*b4b0*/  LDL R2, [R1+0x4] ;  /* 0x0000040001027983 */ /* 0x010f220000100800 */
[----:B------:R-:W-:-:S04]  /*b4c0*/  SHF.L.U32 R3, R6, 0x1f, RZ ;  /* 0x0000001f06037819 */ /* 0x000fc800000006ff */
[----:B----4-:R4:W5:Y:S02]  /*b4d0*/  SYNCS.PHASECHK.TRANS64.TRYWAIT P3, [R2+URZ+0x29860], R3 ;  /* 0x02986003020075a7 */ /* 0x010964000806017f */
[----:B----4-:R-:W-:Y:S01]  /*b4e0*/  IMAD R2, R7, 0x5000, RZ ;  /* 0x0000500007027824 */ /* 0x010fe200078e02ff */
[----:B-----5:R-:W-:Y:S06]  /*b4f0*/  @!P3 BRA `(.L_x_192) ;  /* 0x000000140084b947 */ /* 0x020fec0003800000 */
.L_x_229:
[----:B----4-:R-:W4:Y:S04]  /*b500*/  LDL R4, [R1+0x28] ;  /* 0x0000280001047983 */ /* 0x010f280000100800 */
[----:B--2---:R-:W2:Y:S04]  /*b510*/  LDL R10, [R1+0x2c] ;  /* 0x00002c00010a7983 */ /* 0x004ea80000100800 */
[----:B------:R-:W5:Y:S01]  /*b520*/  LDL R12, [R1+0x24] ;  /* 0x00002400010c7983 */ /* 0x000f620000100800 */
[----:B------:R-:W-:Y:S05]  /*b530*/  WARPSYNC.ALL ;  /* 0x0000000000007948 */ /* 0x000fea0003800000 */
[----:B----4-:R-:W-:-:S05]  /*b540*/  LOP3.LUT R3, R2, R4, RZ, 0xfc, !PT ;  /* 0x0000000402037212 */ /* 0x010fca00078efcff */
[----:B------:R-:W1:Y:S01]  /*b550*/  LDSM.16.MT88.4 R4, [R3+UR40+0xa400] ;  /* 0x00a400280304783b */ /* 0x000e620008004200 */
[----:B------:R-:W-:Y:S01]  /*b560*/  VIADD R21, R3, UR40 ;  /* 0x0000002803157c36 */ /* 0x000fe20008000000 */
[----:B-----5:R-:W-:-:S03]  /*b570*/  IADD3 R2, R2, UR40, R12 ;  /* 0x0000002802027c10 */ /* 0x020fc6000fffe00c */
[----:B--2---:R-:W-:Y:S01]  /*b580*/  IMAD.IADD R21, R10, 0x1, R21 ;  /* 0x000000010a157824 */ /* 0x004fe200078e0215 */
        /* <DEDUP_REMOVED lines=67> */
.L_x_193:
[----:B-1----:R-:W2:Y:S02]  /*b9c0*/  LDL R2, [R1+0x4] ;  /* 0x0000040001027983 */ /* 0x002ea40000100800 */
[----:B--2---:R1:W-:Y:S01]  /*b9d0*/  SYNCS.ARRIVE.TRANS64.A1T0 RZ, [R2+URZ+0x29850], RZ ;  /* 0x029850ff02ff79a7 */ /* 0x0043e2000810003f */
[----:B------:R-:W-:Y:S06]  /*b9e0*/  BAR.SYNC.DEFER_BLOCKING 0x2, 0x80 ;  /* 0x0082000000007b1d */ /* 0x000fec0000010000 */
[----:B------:R-:W-:Y:S05]  /*b9f0*/  @!P0 BRA `(.L_x_194) ;  /* 0x0000000000048947 */ /* 0x000fea0003800000 */
[----:B------:R-:W-:Y:S01]  /*ba00*/  BPT.TRAP 0x1 ;  /* 0x000000040000795c */ /* 0x000fe20000300000 */
.L_x_194:
[----:B------:R-:W2:Y:S04]  /*ba10*/  LDL R4, [R1+0x1c] ;  /* 0x00001c0001047983 */ /* 0x000ea80000100800 */
[----:B------:R-:W4:Y:S01]  /*ba20*/  LDL R3, [R1+0x20] ;  /* 0x0000200001037983 */ /* 0x000f220000100800 */
[----:B--2---:R-:W-:-:S13]  /*ba30*/  ISETP.NE.AND P0, PT, R4, RZ, PT ;  /* 0x000000ff0400720c */ /* 0x004fda0003f05270 */
[----:B-1----:R-:W-:-:S05]  /*ba40*/  @P0 VIADD R2, R2, 0x29880 ;  /* 0x0002988002020836 */ /* 0x002fca0000000000 */
[----:B----4-:R-:W-:-:S04]  /*ba50*/  @P0 PRMT R2, R3, 0x654, R2 ;  /* 0x0000065403020816 */ /* 0x010fc80000000002 */
[----:B------:R1:W-:Y:S01]  /*ba60*/  @P0 SYNCS.ARRIVE.TRANS64.RED.A1T0 RZ, [R2+URZ], RZ ;  /* 0x000000ff02ff09a7 */ /* 0x0003e2000810043f */
[----:B------:R-:W-:Y:S02]  /*ba70*/  BPT.TRAP 0x1 ;  /* 0x000000040000795c */ /* 0x000fe40000300000 */
[----:B------:R2:W5:Y:S01]  /*ba80*/  LDL R6, [R1+0xc] ;  /* 0x00000c0001067983 */ /* 0x0005620000100800 */
[C---:B------:R-:W-:Y:S01]  /*ba90*/  ISETP.GT.AND P0, PT, R20.reuse, RZ, PT ;  /* 0x000000ff1400720c */ /* 0x040fe20003f04270 */
[----:B------:R-:W-:Y:S02]  /*baa0*/  VIADD R20, R20, 0xffffffff ;  /* 0xffffffff14147836 */ /* 0x000fe40000000000 */
[----:B------:R2:W5:Y:S10]  /*bab0*/  LDL R7, [R1] ;  /* 0x0000000001077983 */ /* 0x0005740000100800 */
[----:B--2---:R-:W-:Y:S05]  /*bac0*/  @P0 BRA `(.L_x_195) ;  /* 0xffffffec00b00947 */ /* 0x004fea000383ffff */
.L_x_170:
[----:B------:R-:W-:-:S05]  /*bad0*/  IMAD.U32 R0, RZ, RZ, UR43 ;  /* 0x0000002bff007e24 */ /* 0x000fca000f8e00ff */
[----:B------:R-:W-:-:S13]  /*bae0*/  ISETP.NE.AND P0, PT, R0, 0x3, PT ;  /* 0x000000030000780c */ /* 0x000fda0003f05270 */
[----:B------:R-:W-:Y:S05]  /*baf0*/  @!P0 BRA `(.L_x_196) ;  /* 0x0000000000048947 */ /* 0x000fea0003800000 */
[----:B----4-:R-:W-:Y:S01]  /*bb00*/  BPT.TRAP 0x1 ;  /* 0x000000040000795c */ /* 0x010fe20000300000 */
.L_x_196:
[----:B-12---:R-:W2:Y:S04]  /*bb10*/  LDL R2, [R1+0xc] ;  /* 0x00000c0001027983 */ /* 0x006ea80000100800 */
[----:B------:R-:W3:Y:S01]  /*bb20*/  LDL R0, [R1] ;  /* 0x0000000001007983 */ /* 0x000ee20000100800 */
[----:B------:R-:W-:Y:S01]  /*bb30*/  BSSY B0, `(.L_x_197) ;  /* 0x0000008000007945 */ /* 0x000fe20003800000 */
[----:B--2---:R-:W-:-:S04]  /*bb40*/  LOP3.LUT R3, R2, 0x1, RZ, 0x3c, !PT ;  /* 0x0000000102037812 */ /* 0x004fc800078e3cff */
[----:B------:R-:W-:Y:S02]  /*bb50*/  SHF.L.U32 R3, R3, 0x1f, RZ ;  /* 0x0000001f03037819 */ /* 0x000fe400000006ff */
[----:B---3--:R-:W-:-:S04]  /*bb60*/  LEA R20, R0, UR40, 0x3 ;  /* 0x0000002800147c11 */ /* 0x008fc8000f8e18ff */
[----:B------:R-:W1:Y:S01]  /*bb70*/  SYNCS.PHASECHK.TRANS64.TRYWAIT P2, [R20+URZ+0x29870], R3 ;  /* 0x02987003140075a7 */ /* 0x000e62000804017f */
[----:B------:R-:W-:-:S05]  /*bb80*/  IMAD.U32 R0, RZ, RZ, UR48 ;  /* 0x00000030ff007e24 */ /* 0x000fca000f8e00ff */
[----:B------:R-:W-:Y:S01]  /*bb90*/  ISETP.NE.AND P1, PT, R0, 0x3, PT ;  /* 0x000000030000780c */ /* 0x000fe20003f25270 */
[----:B-1----:R-:W-:-:S12]  /*bba0*/  @!P2 BRA `(.L_x_198) ;  /* 0x0000000c00f0a947 */ /* 0x002fd80003800000 */
.L_x_230:
[----:B----4-:R-:W-:Y:S05]  /*bbb0*/  BSYNC B0 ;  /* 0x0000000000007941 */ /* 0x010fea0003800000 */
.L_x_197:
[----:B------:R-:W-:Y:S05]  /*bbc0*/  @!P1 BRA `(.L_x_199) ;  /* 0x0000000000049947 */ /* 0x000fea0003800000 */
[----:B------:R-:W-:Y:S01]  /*bbd0*/  BPT.TRAP 0x1 ;  /* 0x000000040000795c */ /* 0x000fe20000300000 */
.L_x_199:
[----:B------:R-:W1:Y:S02]  /*bbe0*/  LDL R0, [R1+0xc] ;  /* 0x00000c0001007983 */ /* 0x000e640000100800 */
[----:B-1----:R-:W-:-:S04]  /*bbf0*/  SHF.L.U32 R3, R0, 0x1f, RZ ;  /* 0x0000001f00037819 */ /* 0x002fc800000006ff */
[----:B------:R-:W1:Y:S02]  /*bc00*/  SYNCS.PHASECHK.TRANS64.TRYWAIT P2, [R20+URZ+0x29860], R3 ;  /* 0x02986003140075a7 */ /* 0x000e64000804017f */
[----:B-1----:R-:W-:Y:S05]  /*bc10*/  @!P2 BRA `(.L_x_200) ;  /* 0x0000000c00e8a947 */ /* 0x002fea0003800000 */
.L_x_231:
[----:B------:R-:W2:Y:S04]  /*bc20*/  LDL R0, [R1] ;  /* 0x0000000001007983 */ /* 0x000ea80000100800 */
[----:B------:R-:W3:Y:S04]  /*bc30*/  LDL R2, [R1+0x28] ;  /* 0x0000280001027983 */ /* 0x000ee80000100800 */
[----:B------:R-:W4:Y:S04]  /*bc40*/  LDL R10, [R1+0x2c] ;  /* 0x00002c00010a7983 */ /* 0x000f280000100800 */
[----:B------:R-:W4:Y:S01]  /*bc50*/  LDL R12, [R1+0x24] ;  /* 0x00002400010c7983 */ /* 0x000f220000100800 */
[----:B------:R-:W-:Y:S05]  /*bc60*/  WARPSYNC.ALL ;  /* 0x0000000000007948 */ /* 0x000fea0003800000 */
[----:B--2---:R-:W-:-:S05]  /*bc70*/  IMAD R0, R0, 0x5000, RZ ;  /* 0x0000500000007824 */ /* 0x004fca00078e02ff */
[----:B---3--:R-:W-:-:S05]  /*bc80*/  LOP3.LUT R2, R0, R2, RZ, 0xfc, !PT ;  /* 0x0000000200027212 */ /* 0x008fca00078efcff */
[----:B-----5:R-:W2:Y:S01]  /*bc90*/  LDSM.16.MT88.4 R4, [R2+UR40+0xa400] ;  /* 0x00a400280204783b */ /* 0x020ea20008004200 */
[----:B-1----:R-:W-:Y:S01]  /*bca0*/  VIADD R3, R2, UR40 ;  /* 0x0000002802037c36 */ /* 0x002fe20008000000 */
[----:B----4-:R-:W-:-:S03]  /*bcb0*/  IADD3 R0, R0, UR40, R12 ;  /* 0x0000002800007c10 */ /* 0x010fc6000fffe00c */
[----:B------:R-:W-:Y:S01]  /*bcc0*/  IMAD.IADD R3, R10, 0x1, R3 ;  /* 0x000000010a037824 */ /* 0x000fe200078e0203 */
[C-C-:B--2---:R-:W-:Y:S02]  /*bcd0*/  PRMT R8, R4.reuse, 0x6420, R5.reuse ;  /* 0x0000642004087816 */ /* 0x144fe40000000005 */
        /* <DEDUP_REMOVED lines=66> */
.L_x_201:
[----:B-1----:R1:W-:Y:S01]  /*c100*/  SYNCS.ARRIVE.TRANS64.A1T0 RZ, [R20+URZ+0x29850], RZ ;  /* 0x029850ff14ff79a7 */ /* 0x0023e2000810003f */
[----:B------:R-:W-:Y:S06]  /*c110*/  BAR.SYNC.DEFER_BLOCKING 0x2, 0x80 ;  /* 0x0082000000007b1d */ /* 0x000fec0000010000 */
[----:B------:R-:W-:Y:S05]  /*c120*/  @!P0 BRA `(.L_x_202) ;  /* 0x0000000000048947 */ /* 0x000fea0003800000 */
[----:B------:R-:W-:Y:S01]  /*c130*/  BPT.TRAP 0x1 ;  /* 0x000000040000795c */ /* 0x000fe20000300000 */
.L_x_202:
[----:B------:R-:W3:Y:S04]  /*c140*/  LDL R2, [R1+0x1c] ;  /* 0x00001c0001027983 */ /* 0x000ee80000100800 */
[----:B--2---:R-:W2:Y:S01]  /*c150*/  LDL R0, [R1+0x20] ;  /* 0x0000200001007983 */ /* 0x004ea20000100800 */
[----:B---3--:R-:W-:-:S13]  /*c160*/  ISETP.NE.AND P0, PT, R2, RZ, PT ;  /* 0x000000ff0200720c */ /* 0x008fda0003f05270 */
[----:B-1----:R-:W-:-:S05]  /*c170*/  @P0 VIADD R20, R20, 0x29880 ;  /* 0x0002988014140836 */ /* 0x002fca0000000000 */
[----:B--2---:R-:W-:-:S04]  /*c180*/  @P0 PRMT R20, R0, 0x654, R20 ;  /* 0x0000065400140816 */ /* 0x004fc80000000014 */
[----:B------:R1:W-:Y:S01]  /*c190*/  @P0 SYNCS.ARRIVE.TRANS64.RED.A1T0 RZ, [R20+URZ], RZ ;  /* 0x000000ff14ff09a7 */ /* 0x0003e2000810043f */
[----:B------:R-:W-:Y:S02]  /*c1a0*/  BPT.TRAP 0x1 ;  /* 0x000000040000795c */ /* 0x000fe40000300000 */
[----:B------:R-:W2:Y:S01]  /*c1b0*/  LDL.LU R0, [R1] ;  /* 0x0000000001007983 */ /* 0x000ea20000300800 */
[----:B------:R-:W3:Y:S03]  /*c1c0*/  LDC R2, c[0x0][0xda4] ;  /* 0x00036900ff027b82 */ /* 0x000ee60000000800 */
[----:B------:R-:W4:Y:S01]  /*c1d0*/  LDL.LU R3, [R1+0xc] ;  /* 0x00000c0001037983 */ /* 0x000f220000300800 */
[----:B------:R-:W-:Y:S02]  /*c1e0*/  UIADD3 UR49, UR44, UR49, URZ ;  /* 0x000000312c317290 */ /* 0x000fe4000fffe03f */
[----:B------:R-:W-:-:S04]  /*c1f0*/  UIADD3 UR47, UR47, 0x1, URZ ;  /* 0x000000012f2f7890 */ /* 0x000fc8000fffe03f */
[----:B---3--:R-:W-:Y:S01]  /*c200*/  ISETP.LE.AND P1, PT, R2, UR49, PT ;  /* 0x0000003102007c0c */ /* 0x008fe2000bf23270 */
[----:B--2---:R-:W-:-:S05]  /*c210*/  VIADD R0, R0, 0x1 ;  /* 0x0000000100007836 */ /* 0x004fca0000000000 */
        /* <DEDUP_REMOVED lines=8> */
.L_x_153:
[----:B--2---:R-:W2:Y:S01]  /*c2a0*/  S2R R3, SR_CgaCtaId ;  /* 0x0000000000037919 */ /* 0x004ea20000008800 */
[----:B------:R-:W-:-:S04]  /*c2b0*/  MOV R0, 0x400 ;  /* 0x0000040000007802 */ /* 0x000fc80000000f00 */
[----:B--2---:R-:W-:Y:S01]  /*c2c0*/  LEA R9, R3, R0, 0x18 ;  /* 0x0000000003097211 */ /* 0x004fe200078ec0ff */
[----:B------:R-:W-:-:S05]  /*c2d0*/  IMAD.U32 R0, RZ, RZ, UR47 ;  /* 0x0000002fff007e24 */ /* 0x000fca000f8e00ff */
[----:B------:R-:W-:-:S04]  /*c2e0*/  SHF.L.U32 R0, R0, 0x1f, RZ ;  /* 0x0000001f00007819 */ /* 0x000fc800000006ff */
[----:B------:R-:W2:Y:S02]  /*c2f0*/  SYNCS.PHASECHK.TRANS64.TRYWAIT P0, [R9+URZ+0x29820], R0 ;  /* 0x02982000090075a7 */ /* 0x000ea4000800017f */
[----:B--2---:R-:W-:Y:S05]  /*c300*/  @!P0 BRA `(.L_x_204) ;  /* 0x0000000800408947 */ /* 0x004fea0003800000 */
.L_x_232:
[----:B------:R-:W3:Y:S02]  /*c310*/  S2R R2, SR_TID.X ;  /* 0x0000000000027919 */ /* 0x000ee40000002100 */
[----:B---3--:R-:W-:-:S04]  /*c320*/  SHF.R.U32.HI R2, RZ, 0x5, R2 ;  /* 0x00000005ff027819 */ /* 0x008fc80000011602 */
[----:B------:R-:W-:-:S05]  /*c330*/  LOP3.LUT R2, R2, 0x3, RZ, 0xc0, !PT ;  /* 0x0000000302027812 */ /* 0x000fca00078ec0ff */
[----:B--2---:R-:W2:Y:S02]  /*c340*/  SHFL.IDX PT, R0, R2, RZ, 0x1f ;  /* 0x00001fff02007589 */ /* 0x004ea400000e0000 */
[----:B--2---:R-:W-:-:S13]  /*c350*/  ISETP.NE.AND P0, PT, R0, RZ, PT ;  /* 0x000000ff0000720c */ /* 0x004fda0003f05270 */
        /* <DEDUP_REMOVED lines=9> */
.L_x_207:
[----:B------:R-:W2:Y:S04]  /*c3f0*/  LDL R2, [R1] ;  /* 0x0000000001027983 */ /* 0x000ea80000100800 */
[----:B------:R-:W3:Y:S01]  /*c400*/  LDL.LU R6, [R1+0xc] ;  /* 0x00000c0001067983 */ /* 0x000ee20000300800 */
[----:B------:R-:W-:-:S04]  /*c410*/  VIADD R0, R9, 0x29840 ;  /* 0x0002984009007836 */ /* 0x000fc80000000000 */
[C---:B--2---:R-:W-:Y:S02]  /*c420*/  IMAD R5, R2.reuse, 0x8, R0 ;  /* 0x0000000802057824 */ /* 0x044fe400078e0200 */
[----:B------:R-:W-:Y:S01]  /*c430*/  VIADD R2, R2, 0x1 ;  /* 0x0000000102027836 */ /* 0x000fe20000000000 */
[----:B---3--:R-:W-:-:S04]  /*c440*/  SHF.L.U32 R4, R6, 0x1f, RZ ;  /* 0x0000001f06047819 */ /* 0x008fc800000006ff */
[----:B------:R-:W-:Y:S01]  /*c450*/  ISETP.NE.AND P2, PT, R2, 0x2, PT ;  /* 0x000000020200780c */ /* 0x000fe20003f45270 */
[----:B------:R-:W2:Y:S03]  /*c460*/  SYNCS.PHASECHK.TRANS64.TRYWAIT P1, [R5+URZ], R4 ;  /* 0x00000004050075a7 */ /* 0x000ea6000802017f */
[----:B------:R-:W-:-:S04]  /*c470*/  SEL R3, RZ, 0x1, P2 ;  /* 0x00000001ff037807 */ /* 0x000fc80001000000 */
[----:B------:R-:W-:Y:S02]  /*c480*/  LOP3.LUT R6, R6, R3, RZ, 0x3c, !PT ;  /* 0x0000000306067212 */ /* 0x000fe400078e3cff */
[----:B------:R-:W-:-:S05]  /*c490*/  SEL R3, R2, RZ, P2 ;  /* 0x000000ff02037207 */ /* 0x000fca0001000000 */
[----:B------:R-:W-:Y:S01]  /*c4a0*/  IMAD R7, R3, 0x8, R0 ;  /* 0x0000000803077824 */ /* 0x000fe200078e0200 */
[----:B------:R-:W-:Y:S01]  /*c4b0*/  SHF.L.U32 R0, R6, 0x1f, RZ ;  /* 0x0000001f06007819 */ /* 0x000fe200000006ff */
[----:B--2---:R-:W-:Y:S06]  /*c4c0*/  @!P1 BRA `(.L_x_208) ;  /* 0x0000000400e49947 */ /* 0x004fec0003800000 */
.L_x_233:
[----:B------:R-:W3:Y:S02]  /*c4d0*/  SYNCS.PHASECHK.TRANS64.TRYWAIT P1, [R7+URZ], R0 ;  /* 0x00000000070075a7 */ /* 0x000ee4000802017f */
[----:B---3--:R-:W-:Y:S05]  /*c4e0*/  @!P1 BRA `(.L_x_209) ;  /* 0x0000000400f09947 */ /* 0x008fea0003800000 */
.L_x_234:
[----:B------:R-:W-:Y:S05]  /*c4f0*/  @!P0 BRA `(.L_x_210) ;  /* 0x0000000000048947 */ /* 0x000fea0003800000 */
[----:B------:R-:W-:Y:S01]  /*c500*/  BPT.TRAP 0x1 ;  /* 0x000000040000795c */ /* 0x000fe20000300000 */
.L_x_210:
[----:B------:R-:W2:Y:S02]  /*c510*/  LDL.LU R2, [R1] ;  /* 0x0000000001027983 */ /* 0x000ea40000300800 */
[----:B--2---:R-:W-:-:S04]  /*c520*/  IMAD R5, R2, 0x8, R9 ;  /* 0x0000000802057824 */ /* 0x004fc800078e0209 */
[----:B------:R-:W2:Y:S02]  /*c530*/  SYNCS.PHASECHK.TRANS64.TRYWAIT P1, [R5+URZ+0x29860], R4 ;  /* 0x02986004050075a7 */ /* 0x000ea4000802017f */
[----:B--2---:R-:W-:Y:S05]  /*c540*/  @!P1 BRA `(.L_x_211) ;  /* 0x0000000400ec9947 */ /* 0x004fea0003800000 */
.L_x_235:
[----:B------:R-:W-:Y:S05]  /*c550*/  @!P0 BRA `(.L_x_212) ;  /* 0x0000000000048947 */ /* 0x000fea0003800000 */
[----:B------:R-:W-:Y:S01]  /*c560*/  BPT.TRAP 0x1 ;  /* 0x000000040000795c */ /* 0x000fe20000300000 */
.L_x_212:
[----:B------:R-:W-:-:S04]  /*c570*/  IMAD R3, R3, 0x8, R9 ;  /* 0x0000000803037824 */ /* 0x000fc800078e0209 */
[----:B------:R-:W4:Y:S02]  /*c580*/  SYNCS.PHASECHK.TRANS64.TRYWAIT P1, [R3+URZ+0x29860], R0 ;  /* 0x02986000030075a7 */ /* 0x000f24000802017f */
[----:B----4-:R-:W-:Y:S05]  /*c590*/  @!P1 BRA `(.L_x_213) ;  /* 0x0000000400ec9947 */ /* 0x010fea0003800000 */
.L_x_236:
[----:B------:R-:W-:Y:S05]  /*c5a0*/  @!P0 BRA `(.L_x_214) ;  /* 0x0000000000048947 */ /* 0x000fea0003800000 */
[----:B------:R-:W-:Y:S01]  /*c5b0*/  BPT.TRAP 0x1 ;  /* 0x000000040000795c */ /* 0x000fe20000300000 */
.L_x_214:
[----:B------:R-:W5:Y:S02]  /*c5c0*/  SYNCS.PHASECHK.TRANS64.TRYWAIT P0, [R5+URZ+0x29880], R4 ;  /* 0x02988004050075a7 */ /* 0x000f64000800017f */
[----:B-----5:R-:W-:Y:S05]  /*c5d0*/  @!P0 BRA `(.L_x_215) ;  /* 0x0000000400f08947 */ /* 0x020fea0003800000 */
.L_x_216:
[----:B------:R1:W1:Y:S02]  /*c5e0*/  SYNCS.PHASECHK.TRANS64.TRYWAIT P0, [R3+URZ+0x29880], R0 ;  /* 0x02988000030075a7 */ /* 0x000264000800017f */
[----:B-1----:R-:W-:Y:S05]  /*c5f0*/  @!P0 NANOSLEEP.SYNCS 0x989680 ;  /* 0x009896800000895d */ /* 0x002fea0003900000 */
[----:B------:R-:W1:Y:S02]  /*c600*/  @!P0 SYNCS.PHASECHK.TRANS64 P0, [R3+URZ+0x29880], R0 ;  /* 0x02988000030085a7 */ /* 0x000e64000800007f */
[----:B-1----:R-:W-:Y:S05]  /*c610*/  @!P0 BRA `(.L_x_216) ;  /* 0xfffffffc00f08947 */ /* 0x002fea000383ffff */
.L_x_206:
[----:B------:R-:W-:Y:S05]  /*c620*/  BSYNC B0 ;  /* 0x0000000000007941 */ /* 0x000fea0003800000 */
.L_x_205:
[----:B------:R-:W-:Y:S05]  /*c630*/  EXIT ;  /* 0x000000000000794d */ /* 0x000fea0003800000 */
.L_x_127:
[----:B-1----:R-:W-:-:S04]  /*c640*/  IMAD.U32 R3, RZ, RZ, UR38 ;  /* 0x00000026ff037e24 */ /* 0x002fc8000f8e00ff */
[----:B------:R1:W2:Y:S03]  /*c650*/  SYNCS.PHASECHK.TRANS64.TRYWAIT P1, [R3+URZ+0x29800], R0 ;  /* 0x02980000030075a7 */ /* 0x0002a6000802017f */
[----:B--2---:R-:W-:Y:S05]  /*c660*/  @!P1 NANOSLEEP.SYNCS 0x989680 ;  /* 0x009896800000995d */ /* 0x004fea0003900000 */
[----:B------:R-:W2:Y:S02]  /*c670*/  @!P1 SYNCS.PHASECHK.TRANS64 P1, [R3+URZ+0x29800], R0 ;  /* 0x02980000030095a7 */ /* 0x000ea4000802007f */
[----:B--2---:R-:W-:Y:S05]  /*c680*/  @!P1 BRA `(.L_x_127) ;  /* 0xfffffffc00ec9947 */ /* 0x004fea000383ffff */
[----:B------:R-:W-:Y:S05]  /*c690*/  BRA `(.L_x_217) ;  /* 0xffffff5000f87947 */ /* 0x000fea000383ffff */
.L_x_131:
[----:B--2---:R2:W3:Y:S02]  /*c6a0*/  SYNCS.PHASECHK.TRANS64.TRYWAIT P1, [R4+URZ+0x29830], R3 ;  /* 0x02983003040075a7 */ /* 0x0044e4000802017f */
[----:B---3--:R-:W-:Y:S05]  /*c6b0*/  @!P1 NANOSLEEP.SYNCS 0x989680 ;  /* 0x009896800000995d */ /* 0x008fea0003900000 */
[----:B------:R-:W3:Y:S02]  /*c6c0*/  @!P1 SYNCS.PHASECHK.TRANS64 P1, [R4+URZ+0x29830], R3 ;  /* 0x02983003040095a7 */ /* 0x000ee4000802007f */
[----:B---3--:R-:W-:Y:S05]  /*c6d0*/  @!P1 BRA `(.L_x_131) ;  /* 0xfffffffc00f09947 */ /* 0x008fea000383ffff */
[----:B------:R-:W-:Y:S05]  /*c6e0*/  BRA `(.L_x_130) ;  /* 0xffffff5400147947 */ /* 0x000fea000383ffff */
.L_x_137:
[----:B--2---:R-:W-:-:S04]  /*c6f0*/  IMAD.U32 R3, RZ, RZ, UR6 ;  /* 0x00000006ff037e24 */ /* 0x004fc8000f8e00ff */
[----:B------:R2:W3:Y:S03]  /*c700*/  SYNCS.PHASECHK.TRANS64.TRYWAIT P1, [R3+URZ+0x29830], R0 ;  /* 0x02983000030075a7 */ /* 0x0004e6000802017f */
[----:B---3--:R-:W-:Y:S05]  /*c710*/  @!P1 NANOSLEEP.SYNCS 0x989680 ;  /* 0x009896800000995d */ /* 0x008fea0003900000 */
[----:B------:R-:W3:Y:S02]  /*c720*/  @!P1 SYNCS.PHASECHK.TRANS64 P1, [R3+URZ+0x29830], R0 ;  /* 0x02983000030095a7 */ /* 0x000ee4000802007f */
[----:B---3--:R-:W-:Y:S05]  /*c730*/  @!P1 BRA `(.L_x_137) ;  /* 0xfffffffc00ec9947 */ /* 0x008fea000383ffff */
[----:B------:R-:W-:Y:S05]  /*c740*/  BRA `(.L_x_134) ;  /* 0xffffff84001c7947 */ /* 0x000fea000383ffff */
.L_x_141:
[----:B--2---:R-:W-:-:S04]  /*c750*/  IMAD.U32 R3, RZ, RZ, UR6 ;  /* 0x00000006ff037e24 */ /* 0x004fc8000f8e00ff */
[----:B------:R2:W3:Y:S03]  /*c760*/  SYNCS.PHASECHK.TRANS64.TRYWAIT P1, [R3+URZ+0x29850], R0 ;  /* 0x02985000030075a7 */ /* 0x0004e6000802017f */
[----:B---3--:R-:W-:Y:S05]  /*c770*/  @!P1 NANOSLEEP.SYNCS 0x989680 ;  /* 0x009896800000995d */ /* 0x008fea0003900000 */
[----:B------:R-:W3:Y:S02]  /*c780*/  @!P1 SYNCS.PHASECHK.TRANS64 P1, [R3+URZ+0x29850], R0 ;  /* 0x02985000030095a7 */ /* 0x000ee4000802007f */
[----:B---3--:R-:W-:Y:S05]  /*c790*/  @!P1 BRA `(.L_x_141) ;  /* 0xfffffffc00ec9947 */ /* 0x008fea000383ffff */
[----:B------:R-:W-:Y:S05]  /*c7a0*/  BRA `(.L_x_138) ;  /* 0xffffff90001c7947 */ /* 0x000fea000383ffff */
.L_x_148:
[----:B--2---:R-:W-:-:S04]  /*c7b0*/  IMAD.U32 R7, RZ, RZ, UR8 ;  /* 0x00000008ff077e24 */ /* 0x004fc8000f8e00ff */
[----:B------:R2:W3:Y:S03]  /*c7c0*/  SYNCS.PHASECHK.TRANS64.TRYWAIT P1, [R7+URZ+0x29850], R6 ;  /* 0x02985006070075a7 */ /* 0x0004e6000802017f */
[----:B---3--:R-:W-:Y:S05]  /*c7d0*/  @!P1 NANOSLEEP.SYNCS 0x989680 ;  /* 0x009896800000995d */ /* 0x008fea0003900000 */
[----:B------:R-:W3:Y:S02]  /*c7e0*/  @!P1 SYNCS.PHASECHK.TRANS64 P1, [R7+URZ+0x29850], R6 ;  /* 0x02985006070095a7 */ /* 0x000ee4000802007f */
[----:B---3--:R-:W-:Y:S05]  /*c7f0*/  @!P1 BRA `(.L_x_148) ;  /* 0xfffffffc00ec9947 */ /* 0x008fea000383ffff */
[----:B------:R-:W-:Y:S05]  /*c800*/  BRA `(.L_x_147) ;  /* 0xffffffac00f47947 */ /* 0x000fea000383ffff */
.L_x_158:
[----:B------:R-:W-:Y:S02]  /*c810*/  IMAD.MOV.U32 R13, RZ, RZ, R8 ;  /* 0x000000ffff0d7224 */ /* 0x000fe400078e0008 */
[----:B------:R-:W-:Y:S02]  /*c820*/  IMAD.MOV.U32 R12, RZ, RZ, RZ ;  /* 0x000000ffff0c7224 */ /* 0x000fe400078e00ff */
[----:B------:R-:W-:Y:S02]  /*c830*/  IMAD.MOV.U32 R11, RZ, RZ, 0x1f ;  /* 0x0000001fff0b7424 */ /* 0x000fe400078e00ff */
[----:B------:R-:W-:-:S07]  /*c840*/  IMAD.MOV.U32 R15, RZ, RZ, -0x1 ;  /* 0xffffffffff0f7424 */ /* 0x000fce00078e00ff */
[----:B----4-:R-:W-:Y:S05]  /*c850*/  WARPSYNC.COLLECTIVE R15, `(.L_x_218) ;  /* 0x000000000f087348 */ /* 0x010fea0003c00000 */
[----:B------:R1:W2:Y:S02]  /*c860*/  SHFL.IDX P6, R14, R13, R12, R11 ;  /* 0x0000000c0d0e7389 */ /* 0x0002a400000c000b */
[----:B-12-4-:R-:W-:Y:S01]  /*c870*/  ENDCOLLECTIVE ;  /* 0x000000000000791b */ /* 0x016fe20003800000 */
.L_x_218:
[----:B------:R-:W-:Y:S05]  /*c880*/  BRA `(.L_x_219) ;  /* 0xffffffd400bc7947 */ /* 0x000fea000383ffff */
.L_x_160:
[----:B------:R-:W-:Y:S01]  /*c890*/  BSSY B0, `(.L_x_220) ;  /* 0x0000006000007945 */ /* 0x000fe20003800000 */
[----:B------:R-:W-:-:S07]  /*c8a0*/  IMAD.MOV.U32 R15, RZ, RZ, -0x1 ;  /* 0xffffffffff0f7424 */ /* 0x000fce00078e00ff */
[----:B----4-:R-:W-:Y:S05]  /*c8b0*/  WARPSYNC.COLLECTIVE R15, `(.L_x_221) ;  /* 0x000000000f0c7348 */ /* 0x010fea0003c00000 */
[----:B------:R-:W-:Y:S02]  /*c8c0*/  ELECT P6, UR62, PT ;  /* 0x00000000003e782f */ /* 0x000fe400038c0000 */
[----:B------:R-:W-:Y:S01]  /*c8d0*/  MOV R14, UR62 ;  /* 0x0000003e000e7c02 */ /* 0x000fe20008000f00 */
[----:B----4-:R-:W-:Y:S10]  /*c8e0*/  ENDCOLLECTIVE ;  /* 0x000000000000791b */ /* 0x010ff40003800000 */
.L_x_221:
[----:B------:R-:W-:Y:S05]  /*c8f0*/  BSYNC B0 ;  /* 0x0000000000007941 */ /* 0x000fea0003800000 */
.L_x_220:
[----:B------:R-:W-:Y:S05]  /*c900*/  BRA `(.L_x_222) ;  /* 0xffffffd400bc7947 */ /* 0x000fea000383ffff */
.L_x_163:
[----:B-1----:R1:W2:Y:S02]  /*c910*/  SYNCS.PHASECHK.TRANS64.TRYWAIT P0, [R2+URZ+0x29880], R3 ;  /* 0x02988003020075a7 */ /* 0x0022a4000800017f */
[----:B--2---:R-:W-:Y:S05]  /*c920*/  @!P0 NANOSLEEP.SYNCS 0x989680 ;  /* 0x009896800000895d */ /* 0x004fea0003900000 */
[----:B------:R-:W2:Y:S02]  /*c930*/  @!P0 SYNCS.PHASECHK.TRANS64 P0, [R2+URZ+0x29880], R3 ;  /* 0x02988003020085a7 */ /* 0x000ea4000800007f */
[----:B--2---:R-:W-:Y:S05]  /*c940*/  @!P0 BRA `(.L_x_163) ;  /* 0xfffffffc00f08947 */ /* 0x004fea000383ffff */
[----:B------:R-:W-:Y:S05]  /*c950*/  BRA `(.L_x_223) ;  /* 0xffffffd8000c7947 */ /* 0x000fea000383ffff */
.L_x_166:
[----:B-1----:R1:W2:Y:S02]  /*c960*/  SYNCS.PHASECHK.TRANS64.TRYWAIT P0, [R2+URZ+0x29840], R3 ;  /* 0x02984003020075a7 */ /* 0x0022a4000800017f */
[----:B--2---:R-:W-:Y:S05]  /*c970*/  @!P0 NANOSLEEP.SYNCS 0x989680 ;  /* 0x009896800000895d */ /* 0x004fea0003900000 */
[----:B------:R-:W2:Y:S02]  /*c980*/  @!P0 SYNCS.PHASECHK.TRANS64 P0, [R2+URZ+0x29840], R3 ;  /* 0x02984003020085a7 */ /* 0x000ea4000800007f */
[----:B--2---:R-:W-:Y:S05]  /*c990*/  @!P0 BRA `(.L_x_166) ;  /* 0xfffffffc00f08947 */ /* 0x004fea000383ffff */
[----:B------:R-:W-:Y:S05]  /*c9a0*/  BRA `(.L_x_224) ;  /* 0xffffffd800987947 */ /* 0x000fea000383ffff */
.L_x_169:
[----:B--2---:R-:W-:-:S04]  /*c9b0*/  IMAD.U32 R3, RZ, RZ, UR40 ;  /* 0x00000028ff037e24 */ /* 0x004fc8000f8e00ff */
[----:B------:R2:W3:Y:S03]  /*c9c0*/  SYNCS.PHASECHK.TRANS64.TRYWAIT P0, [R3+URZ+0x29820], R2 ;  /* 0x02982002030075a7 */ /* 0x0004e6000800017f */
[----:B---3--:R-:W-:Y:S05]  /*c9d0*/  @!P0 NANOSLEEP.SYNCS 0x989680 ;  /* 0x009896800000895d */ /* 0x008fea0003900000 */
[----:B------:R-:W3:Y:S02]  /*c9e0*/  @!P0 SYNCS.PHASECHK.TRANS64 P0, [R3+URZ+0x29820], R2 ;  /* 0x02982002030085a7 */ /* 0x000ee4000800007f */
[----:B---3--:R-:W-:Y:S05]  /*c9f0*/  @!P0 BRA `(.L_x_169) ;  /* 0xfffffffc00ec8947 */ /* 0x008fea000383ffff */
[----:B------:R-:W-:Y:S05]  /*ca00*/  BRA `(.L_x_225) ;  /* 0xffffffdc00c47947 */ /* 0x000fea000383ffff */
.L_x_175:
[----:B-1----:R1:W4:Y:S02]  /*ca10*/  SYNCS.PHASECHK.TRANS64.TRYWAIT P0, [R4+URZ+0x29880], R3 ;  /* 0x02988003040075a7 */ /* 0x002324000800017f */
[----:B----4-:R-:W-:Y:S05]  /*ca20*/  @!P0 NANOSLEEP.SYNCS 0x989680 ;  /* 0x009896800000895d */ /* 0x010fea0003900000 */
[----:B------:R-:W4:Y:S02]  /*ca30*/  @!P0 SYNCS.PHASECHK.TRANS64 P0, [R4+URZ+0x29880], R3 ;  /* 0x02988003040085a7 */ /* 0x000f24000800007f */
[----:B----4-:R-:W-:Y:S05]  /*ca40*/  @!P0 BRA `(.L_x_175) ;  /* 0xfffffffc00f08947 */ /* 0x010fea000383ffff */
[----:B------:R-:W-:Y:S05]  /*ca50*/  BRA `(.L_x_226) ;  /* 0xffffffe0005c7947 */ /* 0x000fea000383ffff */
.L_x_181:
[----:B-1----:R1:W2:Y:S02]  /*ca60*/  SYNCS.PHASECHK.TRANS64.TRYWAIT P0, [R4+URZ+0x29840], R3 ;  /* 0x02984003040075a7 */ /* 0x0022a4000800017f */
[----:B--2---:R-:W-:Y:S05]  /*ca70*/  @!P0 NANOSLEEP.SYNCS 0x989680 ;  /* 0x009896800000895d */ /* 0x004fea0003900000 */
[----:B------:R-:W2:Y:S02]  /*ca80*/  @!P0 SYNCS.PHASECHK.TRANS64 P0, [R4+URZ+0x29840], R3 ;  /* 0x02984003040085a7 */ /* 0x000ea4000800007f */
[----:B--2---:R-:W-:Y:S05]  /*ca90*/  @!P0 BRA `(.L_x_181) ;  /* 0xfffffffc00f08947 */ /* 0x004fea000383ffff */
[----:B------:R-:W-:Y:S05]  /*caa0*/  BRA `(.L_x_227) ;  /* 0xffffffe400147947 */ /* 0x000fea000383ffff */
.L_x_190:
[----:B----4-:R-:W4:Y:S02]  /*cab0*/  LDL R3, [R1+0x4] ;  /* 0x0000040001037983 */ /* 0x010f240000100800 */
[----:B----4-:R4:W1:Y:S02]  /*cac0*/  SYNCS.PHASECHK.TRANS64.TRYWAIT P3, [R3+URZ+0x29870], R2 ;  /* 0x02987002030075a7 */ /* 0x010864000806017f */
[----:B-1----:R-:W-:Y:S05]  /*cad0*/  @!P3 NANOSLEEP.SYNCS 0x989680 ;  /* 0x009896800000b95d */ /* 0x002fea0003900000 */
[----:B------:R-:W1:Y:S02]  /*cae0*/  @!P3 SYNCS.PHASECHK.TRANS64 P3, [R3+URZ+0x29870], R2 ;  /* 0x029870020300b5a7 */ /* 0x000e64000806007f */
[----:B-1----:R-:W-:Y:S05]  /*caf0*/  @!P3 BRA `(.L_x_190) ;  /* 0xfffffffc00ecb947 */ /* 0x002fea000383ffff */
[----:B------:R-:W-:Y:S05]  /*cb00*/  BRA `(.L_x_228) ;  /* 0xffffffe8005c7947 */ /* 0x000fea000383ffff */
.L_x_192:
[----:B----4-:R-:W4:Y:S02]  /*cb10*/  LDL R4, [R1+0x4] ;  /* 0x0000040001047983 */ /* 0x010f240000100800 */
[----:B----4-:R4:W1:Y:S02]  /*cb20*/  SYNCS.PHASECHK.TRANS64.TRYWAIT P3, [R4+URZ+0x29860], R3 ;  /* 0x02986003040075a7 */ /* 0x010864000806017f */
[----:B-1----:R-:W-:Y:S05]  /*cb30*/  @!P3 NANOSLEEP.SYNCS 0x989680 ;  /* 0x009896800000b95d */ /* 0x002fea0003900000 */
[----:B------:R-:W1:Y:S02]  /*cb40*/  @!P3 SYNCS.PHASECHK.TRANS64 P3, [R4+URZ+0x29860], R3 ;  /* 0x029860030400b5a7 */ /* 0x000e64000806007f */
[----:B-1----:R-:W-:Y:S05]  /*cb50*/  @!P3 BRA `(.L_x_192) ;  /* 0xfffffffc00ecb947 */ /* 0x002fea000383ffff */
[----:B------:R-:W-:Y:S05]  /*cb60*/  BRA `(.L_x_229) ;  /* 0xffffffe800647947 */ /* 0x000fea000383ffff */
.L_x_198:
[----:B-1----:R1:W2:Y:S02]  /*cb70*/  SYNCS.PHASECHK.TRANS64.TRYWAIT P2, [R20+URZ+0x29870], R3 ;  /* 0x02987003140075a7 */ /* 0x0022a4000804017f */
[----:B--2---:R-:W-:Y:S05]  /*cb80*/  @!P2 NANOSLEEP.SYNCS 0x989680 ;  /* 0x009896800000a95d */ /* 0x004fea0003900000 */
[----:B------:R-:W2:Y:S02]  /*cb90*/  @!P2 SYNCS.PHASECHK.TRANS64 P2, [R20+URZ+0x29870], R3 ;  /* 0x029870031400a5a7 */ /* 0x000ea4000804007f */
[----:B--2---:R-:W-:Y:S05]  /*cba0*/  @!P2 BRA `(.L_x_198) ;  /* 0xfffffffc00f0a947 */ /* 0x004fea000383ffff */
[----:B------:R-:W-:Y:S05]  /*cbb0*/  BRA `(.L_x_230) ;  /* 0xffffffec00fc7947 */ /* 0x000fea000383ffff */
.L_x_200:
[----:B-1----:R1:W2:Y:S02]  /*cbc0*/  SYNCS.PHASECHK.TRANS64.TRYWAIT P2, [R20+URZ+0x29860], R3 ;  /* 0x02986003140075a7 */ /* 0x0022a4000804017f */
[----:B--2---:R-:W-:Y:S05]  /*cbd0*/  @!P2 NANOSLEEP.SYNCS 0x989680 ;  /* 0x009896800000a95d */ /* 0x004fea0003900000 */
[----:B------:R-:W2:Y:S02]  /*cbe0*/  @!P2 SYNCS.PHASECHK.TRANS64 P2, [R20+URZ+0x29860], R3 ;  /* 0x029860031400a5a7 */ /* 0x000ea4000804007f */
[----:B--2---:R-:W-:Y:S05]  /*cbf0*/  @!P2 BRA `(.L_x_200) ;  /* 0xfffffffc00f0a947 */ /* 0x004fea000383ffff */
[----:B------:R-:W-:Y:S05]  /*cc00*/  BRA `(.L_x_231) ;  /* 0xfffffff000047947 */ /* 0x000fea000383ffff */
.L_x_204:
[----:B--2---:R2:W3:Y:S02]  /*cc10*/  SYNCS.PHASECHK.TRANS64.TRYWAIT P0, [R9+URZ+0x29820], R0 ;  /* 0x02982000090075a7 */ /* 0x0044e4000800017f */
[----:B---3--:R-:W-:Y:S05]  /*cc20*/  @!P0 NANOSLEEP.SYNCS 0x989680 ;  /* 0x009896800000895d */ /* 0x008fea0003900000 */
[----:B------:R-:W3:Y:S02]  /*cc30*/  @!P0 SYNCS.PHASECHK.TRANS64 P0, [R9+URZ+0x29820], R0 ;  /* 0x02982000090085a7 */ /* 0x000ee4000800007f */
[----:B---3--:R-:W-:Y:S05]  /*cc40*/  @!P0 BRA `(.L_x_204) ;  /* 0xfffffffc00f08947 */ /* 0x008fea000383ffff */
[----:B------:R-:W-:Y:S05]  /*cc50*/  BRA `(.L_x_232) ;  /* 0xfffffff400ac7947 */ /* 0x000fea000383ffff */
.L_x_208:
[----:B--2---:R2:W3:Y:S02]  /*cc60*/  SYNCS.PHASECHK.TRANS64.TRYWAIT P1, [R5+URZ], R4 ;  /* 0x00000004050075a7 */ /* 0x0044e4000802017f */
[----:B---3--:R-:W-:Y:S05]  /*cc70*/  @!P1 NANOSLEEP.SYNCS 0x989680 ;  /* 0x009896800000995d */ /* 0x008fea0003900000 */
[----:B------:R-:W3:Y:S02]  /*cc80*/  @!P1 SYNCS.PHASECHK.TRANS64 P1, [R5+URZ], R4 ;  /* 0x00000004050095a7 */ /* 0x000ee4000802007f */
[----:B---3--:R-:W-:Y:S05]  /*cc90*/  @!P1 BRA `(.L_x_208) ;  /* 0xfffffffc00f09947 */ /* 0x008fea000383ffff */
[----:B------:R-:W-:Y:S05]  /*cca0*/  BRA `(.L_x_233) ;  /* 0xfffffff800087947 */ /* 0x000fea000383ffff */
.L_x_209:
[----:B---3--:R3:W4:Y:S02]  /*ccb0*/  SYNCS.PHASECHK.TRANS64.TRYWAIT P1, [R7+URZ], R0 ;  /* 0x00000000070075a7 */ /* 0x008724000802017f */
[----:B----4-:R-:W-:Y:S05]  /*ccc0*/  @!P1 NANOSLEEP.SYNCS 0x989680 ;  /* 0x009896800000995d */ /* 0x010fea0003900000 */
[----:B------:R-:W4:Y:S02]  /*ccd0*/  @!P1 SYNCS.PHASECHK.TRANS64 P1, [R7+URZ], R0 ;  /* 0x00000000070095a7 */ /* 0x000f24000802007f */
[----:B----4-:R-:W-:Y:S05]  /*cce0*/  @!P1 BRA `(.L_x_209) ;  /* 0xfffffffc00f09947 */ /* 0x010fea000383ffff */
[----:B------:R-:W-:Y:S05]  /*ccf0*/  BRA `(.L_x_234) ;  /* 0xfffffff400fc7947 */ /* 0x000fea000383ffff */
.L_x_211:
[----:B--2---:R2:W4:Y:S02]  /*cd00*/  SYNCS.PHASECHK.TRANS64.TRYWAIT P1, [R5+URZ+0x29860], R4 ;  /* 0x02986004050075a7 */ /* 0x004524000802017f */
[----:B----4-:R-:W-:Y:S05]  /*cd10*/  @!P1 NANOSLEEP.SYNCS 0x989680 ;  /* 0x009896800000995d */ /* 0x010fea0003900000 */
[----:B------:R-:W4:Y:S02]  /*cd20*/  @!P1 SYNCS.PHASECHK.TRANS64 P1, [R5+URZ+0x29860], R4 ;  /* 0x02986004050095a7 */ /* 0x000f24000802007f */
[----:B----4-:R-:W-:Y:S05]  /*cd30*/  @!P1 BRA `(.L_x_211) ;  /* 0xfffffffc00f09947 */ /* 0x010fea000383ffff */
[----:B------:R-:W-:Y:S05]  /*cd40*/  BRA `(.L_x_235) ;  /* 0xfffffff800007947 */ /* 0x000fea000383ffff */
.L_x_213:
[----:B----4-:R4:W1:Y:S02]  /*cd50*/  SYNCS.PHASECHK.TRANS64.TRYWAIT P1, [R3+URZ+0x29860], R0 ;  /* 0x02986000030075a7 */ /* 0x010864000802017f */
[----:B-1----:R-:W-:Y:S05]  /*cd60*/  @!P1 NANOSLEEP.SYNCS 0x989680 ;  /* 0x009896800000995d */ /* 0x002fea0003900000 */
[----:B------:R-:W1:Y:S02]  /*cd70*/  @!P1 SYNCS.PHASECHK.TRANS64 P1, [R3+URZ+0x29860], R0 ;  /* 0x02986000030095a7 */ /* 0x000e64000802007f */
[----:B-1----:R-:W-:Y:S05]  /*cd80*/  @!P1 BRA `(.L_x_213) ;  /* 0xfffffffc00f09947 */ /* 0x002fea000383ffff */
[----:B------:R-:W-:Y:S05]  /*cd90*/  BRA `(.L_x_236) ;  /* 0xfffffff800007947 */ /* 0x000fea000383ffff */
.L_x_215:
[----:B------:R1:W1:Y:S02]  /*cda0*/  SYNCS.PHASECHK.TRANS64.TRYWAIT P0, [R5+URZ+0x29880], R4 ;  /* 0x02988004050075a7 */ /* 0x000264000800017f */
[----:B-1----:R-:W-:Y:S05]  /*cdb0*/  @!P0 NANOSLEEP.SYNCS 0x989680 ;  /* 0x009896800000895d */ /* 0x002fea0003900000 */
[----:B------:R-:W1:Y:S02]  /*cdc0*/  @!P0 SYNCS.PHASECHK.TRANS64 P0, [R5+URZ+0x29880], R4 ;  /* 0x02988004050085a7 */ /* 0x000e64000800007f */
[----:B-1----:R-:W-:Y:S05]  /*cdd0*/  @!P0 BRA `(.L_x_215) ;  /* 0xfffffffc00f08947 */ /* 0x002fea000383ffff */
[----:B------:R-:W-:Y:S05]  /*cde0*/  BRA `(.L_x_216) ;  /* 0xfffffff400fc7947 */ /* 0x000fea000383ffff */
.L_x_237:
        /* <DEDUP_REMOVED lines=9> */
.L_x_2668:


//--------------------- .text._ZN7cutlass13device_kernelIN5flash11enable_sm90INS1_16FlashAttnFwdSm90INS1_25CollectiveMainloopFwdSm90ILi2EN4cute5tupleIJNS5_1CILi1EEES8_S8_EEENS6_IJNS7_ILi128EEENS7_ILi160EEENS7_ILi192EEEEEELi128ENS_12float_e4m3_tEfNS_4arch4Sm90ELb0ELb0ELb0ELb1ELb0ELb0ELb0ELb1ELb1ELb0ELb0ELb0EEENS1_21CollectiveEpilogueFwdINS6_IJSA_SA_SB_EEES9_NS_10bfloat16_tESG_Li256ELb1ELb0ELb0ELb1EEENS1_36VarlenDynamicPersistentTileSchedulerILi128ELi160ELi256ELi128ELb0ELb0ELb1ELb0ELb1ELb1EEEEEEEEEvNT_6ParamsE --------------------------
	.section	.text._ZN7cutlass13device_kernelIN5flash11enable_sm90INS1_16FlashAttnFwdSm90INS1_25CollectiveMainloopFwdSm90ILi2EN4cute5tupleIJNS5_1CILi1EEES8_S8_EEENS6_IJNS7_ILi128EEENS7_ILi160EEENS7_ILi192EEEEEELi128ENS_12float_e4m3_tEfNS_4arch4Sm90ELb0ELb0ELb0ELb1ELb0ELb0ELb0ELb1ELb1ELb0ELb0ELb0EEENS1_21CollectiveEpilogueFwdINS6_IJSA_SA_SB_EEES9_NS_10bfloat16_tESG_Li256ELb1ELb0ELb0ELb1EEENS1_36VarlenDynamicPersistentTileSchedulerILi128ELi160ELi256ELi128ELb0ELb0ELb1ELb0ELb1ELb1EEEEEEEEEvNT_6ParamsE,"ax",@progbits
	.align	128
.text._ZN7cutlass13device_kernelIN5flash11enable_sm90INS1_16FlashAttnFwdSm90INS1_25CollectiveMainloopFwdSm90ILi2EN4cute5tupleIJNS5_1CILi1EEES8_S8_EEENS6_IJNS7_ILi128EEENS7_ILi160EEENS7_ILi192EEEEEELi128ENS_12float_e4m3_tEfNS_4arch4Sm90ELb0ELb0ELb0ELb1ELb0ELb0ELb0ELb1ELb1ELb0ELb0ELb0EEENS1_21CollectiveEpilogueFwdINS6_IJSA_SA_SB_EEES9_NS_10bfloat16_tESG_Li256ELb1ELb0ELb0ELb1EEENS1_36VarlenDynamicPersistentTileSchedulerILi128ELi160ELi256ELi128ELb0ELb0ELb1ELb0ELb1ELb1EEEEEEEEEvNT_6ParamsE:
        .type           _ZN7cutlass13device_kernelIN5flash11enable_sm90INS1_16FlashAttnFwdSm90INS1_25CollectiveMainloopFwdSm90ILi2EN4cute5tupleIJNS5_1CILi1EEES8_S8_EEENS6_IJNS7_ILi128EEENS7_ILi160EEENS7_ILi192EEEEEELi128ENS_12float_e4m3_tEfNS_4arch4Sm90ELb0ELb0ELb0ELb1ELb0ELb0ELb0ELb1ELb1ELb0ELb0ELb0EEENS1_21CollectiveEpilogueFwdINS6_IJSA_SA_SB_EEES9_NS_10bfloat16_tESG_Li256ELb1ELb0ELb0ELb1EEENS1_36VarlenDynamicPersistentTileSchedulerILi128ELi160ELi256ELi128ELb0ELb0ELb1ELb0ELb1ELb1EEEEEEEEEvNT_6ParamsE,@function
        .size           _ZN7cutlass13device_kernelIN5flash11enable_sm90INS1_16FlashAttnFwdSm90INS1_25CollectiveMainloopFwdSm90ILi2EN4cute5tupleIJNS5_1CILi1EEES8_S8_EEENS6_IJNS7_ILi128EEENS7_ILi160EEENS7_ILi192EEEEEELi128ENS_12float_e4m3_tEfNS_4arch4Sm90ELb0ELb0ELb0ELb1ELb0ELb0ELb0ELb1ELb1ELb0ELb0ELb0EEENS1_21CollectiveEpilogueFwdINS6_IJSA_SA_SB_EEES9_NS_10bfloat16_tESG_Li256ELb1ELb0ELb0ELb1EEENS1_36VarlenDynamicPersistentTileSchedulerILi128ELi160ELi256ELi128ELb0ELb0ELb1ELb0ELb1ELb1EEEEEEEEEvNT_6ParamsE,(.L_x_2669 - _ZN7cutlass13device_kernelIN5flash11enable_sm90INS1_16FlashAttnFwdSm90INS1_25CollectiveMainloopFwdSm90ILi2EN4cute5tupleIJNS5_1CILi1EEES8_S8_EEENS6_IJNS7_ILi128EEENS7_ILi160EEENS7_ILi192EEEEEELi128ENS_12float_e4m3_tEfNS_4arch4Sm90ELb0ELb0ELb0ELb1ELb0ELb0ELb0ELb1ELb1ELb0ELb0ELb0EEENS1_21CollectiveEpilogueFwdINS6_IJSA_SA_SB_EEES9_NS_10bfloat16_tESG_Li256ELb1ELb0ELb0ELb1EEENS1_36VarlenDynamicPersistentTileSchedulerILi128ELi160ELi256ELi128ELb0ELb0ELb1ELb0ELb1ELb1EEEEEEEEEvNT_6ParamsE)
        .other          _ZN7cutlass13device_kernelIN5flash11enable_sm90INS1_16FlashAttnFwdSm90INS1_25CollectiveMainloopFwdSm90ILi2EN4cute5tupleIJNS5_1CILi1EEES8_S8_EEENS6_IJNS7_ILi128EEENS7_ILi160EEENS7_ILi192EEEEEELi128ENS_12float_e4m3_tEfNS_4arch4Sm90ELb0ELb0ELb0ELb1ELb0ELb0ELb0ELb1ELb1ELb0ELb0ELb0EEENS1_21CollectiveEpilogueFwdINS6_IJSA_SA_SB_EEES9_NS_10bfloat16_tESG_Li256ELb1ELb0ELb0ELb1EEENS1_36VarlenDynamicPersistentTileSchedulerILi128ELi160ELi256ELi128ELb0ELb0ELb1ELb0ELb1ELb1EEEEEEEEEvNT_6ParamsE,@"STO_CUDA_ENTRY STV_DEFAULT"
_ZN7cutlass13device_kernelIN5flash11enable_sm90INS1_16FlashAttnFwdSm90INS1_25CollectiveMainloopFwdSm90ILi2EN4cute5tupleIJNS5_1CILi1EEES8_S8_EEENS6_IJNS7_ILi128EEENS7_ILi160EEENS7_ILi192EEEEEELi128ENS_12float_e4m3_tEfNS_4arch4Sm90ELb0ELb0ELb0ELb1ELb0ELb0ELb0ELb1ELb1ELb0ELb0ELb0EEENS1_21CollectiveEpilogueFwdINS6_IJSA_SA_SB_EEES9_NS_10bfloat16_tESG_Li256ELb1ELb0ELb0ELb1EEENS1_36VarlenDynamicPersistentTileSchedulerILi128ELi160ELi256ELi128ELb0ELb0ELb1ELb0ELb1ELb1EEEEEEEEEvNT_6ParamsE:
[----:B------:R-:W0:Y:S02]  /*0000*/  LDC R1, c[0x0][0x28] ;  /* 0x00000a00ff017b82 */ /* 0x000e240000000800 */
[----:B0-----:R-:W-:Y:S01]  /*0010*/  VIADD R1, R1, 0xffffffc8 ;  /* 0xffffffc801017836 */ /* 0x001fe20000000000 */
[----:B------:R-:W0:Y:S01]  /*0020*/  S2R R3, SR_TID.X ;  /* 0x0000000000037919 */ /* 0x000e220000002100 */
[----:B------:R-:W-:Y:S01]  /*0030*/  ELECT P0, URZ, PT ;  /* 0x00000000003f782f */ /* 0x000fe20003800000 */
[----:B------:R-:W-:Y:S01]  /*0040*/  BSSY B0, `(.L_x_238) ;  /* 0x0000011000007945 */ /* 0x000fe20003800000 */
[--C-:B0-----:R-:W-:Y:S02]  /*0050*/  SHF.R.U32.HI R0, RZ, 0x5, R3.reuse ;  /* 0x00000005ff007819 */ /* 0x101fe40000011603 */
[----:B------:R-:W-:-:S03]  /*0060*/  SHF.R.U32.HI R22, RZ, 0x7, R3 ;  /* 0x00000007ff167819 */ /* 0x000fc60000011603 */
[----:B------:R-:W0:Y:S02]  /*0070*/  SHFL.IDX PT, R2, R0, RZ, 0x1f ;  /* 0x00001fff00027589 */ /* 0x000e2400000e0000 */
[----:B0-----:R-:W-:-:S13]  /*0080*/  ISETP.EQ.AND P0, PT, R2, RZ, P0 ;  /* 0x000000ff0200720c */ /* 0x001fda0000702270 */
[----:B------:R-:W-:Y:S05]  /*0090*/  @!P0 BRA `(.L_x_239) ;  /* 0x00000000002c8947 */ /* 0x000fea0003800000 */
[----:B------:R-:W-:Y:S02]  /*00a0*/  ULDC.64 UR4, c[0x0][0x198] ;  /* 0x0000660000047ab9 */ /* 0x000fe40000000a00 */
[----:B------:R-:W-:Y:S02]  /*00b0*/  UIADD3 UR6, UP0, UR4, 0x270, URZ ;  /* 0x0000027004067890 */ /* 0x000fe4000ff1e03f */
[----:B------:R-:W-:Y:S02]  /*00c0*/  UIADD3 UR8, UP1, UR4, 0x370, URZ ;  /* 0x0000037004087890 */ /* 0x000fe4000ff3e03f */
[----:B------:R-:W-:Y:S02]  /*00d0*/  UIADD3 UR4, UP2, UR4, 0x470, URZ ;  /* 0x0000047004047890 */ /* 0x000fe4000ff5e03f */
[----:B------:R-:W-:Y:S02]  /*00e0*/  UIADD3.X UR7, URZ, UR5, URZ, UP0, !UPT ;  /* 0x000000053f077290 */ /* 0x000fe400087fe43f */
[----:B------:R-:W-:-:S02]  /*00f0*/  UIADD3.X UR9, URZ, UR5, URZ, UP1, !UPT ;  /* 0x000000053f097290 */ /* 0x000fc40008ffe43f */
[----:B------:R-:W-:-:S05]  /*0100*/  UIADD3.X UR5, URZ, UR5, URZ, UP2, !UPT ;  /* 0x000000053f057290 */ /* 0x000fca00097fe43f */
[----:B------:R0:W-:Y:S02]  /*0110*/  UTMACCTL.PF [UR6] ;  /* 0x00000000060079b9 */ /* 0x0001e40008040000 */
[----:B------:R0:W-:Y:S02]  /*0120*/  UTMACCTL.PF [UR8] ;  /* 0x00000000080079b9 */ /* 0x0001e40008040000 */
[----:B------:R0:W-:Y:S02]  /*0130*/  UTMACCTL.PF [UR4] ;  /* 0x00000000040079b9 */ /* 0x0001e40008040000 */
[----:B0-----:R-:W-:Y:S01]  /*0140*/  NOP ;  /* 0x0000000000007918 */ /* 0x001fe20000000000 */
.L_x_239:
[----:B------:R-:W-:Y:S05]  /*0150*/  BSYNC B0 ;  /* 0x0000000000007941 */ /* 0x000fea0003800000 */
.L_x_238:
[----:B------:R-:W-:Y:S01]  /*0160*/  VOTEU.ANY UP0, P0 ;  /* 0x00000000003f7886 */ /* 0x000fe20000000100 */
[----:B------:R-:W0:Y:S01]  /*0170*/  SHFL.IDX PT, R3, R22, RZ, 0x1f ;  /* 0x00001fff16037589 */ /* 0x000e2200000e0000 */
[----:B------:R-:W-:Y:S01]  /*0180*/  UMOV UR4, 0x1 ;  /* 0x0000000100047882 */ /* 0x000fe20000000000 */
[----:B------:R-:W-:Y:S01]  /*0190*/  UMOV UR7, 0x100 ;  /* 0x0000010000077882 */ /* 0x000fe20000000000 */
[----:B------:R-:W-:Y:S01]  /*01a0*/  VOTEU.ANY UP1, P0 ;  /* 0x00000000003f7886 */ /* 0x000fe20000020100 */
[----:B------:R-:W1:Y:S01]  /*01b0*/  @UP0 S2UR UR8, SR_CgaCtaId ;  /* 0x00000000000809c3 */ /* 0x000e620000008800 */
[----:B------:R-:W2:Y:S01]  /*01c0*/  SHFL.IDX PT, R2, R0, RZ, 0x1f ;  /* 0x00001fff00027589 */ /* 0x000ea200000e0000 */
[----:B------:R-:W-:Y:S01]  /*01d0*/  @UP0 UMOV UR6, 0x400 ;  /* 0x0000040000060882 */ /* 0x000fe20000000000 */
[----:B------:R-:W-:-:S04]  /*01e0*/  @UP0 UIADD3 UR4, -UR4, 0x100000, URZ ;  /* 0x0010000004040890 */ /* 0x000fc8000fffe13f */
[----:B------:R-:W-:Y:S02]  /*01f0*/  @UP0 USHF.L.U32 UR5, UR4, 0xb, URZ ;  /* 0x0000000b04050899 */ /* 0x000fe4000800063f */
[----:B------:R-:W-:Y:S01]  /*0200*/  @UP0 USHF.L.U32 UR4, UR4, 0x1, URZ ;  /* 0x0000000104040899 */ /* 0x000fe2000800063f */
[----:B------:R-:W-:Y:S01]  /*0210*/  VOTEU.ANY UP2, P0 ;  /* 0x00000000003f7886 */ /* 0x000fe20000040100 */
[----:B0-----:R-:W-:Y:S01]  /*0220*/  R2UR UR9, R3 ;  /* 0x00000000030972ca */ /* 0x001fe200000e0000 */
[----:B-1----:R-:W-:Y:S01]  /*0230*/  @UP0 ULEA UR8, UR8, UR6, 0x18 ;  /* 0x0000000608080291 */ /* 0x002fe2000f8ec03f */
[----:B--2---:R-:W-:Y:S01]  /*0240*/  ISETP.NE.AND P1, PT, R2, RZ, PT ;  /* 0x000000ff0200720c */ /* 0x004fe20003f25270 */
[----:B------:R-:W-:-:S04]  /*0250*/  @UP0 UIADD3 UR6, -UR7, 0x100000, URZ ;  /* 0x0010000007060890 */ /* 0x000fc8000fffe13f */
[----:B------:R-:W-:Y:S02]  /*0260*/  @UP0 USHF.L.U32 UR7, UR6, 0xb, URZ ;  /* 0x0000000b06070899 */ /* 0x000fe4000800063f */
[----:B------:R-:W-:-:S04]  /*0270*/  @UP0 USHF.L.U32 UR6, UR6, 0x1, URZ ;  /* 0x0000000106060899 */ /* 0x000fc8000800063f */
[----:B------:R-:W-:Y:S01]  /*0280*/  UISETP.NE.AND UP0, UPT, UR9, URZ, UPT ;  /* 0x0000003f0900728c */ /* 0x000fe2000bf05270 */
[----:B------:R-:W0:Y:S02]  /*0290*/  FENCE.VIEW.ASYNC.S ;  /* 0x00000000000073c6 */ /* 0x000e240000000000 */
[----:B0-----:R0:W1:Y:S05]  /*02a0*/  @UP1 SYNCS.EXCH.64 URZ, [UR8+0x29800], UR4 ;  /* 0x02980004083f15b2 */ /* 0x00106a0008000100 */
[----:B------:R0:W2:Y:S01]  /*02b0*/  @UP2 SYNCS.EXCH.64 URZ, [UR8+0x29820], UR6 ;  /* 0x02982006083f25b2 */ /* 0x0000a20008000100 */
[----:B------:R-:W-:Y:S05]  /*02c0*/  @P1 BRA `(.L_x_240) ;  /* 0x0000000000481947 */ /* 0x000fea0003800000 */
[----:B0-----:R-:W0:Y:S01]  /*02d0*/  S2UR UR5, SR_CgaCtaId ;  /* 0x00000000000579c3 */ /* 0x001e220000008800 */
[----:B------:R-:W-:Y:S01]  /*02e0*/  UMOV UR4, 0x400 ;  /* 0x0000040000047882 */ /* 0x000fe20000000000 */
[----:B------:R-:W-:Y:S01]  /*02f0*/  UMOV UR6, 0x1 ;  /* 0x0000000100067882 */ /* 0x000fe20000000000 */
[----:B------:R-:W-:Y:S01]  /*0300*/  UMOV UR9, 0x2 ;  /* 0x0000000200097882 */ /* 0x000fe20000000000 */
[----:B------:R-:W-:-:S04]  /*0310*/  UIADD3 UR6, -UR6, 0x100000, URZ ;  /* 0x0010000006067890 */ /* 0x000fc8000fffe13f */
[----:B------:R-:W-:Y:S02]  /*0320*/  USHF.L.U32 UR7, UR6, 0xb, URZ ;  /* 0x0000000b06077899 */ /* 0x000fe4000800063f */
[----:B------:R-:W-:Y:S01]  /*0330*/  USHF.L.U32 UR6, UR6, 0x1, URZ ;  /* 0x0000000106067899 */ /* 0x000fe2000800063f */
[----:B------:R-:W-:Y:S01]  /*0340*/  ELECT P0, URZ, PT ;  /* 0x00000000003f782f */ /* 0x000fe20003800000 */
[----:B0-----:R-:W-:Y:S02]  /*0350*/  ULEA UR8, UR5, UR4, 0x18 ;  /* 0x0000000405087291 */ /* 0x001fe4000f8ec03f */
[----:B------:R-:W-:-:S04]  /*0360*/  UIADD3 UR4, -UR9, 0x100000, URZ ;  /* 0x0010000009047890 */ /* 0x000fc8000fffe13f */
[----:B------:R-:W-:Y:S02]  /*0370*/  USHF.L.U32 UR5, UR4, 0xb, URZ ;  /* 0x0000000b04057899 */ /* 0x000fe4000800063f */
[----:B------:R-:W-:Y:S01]  /*0380*/  USHF.L.U32 UR4, UR4, 0x1, URZ ;  /* 0x0000000104047899 */ /* 0x000fe2000800063f */
[----:B------:R-:W0:Y:S03]  /*0390*/  FENCE.VIEW.ASYNC.S ;  /* 0x00000000000073c6 */ /* 0x000e260000000000 */
[----:B0-----:R3:W4:Y:S08]  /*03a0*/  SYNCS.EXCH.64 URZ, [UR8+0x29830], UR6 ;  /* 0x02983006083f75b2 */ /* 0x0017300008000100 */
[----:B------:R3:W0:Y:S01]  /*03b0*/  SYNCS.EXCH.64 URZ, [UR8+0x29840], UR4 ;  /* 0x02984004083f75b2 */ /* 0x0006220008000100 */
[----:B------:R3:W0:Y:S01]  /*03c0*/  SYNCS.EXCH.64 URZ, [UR8+0x29838], UR6 ;  /* 0x02983806083f75b2 */ /* 0x0006220008000100 */
[----:B------:R3:W0:Y:S02]  /*03d0*/  SYNCS.EXCH.64 URZ, [UR8+0x29848], UR4 ;  /* 0x02984804083f75b2 */ /* 0x0006240008000100 */
[----:B---3--:R-:W-:Y:S01]  /*03e0*/  NOP ;  /* 0x0000000000007918 */ /* 0x008fe20000000000 */
.L_x_240:
[----:B------:R-:W3:Y:S01]  /*03f0*/  SHFL.IDX PT, R2, R0, RZ, 0x1f ;  /* 0x00001fff00027589 */ /* 0x000ee200000e0000 */
[----:B------:R-:W-:Y:S01]  /*0400*/  NOP ;  /* 0x0000000000007918 */ /* 0x000fe20000000000 */
[----:B---3--:R-:W-:-:S13]  /*0410*/  ISETP.NE.AND P0, PT, R2, RZ, PT ;  /* 0x000000ff0200720c */ /* 0x008fda0003f05270 */
[----:B------:R-:W-:Y:S05]  /*0420*/  @P0 BRA `(.L_x_241) ;  /* 0x0000000000480947 */ /* 0x000fea0003800000 */
[----:B0-----:R-:W0:Y:S01]  /*0430*/  S2UR UR5, SR_CgaCtaId ;  /* 0x00000000000579c3 */ /* 0x001e220000008800 */
[----:B------:R-:W-:Y:S01]  /*0440*/  UMOV UR4, 0x400 ;  /* 0x0000040000047882 */ /* 0x000fe20000000000 */
[----:B------:R-:W-:Y:S01]  /*0450*/  UMOV UR6, 0x80 ;  /* 0x0000008000067882 */ /* 0x000fe20000000000 */
[----:B------:R-:W-:Y:S01]  /*0460*/  UMOV UR7, 0x100 ;  /* 0x0000010000077882 */ /* 0x000fe20000000000 */
[----:B------:R-:W-:Y:S01]  /*0470*/  ELECT P0, URZ, PT ;  /* 0x00000000003f782f */ /* 0x000fe20003800000 */
[----:B0-----:R-:W-:Y:S02]  /*0480*/  ULEA UR8, UR5, UR4, 0x18 ;  /* 0x0000000405087291 */ /* 0x001fe4000f8ec03f */
[----:B------:R-:W-:-:S04]  /*0490*/  UIADD3 UR4, -UR6, 0x100000, URZ ;  /* 0x0010000006047890 */ /* 0x000fc8000fffe13f */
[----:B------:R-:W-:Y:S02]  /*04a0*/  USHF.L.U32 UR5, UR4, 0xb, URZ ;  /* 0x0000000b04057899 */ /* 0x000fe4000800063f */
[----:B------:R-:W-:Y:S02]  /*04b0*/  USHF.L.U32 UR4, UR4, 0x1, URZ ;  /* 0x0000000104047899 */ /* 0x000fe4000800063f */
[----:B------:R-:W-:-:S04]  /*04c0*/  UIADD3 UR6, -UR7, 0x100000, URZ ;  /* 0x0010000007067890 */ /* 0x000fc8000fffe13f */
[----:B------:R-:W-:Y:S02]  /*04d0*/  USHF.L.U32 UR7, UR6, 0xb, URZ ;  /* 0x0000000b06077899 */ /* 0x000fe4000800063f */
[----:B------:R-:W-:Y:S01]  /*04e0*/  USHF.L.U32 UR6, UR6, 0x1, URZ ;  /* 0x0000000106067899 */ /* 0x000fe2000800063f */
[----:B------:R-:W0:Y:S03]  /*04f0*/  FENCE.VIEW.ASYNC.S ;  /* 0x00000000000073c6 */ /* 0x000e260000000000 */
[----:B0-----:R3:W0:Y:S08]  /*0500*/  SYNCS.EXCH.64 URZ, [UR8+0x29850], UR4 ;  /* 0x02985004083f75b2 */ /* 0x0016300008000100 */
[----:B------:R3:W0:Y:S01]  /*0510*/  SYNCS.EXCH.64 URZ, [UR8+0x29860], UR6 ;  /* 0x02986006083f75b2 */ /* 0x0006220008000100 */
[----:B------:R3:W0:Y:S01]  /*0520*/  SYNCS.EXCH.64 URZ, [UR8+0x29858], UR4 ;  /* 0x02985804083f75b2 */ /* 0x0006220008000100 */
[----:B------:R3:W0:Y:S02]  /*0530*/  SYNCS.EXCH.64 URZ, [UR8+0x29868], UR6 ;  /* 0x02986806083f75b2 */ /* 0x0006240008000100 */
[----:B---3--:R-:W-:Y:S01]  /*0540*/  NOP ;  /* 0x0000000000007918 */ /* 0x008fe20000000000 */
.L_x_241:
[----:B------:R-:W3:Y:S01]  /*0550*/  SHFL.IDX PT, R2, R0, RZ, 0x1f ;  /* 0x00001fff00027589 */ /* 0x000ee200000e0000 */
[----:B------:R-:W-:Y:S01]  /*0560*/  NOP ;  /* 0x0000000000007918 */ /* 0x000fe20000000000 */
[----:B---3--:R-:W-:-:S13]  /*0570*/  ISETP.NE.AND P0, PT, R2, RZ, PT ;  /* 0x000000ff0200720c */ /* 0x008fda0003f05270 */
[----:B------:R-:W-:Y:S05]  /*0580*/  @P0 BRA `(.L_x_242) ;  /* 0x0000000000380947 */ /* 0x000fea0003800000 */
[----:B0-----:R-:W0:Y:S01]  /*0590*/  S2UR UR5, SR_CgaCtaId ;  /* 0x00000000000579c3 */ /* 0x001e220000008800 */
[----:B------:R-:W-:Y:S01]  /*05a0*/  UMOV UR4, 0x400 ;  /* 0x0000040000047882 */ /* 0x000fe20000000000 */
[----:B------:R-:W-:Y:S01]  /*05b0*/  UMOV UR7, 0x1 ;  /* 0x0000000100077882 */ /* 0x000fe20000000000 */
[----:B------:R-:W-:Y:S01]  /*05c0*/  ELECT P0, URZ, PT ;  /* 0x00000000003f782f */ /* 0x000fe20003800000 */
[----:B0-----:R-:W-:Y:S02]  /*05d0*/  ULEA UR6, UR5, UR4, 0x18 ;  /* 0x0000000405067291 */ /* 0x001fe4000f8ec03f */
[----:B------:R-:W-:-:S04]  /*05e0*/  UIADD3 UR4, -UR7, 0x100000, URZ ;  /* 0x0010000007047890 */ /* 0x000fc8000fffe13f */
[----:B------:R-:W-:Y:S02]  /*05f0*/  USHF.L.U32 UR5, UR4, 0xb, URZ ;  /* 0x0000000b04057899 */ /* 0x000fe4000800063f */
[----:B------:R-:W-:Y:S01]  /*0600*/  USHF.L.U32 UR4, UR4, 0x1, URZ ;  /* 0x0000000104047899 */ /* 0x000fe2000800063f */
[----:B------:R-:W0:Y:S11]  /*0610*/  FENCE.VIEW.ASYNC.S ;  /* 0x00000000000073c6 */ /* 0x000e360000000000 */
[----:B0-----:R3:W0:Y:S01]  /*0620*/  SYNCS.EXCH.64 URZ, [UR6+0x29870], UR4 ;  /* 0x02987004063f75b2 */ /* 0x0016220008000100 */
[----:B------:R3:W0:Y:S01]  /*0630*/  SYNCS.EXCH.64 URZ, [UR6+0x29880], UR4 ;  /* 0x02988004063f75b2 */ /* 0x0006220008000100 */
[----:B------:R3:W0:Y:S01]  /*0640*/  SYNCS.EXCH.64 URZ, [UR6+0x29878], UR4 ;  /* 0x02987804063f75b2 */ /* 0x0006220008000100 */
[----:B------:R3:W0:Y:S02]  /*0650*/  SYNCS.EXCH.64 URZ, [UR6+0x29888], UR4 ;  /* 0x02988804063f75b2 */ /* 0x0006240008000100 */
[----:B---3--:R-:W-:Y:S01]  /*0660*/  NOP ;  /* 0x0000000000007918 */ /* 0x008fe20000000000 */
.L_x_242:
        /* <DEDUP_REMOVED lines=22> */
.L_x_243:
        /* <DEDUP_REMOVED lines=22> */
.L_x_244:
[----:B------:R-:W-:Y:S01]  /*0930*/  PLOP3.LUT P0, PT, PT, PT, UP0, 0x80, 0x0 ;  /* 0x000000000000781c */ /* 0x000fe20003f0f008 */
[----:B------:R-:W-:Y:S01]  /*0940*/  UMOV UR40, 0x1 ;  /* 0x0000000100287882 */ /* 0x000fe20000000000 */
[----:B------:R-:W-:Y:S01]  /*0950*/  NOP ;  /* 0x0000000000007918 */ /* 0x000fe20000000000 */
[----:B------:R-:W-:Y:S01]  /*0960*/  USEL UR40, UR40, 0x2, !UP0 ;  /* 0x0000000228287887 */ /* 0x000fe2000c000000 */
[----:B------:R-:W-:Y:S01]  /*0970*/  ULDC.64 UR48, c[0x0][0x208] ;  /* 0x0000820000307ab9 */ /* 0x000fe20000000a00 */
[----:B012-4-:R-:W-:Y:S08]  /*0980*/  BAR.SYNC.DEFER_BLOCKING 0x0 ;  /* 0x0000000000007b1d */ /* 0x017ff00000010000 */
[----:B------:R-:W-:Y:S05]  /*0990*/  @!P0 BRA `(.L_x_245) ;  /* 0x000000a000908947 */ /* 0x000fea0003800000 */
.L_x_246:
[----:B------:R-:W-:-:S08]  /*09a0*/  NOP ;  /* 0x0000000000007918 */ /* 0x000fd00000000000 */
[----:B------:R-:W0:Y:S02]  /*09b0*/  USETMAXREG.TRY_ALLOC.CTAPOOL UP0, 0xf0 ;  /* 0x000000f0000079c8 */ /* 0x000e240008000600 */
[----:B0-----:R-:W-:-:S13]  /*09c0*/  PLOP3.LUT P0, PT, PT, PT, UP0, 0x80, 0x0 ;  /* 0x000000000000781c */ /* 0x001fda0003f0f008 */
[----:B------:R-:W-:Y:S05]  /*09d0*/  @!P0 BRA `(.L_x_246) ;  /* 0xfffffffc00f08947 */ /* 0x000fea000383ffff */
[----:B------:R-:W0:Y:S01]  /*09e0*/  S2R R2, SR_TID.X ;  /* 0x0000000000027919 */ /* 0x000e220000002100 */
[----:B------:R-:W1:Y:S01]  /*09f0*/  S2UR UR5, SR_CgaCtaId ;  /* 0x00000000000579c3 */ /* 0x000e620000008800 */
[----:B------:R-:W-:-:S07]  /*0a00*/  UMOV UR4, 0x400 ;  /* 0x0000040000047882 */ /* 0x000fce0000000000 */
[----:B------:R-:W-:Y:S06]  /*0a10*/  BAR.ARV 0x8, 0x120 ;  /* 0x0204800000007b1d */ /* 0x000fec0000002000 */
[----:B-1----:R-:W-:Y:S01]  /*0a20*/  ULEA UR4, UR5, UR4, 0x18 ;  /* 0x0000000405047291 */ /* 0x002fe2000f8ec03f */
[----:B0-----:R-:W-:-:S04]  /*0a30*/  LOP3.LUT R0, R2, 0xffffff80, RZ, 0xc0, !PT ;  /* 0xffffff8002007812 */ /* 0x001fc800078ec0ff */
[----:B------:R-:W-:-:S13]  /*0a40*/  ISETP.NE.AND P0, PT, R0, 0x80, PT ;  /* 0x000000800000780c */ /* 0x000fda0003f05270 */
[----:B------:R-:W-:Y:S08]  /*0a50*/  @!P0 BAR.ARV 0x9, 0x100 ;  /* 0x0244000000008b1d */ /* 0x000ff00000002000 */
[----:B------:R-:W-:Y:S06]  /*0a60*/  BAR.SYNC.DEFER_BLOCKING 0x5, 0x180 ;  /* 0x0146000000007b1d */ /* 0x000fec0000010000 */
[----:B------:R-:W0:Y:S01]  /*0a70*/  LDS.128 R48, [UR4+0x298d0] ;  /* 0x0298d004ff307984 */ /* 0x000e220008000c00 */
[----:B------:R-:W-:Y:S01]  /*0a80*/  ULDC UR4, c[0x0][0xc14] ;  /* 0x0003050000047ab9 */ /* 0x000fe20000000800 */
[----:B------:R-:W-:Y:S06]  /*0a90*/  BAR.ARV 0x4, 0x180 ;  /* 0x0106000000007b1d */ /* 0x000fec0000002000 */
[----:B0-----:R-:W-:-:S13]  /*0aa0*/  ISETP.GE.AND P0, PT, R51, UR4, PT ;  /* 0x0000000433007c0c */ /* 0x001fda000bf06270 */
[----:B------:R-:W-:Y:S05]  /*0ab0*/  @P0 EXIT ;  /* 0x000000000000094d */ /* 0x000fea0003800000 */
[----:B------:R-:W-:Y:S01]  /*0ac0*/  VIADD R171, R2, 0xffffff80 ;  /* 0xffffff8002ab7836 */ /* 0x000fe20000000000 */
[----:B------:R-:W-:Y:S01]  /*0ad0*/  R2UR UR5, R50 ;  /* 0x00000000320572ca */ /* 0x000fe200000e0000 */
[----:B------:R-:W-:Y:S01]  /*0ae0*/  ULOP3.LUT UR45, UR40, 0x1, URZ, 0xfc, !UPT ;  /* 0x00000001282d7892 */ /* 0x000fe2000f8efc3f */
[----:B------:R-:W-:Y:S02]  /*0af0*/  UMOV UR44, URZ ;  /* 0x0000003f002c7c82 */ /* 0x000fe40008000000 */
[----:B------:R-:W-:Y:S01]  /*0b00*/  SHF.R.S32.HI R0, RZ, 0x1f, R171 ;  /* 0x0000001fff007819 */ /* 0x000fe200000114ab */
[----:B------:R-:W-:Y:S01]  /*0b10*/  UMOV UR43, URZ ;  /* 0x0000003f002b7c82 */ /* 0x000fe20008000000 */
[----:B------:R-:W-:Y:S02]  /*0b20*/  UMOV UR51, URZ ;  /* 0x0000003f00337c82 */ /* 0x000fe40008000000 */
[CC--:B------:R-:W-:Y:S02]  /*0b30*/  LEA.HI R2, R0.reuse, R171.reuse, RZ, 0x7 ;  /* 0x000000ab00027211 */ /* 0x0c0fe400078f38ff */
[----:B------:R-:W-:-:S02]  /*0b40*/  LEA.HI R3, R0, R171, RZ, 0x4 ;  /* 0x000000ab00037211 */ /* 0x000fc400078f20ff */
[----:B------:R-:W-:Y:S02]  /*0b50*/  LOP3.LUT R4, R2, 0xffffff80, RZ, 0xc0, !PT ;  /* 0xffffff8002047812 */ /* 0x000fe400078ec0ff */
[----:B------:R-:W-:Y:S02]  /*0b60*/  SHF.R.S32.HI R6, RZ, 0x4, R3 ;  /* 0x00000004ff067819 */ /* 0x000fe40000011403 */
[----:B------:R-:W-:Y:S01]  /*0b70*/  SHF.R.S32.HI R23, RZ, 0x7, R2 ;  /* 0x00000007ff177819 */ /* 0x000fe20000011402 */
[----:B------:R-:W-:Y:S01]  /*0b80*/  IMAD.IADD R19, R171, 0x1, -R4 ;  /* 0x00000001ab137824 */ /* 0x000fe200078e0a04 */
[----:B------:R-:W-:Y:S02]  /*0b90*/  LEA.HI R4, R0, R171, RZ, 0x5 ;  /* 0x000000ab00047211 */ /* 0x000fe400078f28ff */
[----:B------:R-:W-:Y:S02]  /*0ba0*/  LEA.HI R2, R2, R23, RZ, 0x1 ;  /* 0x0000001702027211 */ /* 0x000fe400078f08ff */
[----:B------:R-:W-:Y:S01]  /*0bb0*/  SHF.R.S32.HI R8, RZ, 0x1f, R19 ;  /* 0x0000001fff087819 */ /* 0x000fe20000011413 */
[----:B------:R-:W-:Y:S01]  /*0bc0*/  IMAD.SHL.U32 R5, R4, 0x20, RZ ;  /* 0x0000002004057824 */ /* 0x000fe200078e00ff */
[----:B------:R-:W-:-:S02]  /*0bd0*/  LOP3.LUT R4, R3, 0x3fffff0, RZ, 0xc0, !PT ;  /* 0x03fffff003047812 */ /* 0x000fc400078ec0ff */
[----:B------:R-:W-:Y:S02]  /*0be0*/  LEA.HI R7, R8, R19, RZ, 0x2 ;  /* 0x0000001308077211 */ /* 0x000fe400078f10ff */
[----:B------:R-:W-:Y:S01]  /*0bf0*/  LEA.HI R3, R3, R6, RZ, 0x1 ;  /* 0x0000000603037211 */ /* 0x000fe200078f08ff */
[----:B------:R-:W-:Y:S01]  /*0c00*/  IMAD.IADD R4, R171, 0x1, -R4 ;  /* 0x00000001ab047824 */ /* 0x000fe200078e0a04 */
[--C-:B------:R-:W-:Y:S02]  /*0c10*/  SHF.R.S32.HI R9, RZ, 0x2, R7.reuse ;  /* 0x00000002ff097819 */ /* 0x100fe40000011407 */
[----:B------:R-:W-:Y:S02]  /*0c20*/  SHF.R.S32.HI R10, RZ, 0x1f, R7 ;  /* 0x0000001fff0a7819 */ /* 0x000fe40000011407 */
[----:B------:R-:W-:Y:S02]  /*0c30*/  LOP3.LUT R3, R3, 0x1ffffffe, RZ, 0xc0, !PT ;  /* 0x1ffffffe03037812 */ /* 0x000fe400078ec0ff */
[----:B------:R-:W-:-:S02]  /*0c40*/  LEA.HI R10, R10, R9, RZ, 0x3 ;  /* 0x000000090a0a7211 */ /* 0x000fc400078f18ff */
[----:B------:R-:W-:Y:S01]  /*0c50*/  LOP3.LUT R2, R2, 0x3fffffe, RZ, 0xc0, !PT ;  /* 0x03fffffe02027812 */ /* 0x000fe200078ec0ff */
[----:B------:R-:W-:Y:S01]  /*0c60*/  IMAD.IADD R3, R6, 0x1, -R3 ;  /* 0x0000000106037824 */ /* 0x000fe200078e0a03 */
[----:B------:R-:W-:Y:S02]  /*0c70*/  LOP3.LUT R10, R10, 0xfffffff8, RZ, 0xc0, !PT ;  /* 0xfffffff80a0a7812 */ /* 0x000fe400078ec0ff */
[----:B------:R-:W-:Y:S01]  /*0c80*/  LEA.HI R8, R8, R19, RZ, 0x5 ;  /* 0x0000001308087211 */ /* 0x000fe200078f28ff */
[----:B------:R-:W-:Y:S01]  /*0c90*/  IMAD.IADD R169, R23, 0x1, -R2 ;  /* 0x0000000117a97824 */ /* 0x000fe200078e0a02 */
[----:B------:R-:W-:Y:S01]  /*0ca0*/  LEA.HI R0, R0, R171, RZ, 0x3 ;  /* 0x000000ab00007211 */ /* 0x000fe200078f18ff */
[----:B------:R-:W-:Y:S01]  /*0cb0*/  IMAD.IADD R9, R9, 0x1, -R10 ;  /* 0x0000000109097824 */ /* 0x000fe200078e0a0a */
[----:B------:R-:W-:Y:S02]  /*0cc0*/  LOP3.LUT R5, R5, 0xfffffc00, RZ, 0xc0, !PT ;  /* 0xfffffc0005057812 */ /* 0x000fe400078ec0ff */
[----:B------:R-:W-:-:S02]  /*0cd0*/  LOP3.LUT R6, R7, 0x7ffffffc, RZ, 0xc0, !PT ;  /* 0x7ffffffc07067812 */ /* 0x000fc400078ec0ff */
[----:B------:R-:W-:Y:S01]  /*0ce0*/  SHF.R.S32.HI R8, RZ, 0x5, R8 ;  /* 0x00000005ff087819 */ /* 0x000fe20000011408 */
[----:B------:R-:W-:Y:S01]  /*0cf0*/  IMAD R4, R4, 0x40, R5 ;  /* 0x0000004004047824 */ /* 0x000fe200078e0205 */
[----:B------:R-:W-:Y:S01]  /*0d00*/  LOP3.LUT R2, R0, 0x1ffffff8, RZ, 0xc0, !PT ;  /* 0x1ffffff800027812 */ /* 0x000fe200078ec0ff */
[----:B------:R-:W-:Y:S01]  /*0d10*/  IMAD.MOV.U32 R5, RZ, RZ, -0x2 ;  /* 0xfffffffeff057424 */ /* 0x000fe200078e00ff */
[----:B------:R-:W-:Y:S01]  /*0d20*/  SHF.R.S32.HI R16, RZ, 0x3, R0 ;  /* 0x00000003ff107819 */ /* 0x000fe20000011400 */
[----:B------:R-:W-:Y:S02]  /*0d30*/  IMAD.IADD R6, R19, 0x1, -R6 ;  /* 0x0000000113067824 */ /* 0x000fe400078e0a06 */
[----:B------:R-:W-:Y:S02]  /*0d40*/  IMAD R8, R8, 0x10, R9 ;  /* 0x0000001008087824 */ /* 0x000fe400078e0209 */
[----:B------:R-:W-:Y:S02]  /*0d50*/  IMAD.IADD R2, R171, 0x1, -R2 ;  /* 0x00000001ab027824 */ /* 0x000fe400078e0a02 */
[----:B------:R-:W-:-:S02]  /*0d60*/  IMAD R170, R3, 0x8, R4 ;  /* 0x0000000803aa7824 */ /* 0x000fc400078e0204 */
[----:B------:R-:W-:Y:S02]  /*0d70*/  IMAD R168, R6, R5, 0xa0 ;  /* 0x000000a006a87424 */ /* 0x000fe400078e0205 */
[----:B------:R-:W-:Y:S02]  /*0d80*/  IMAD R169, R169, 0x40, R8 ;  /* 0x00000040a9a97824 */ /* 0x000fe400078e0208 */
[----:B------:R-:W-:-:S07]  /*0d90*/  IMAD.SHL.U32 R2, R2, 0x8, RZ ;  /* 0x0000000802027824 */ /* 0x000fce00078e00ff */
.L_x_290:
[----:B0-----:R-:W0:Y:S01]  /*0da0*/  LDC.64 R4, c[0x0][0xc60] ;  /* 0x00031800ff047b82 */ /* 0x001e220000000a00 */
[----:B------:R-:W-:Y:S01]  /*0db0*/  ULDC.64 UR8, c[0x0][0x990] ;  /* 0x0002640000087ab9 */ /* 0x000fe20000000a00 */
[----:B------:R-:W-:Y:S01]  /*0dc0*/  ULDC UR4, c[0x0][0x428] ;  /* 0x00010a0000047ab9 */ /* 0x000fe20000000800 */
[----:B------:R-:W-:Y:S01]  /*0dd0*/  ULDC.64 UR6, c[0x0][0x998] ;  /* 0x0002660000067ab9 */ /* 0x000fe20000000a00 */
[----:B0-----:R-:W-:-:S06]  /*0de0*/  IMAD.WIDE R4, R51, 0x4, R4 ;  /* 0x0000000433047825 */ /* 0x001fcc00078e0204 */
[----:B--2---:R-:W2:Y:S01]  /*0df0*/  LDG.E R4, desc[UR48][R4.64] ;  /* 0x0000003004047981 */ /* 0x004ea2000c1e1900 */
[----:B------:R-:W-:Y:S01]  /*0e00*/  UISETP.NE.U32.AND UP2, UPT, UR8, URZ, UPT ;  /* 0x0000003f0800728c */ /* 0x000fe2000bf45070 */
[----:B------:R-:W-:Y:S01]  /*0e10*/  IMAD.MOV.U32 R3, RZ, RZ, 0x3f800000 ;  /* 0x3f800000ff037424 */ /* 0x000fe200078e00ff */
[----:B------:R-:W-:Y:S02]  /*0e20*/  UISETP.NE.AND UP3, UPT, UR4, 0x1, UPT ;  /* 0x000000010400788c */ /* 0x000fe4000bf65270 */
[----:B------:R-:W-:Y:S02]  /*0e30*/  UISETP.NE.AND.EX UP2, UPT, UR9, URZ, UPT, UP2 ;  /* 0x0000003f0900728c */ /* 0x000fe4000bf45320 */
[----:B------:R-:W-:-:S04]  /*0e40*/  UISETP.NE.U32.AND UP0, UPT, UR6, URZ, UPT ;  /* 0x0000003f0600728c */ /* 0x000fc8000bf05070 */
[----:B------:R-:W-:Y:S01]  /*0e50*/  UISETP.NE.AND.EX UP0, UPT, UR7, URZ, UPT, UP0 ;  /* 0x0000003f0700728c */ /* 0x000fe2000bf05300 */
[----:B------:R-:W-:Y:S02]  /*0e60*/  PLOP3.LUT P0, PT, PT, PT, UP2, 0x80, 0x0 ;  /* 0x000000000000781c */ /* 0x000fe40003f0f028 */
[----:B------:R-:W-:Y:S02]  /*0e70*/  @UP3 ULDC UR10, c[0x0][0x42c] ;  /* 0x00010b00000a3ab9 */ /* 0x000fe40000000800 */
[----:B------:R-:W-:Y:S01]  /*0e80*/  @UP2 ULDC.64 UR14, c[0x0][0x9a8] ;  /* 0x00026a00000e2ab9 */ /* 0x000fe20000000a00 */
[----:B------:R-:W-:Y:S01]  /*0e90*/  UIMAD.WIDE.U32 UR10, UR5, UR10, URZ ;  /* 0x0000000a050a72a5 */ /* 0x000fe2000f8e003f */
[----:B------:R-:W-:Y:S01]  /*0ea0*/  PLOP3.LUT P2, PT, PT, PT, UP0, 0x80, 0x0 ;  /* 0x000000000000781c */ /* 0x000fe20003f4f008 */
[----:B------:R-:W-:-:S03]  /*0eb0*/  @UP2 ULDC.64 UR18, c[0x0][0x9b0] ;  /* 0x00026c0000122ab9 */ /* 0x000fc60000000a00 */
[----:B------:R-:W-:Y:S01]  /*0ec0*/  @UP0 ULDC.64 UR16, c[0x0][0x9b8] ;  /* 0x00026e0000100ab9 */ /* 0x000fe20000000a00 */
[----:B------:R-:W-:Y:S01]  /*0ed0*/  IMAD.MOV.U32 R0, RZ, RZ, 0x3f800000 ;  /* 0x3f800000ff007424 */ /* 0x000fe200078e00ff */
[----:B--2---:R-:W-:-:S13]  /*0ee0*/  R2UR UR36, R4 ;  /* 0x00000000042472ca */ /* 0x004fda00000e0000 */
[----:B------:R-:W-:Y:S02]  /*0ef0*/  USHF.R.S32.HI UR37, URZ, 0x1f, UR36 ;  /* 0x0000001f3f257899 */ /* 0x000fe40008011424 */
[----:B------:R-:W-:Y:S02]  /*0f00*/  @UP2 UIMAD.WIDE.U32 UR12, UR36, UR14, URZ ;  /* 0x0000000e240c22a5 */ /* 0x000fe4000f8e003f */
[----:B------:R-:W-:-:S03]  /*0f10*/  @UP2 UIMAD UR4, UR37, UR14, URZ ;  /* 0x0000000e250422a4 */ /* 0x000fc6000f8e023f */
[----:B------:R-:W-:Y:S01]  /*0f20*/  @UP3 ULDC UR14, c[0x0][0x430] ;  /* 0x00010c00000e3ab9 */ /* 0x000fe20000000800 */
[----:B------:R-:W-:-:S03]  /*0f30*/  @UP2 UIMAD UR15, UR36, UR15, UR4 ;  /* 0x0000000f240f22a4 */ /* 0x000fc6000f8e0204 */
[----:B------:R-:W-:Y:S01]  /*0f40*/  UMOV UR4, UR5 ;  /* 0x0000000500047c82 */ /* 0x000fe20008000000 */
[----:B------:R-:W-:Y:S02]  /*0f50*/  @UP3 USHF.R.U32.HI UR4, URZ, UR14, UR11 ;  /* 0x0000000e3f043299 */ /* 0x000fe4000801160b */
[----:B------:R-:W-:Y:S02]  /*0f60*/  @UP0 UIMAD.WIDE.U32 UR10, UR36, UR16, URZ ;  /* 0x00000010240a02a5 */ /* 0x000fe4000f8e003f */
[----:B------:R-:W-:Y:S02]  /*0f70*/  @UP2 USHF.R.S32.HI UR14, URZ, 0x1f, UR4 ;  /* 0x0000001f3f0e2899 */ /* 0x000fe40008011404 */
[----:B------:R-:W-:Y:S02]  /*0f80*/  @UP0 UIMAD UR16, UR37, UR16, URZ ;  /* 0x00000010251002a4 */ /* 0x000fe4000f8e023f */
[----:B------:R-:W-:Y:S02]  /*0f90*/  @UP2 UIADD3 UR13, UR13, UR15, URZ ;  /* 0x0000000f0d0d2290 */ /* 0x000fe4000fffe03f */
[----:B------:R-:W-:-:S02]  /*0fa0*/  @UP2 UIMAD UR14, UR14, UR18, URZ ;  /* 0x000000120e0e22a4 */ /* 0x000fc4000f8e023f */
[----:B------:R-:W-:Y:S02]  /*0fb0*/  @UP0 UIMAD UR16, UR36, UR17, UR16 ;  /* 0x00000011241002a4 */ /* 0x000fe4000f8e0210 */
[----:B------:R-:W-:Y:S02]  /*0fc0*/  @UP0 USHF.R.S32.HI UR15, URZ, 0x1f, UR4 ;  /* 0x0000001f3f0f0899 */ /* 0x000fe40008011404 */
[----:B------:R-:W-:Y:S02]  /*0fd0*/  @UP2 UIMAD UR14, UR4, UR19, UR14 ;  /* 0x00000013040e22a4 */ /* 0x000fe4000f8e020e */
[----:B------:R-:W-:Y:S02]  /*0fe0*/  @UP2 UIMAD.WIDE.U32 UR12, UR4, UR18, UR12 ;  /* 0x00000012040c22a5 */ /* 0x000fe4000f8e000c */
[----:B------:R-:W-:Y:S01]  /*0ff0*/  @UP0 UIADD3 UR11, UR11, UR16, URZ ;  /* 0x000000100b0b0290 */ /* 0x000fe2000fffe03f */
[----:B------:R-:W-:Y:S01]  /*1000*/  @UP0 ULDC.64 UR18, c[0x0][0x9c0] ;  /* 0x0002700000120ab9 */ /* 0x000fe20000000a00 */
[----:B------:R-:W-:-:S02]  /*1010*/  @UP2 UIADD3 UR13, UR13, UR14, URZ ;  /* 0x0000000e0d0d2290 */ /* 0x000fc4000fffe03f */
[----:B------:R-:W-:Y:S02]  /*1020*/  @UP0 UIMAD UR15, UR15, UR18, URZ ;  /* 0x000000120f0f02a4 */ /* 0x000fe4000f8e023f */
[----:B------:R-:W-:Y:S02]  /*1030*/  @UP2 ULEA UR8, UP1, UR12, UR8, 0x2 ;  /* 0x000000080c082291 */ /* 0x000fe4000f82103f */
[----:B------:R-:W-:Y:S02]  /*1040*/  @UP0 UIMAD UR15, UR4, UR19, UR15 ;  /* 0x00000013040f02a4 */ /* 0x000fe4000f8e020f */
[----:B------:R-:W-:Y:S01]  /*1050*/  @UP0 UIMAD.WIDE.U32 UR10, UR4, UR18, UR10 ;  /* 0x00000012040a02a5 */ /* 0x000fe2000f8e000a */
[----:B------:R-:W-:Y:S02]  /*1060*/  ULDC.64 UR16, c[0x0][0xa28] ;  /* 0x00028a0000107ab9 */ /* 0x000fe40000000a00 */
[----:B------:R-:W-:Y:S01]  /*1070*/  ULDC.64 UR18, c[0x0][0xa20] ;  /* 0x0002880000127ab9 */ /* 0x000fe20000000a00 */
[----:B------:R-:W-:Y:S01]  /*1080*/  @UP2 ULEA.HI.X UR9, UR12, UR9, UR13, 0x2, UP1 ;  /* 0x000000090c092291 */ /* 0x000fe200088f140d */
[----:B---34-:R-:W-:Y:S01]  /*1090*/  IMAD.U32 R6, RZ, RZ, UR8 ;  /* 0x00000008ff067e24 */ /* 0x018fe2000f8e00ff */
[----:B------:R-:W-:-:S02]  /*10a0*/  UISETP.NE.U32.AND UP4, UPT, UR16, URZ, UPT ;  /* 0x0000003f1000728c */ /* 0x000fc4000bf85070 */
[----:B------:R-:W-:Y:S02]  /*10b0*/  UISETP.NE.U32.AND UP1, UPT, UR18, URZ, UPT ;  /* 0x0000003f1200728c */ /* 0x000fe4000bf25070 */
[----:B------:R-:W-:Y:S01]  /*10c0*/  UISETP.NE.AND.EX UP2, UPT, UR17, URZ, UPT, UP4 ;  /* 0x0000003f1100728c */ /* 0x000fe2000bf45340 */
[----:B------:R-:W-:Y:S01]  /*10d0*/  IMAD.U32 R7, RZ, RZ, UR9 ;  /* 0x00000009ff077e24 */ /* 0x000fe2000f8e00ff */
[----:B------:R-:W-:Y:S02]  /*10e0*/  UISETP.NE.AND.EX UP1, UPT, UR19, URZ, UPT, UP1 ;  /* 0x0000003f1300728c */ /* 0x000fe4000bf25310 */
[----:B------:R-:W-:Y:S02]  /*10f0*/  @UP0 UIADD3 UR4, UR11, UR15, URZ ;  /* 0x0000000f0b040290 */ /* 0x000fe4000fffe03f */
[----:B------:R-:W-:Y:S01]  /*1100*/  @UP0 ULEA UR12, UP4, UR10, UR6, 0x2 ;  /* 0x000000060a0c0291 */ /* 0x000fe2000f88103f */
[----:B------:R0:W2:Y:S03]  /*1110*/  @P0 LDG.E R3, desc[UR48][R6.64] ;  /* 0x0000003006030981 */ /* 0x0000a6000c1e1900 */
[----:B------:R-:W-:-:S02]  /*1120*/  @UP0 ULEA.HI.X UR13, UR10, UR7, UR4, 0x2, UP4 ;  /* 0x000000070a0d0291 */ /* 0x000fc4000a0f1404 */
[----:B------:R-:W-:Y:S01]  /*1130*/  @UP2 ULEA UR6, UP0, UR36, UR16, 0x2 ;  /* 0x0000001024062291 */ /* 0x000fe2000f80103f */
[----:B-----5:R-:W-:Y:S01]  /*1140*/  IMAD.U32 R8, RZ, RZ, UR12 ;  /* 0x0000000cff087e24 */ /* 0x020fe2000f8e00ff */
[----:B------:R-:W-:Y:S01]  /*1150*/  @UP1 ULEA UR8, UP4, UR36, UR18, 0x2 ;  /* 0x0000001224081291 */ /* 0x000fe2000f88103f */
[----:B------:R-:W-:Y:S01]  /*1160*/  PLOP3.LUT P0, PT, PT, PT, UP2, 0x80, 0x0 ;  /* 0x000000000000781c */ /* 0x000fe20003f0f028 */
[----:B------:R-:W-:Y:S01]  /*1170*/  IMAD.U32 R9, RZ, RZ, UR13 ;  /* 0x0000000dff097e24 */ /* 0x000fe2000f8e00ff */
[----:B------:R-:W-:Y:S01]  /*1180*/  PLOP3.LUT P1, PT, PT, PT, UP1, 0x80, 0x0 ;  /* 0x000000000000781c */ /* 0x000fe20003f2f018 */
[----:B------:R-:W-:Y:S02]  /*1190*/  @UP2 ULEA.HI.X UR7, UR36, UR17, UR37, 0x2, UP0 ;  /* 0x0000001124072291 */ /* 0x000fe400080f1425 */
[----:B------:R-:W-:Y:S01]  /*11a0*/  @UP1 ULEA.HI.X UR9, UR36, UR19, UR37, 0x2, UP4 ;  /* 0x0000001324091291 */ /* 0x000fe2000a0f1425 */
[----:B-1----:R1:W2:Y:S01]  /*11b0*/  @P2 LDG.E R0, desc[UR48][R8.64] ;  /* 0x0000003008002981 */ /* 0x0022a2000c1e1900 */
[----:B------:R-:W-:Y:S01]  /*11c0*/  IMAD.U32 R4, RZ, RZ, UR6 ;  /* 0x00000006ff047e24 */ /* 0x000fe2000f8e00ff */
[----:B------:R-:W-:Y:S01]  /*11d0*/  ULDC UR4, c[0x0][0x404] ;  /* 0x0001010000047ab9 */ /* 0x000fe20000000800 */
[----:B0-----:R-:W-:-:S02]  /*11e0*/  IMAD.U32 R6, RZ, RZ, UR8 ;  /* 0x00000008ff067e24 */ /* 0x001fc4000f8e00ff */
[----:B------:R-:W-:Y:S01]  /*11f0*/  IMAD.U32 R5, RZ, RZ, UR7 ;  /* 0x00000007ff057e24 */ /* 0x000fe2000f8e00ff */
[----:B------:R-:W-:Y:S01]  /*1200*/  ULDC.64 UR6, c[0x0][0x3f8] ;  /* 0x0000fe0000067ab9 */ /* 0x000fe20000000a00 */
[----:B------:R-:W-:-:S03]  /*1210*/  IMAD.U32 R7, RZ, RZ, UR9 ;  /* 0x00000009ff077e24 */ /* 0x000fc6000f8e00ff */
[----:B------:R-:W3:Y:S04]  /*1220*/  @P0 LDG.E R4, desc[UR48][R4.64] ;  /* 0x0000003004040981 */ /* 0x000ee8000c1e1900 */
[----:B------:R-:W4:Y:S01]  /*1230*/  @P1 LDG.E R6, desc[UR48][R6.64] ;  /* 0x0000003006061981 */ /* 0x000f22000c1e1900 */
[----:B------:R-:W-:-:S03]  /*1240*/  UISETP.NE.U32.AND UP0, UPT, UR6, URZ, UPT ;  /* 0x0000003f0600728c */ /* 0x000fc6000bf05070 */
[----:B------:R-:W-:Y:S01]  /*1250*/  ULDC UR6, c[0x0][0x2e0] ;  /* 0x0000b80000067ab9 */ /* 0x000fe20000000800 */
[----:B------:R-:W-:-:S03]  /*1260*/  UISETP.NE.AND.EX UP0, UPT, UR7, URZ, UPT, UP0 ;  /* 0x0000003f0700728c */ /* 0x000fc6000bf05300 */
[----:B------:R-:W-:Y:S01]  /*1270*/  ULDC UR7, c[0x0][0x988] ;  /* 0x0002620000077ab9 */ /* 0x000fe20000000800 */
[----:B------:R-:W-:-:S04]  /*1280*/  USEL UR4, UR4, 0x1, UP0 ;  /* 0x0000000104047887 */ /* 0x000fc80008000000 */
[----:B------:R-:W-:Y:S01]  /*1290*/  UIMAD UR4, UR4, UR6, URZ ;  /* 0x00000006040472a4 */ /* 0x000fe2000f8e023f */
[----:B------:R-:W-:Y:S01]  /*12a0*/  UMOV UR50, URZ ;  /* 0x0000003f00327c82 */ /* 0x000fe20008000000 */
[----:B------:R-:W-:Y:S01]  /*12b0*/  UMOV UR42, UR5 ;  /* 0x00000005002a7c82 */ /* 0x000fe20008000000 */
[----:B------:R-:W-:Y:S01]  /*12c0*/  IMAD.MOV.U32 R18, RZ, RZ, R49 ;  /* 0x000000ffff127224 */ /* 0x000fe200078e0031 */
[----:B-1----:R-:W-:Y:S01]  /*12d0*/  CS2R R8, SRZ ;  /* 0x0000000000087805 */ /* 0x002fe2000001ff00 */
[----:B------:R-:W-:Y:S01]  /*12e0*/  IMAD.MOV.U32 R87, RZ, RZ, RZ ;  /* 0x000000ffff577224 */ /* 0x000fe200078e00ff */
        /* <DEDUP_REMOVED lines=23> */
[----:B------:R-:W-:Y:S02]  /*1460*/  IMAD.MOV.U32 R64, RZ, RZ, RZ ;  /* 0x000000ffff407224 */ /* 0x000fe400078e00ff */
[----:B------:R-:W-:Y:S02]  /*1470*/  IMAD.MOV.U32 R96, RZ, RZ, RZ ;  /* 0x000000ffff607224 */ /* 0x000fe400078e00ff */
[----:B--2---:R-:W-:-:S04]  /*1480*/  FMUL.FTZ R0, R3, R0 ;  /* 0x0000000003007220 */ /* 0x004fc80000410000 */
[----:B------:R-:W-:-:S05]  /*1490*/  FMUL.FTZ R0, R0, UR7 ;  /* 0x0000000700007c20 */ /* 0x000fca0008410000 */
[----:B------:R-:W-:Y:S02]  /*14a0*/  R2UR UR38, R0 ;  /* 0x00000000002672ca */ /* 0x000fe400000e0000 */
[----:B---3--:R-:W-:Y:S02]  /*14b0*/  @P0 R2UR UR50, R4 ;  /* 0x00000000043202ca */ /* 0x008fe400000e0000 */
[----:B----4-:R-:W-:Y:S01]  /*14c0*/  @P1 R2UR UR4, R6 ;  /* 0x00000000060412ca */ /* 0x010fe200000e0000 */
[----:B------:R-:W-:Y:S01]  /*14d0*/  IMAD.MOV.U32 R0, RZ, RZ, RZ ;  /* 0x000000ffff007224 */ /* 0x000fe200078e00ff */
[----:B------:R-:W-:Y:S02]  /*14e0*/  PLOP3.LUT P0, PT, PT, PT, PT, 0x80, 0x0 ;  /* 0x000000000000781c */ /* 0x000fe40003f0f070 */
[----:B------:R-:W-:Y:S01]  /*14f0*/  CS2R R6, SRZ ;  /* 0x0000000000067805 */ /* 0x000fe2000001ff00 */
[----:B------:R-:W-:Y:S10]  /*1500*/  @P1 BRA `(.L_x_247) ;  /* 0x0000000000341947 */ /* 0x000ff40003800000 */
[----:B------:R-:W-:Y:S02]  /*1510*/  ULDC.64 UR6, c[0x0][0xa08] ;  /* 0x0002820000067ab9 */ /* 0x000fe40000000a00 */
[----:B------:R-:W-:-:S04]  /*1520*/  ISETP.NE.U32.AND P1, PT, RZ, UR6, PT ;  /* 0x00000006ff007c0c */ /* 0x000fc8000bf25070 */
[----:B------:R-:W-:-:S13]  /*1530*/  ISETP.NE.AND.EX P1, PT, RZ, UR7, PT, P1 ;  /* 0x00000007ff007c0c */ /* 0x000fda000bf25310 */
[----:B------:R-:W-:Y:S05]  /*1540*/  @!P1 BRA `(.L_x_247) ;  /* 0x0000000000249947 */ /* 0x000fea0003800000 */
[----:B------:R-:W-:Y:S02]  /*1550*/  ULDC.64 UR6, c[0x0][0xa08] ;  /* 0x0002820000067ab9 */ /* 0x000fe40000000a00 */
[----:B------:R-:W-:-:S06]  /*1560*/  UIMAD.WIDE UR6, UR36, 0x4, UR6 ;  /* 0x00000004240678a5 */ /* 0x000fcc000f8e0206 */
[----:B------:R-:W-:Y:S02]  /*1570*/  IMAD.U32 R4, RZ, RZ, UR6 ;  /* 0x00000006ff047e24 */ /* 0x000fe4000f8e00ff */
[----:B------:R-:W-:-:S05]  /*1580*/  IMAD.U32 R5, RZ, RZ, UR7 ;  /* 0x00000007ff057e24 */ /* 0x000fca000f8e00ff */
[----:B------:R-:W2:Y:S04]  /*1590*/  LDG.E R48, desc[UR48][R4.64] ;  /* 0x0000003004307981 */ /* 0x000ea8000c1e1900 */
[----:B------:R-:W3:Y:S01]  /*15a0*/  LDG.E R3, desc[UR48][R4.64+0x4] ;  /* 0x0000043004037981 */ /* 0x000ee2000c1e1900 */
[----:B--2---:R-:W-:Y:S02]  /*15b0*/  R2UR UR4, R48 ;  /* 0x00000000300472ca */ /* 0x004fe400000e0000 */
[----:B---3--:R-:W-:-:S13]  /*15c0*/  R2UR UR6, R3 ;  /* 0x00000000030672ca */ /* 0x008fda00000e0000 */
[----:B------:R-:W-:-:S12]  /*15d0*/  UIADD3 UR4, -UR4, UR6, URZ ;  /* 0x0000000604047290 */ /* 0x000fd8000fffe13f */
.L_x_247:
[----:B------:R-:W-:Y:S01]  /*15e0*/  UIADD3 UR50, -UR50, UR4, URZ ;  /* 0x0000000432327290 */ /* 0x000fe2000fffe13f */
[----:B------:R-:W-:Y:S01]  /*15f0*/  IMAD.MOV.U32 R65, RZ, RZ, RZ ;  /* 0x000000ffff417224 */ /* 0x000fe200078e00ff */
[----:B------:R-:W-:Y:S01]  /*1600*/  @UP3 ULDC UR6, c[0x0][0x42c] ;  /* 0x00010b0000063ab9 */ /* 0x000fe20000000800 */
[----:B------:R-:W-:Y:S01]  /*1610*/  @UP3 ULDC UR4, c[0x0][0x430] ;  /* 0x00010c0000043ab9 */ /* 0x000fe20000000800 */
[----:B------:R-:W-:Y:S01]  /*1620*/  UISETP.GE.AND UP0, UPT, UR50, 0x1, UPT ;  /* 0x000000013200788c */ /* 0x000fe2000bf06270 */
[----:B------:R-:W-:Y:S01]  /*1630*/  CS2R R68, SRZ ;  /* 0x0000000000447805 */ /* 0x000fe2000001ff00 */
[----:B------:R-:W-:Y:S01]  /*1640*/  UIADD3 UR8, UR50, 0x9f, URZ ;  /* 0x0000009f32087890 */ /* 0x000fe2000fffe03f */
[----:B------:R-:W-:Y:S01]  /*1650*/  IMAD.MOV.U32 R97, RZ, RZ, RZ ;  /* 0x000000ffff617224 */ /* 0x000fe200078e00ff */
[----:B------:R-:W-:Y:S01]  /*1660*/  UIMAD.WIDE.U32 UR6, UR5, UR6, URZ ;  /* 0x00000006050672a5 */ /* 0x000fe2000f8e003f */
[----:B------:R-:W-:Y:S02]  /*1670*/  CS2R R98, SRZ ;  /* 0x0000000000627805 */ /* 0x000fe4000001ff00 */
[----:B------:R-:W-:Y:S01]  /*1680*/  PLOP3.LUT P1, PT, PT, PT, UP0, 0x80, 0x0 ;  /* 0x000000000000781c */ /* 0x000fe20003f2f008 */
[----:B------:R-:W-:Y:S01]  /*1690*/  UIMAD.WIDE UR8, UR8, 0x66666667, URZ ;  /* 0x66666667080878a5 */ /* 0x000fe2000f8e023f */
[----:B------:R-:W-:Y:S01]  /*16a0*/  CS2R R72, SRZ ;  /* 0x0000000000487805 */ /* 0x000fe2000001ff00 */
[----:B------:R-:W-:Y:S01]  /*16b0*/  @UP3 USHF.R.U32.HI UR42, URZ, UR4, UR7 ;  /* 0x000000043f2a3299 */ /* 0x000fe20008011607 */
[----:B------:R-:W-:Y:S01]  /*16c0*/  CS2R R100, SRZ ;  /* 0x0000000000647805 */ /* 0x000fe2000001ff00 */
[----:B------:R-:W-:Y:S01]  /*16d0*/  USHF.R.U32.HI UR47, URZ, 0x1f, UR9 ;  /* 0x0000001f3f2f7899 */ /* 0x000fe20008011609 */
[----:B------:R-:W-:Y:S01]  /*16e0*/  IMAD.MOV.U32 R76, RZ, RZ, RZ ;  /* 0x000000ffff4c7224 */ /* 0x000fe200078e00ff */
[----:B------:R-:W-:Y:S01]  /*16f0*/  UMOV UR39, UR5 ;  /* 0x0000000500277c82 */ /* 0x000fe20008000000 */
[----:B------:R-:W-:Y:S01]  /*1700*/  IMAD.MOV.U32 R102, RZ, RZ, RZ ;  /* 0x000000ffff667224 */ /* 0x000fe200078e00ff */
[----:B------:R-:W-:-:S04]  /*1710*/  ULEA.HI.SX32 UR47, UR9, UR47, 0x1a ;  /* 0x0000002f092f7291 */ /* 0x000fc8000f8fd23f */
[----:B------:R-:W-:Y:S08]  /*1720*/  @!P1 BRA `(.L_x_248) ;  /* 0x0000006c00bc9947 */ /* 0x000ff00003800000 */
[----:B------:R-:W0:Y:S01]  /*1730*/  SHFL.IDX PT, R0, R23, RZ, 0x1f ;  /* 0x00001fff17007589 */ /* 0x000e2200000e0000 */
[----:B------:R-:W1:Y:S01]  /*1740*/  S2UR UR6, SR_CgaCtaId ;  /* 0x00000000000679c3 */ /* 0x000e620000008800 */
[----:B------:R-:W-:Y:S01]  /*1750*/  UMOV UR5, 0x400 ;  /* 0x0000040000057882 */ /* 0x000fe20000000000 */
[----:B0-----:R-:W-:Y:S01]  /*1760*/  R2UR UR41, R0 ;  /* 0x00000000002972ca */ /* 0x001fe200000e0000 */
[----:B-1----:R-:W-:-:S04]  /*1770*/  ULEA UR5, UR6, UR5, 0x18 ;  /* 0x0000000506057291 */ /* 0x002fc8000f8ec03f */
[----:B------:R-:W-:-:S04]  /*1780*/  UIADD3 UR5, UR5, 0x14400, URZ ;  /* 0x0001440005057890 */ /* 0x000fc8000fffe03f */
[----:B------:R-:W-:-:S04]  /*1790*/  ULOP3.LUT UP0, URZ, UR5, 0x9f, URZ, 0xc0, !UPT ;  /* 0x0000009f053f7892 */ /* 0x000fc8000f80c03f */
[----:B------:R-:W-:Y:S02]  /*17a0*/  ULEA.HI UR4, UR41, UR41, URZ, 0x1 ;  /* 0x0000002929047291 */ /* 0x000fe4000f8f083f */
[----:B------:R-:W-:Y:S02]  /*17b0*/  PLOP3.LUT P0, PT, PT, PT, UP0, 0x80, 0x0 ;  /* 0x000000000000781c */ /* 0x000fe40003f0f008 */
[----:B------:R-:W-:-:S04]  /*17c0*/  ULOP3.LUT UR4, UR4, 0x3e, URZ, 0xc0, !UPT ;  /* 0x0000003e04047892 */ /* 0x000fc8000f8ec03f */
[----:B------:R-:W-:-:S04]  /*17d0*/  UIADD3 UR4, UR41, -UR4, URZ ;  /* 0x8000000429047290 */ /* 0x000fc8000fffe03f */
[----:B------:R-:W-:-:S04]  /*17e0*/  ULEA UR4, UR4, UR5, 0xc ;  /* 0x0000000504047291 */ /* 0x000fc8000f8e603f */
[----:B------:R-:W-:-:S04]  /*17f0*/  USHF.R.U32.HI UR4, URZ, 0x4, UR4 ;  /* 0x000000043f047899 */ /* 0x000fc80008011604 */
[----:B------:R-:W-:Y:S01]  /*1800*/  ULOP3.LUT UR52, UR4, 0x3fff, URZ, 0xc0, !UPT ;  /* 0x00003fff04347892 */ /* 0x000fe2000f8ec03f */
[----:B------:R-:W-:Y:S11]  /*1810*/  @!P0 BRA `(.L_x_249) ;  /* 0x0000000000408947 */ /* 0x000ff60003800000 */
[----:B------:R-:W-:Y:S01]  /*1820*/  MOV R0, 0x0 ;  /* 0x0000000000007802 */ /* 0x000fe20000000f00 */
[----:B------:R-:W-:Y:S01]  /*1830*/  ULDC.64 UR4, c[0x4][0xa0] ;  /* 0x0100280000047ab9 */ /* 0x000fe20000000a00 */
[----:B------:R-:W-:Y:S01]  /*1840*/  ULDC.64 UR6, c[0x4][0x30] ;  /* 0x01000c0000067ab9 */ /* 0x000fe20000000a00 */
[----:B------:R-:W-:Y:S01]  /*1850*/  IMAD.U32 R4, RZ, RZ, UR4 ;  /* 0x00000004ff047e24 */ /* 0x000fe2000f8e00ff */
[----:B------:R0:W1:Y:S01]  /*1860*/  LDC.64 R14, c[0x4][R0] ;  /* 0x01000000000e7b82 */ /* 0x0000620000000a00 */
        /* <DEDUP_REMOVED lines=8> */
[----:B0-----:R-:W-:-:S07]  /*18f0*/  IMAD.MOV.U32 R13, RZ, RZ, RZ ;  /* 0x000000ffff0d7224 */ /* 0x001fce00078e00ff */
[----:B------:R-:W-:-:S07]  /*1900*/  LEPC R20, `(.L_x_249) ;  /* 0x000000001014794e */ /* 0x000fce0000000000 */
[----:B-1----:R-:W-:Y:S05]  /*1910*/  CALL.ABS.NOINC R14 ;  /* 0x000000000e007343 */ /* 0x002fea0003c00000 */
.L_x_249:
[----:B------:R-:W0:Y:S01]  /*1920*/  S2UR UR5, SR_CgaCtaId ;  /* 0x00000000000579c3 */ /* 0x000e220000008800 */
[----:B------:R-:W-:Y:S01]  /*1930*/  ULEA.HI UR4, UR44, UR44, URZ, 0x1 ;  /* 0x0000002c2c047291 */ /* 0x000fe2000f8f083f */
[----:B------:R-:W-:Y:S01]  /*1940*/  MOV R0, 0x400 ;  /* 0x0000040000007802 */ /* 0x000fe20000000f00 */
[----:B------:R-:W-:Y:S02]  /*1950*/  IMAD.U32 R4, RZ, RZ, UR45 ;  /* 0x0000002dff047e24 */ /* 0x000fe4000f8e00ff */
[----:B------:R-:W-:-:S03]  /*1960*/  ULOP3.LUT UR4, UR4, 0xfffffffe, URZ, 0xc0, !UPT ;  /* 0xfffffffe04047892 */ /* 0x000fc6000f8ec03f */
[----:B------:R-:W-:Y:S01]  /*1970*/  ISETP.NE.AND P0, PT, R4, 0x3, PT ;  /* 0x000000030400780c */ /* 0x000fe20003f05270 */
[----:B------:R-:W-:-:S06]  /*1980*/  UIADD3 UR4, UR44, -UR4, URZ ;  /* 0x800000042c047290 */ /* 0x000fcc000fffe03f */
[----:B------:R-:W-:-:S05]  /*1990*/  IMAD.U32 R5, RZ, RZ, UR4 ;  /* 0x00000004ff057e24 */ /* 0x000fca000f8e00ff */
[----:B------:R-:W-:Y:S01]  /*19a0*/  SHF.L.U32 R5, R5, 0x1f, RZ ;  /* 0x0000001f05057819 */ /* 0x000fe200000006ff */
[----:B0-----:R-:W-:-:S05]  /*19b0*/  IMAD.U32 R3, RZ, RZ, UR5 ;  /* 0x00000005ff037e24 */ /* 0x001fca000f8e00ff */
[----:B------:R-:W-:-:S04]  /*19c0*/  LEA R0, R3, R0, 0x18 ;  /* 0x0000000003007211 */ /* 0x000fc800078ec0ff */
[----:B------:R-:W0:Y:S02]  /*19d0*/  SYNCS.PHASECHK.TRANS64.TRYWAIT P1, [R0+URZ+0x29800], R5 ;  /* 0x02980005000075a7 */ /* 0x000e24000802017f */
[----:B0-----:R-:W-:Y:S05]  /*19e0*/  @!P1 BRA `(.L_x_250) ;  /* 0x000000dc00389947 */ /* 0x001fea0003800000 */
.L_x_377:
[----:B------:R-:W-:Y:S05]  /*19f0*/  @!P0 BRA `(.L_x_251) ;  /* 0x0000000000048947 */ /* 0x000fea0003800000 */
[----:B------:R-:W-:Y:S01]  /*1a00*/  BPT.TRAP 0x1 ;  /* 0x000000040000795c */ /* 0x000fe20000300000 */
.L_x_251:
[----:B0-----:R-:W-:Y:S02]  /*1a10*/  IMAD.U32 R5, RZ, RZ, UR51 ;  /* 0x00000033ff057e24 */ /* 0x001fe4000f8e00ff */
[----:B------:R-:W-:Y:S02]  /*1a20*/  IMAD.U32 R4, RZ, RZ, UR43 ;  /* 0x0000002bff047e24 */ /* 0x000fe4000f8e00ff */
[----:B------:R-:W-:-:S03]  /*1a30*/  IMAD R6, R5, 0x8, R0 ;  /* 0x0000000805067824 */ /* 0x000fc600078e0200 */
[----:B------:R-:W-:-:S04]  /*1a40*/  SHF.L.U32 R5, R4, 0x1f, RZ ;  /* 0x0000001f04057819 */ /* 0x000fc800000006ff */
[----:B------:R0:W1:Y:S01]  /*1a50*/  SYNCS.PHASECHK.TRANS64.TRYWAIT P1, [R6+URZ+0x29830], R5 ;  /* 0x02983005060075a7 */ /* 0x000062000802017f */
[----:B------:R-:W-:Y:S05]  /*1a60*/  @!P0 BRA `(.L_x_252) ;  /* 0x0000000000048947 */ /* 0x000fea0003800000 */
[----:B------:R-:W-:Y:S01]  /*1a70*/  BPT.TRAP 0x1 ;  /* 0x000000040000795c */ /* 0x000fe20000300000 */
.L_x_252:
[----:B------:R-:W2:Y:S01]  /*1a80*/  S2R R4, SR_TID.X ;  /* 0x0000000000047919 */ /* 0x000ea20000002100 */
[----:B------:R-:W-:Y:S01]  /*1a90*/  IMAD.MOV.U32 R87, RZ, RZ, RZ ;  /* 0x000000ffff577224 */ /* 0x000fe200078e00ff */
[----:B--2---:R-:W-:Y:S01]  /*1aa0*/  LOP3.LUT P2, RZ, R4, 0x7f, RZ, 0xc0, !PT ;  /* 0x0000007f04ff7812 */ /* 0x004fe2000784c0ff */
[----:B-1----:R-:W-:-:S12]  /*1ab0*/  @P1 BRA `(.L_x_253) ;  /* 0x0000000000081947 */ /* 0x002fd80003800000 */
[----:B------:R-:W1:Y:S02]  /*1ac0*/  SYNCS.PHASECHK.TRANS64.TRYWAIT P1, [R6+URZ+0x29830], R5 ;  /* 0x02983005060075a7 */ /* 0x000e64000802017f */
[----:B-1----:R-:W-:Y:S05]  /*1ad0*/  @!P1 BRA `(.L_x_254) ;  /* 0x000000dc00109947 */ /* 0x002fea0003800000 */
.L_x_253:
[----:B------:R-:W-:Y:S05]  /*1ae0*/  WARPSYNC.ALL ;  /* 0x0000000000007948 */ /* 0x000fea0003800000 */
[----:B------:R-:W-:Y:S01]  /*1af0*/  R2UR UR4, R0 ;  /* 0x00000000000472ca */ /* 0x000fe200000e0000 */
[----:B------:R-:W-:Y:S01]  /*1b00*/  ULOP3.LUT UR20, UR52, 0x10000, URZ, 0xfc, !UPT ;  /* 0x0001000034147892 */ /* 0x000fe2000f8efc3f */
[----:B------:R-:W-:Y:S01]  /*1b10*/  WARPGROUP.ARRIVE ;  /* 0x00000000000079c5 */ /* 0x000fe20000000000 */
[----:B------:R-:W-:Y:S01]  /*1b20*/  UMOV UR25, 0x80000020 ;  /* 0x8000002000197882 */ /* 0x000fe20000000000 */
[----:B------:R-:W-:Y:S01]  /*1b30*/  UMOV UR27, 0x80000020 ;  /* 0x80000020001b7882 */ /* 0x000fe20000000000 */
[----:B------:R-:W-:Y:S01]  /*1b40*/  UMOV UR5, UR25 ;  /* 0x0000001900057c82 */ /* 0x000fe20008000000 */
[----:B------:R-:W-:Y:S01]  /*1b50*/  UMOV UR7, 0x80000020 ;  /* 0x8000002000077882 */ /* 0x000fe20000000000 */
[----:B------:R-:W-:Y:S01]  /*1b60*/  UIADD3 UR9, UR20, 0x2, URZ ;  /* 0x0000000214097890 */ /* 0x000fe2000fffe03f */
[----:B------:R-:W-:Y:S01]  /*1b70*/  VIADD R4, R168, UR50 ;  /* 0x00000032a8047c36 */ /* 0x000fe20008000000 */
[----:B------:R-:W-:Y:S01]  /*1b80*/  UMOV UR24, UR20 ;  /* 0x0000001400187c82 */ /* 0x000fe20008000000 */
[----:B------:R-:W-:Y:S01]  /*1b90*/  UMOV UR11, 0x80000020 ;  /* 0x80000020000b7882 */ /* 0x000fe20000000000 */
[----:B------:R-:W-:Y:S01]  /*1ba0*/  UIADD3 UR13, UR20, 0x200, URZ ;  /* 0x00000200140d7890 */ /* 0x000fe2000fffe03f */
[----:B------:R-:W-:Y:S01]  /*1bb0*/  IMAD.U32 R7, RZ, RZ, UR47 ;  /* 0x0000002fff077e24 */ /* 0x000fe2000f8e00ff */
[----:B------:R-:W-:Y:S01]  /*1bc0*/  UIADD3 UR4, UR4, 0x1a400, URZ ;  /* 0x0001a40004047890 */ /* 0x000fe2000fffe03f */
[----:B------:R-:W-:Y:S01]  /*1bd0*/  P2R R15, PR, RZ, 0x1 ;  /* 0x00000001ff0f7803 */ /* 0x000fe20000000000 */
[----:B------:R-:W-:Y:S01]  /*1be0*/  UMOV UR15, 0x80000020 ;  /* 0x80000020000f7882 */ /* 0x000fe20000000000 */
[----:B------:R-:W-:Y:S01]  /*1bf0*/  UMOV UR19, 0x80000020 ;  /* 0x8000002000137882 */ /* 0x000fe20000000000 */
[----:B------:R-:W-:Y:S01]  /*1c00*/  USHF.R.U32.HI UR4, URZ, 0x4, UR4 ;  /* 0x000000043f047899 */ /* 0x000fe20008011604 */
[----:B------:R-:W-:Y:S01]  /*1c10*/  IMAD R7, R7, -0xa0, R4 ;  /* 0xffffff6007077824 */ /* 0x000fe200078e0204 */
[----:B------:R-:W-:Y:S01]  /*1c20*/  UMOV UR23, 0x80000020 ;  /* 0x8000002000177882 */ /* 0x000fe20000000000 */
[----:B------:R-:W-:Y:S01]  /*1c30*/  IMAD.U32 R11, RZ, RZ, UR38 ;  /* 0x00000026ff0b7e24 */ /* 0x000fe2000f8e00ff */
[----:B------:R-:W-:Y:S01]  /*1c40*/  ULOP3.LUT UR4, UR4, 0x3fff, URZ, 0xc0, !UPT ;  /* 0x00003fff04047892 */ /* 0x000fe2000f8ec03f */
[----:B------:R-:W2:Y:S01]  /*1c50*/  S2R R84, SR_TID.X ;  /* 0x0000000000547919 */ /* 0x000ea20000002100 */
[C---:B------:R-:W-:Y:S01]  /*1c60*/  ISETP.GT.AND P2, PT, R7.reuse, RZ, PT ;  /* 0x000000ff0700720c */ /* 0x040fe20003f44270 */
[----:B------:R-:W-:Y:S01]  /*1c70*/  UISETP.GE.AND UP0, UPT, UR50, 0xa1, UPT ;  /* 0x000000a13200788c */ /* 0x000fe2000bf06270 */
[C---:B------:R-:W-:Y:S01]  /*1c80*/  ISETP.GT.AND P5, PT, R7.reuse, 0x1, PT ;  /* 0x000000010700780c */ /* 0x040fe20003fa4270 */
[----:B------:R-:W-:Y:S01]  /*1c90*/  ULOP3.LUT UR46, UR4, 0x10000, URZ, 0xfc, !UPT ;  /* 0x00010000042e7892 */ /* 0x000fe2000f8efc3f */
[C---:B------:R-:W-:Y:S01]  /*1ca0*/  ISETP.GT.AND P4, PT, R7.reuse, 0x8, PT ;  /* 0x000000080700780c */ /* 0x040fe20003f84270 */
[--C-:B------:R-:W-:Y:S01]  /*1cb0*/  IMAD.MOV.U32 R86, RZ, RZ, R87.reuse ;  /* 0x000000ffff567224 */ /* 0x100fe200078e0057 */
[----:B------:R-:W-:Y:S01]  /*1cc0*/  UMOV UR4, UR24 ;  /* 0x0000001800047c82 */ /* 0x000fe20008000000 */
[----:B------:R-:W-:Y:S01]  /*1cd0*/  UIMAD UR28, UR51, 0x780, UR46 ;  /* 0x00000780331c78a4 */ /* 0x000fe2000f8e022e */
[C---:B------:R-:W-:Y:S01]  /*1ce0*/  ISETP.GT.AND P1, PT, R7.reuse, 0x9, PT ;  /* 0x000000090700780c */ /* 0x040fe20003f24270 */
[----:B------:R-:W-:Y:S01]  /*1cf0*/  IMAD.MOV.U32 R85, RZ, RZ, R87 ;  /* 0x000000ffff557224 */ /* 0x000fe200078e0057 */
[C---:B------:R-:W-:Y:S01]  /*1d00*/  ISETP.GT.AND P3, PT, R7.reuse, 0x10, PT ;  /* 0x000000100700780c */ /* 0x040fe20003f64270 */
[----:B------:R-:W-:Y:S01]  /*1d10*/  UIADD3 UR6, UR28, 0x180, URZ ;  /* 0x000001801c067890 */ /* 0x000fe2000fffe03f */
[C---:B------:R-:W-:Y:S01]  /*1d20*/  ISETP.GT.AND P0, PT, R7.reuse, 0x79, PT ;  /* 0x000000790700780c */ /* 0x040fe20003f04270 */
[----:B------:R-:W-:Y:S01]  /*1d30*/  UIADD3 UR8, UR28, 0x200, URZ ;  /* 0x000002001c087890 */ /* 0x000fe2000fffe03f */
[----:B------:R-:W-:Y:S01]  /*1d40*/  ISETP.GT.AND P6, PT, R7, 0x80, PT ;  /* 0x000000800700780c */ /* 0x000fe20003fc4270 */
[----:B------:R-:W-:Y:S01]  /*1d50*/  UMOV UR26, UR28 ;  /* 0x0000001c001a7c82 */ /* 0x000fe20008000000 */
[----:B------:R-:W-:Y:S01]  /*1d60*/  UIADD3 UR10, UR28, 0x2, URZ ;  /* 0x000000021c0a7890 */ /* 0x000fe2000fffe03f */
[----:B------:R-:W-:Y:S01]  /*1d70*/  QGMMA.64x32x32.F32.E4M3.E4M3 R104, gdesc[UR24], RZ, !UPT, gsb0 ;  /* 0x00600000186879f3 */ /* 0x000fe2000c0008ff */
[----:B------:R-:W-:Y:S01]  /*1d80*/  UIADD3 UR26, UR28, 0x80, URZ ;  /* 0x000000801c1a7890 */ /* 0x000fe2000fffe03f */
[----:B------:R-:W-:Y:S01]  /*1d90*/  UMOV UR27, 0x80000020 ;  /* 0x80000020001b7882 */ /* 0x000fe20000000000 */
[----:B------:R-:W-:-:S02]  /*1da0*/  UIADD3 UR12, UR28, 0x202, URZ ;  /* 0x000002021c0c7890 */ /* 0x000fc4000fffe03f */
[----:B------:R-:W-:Y:S02]  /*1db0*/  UIADD3 UR14, UR28, 0x280, URZ ;  /* 0x000002801c0e7890 */ /* 0x000fe4000fffe03f */
[----:B------:R-:W-:Y:S02]  /*1dc0*/  UIADD3 UR16, UR28, 0x282, URZ ;  /* 0x000002821c107890 */ /* 0x000fe4000fffe03f */
[----:B------:R-:W-:Y:S02]  /*1dd0*/  UIADD3 UR18, UR28, 0x402, URZ ;  /* 0x000004021c127890 */ /* 0x000fe4000fffe03f */
[----:B------:R-:W-:Y:S01]  /*1de0*/  UIADD3 UR22, UR28, 0x680, URZ ;  /* 0x000006801c167890 */ /* 0x000fe2000fffe03f */
[----:B------:R-:W-:Y:S02]  /*1df0*/  WARPGROUP.DEPBAR.LE gsb0, 0x0 ;  /* 0x00008000000079c5 */ /* 0x000fe40000010000 */
        /* <DEDUP_REMOVED lines=149> */
[----:B01----:R-:W-:Y:S01]  /*2750*/  FMNMX.FTZ R5, R104, R105, !PT ;  /* 0x0000006968057209 */ /* 0x003fe20007810000 */
        /* <DEDUP_REMOVED lines=119> */
[----:B------:R-:W-:Y:S02]  /*2ed0*/  ISETP.GT.AND P2, PT, R7, 0x78, PT ;  /* 0x000000780700780c */ /* 0x000fe40003f44270 */
[----:B------:R-:W-:Y:S02]  /*2ee0*/  FSEL R49, R49, -INF , P1 ;  /* 0xff80000031317808 */ /* 0x000fe40000800000 */
[----:B------:R-:W-:Y:S02]  /*2ef0*/  FMNMX.FTZ R4, R48, R5, !PT ;  /* 0x0000000530047209 */ /* 0x000fe40007810000 */
[----:B------:R-:W-:-:S02]  /*2f00*/  P2R R14, PR, RZ, 0x1 ;  /* 0x00000001ff0e7803 */ /* 0x000fc40000000000 */
        /* <DEDUP_REMOVED lines=32> */
[----:B------:R-:W-:Y:S02]  /*3110*/  FSEL R74, R32, -INF , P3 ;  /* 0xff800000204a7808 */ /* 0x000fe40001800000 */
[----:B------:R-:W-:Y:S02]  /*3120*/  FMNMX.FTZ R9, R73, R4, !PT ;  /* 0x0000000449097209 */ /* 0x000fe40007810000 */
[----:B------:R-:W-:Y:S02]  /*3130*/  FMNMX.FTZ R21, R115, R20, !PT ;  /* 0x0000001473157209 */ /* 0x000fe40007810000 */
[----:B------:R-:W-:Y:S02]  /*3140*/  FSEL R68, R33, -INF , P4 ;  /* 0xff80000021447808 */ /* 0x000fe40002000000 */
[----:B------:R-:W-:-:S02]  /*3150*/  FMNMX.FTZ R9, R74, R9, !PT ;  /* 0x000000094a097209 */ /* 0x000fc40007810000 */
[----:B------:R-:W-:Y:S02]  /*3160*/  FMNMX.FTZ R24, R118, R21, !PT ;  /* 0x0000001576187209 */ /* 0x000fe40007810000 */
[----:B------:R-:W-:Y:S02]  /*3170*/  FSEL R65, R36, -INF , P5 ;  /* 0xff80000024417808 */ /* 0x000fe40002800000 */
[----:B------:R-:W-:Y:S02]  /*3180*/  FMNMX.FTZ R4, R68, R9, !PT ;  /* 0x0000000944047209 */ /* 0x000fe40007810000 */
[----:B------:R-:W-:Y:S02]  /*3190*/  ISETP.GT.AND P6, PT, R7, 0x99, PT ;  /* 0x000000990700780c */ /* 0x000fe40003fc4270 */
[----:B------:R-:W-:Y:S02]  /*31a0*/  FMNMX.FTZ R21, R119, R24, !PT ;  /* 0x0000001877157209 */ /* 0x000fe40007810000 */
[----:B------:R-:W-:-:S02]  /*31b0*/  FSEL R69, R37, -INF , P6 ;  /* 0xff80000025457808 */ /* 0x000fc40003000000 */
[----:B------:R-:W-:Y:S02]  /*31c0*/  FMNMX.FTZ R4, R65, R4, !PT ;  /* 0x0000000441047209 */ /* 0x000fe40007810000 */
[----:B------:R-:W-:Y:S02]  /*31d0*/  FMNMX.FTZ R24, R90, R21, !PT ;  /* 0x000000155a187209 */ /* 0x000fe40007810000 */
[----:B------:R-:W-:Y:S02]  /*31e0*/  FMNMX.FTZ R8, R69, R4, !PT ;  /* 0x0000000445087209 */ /* 0x000fe40007810000 */
[----:B------:R-:W-:Y:S02]  /*31f0*/  FMNMX.FTZ R25, R91, R24, !PT ;  /* 0x000000185b197209 */ /* 0x000fe40007810000 */
[----:B------:R-:W-:Y:S01]  /*3200*/  P2R R13, PR, RZ, 0x2 ;  /* 0x00000002ff0d7803 */ /* 0x000fe20000000000 */
[----:B------:R-:W0:Y:S01]  /*3210*/  SHFL.BFLY PT, R9, R8, 0x2, 0x1f ;  /* 0x0c401f0008097f89 */ /* 0x000e2200000e0000 */
        /* <DEDUP_REMOVED lines=8> */
[----:B------:R-:W-:-:S04]  /*32a0*/  FMNMX.FTZ R32, R102, R29, !PT ;  /* 0x0000001d66207209 */ /* 0x000fc80007810000 */
[----:B------:R-:W-:Y:S02]  /*32b0*/  FMNMX.FTZ R29, R103, R32, !PT ;  /* 0x00000020671d7209 */ /* 0x000fe40007810000 */
[----:B0-----:R-:W-:Y:S02]  /*32c0*/  FMNMX.FTZ R9, R8, R9, !PT ;  /* 0x0000000908097209 */ /* 0x001fe40007810000 */
[----:B------:R-:W-:-:S03]  /*32d0*/  FMNMX.FTZ R32, R58, R29, !PT ;  /* 0x0000001d3a207209 */ /* 0x000fc60007810000 */
[----:B------:R-:W0:Y:S01]  /*32e0*/  SHFL.BFLY PT, R4, R9, 0x1, 0x1f ;  /* 0x0c201f0009047f89 */ /* 0x000e2200000e0000 */
[----:B------:R-:W-:-:S04]  /*32f0*/  FMNMX.FTZ R33, R59, R32, !PT ;  /* 0x000000203b217209 */ /* 0x000fc80007810000 */
[----:B------:R-:W-:-:S04]  /*3300*/  FMNMX.FTZ R36, R62, R33, !PT ;  /* 0x000000213e247209 */ /* 0x000fc80007810000 */
[----:B------:R-:W-:-:S04]  /*3310*/  FMNMX.FTZ R33, R63, R36, !PT ;  /* 0x000000243f217209 */ /* 0x000fc80007810000 */
[----:B------:R-:W-:-:S04]  /*3320*/  FMNMX.FTZ R36, R66, R33, !PT ;  /* 0x0000002142247209 */ /* 0x000fc80007810000 */
[----:B------:R-:W-:-:S04]  /*3330*/  FMNMX.FTZ R37, R67, R36, !PT ;  /* 0x0000002443257209 */ /* 0x000fc80007810000 */
[----:B------:R-:W-:Y:S02]  /*3340*/  FMNMX.FTZ R40, R70, R37, !PT ;  /* 0x0000002546287209 */ /* 0x000fe40007810000 */
[----:B0-----:R-:W-:Y:S02]  /*3350*/  FMNMX.FTZ R4, R9, R4, !PT ;  /* 0x0000000409047209 */ /* 0x001fe40007810000 */
        /* <DEDUP_REMOVED lines=14> */
[--C-:B------:R-:W-:Y:S01]  /*3440*/  FFMA.FTZ R52, R78, UR38, -R82.reuse ;  /* 0x000000264e347c23 */ /* 0x100fe20008010852 */
[----:B------:R-:W-:Y:S01]  /*3450*/  FSEL R78, R38, -INF , P5 ;  /* 0xff800000264e7808 */ /* 0x000fe20002800000 */
[--C-:B------:R-:W-:Y:S01]  /*3460*/  FFMA.FTZ R40, R79, UR38, -R82.reuse ;  /* 0x000000264f287c23 */ /* 0x100fe20008010852 */
[----:B------:R-:W-:Y:S01]  /*3470*/  FSEL R79, R39, -INF , P6 ;  /* 0xff800000274f7808 */ /* 0x000fe20003000000 */
[--C-:B------:R-:W-:Y:S01]  /*3480*/  FFMA.FTZ R83, R41, UR38, -R82.reuse ;  /* 0x0000002629537c23 */ /* 0x100fe20008010852 */
[----:B------:R-:W-:-:S01]  /*3490*/  FFMA.FTZ R41, R45, UR38, -R82 ;  /* 0x000000262d297c23 */ /* 0x000fc20008010852 */
[----:B------:R1:W-:Y:S01]  /*34a0*/  MUFU.EX2 R37, R77 ;  /* 0x0000004d00257308 */ /* 0x0003e20000000800 */
[----:B0-----:R-:W-:Y:S01]  /*34b0*/  FMNMX.FTZ R56, R50, R53, !PT ;  /* 0x0000003532387209 */ /* 0x001fe20007810000 */
        /* <DEDUP_REMOVED lines=17> */
[----:B------:R-:W-:Y:S01]  /*35d0*/  MUFU.EX2 R7, R7 ;  /* 0x0000000700077308 */ /* 0x000fe20000000800 */
[----:B------:R-:W-:-:S01]  /*35e0*/  FFMA.FTZ R13, R116, UR38, -R82 ;  /* 0x00000026740d7c23 */ /* 0x000fc20008010852 */
[----:B------:R-:W-:Y:S01]  /*35f0*/  FMNMX.FTZ R77, R27, R76, !PT ;  /* 0x0000004c1b4d7209 */ /* 0x000fe20007810000 */
[----:B------:R-:W-:-:S01]  /*3600*/  FFMA.FTZ R14, R117, UR38, -R82 ;  /* 0x00000026750e7c23 */ /* 0x000fc20008010852 */
[----:B------:R-:W-:Y:S01]  /*3610*/  FSEL R76, R31, -INF , P2 ;  /* 0xff8000001f4c7808 */ /* 0x000fe20001000000 */
[----:B------:R-:W-:-:S01]  /*3620*/  FFMA.FTZ R31, R75, UR38, -R82 ;  /* 0x000000264b1f7c23 */ /* 0x000fc20008010852 */
[----:B------:R-:W-:Y:S01]  /*3630*/  FMNMX.FTZ R77, R30, R77, !PT ;  /* 0x0000004d1e4d7209 */ /* 0x000fe20007810000 */
[----:B------:R-:W-:-:S01]  /*3640*/  FFMA.FTZ R88, R88, UR38, -R82 ;  /* 0x0000002658587c23 */ /* 0x000fc20008010852 */
[----:B------:R-:W-:Y:S01]  /*3650*/  FSEL R75, R34, -INF , P3 ;  /* 0xff800000224b7808 */ /* 0x000fe20001800000 */
[----:B------:R-:W1:Y:S01]  /*3660*/  MUFU.EX2 R8, R8 ;  /* 0x0000000800087308 */ /* 0x000e620000000800 */
[----:B------:R-:W-:Y:S01]  /*3670*/  FMNMX.FTZ R34, R76, R77, !PT ;  /* 0x0000004d4c227209 */ /* 0x000fe20007810000 */
[--C-:B------:R-:W-:Y:S01]  /*3680*/  FFMA.FTZ R20, R89, UR38, -R82.reuse ;  /* 0x0000002659147c23 */ /* 0x100fe20008010852 */
[----:B------:R-:W-:Y:S01]  /*3690*/  FSEL R77, R35, -INF , P4 ;  /* 0xff800000234d7808 */ /* 0x000fe20002000000 */
[--C-:B------:R-:W-:Y:S01]  /*36a0*/  FFMA.FTZ R92, R92, UR38, -R82.reuse ;  /* 0x000000265c5c7c23 */ /* 0x100fe20008010852 */
[----:B0-----:R-:W-:Y:S01]  /*36b0*/  FMNMX.FTZ R80, R75, R34, !PT ;  /* 0x000000224b507209 */ /* 0x001fe20007810000 */
[--C-:B------:R-:W-:Y:S01]  /*36c0*/  FFMA.FTZ R24, R93, UR38, -R82.reuse ;  /* 0x000000265d187c23 */ /* 0x100fe20008010852 */
[----:B--2---:R-:W-:Y:S01]  /*36d0*/  LOP3.LUT P2, RZ, R84, 0x7f, RZ, 0xc0, !PT ;  /* 0x0000007f54ff7812 */ /* 0x004fe2000784c0ff */
[----:B------:R-:W0:Y:S01]  /*36e0*/  MUFU.EX2 R9, R9 ;  /* 0x0000000900097308 */ /* 0x000e220000000800 */
[----:B------:R-:W-:Y:S01]  /*36f0*/  FMNMX.FTZ R35, R77, R80, !PT ;  /* 0x000000504d237209 */ /* 0x000fe20007810000 */
[--C-:B------:R-:W-:Y:S01]  /*3700*/  FFMA.FTZ R96, R96, UR38, -R82.reuse ;  /* 0x0000002660607c23 */ /* 0x100fe20008010852 */
[----:B------:R-:W-:-:S01]  /*3710*/  FFMA.FTZ R28, R97, UR38, -R82 ;  /* 0x00000026611c7c23 */ /* 0x000fc20008010852 */
[--C-:B------:R-:W-:Y:S01]  /*3720*/  FFMA.FTZ R100, R100, UR38, -R82.reuse ;  /* 0x0000002664647c23 */ /* 0x100fe20008010852 */
[----:B------:R-:W-:Y:S01]  /*3730*/  FMNMX.FTZ R38, R78, R35, !PT ;  /* 0x000000234e267209 */ /* 0x000fe20007810000 */
[--C-:B------:R-:W-:Y:S01]  /*3740*/  FFMA.FTZ R32, R101, UR38, -R82.reuse ;  /* 0x0000002665207c23 */ /* 0x100fe20008010852 */
[----:B------:R-:W-:-:S01]  /*3750*/  FFMA.FTZ R60, R60, UR38, -R82 ;  /* 0x000000263c3c7c23 */ /* 0x000fc20008010852 */
[----:B------:R-:W2:Y:S01]  /*3760*/  MUFU.EX2 R10, R10 ;  /* 0x0000000a000a7308 */ /* 0x000ea20000000800 */
[----:B------:R-:W-:Y:S01]  /*3770*/  FMNMX.FTZ R57, R79, R38, !PT ;  /* 0x000000264f397209 */ /* 0x000fe20007810000 */
[--C-:B------:R-:W-:Y:S01]  /*3780*/  FFMA.FTZ R38, R44, UR38, -R82.reuse ;  /* 0x000000262c267c23 */ /* 0x100fe20008010852 */
[----:B------:R-:W-:-:S01]  /*3790*/  FFMA.FTZ R44, R49, UR38, -R82 ;  /* 0x00000026312c7c23 */ /* 0x000fc20008010852 */
[--C-:B------:R-:W-:Y:S01]  /*37a0*/  FFMA.FTZ R49, R61, UR38, -R82.reuse ;  /* 0x000000263d317c23 */ /* 0x100fe20008010852 */
[----:B------:R-:W-:-:S01]  /*37b0*/  FFMA.FTZ R61, R74, UR38, -R82 ;  /* 0x000000264a3d7c23 */ /* 0x000fc20008010852 */
[----:B------:R-:W3:Y:S01]  /*37c0*/  SHFL.BFLY PT, R80, R57, 0x2, 0x1f ;  /* 0x0c401f0039507f89 */ /* 0x000ee200000e0000 */
[----:B-1----:R-:W-:-:S01]  /*37d0*/  FADD.FTZ R74, R7, R8 ;  /* 0x00000008074a7221 */ /* 0x002fc20000010000 */
[----:B------:R-:W1:Y:S01]  /*37e0*/  MUFU.EX2 R11, R11 ;  /* 0x0000000b000b7308 */ /* 0x000e620000000800 */
[----:B------:R-:W-:-:S02]  /*37f0*/  @!P2 VIADD R6, R6, 0x29840 ;  /* 0x000298400606a836 */ /* 0x000fc40000000000 */
[--C-:B------:R-:W-:Y:S01]  /*3800*/  FFMA.FTZ R68, R68, UR38, -R82.reuse ;  /* 0x0000002644447c23 */ /* 0x100fe20008010852 */
[----:B------:R-:W-:-:S01]  /*3810*/  FFMA.FTZ R65, R65, UR38, -R82 ;  /* 0x0000002641417c23 */ /* 0x000fc20008010852 */
[----:B------:R-:W-:Y:S01]  /*3820*/  IMAD.MOV.U32 R84, RZ, RZ, R87 ;  /* 0x000000ffff547224 */ /* 0x000fe200078e0057 */
[----:B------:R-:W-:Y:S02]  /*3830*/  @!P2 PRMT R6, RZ, 0x654, R6 ;  /* 0x00000654ff06a816 */ /* 0x000fe40000000006 */
[----:B------:R-:W-:Y:S02]  /*3840*/  MUFU.EX2 R12, R12 ;  /* 0x0000000c000c7308 */ /* 0x000fe40000000800 */
[----:B------:R4:W-:Y:S06]  /*3850*/  @!P2 SYNCS.ARRIVE.TRANS64.RED.A1T0 RZ, [R6+URZ], RZ ;  /* 0x000000ff06ffa9a7 */ /* 0x0009ec000810043f */
[----:B------:R-:W-:Y:S01]  /*3860*/  MUFU.EX2 R13, R13 ;  /* 0x0000000d000d7308 */ /* 0x000fe20000000800 */
[----:B---3--:R-:W-:Y:S01]  /*3870*/  FMNMX.FTZ R80, R57, R80, !PT ;  /* 0x0000005039507209 */ /* 0x008fe20007810000 */
[----:B------:R-:W-:Y:S01]  /*3880*/  FFMA.FTZ R57, R72, UR38, -R82 ;  /* 0x0000002648397c23 */ /* 0x000fe20008010852 */
[----:B------:R-:W-:-:S05]  /*3890*/  IMAD.U32 R72, RZ, RZ, UR38 ;  /* 0x00000026ff487e24 */ /* 0x000fca000f8e00ff */
[----:B------:R0:W-:Y:S01]  /*38a0*/  MUFU.EX2 R34, R81 ;  /* 0x0000005100227308 */ /* 0x0001e20000000800 */
[----:B------:R-:W3:Y:S07]  /*38b0*/  SHFL.BFLY PT, R5, R80, 0x1, 0x1f ;  /* 0x0c201f0050057f89 */ /* 0x000eee00000e0000 */
[----:B------:R-:W-:Y:S01]  /*38c0*/  MUFU.EX2 R14, R14 ;  /* 0x0000000e000e7308 */ /* 0x000fe20000000800 */
[----:B0-----:R-:W-:-:S07]  /*38d0*/  FADD.FTZ R81, R9, R74 ;  /* 0x0000004a09517221 */ /* 0x001fce0000010000 */
[----:B------:R-:W-:Y:S08]  /*38e0*/  MUFU.EX2 R15, R88 ;  /* 0x00000058000f7308 */ /* 0x000ff00000000800 */
[----:B------:R-:W-:Y:S01]  /*38f0*/  MUFU.EX2 R20, R20 ;  /* 0x0000001400147308 */ /* 0x000fe20000000800 */
[----:B---3--:R-:W-:Y:S01]  /*3900*/  FMNMX.FTZ R5, R80, R5, !PT ;  /* 0x0000000550057209 */ /* 0x008fe20007810000 */
[----:B--2---:R-:W-:-:S03]  /*3910*/  FADD.FTZ R80, R10, R81 ;  /* 0x000000510a507221 */ /* 0x004fc60000010000 */
[C---:B------:R-:W-:Y:S01]  /*3920*/  FSETP.NEU.FTZ.AND P1, PT, R5.reuse, -INF , PT ;  /* 0xff8000000500780b */ /* 0x040fe20003f3d000 */
[----:B------:R-:W-:-:S01]  /*3930*/  FFMA.FTZ R73, R5, R72, -8 ;  /* 0xc100000005497423 */ /* 0x000fc20000010048 */
[----:B------:R-:W-:Y:S01]  /*3940*/  FFMA.FTZ R72, R69, UR38, -R82 ;  /* 0x0000002645487c23 */ /* 0x000fe20008010852 */
[----:B-1----:R-:W-:-:S01]  /*3950*/  FADD.FTZ R81, R11, R80 ;  /* 0x000000500b517221 */ /* 0x002fc20000010000 */
[----:B------:R-:W-:Y:S01]  /*3960*/  MUFU.EX2 R21, R92 ;  /* 0x0000005c00157308 */ /* 0x000fe20000000800 */
[--C-:B------:R-:W-:Y:S01]  /*3970*/  IMAD.MOV.U32 R82, RZ, RZ, R87.reuse ;  /* 0x000000ffff527224 */ /* 0x100fe200078e0057 */
[----:B------:R-:W-:Y:S01]  /*3980*/  FSEL R73, R73, RZ, P1 ;  /* 0x000000ff49497208 */ /* 0x000fe20000800000 */
[----:B------:R-:W-:Y:S01]  /*3990*/  IMAD.MOV.U32 R80, RZ, RZ, R87 ;  /* 0x000000ffff507224 */ /* 0x000fe200078e0057 */
[----:B------:R-:W-:-:S03]  /*39a0*/  PLOP3.LUT P1, PT, PT, PT, UP0, 0x80, 0x0 ;  /* 0x000000000000781c */ /* 0x000fc60003f2f008 */
        /* <DEDUP_REMOVED lines=10> */
[--C-:B------:R-:W-:Y:S01]  /*3a50*/  FFMA.FTZ R91, R91, UR38, -R73.reuse ;  /* 0x000000265b5b7c23 */ /* 0x100fe20008010849 */
[----:B------:R-:W-:-:S01]  /*3a60*/  FFMA.FTZ R94, R94, UR38, -R73 ;  /* 0x000000265e5e7c23 */ /* 0x000fc20008010849 */
[--C-:B------:R-:W-:Y:S01]  /*3a70*/  FFMA.FTZ R95, R95, UR38, -R73.reuse ;  /* 0x000000265f5f7c23 */ /* 0x100fe20008010849 */
[----:B------:R-:W-:-:S01]  /*3a80*/  FFMA.FTZ R98, R98, UR38, -R73 ;  /* 0x0000002662627c23 */ /* 0x000fc20008010849 */
[----:B------:R-:W0:Y:S01]  /*3a90*/  MUFU.EX2 R107, R107 ;  /* 0x0000006b006b7308 */ /* 0x000e220000000800 */
[----:B------:R-:W-:-:S01]  /*3aa0*/  FFMA.FTZ R99, R99, UR38, -R73 ;  /* 0x0000002663637c23 */ /* 0x000fc20008010849 */
        /* <DEDUP_REMOVED lines=15> */
[----:B0-----:R-:W-:-:S01]  /*3ba0*/  FADD.FTZ R69, R106, R107 ;  /* 0x0000006b6a457221 */ /* 0x001fc20000010000 */
[--C-:B------:R-:W-:Y:S01]  /*3bb0*/  FFMA.FTZ R47, R47, UR38, -R73.reuse ;  /* 0x000000262f2f7c23 */ /* 0x100fe20008010849 */
[----:B------:R-:W-:-:S01]  /*3bc0*/  FFMA.FTZ R50, R50, UR38, -R73 ;  /* 0x0000002632327c23 */ /* 0x000fc20008010849 */
[--C-:B------:R-:W-:Y:S01]  /*3bd0*/  FFMA.FTZ R51, R51, UR38, -R73.reuse ;  /* 0x0000002633337c23 */ /* 0x100fe20008010849 */
[----:B------:R-:W-:-:S01]  /*3be0*/  FFMA.FTZ R54, R54, UR38, -R73 ;  /* 0x0000002636367c23 */ /* 0x000fc20008010849 */
[--C-:B------:R-:W-:Y:S01]  /*3bf0*/  FFMA.FTZ R55, R55, UR38, -R73.reuse ;  /* 0x0000002637377c23 */ /* 0x100fe20008010849 */
[----:B------:R-:W-:-:S01]  /*3c00*/  FFMA.FTZ R26, R26, UR38, -R73 ;  /* 0x000000261a1a7c23 */ /* 0x000fc20008010849 */
[----:B------:R-:W4:Y:S01]  /*3c10*/  MUFU.EX2 R114, R114 ;  /* 0x0000007200727308 */ /* 0x000f220000000800 */
[----:B-1----:R-:W-:-:S01]  /*3c20*/  FADD.FTZ R74, R110, R69 ;  /* 0x000000456e4a7221 */ /* 0x002fc20000010000 */
[--C-:B------:R-:W-:Y:S01]  /*3c30*/  FFMA.FTZ R27, R27, UR38, -R73.reuse ;  /* 0x000000261b1b7c23 */ /* 0x100fe20008010849 */
[----:B------:R-:W-:-:S01]  /*3c40*/  FFMA.FTZ R30, R30, UR38, -R73 ;  /* 0x000000261e1e7c23 */ /* 0x000fc20008010849 */
[--C-:B------:R-:W-:Y:S01]  /*3c50*/  FFMA.FTZ R76, R76, UR38, -R73.reuse ;  /* 0x000000264c4c7c23 */ /* 0x100fe20008010849 */
[----:B------:R-:W-:-:S01]  /*3c60*/  FFMA.FTZ R75, R75, UR38, -R73 ;  /* 0x000000264b4b7c23 */ /* 0x000fc20008010849 */
[--C-:B------:R-:W-:Y:S01]  /*3c70*/  FFMA.FTZ R77, R77, UR38, -R73.reuse ;  /* 0x000000264d4d7c23 */ /* 0x100fe20008010849 */
[----:B------:R-:W-:-:S01]  /*3c80*/  FFMA.FTZ R78, R78, UR38, -R73 ;  /* 0x000000264e4e7c23 */ /* 0x000fc20008010849 */
[----:B------:R-:W0:Y:S01]  /*3c90*/  MUFU.EX2 R115, R115 ;  /* 0x0000007300737308 */ /* 0x000e220000000800 */
[----:B--2---:R-:W-:-:S01]  /*3ca0*/  FADD.FTZ R69, R111, R74 ;  /* 0x0000004a6f457221 */ /* 0x004fc20000010000 */
[----:B------:R-:W-:Y:S01]  /*3cb0*/  FADD.FTZ R74, R12, R81 ;  /* 0x000000510c4a7221 */ /* 0x000fe20000010000 */
[----:B------:R-:W-:-:S01]  /*3cc0*/  FFMA.FTZ R73, R79, UR38, -R73 ;  /* 0x000000264f497c23 */ /* 0x000fc20008010849 */
[----:B------:R-:W-:Y:S01]  /*3cd0*/  F2FP.SATFINITE.E4M3.F32.PACK_AB_MERGE_C R110, R111, R110, RZ ;  /* 0x0000006e6f6e723e */ /* 0x000fe200048070ff */
[----:B------:R-:W-:-:S02]  /*3ce0*/  IMAD.MOV.U32 R79, RZ, RZ, R87 ;  /* 0x000000ffff4f7224 */ /* 0x000fc400078e0057 */
[----:B------:R-:W-:Y:S01]  /*3cf0*/  FADD.FTZ R81, R13, R74 ;  /* 0x0000004a0d517221 */ /* 0x000fe20000010000 */
[----:B------:R-:W1:Y:S01]  /*3d00*/  MUFU.EX2 R118, R118 ;  /* 0x0000007600767308 */ /* 0x000e620000000800 */
[----:B----4-:R-:W-:-:S02]  /*3d10*/  FADD.FTZ R6, R114, R69 ;  /* 0x0000004572067221 */ /* 0x010fc40000010000 */
[C---:B------:R-:W-:Y:S01]  /*3d20*/  FADD.FTZ R74, R14.reuse, R81 ;  /* 0x000000510e4a7221 */ /* 0x040fe20000010000 */
[----:B------:R-:W-:Y:S02]  /*3d30*/  F2FP.SATFINITE.E4M3.F32.PACK_AB_MERGE_C R14, R14, R13, RZ ;  /* 0x0000000d0e0e723e */ /* 0x000fe400048070ff */
[----:B------:R-:W-:Y:S01]  /*3d40*/  F2FP.SATFINITE.E4M3.F32.PACK_AB_MERGE_C R173, R107, R106, R110 ;  /* 0x0000006a6bad723e */ /* 0x000fe2000480706e */
[----:B------:R-:W-:-:S01]  /*3d50*/  FADD.FTZ R81, R15, R74 ;  /* 0x0000004a0f517221 */ /* 0x000fc20000010000 */
[----:B------:R-:W-:Y:S01]  /*3d60*/  F2FP.SATFINITE.E4M3.F32.PACK_AB_MERGE_C R174, R12, R11, R14 ;  /* 0x0000000b0cae723e */ /* 0x000fe2000480700e */
[----:B------:R-:W2:Y:S01]  /*3d70*/  MUFU.EX2 R119, R119 ;  /* 0x0000007700777308 */ /* 0x000ea20000000800 */
[----:B0-----:R-:W-:-:S01]  /*3d80*/  FADD.FTZ R69, R115, R6 ;  /* 0x0000000673457221 */ /* 0x001fc20000010000 */
[----:B------:R-:W-:-:S04]  /*3d90*/  FADD.FTZ R74, R20, R81 ;  /* 0x00000051144a7221 */ /* 0x000fc80000010000 */
[----:B------:R-:W-:Y:S02]  /*3da0*/  FADD.FTZ R81, R21, R74 ;  /* 0x0000004a15517221 */ /* 0x000fe40000010000 */
[----:B------:R-:W0:Y:S01]  /*3db0*/  MUFU.EX2 R90, R90 ;  /* 0x0000005a005a7308 */ /* 0x000e220000000800 */
[----:B-1----:R-:W-:-:S07]  /*3dc0*/  FADD.FTZ R6, R118, R69 ;  /* 0x0000004576067221 */ /* 0x002fce0000010000 */
[----:B------:R-:W1:Y:S01]  /*3dd0*/  MUFU.EX2 R91, R91 ;  /* 0x0000005b005b7308 */ /* 0x000e620000000800 */
[----:B--2---:R-:W-:-:S01]  /*3de0*/  FADD.FTZ R69, R119, R6 ;  /* 0x0000000677457221 */ /* 0x004fc20000010000 */
[----:B------:R-:W-:-:S04]  /*3df0*/  F2FP.SATFINITE.E4M3.F32.PACK_AB_MERGE_C R118, R119, R118, RZ ;  /* 0x000000767776723e */ /* 0x000fc800048070ff */
[----:B------:R-:W-:Y:S02]  /*3e00*/  F2FP.SATFINITE.E4M3.F32.PACK_AB_MERGE_C R175, R115, R114, R118 ;  /* 0x0000007273af723e */ /* 0x000fe40004807076 */
[----:B------:R-:W2:Y:S01]  /*3e10*/  MUFU.EX2 R94, R94 ;  /* 0x0000005e005e7308 */ /* 0x000ea20000000800 */
[----:B0-----:R-:W-:-:S07]  /*3e20*/  FADD.FTZ R6, R90, R69 ;  /* 0x000000455a067221 */ /* 0x001fce0000010000 */
[----:B------:R-:W0:Y:S01]  /*3e30*/  MUFU.EX2 R24, R24 ;  /* 0x0000001800187308 */ /* 0x000e220000000800 */
[----:B-1----:R-:W-:-:S07]  /*3e40*/  FADD.FTZ R69, R91, R6 ;  /* 0x000000065b457221 */ /* 0x002fce0000010000 */
[----:B------:R-:W1:Y:S01]  /*3e50*/  MUFU.EX2 R95, R95 ;  /* 0x0000005f005f7308 */ /* 0x000e620000000800 */
[----:B--2---:R-:W-:-:S07]  /*3e60*/  FADD.FTZ R6, R94, R69 ;  /* 0x000000455e067221 */ /* 0x004fce0000010000 */
[----:B------:R-:W2:Y:S01]  /*3e70*/  MUFU.EX2 R25, R96 ;  /* 0x0000006000197308 */ /* 0x000ea20000000800 */
[----:B0-----:R-:W-:-:S01]  /*3e80*/  FADD.FTZ R74, R24, R81 ;  /* 0x00000051184a7221 */ /* 0x001fc20000010000 */
[----:B------:R-:W-:Y:S01]  /*3e90*/  F2FP.SATFINITE.E4M3.F32.PACK_AB_MERGE_C R21, R24, R21, RZ ;  /* 0x000000151815723e */ /* 0x000fe200048070ff */
[----:B------:R-:W-:-:S03]  /*3ea0*/  IMAD.MOV.U32 R24, RZ, RZ, R87 ;  /* 0x000000ffff187224 */ /* 0x000fc600078e0057 */
[----:B------:R-:W-:Y:S02]  /*3eb0*/  F2FP.SATFINITE.E4M3.F32.PACK_AB_MERGE_C R176, R20, R15, R21 ;  /* 0x0000000f14b0723e */ /* 0x000fe40004807015 */
[----:B------:R-:W0:Y:S01]  /*3ec0*/  MUFU.EX2 R98, R98 ;  /* 0x0000006200627308 */ /* 0x000e220000000800 */
[----:B-1----:R-:W-:-:S01]  /*3ed0*/  FADD.FTZ R69, R95, R6 ;  /* 0x000000065f457221 */ /* 0x002fc20000010000 */
[----:B------:R-:W-:-:S04]  /*3ee0*/  F2FP.SATFINITE.E4M3.F32.PACK_AB_MERGE_C R94, R95, R94, RZ ;  /* 0x0000005e5f5e723e */ /* 0x000fc800048070ff */
[----:B------:R-:W-:Y:S02]  /*3ef0*/  F2FP.SATFINITE.E4M3.F32.PACK_AB_MERGE_C R177, R91, R90, R94 ;  /* 0x0000005a5bb1723e */ /* 0x000fe4000480705e */
[----:B------:R-:W1:Y:S01]  /*3f00*/  MUFU.EX2 R28, R28 ;  /* 0x0000001c001c7308 */ /* 0x000e620000000800 */
[----:B--2---:R-:W-:-:S07]  /*3f10*/  FADD.FTZ R81, R25, R74 ;  /* 0x0000004a19517221 */ /* 0x004fce0000010000 */
        /* <DEDUP_REMOVED lines=8> */
[----:B------:R-:W-:-:S06]  /*3fa0*/  IMAD.MOV.U32 R74, RZ, RZ, R87 ;  /* 0x000000ffff4a7224 */ /* 0x000fcc00078e0057 */
[----:B------:R-:W0:Y:S01]  /*3fb0*/  MUFU.EX2 R103, R103 ;  /* 0x0000006700677308 */ /* 0x000e220000000800 */
[----:B-1----:R-:W-:-:S01]  /*3fc0*/  FADD.FTZ R6, R102, R69 ;  /* 0x0000004566067221 */ /* 0x002fc20000010000 */
[----:B------:R-:W-:-:S04]  /*3fd0*/  F2FP.SATFINITE.E4M3.F32.PACK_AB_MERGE_C R69, R10, R9, RZ ;  /* 0x000000090a45723e */ /* 0x000fc800048070ff */
[----:B------:R-:W-:Y:S01]  /*3fe0*/  F2FP.SATFINITE.E4M3.F32.PACK_AB_MERGE_C R172, R8, R7, R69 ;  /* 0x0000000708ac723e */ /* 0x000fe20004807045 */
[----:B------:R-:W-:Y:S01]  /*3ff0*/  IMAD.MOV.U32 R69, RZ, RZ, R87 ;  /* 0x000000ffff457224 */ /* 0x000fe200078e0057 */
[----:B------:R-:W1:Y:S01]  /*4000*/  MUFU.EX2 R58, R58 ;  /* 0x0000003a003a7308 */ /* 0x000e620000000800 */
[----:B--2---:R-:W-:-:S01]  /*4010*/  FADD.FTZ R10, R32, R81 ;  /* 0x00000051200a7221 */ /* 0x004fc20000010000 */
[----:B------:R-:W-:Y:S01]  /*4020*/  F2FP.SATFINITE.E4M3.F32.PACK_AB_MERGE_C R29, R32, R29, RZ ;  /* 0x0000001d201d723e */ /* 0x000fe200048070ff */
[----:B------:R-:W-:Y:S02]  /*4030*/  IMAD.MOV.U32 R81, RZ, RZ, R87 ;  /* 0x000000ffff517224 */ /* 0x000fe400078e0057 */
[----:B------:R-:W-:Y:S01]  /*4040*/  FADD.FTZ R13, R33, R10 ;  /* 0x0000000a210d7221 */ /* 0x000fe20000010000 */
[----:B------:R-:W-:Y:S01]  /*4050*/  F2FP.SATFINITE.E4M3.F32.PACK_AB_MERGE_C R178, R28, R25, R29 ;  /* 0x000000191cb2723e */ /* 0x000fe2000480701d */
[----:B------:R-:W-:Y:S01]  /*4060*/  IMAD.MOV.U32 R32, RZ, RZ, R87 ;  /* 0x000000ffff207224 */ /* 0x000fe200078e0057 */
[----:B------:R-:W2:Y:S01]  /*4070*/  MUFU.EX2 R36, R36 ;  /* 0x0000002400247308 */ /* 0x000ea20000000800 */
[----:B0-----:R-:W-:-:S01]  /*4080*/  FADD.FTZ R9, R103, R6 ;  /* 0x0000000667097221 */ /* 0x001fc20000010000 */
[----:B------:R-:W-:Y:S01]  /*4090*/  F2FP.SATFINITE.E4M3.F32.PACK_AB_MERGE_C R102, R103, R102, RZ ;  /* 0x000000666766723e */ /* 0x000fe200048070ff */
[----:B------:R-:W-:-:S02]  /*40a0*/  IMAD.MOV.U32 R29, RZ, RZ, R87 ;  /* 0x000000ffff1d7224 */ /* 0x000fc400078e0057 */
[--C-:B------:R-:W-:Y:S01]  /*40b0*/  IMAD.MOV.U32 R28, RZ, RZ, R87.reuse ;  /* 0x000000ffff1c7224 */ /* 0x100fe200078e0057 */
[----:B------:R-:W-:Y:S01]  /*40c0*/  F2FP.SATFINITE.E4M3.F32.PACK_AB_MERGE_C R179, R99, R98, R102 ;  /* 0x0000006263b3723e */ /* 0x000fe20004807066 */
[----:B------:R-:W-:Y:S01]  /*40d0*/  IMAD.MOV.U32 R25, RZ, RZ, R87 ;  /* 0x000000ffff197224 */ /* 0x000fe200078e0057 */
[----:B------:R-:W0:Y:S01]  /*40e0*/  MUFU.EX2 R59, R59 ;  /* 0x0000003b003b7308 */ /* 0x000e220000000800 */
[----:B-1----:R-:W-:-:S07]  /*40f0*/  FADD.FTZ R6, R58, R9 ;  /* 0x000000093a067221 */ /* 0x002fce0000010000 */
[----:B------:R-:W1:Y:S01]  /*4100*/  MUFU.EX2 R62, R62 ;  /* 0x0000003e003e7308 */ /* 0x000e620000000800 */
[----:B--2---:R-:W-:-:S04]  /*4110*/  FADD.FTZ R10, R36, R13 ;  /* 0x0000000d240a7221 */ /* 0x004fc80000010000 */
[----:B------:R-:W-:-:S03]  /*4120*/  FADD.FTZ R13, R37, R10 ;  /* 0x0000000a250d7221 */ /* 0x000fc60000010000 */
[----:B------:R-:W2:Y:S01]  /*4130*/  MUFU.EX2 R52, R52 ;  /* 0x0000003400347308 */ /* 0x000ea20000000800 */
[----:B0-----:R-:W-:-:S07]  /*4140*/  FADD.FTZ R9, R59, R6 ;  /* 0x000000063b097221 */ /* 0x001fce0000010000 */
[----:B------:R-:W0:Y:S01]  /*4150*/  MUFU.EX2 R63, R63 ;  /* 0x0000003f003f7308 */ /* 0x000e220000000800 */
        /* <DEDUP_REMOVED lines=8> */
[----:B0-----:R-:W-:-:S01]  /*41e0*/  FADD.FTZ R9, R63, R6 ;  /* 0x000000063f097221 */ /* 0x001fc20000010000 */
[----:B------:R-:W-:Y:S01]  /*41f0*/  F2FP.SATFINITE.E4M3.F32.PACK_AB_MERGE_C R62, R63, R62, RZ ;  /* 0x0000003e3f3e723e */ /* 0x000fe200048070ff */
[--C-:B------:R-:W-:Y:S02]  /*4200*/  IMAD.MOV.U32 R63, RZ, RZ, R87.reuse ;  /* 0x000000ffff3f7224 */ /* 0x100fe400078e0057 */
[--C-:B------:R-:W-:Y:S01]  /*4210*/  IMAD.MOV.U32 R36, RZ, RZ, R87.reuse ;  /* 0x000000ffff247224 */ /* 0x100fe200078e0057 */
[----:B------:R-:W-:Y:S01]  /*4220*/  F2FP.SATFINITE.E4M3.F32.PACK_AB_MERGE_C R181, R59, R58, R62 ;  /* 0x0000003a3bb5723e */ /* 0x000fe2000480703e */
[----:B------:R-:W-:Y:S01]  /*4230*/  IMAD.MOV.U32 R62, RZ, RZ, R87 ;  /* 0x000000ffff3e7224 */ /* 0x000fe200078e0057 */
[----:B------:R-:W0:Y:S01]  /*4240*/  MUFU.EX2 R67, R67 ;  /* 0x0000004300437308 */ /* 0x000e220000000800 */
[----:B-1----:R-:W-:-:S01]  /*4250*/  FADD.FTZ R6, R40, R13 ;  /* 0x0000000d28067221 */ /* 0x002fc20000010000 */
[----:B------:R-:W-:-:S02]  /*4260*/  IMAD.MOV.U32 R59, RZ, RZ, R87 ;  /* 0x000000ffff3b7224 */ /* 0x000fc400078e0057 */
[--C-:B------:R-:W-:Y:S02]  /*4270*/  IMAD.MOV.U32 R58, RZ, RZ, R87.reuse ;  /* 0x000000ffff3a7224 */ /* 0x100fe400078e0057 */
[----:B------:R-:W-:Y:S02]  /*4280*/  IMAD.MOV.U32 R33, RZ, RZ, R87 ;  /* 0x000000ffff217224 */ /* 0x000fe400078e0057 */
[----:B------:R-:W1:Y:S01]  /*4290*/  MUFU.EX2 R56, R56 ;  /* 0x0000003800387308 */ /* 0x000e620000000800 */
[----:B--2---:R-:W-:-:S01]  /*42a0*/  FADD.FTZ R10, R66, R9 ;  /* 0x00000009420a7221 */ /* 0x004fc20000010000 */
[----:B------:R-:W-:-:S06]  /*42b0*/  FADD.FTZ R9, R53, R6 ;  /* 0x0000000635097221 */ /* 0x000fcc0000010000 */
[----:B------:R-:W2:Y:S01]  /*42c0*/  MUFU.EX2 R70, R70 ;  /* 0x0000004600467308 */ /* 0x000ea20000000800 */
[----:B0-----:R-:W-:-:S07]  /*42d0*/  FADD.FTZ R7, R67, R10 ;  /* 0x0000000a43077221 */ /* 0x001fce0000010000 */
[----:B------:R-:W0:Y:S01]  /*42e0*/  MUFU.EX2 R31, R31 ;  /* 0x0000001f001f7308 */ /* 0x000e220000000800 */
[----:B-1----:R-:W-:-:S07]  /*42f0*/  FADD.FTZ R6, R56, R9 ;  /* 0x0000000938067221 */ /* 0x002fce0000010000 */
[----:B------:R-:W1:Y:S01]  /*4300*/  MUFU.EX2 R71, R71 ;  /* 0x0000004700477308 */ /* 0x000e620000000800 */
[----:B--2---:R-:W-:-:S07]  /*4310*/  FADD.FTZ R8, R70, R7 ;  /* 0x0000000746087221 */ /* 0x004fce0000010000 */
[----:B------:R-:W2:Y:S01]  /*4320*/  MUFU.EX2 R42, R42 ;  /* 0x0000002a002a7308 */ /* 0x000ea20000000800 */
[C---:B0-----:R-:W-:Y:S01]  /*4330*/  F2FP.SATFINITE.E4M3.F32.PACK_AB_MERGE_C R56, R31.reuse, R56, RZ ;  /* 0x000000381f38723e */ /* 0x041fe200048070ff */
[----:B------:R-:W-:-:S03]  /*4340*/  FADD.FTZ R31, R31, R6 ;  /* 0x000000061f1f7221 */ /* 0x000fc60000010000 */
[----:B------:R-:W-:Y:S01]  /*4350*/  F2FP.SATFINITE.E4M3.F32.PACK_AB_MERGE_C R182, R53, R40, R56 ;  /* 0x0000002835b6723e */ /* 0x000fe20004807038 */
[----:B------:R-:W-:-:S01]  /*4360*/  FADD.FTZ R6, R34, R31 ;  /* 0x0000001f22067221 */ /* 0x000fc20000010000 */
[--C-:B------:R-:W-:Y:S01]  /*4370*/  IMAD.MOV.U32 R56, RZ, RZ, R87.reuse ;  /* 0x000000ffff387224 */ /* 0x100fe200078e0057 */
[----:B------:R0:W3:Y:S01]  /*4380*/  MUFU.EX2 R35, R83 ;  /* 0x0000005300237308 */ /* 0x0000e20000000800 */
[C---:B-1----:R-:W-:Y:S01]  /*4390*/  F2FP.SATFINITE.E4M3.F32.PACK_AB_MERGE_C R70, R71.reuse, R70, RZ ;  /* 0x000000464746723e */ /* 0x042fe200048070ff */
[----:B------:R-:W-:Y:S01]  /*43a0*/  FADD.FTZ R71, R71, R8 ;  /* 0x0000000847477221 */ /* 0x000fe20000010000 */
[--C-:B------:R-:W-:Y:S02]  /*43b0*/  IMAD.MOV.U32 R53, RZ, RZ, R87.reuse ;  /* 0x000000ffff357224 */ /* 0x100fe400078e0057 */
[----:B------:R-:W-:Y:S01]  /*43c0*/  F2FP.SATFINITE.E4M3.F32.PACK_AB_MERGE_C R183, R67, R66, R70 ;  /* 0x0000004243b7723e */ /* 0x000fe20004807046 */
[----:B------:R-:W-:Y:S02]  /*43d0*/  IMAD.MOV.U32 R70, RZ, RZ, R87 ;  /* 0x000000ffff467224 */ /* 0x000fe400078e0057 */
[----:B------:R-:W1:Y:S01]  /*43e0*/  MUFU.EX2 R43, R43 ;  /* 0x0000002b002b7308 */ /* 0x000e620000000800 */
[----:B--2---:R-:W-:-:S01]  /*43f0*/  FADD.FTZ R8, R42, R71 ;  /* 0x000000472a087221 */ /* 0x004fc20000010000 */
[----:B0-----:R-:W-:-:S02]  /*4400*/  IMAD.MOV.U32 R83, RZ, RZ, R87 ;  /* 0x000000ffff537224 */ /* 0x001fc400078e0057 */
[--C-:B------:R-:W-:Y:S02]  /*4410*/  IMAD.MOV.U32 R71, RZ, RZ, R87.reuse ;  /* 0x000000ffff477224 */ /* 0x100fe400078e0057 */
[----:B------:R-:W-:Y:S02]  /*4420*/  IMAD.MOV.U32 R67, RZ, RZ, R87 ;  /* 0x000000ffff437224 */ /* 0x000fe400078e0057 */
[----:B------:R-:W0:Y:S01]  /*4430*/  MUFU.EX2 R38, R38 ;  /* 0x0000002600267308 */ /* 0x000e220000000800 */
[----:B---3--:R-:W-:-:S01]  /*4440*/  FADD.FTZ R9, R35, R6 ;  /* 0x0000000623097221 */ /* 0x008fc20000010000 */
[--C-:B------:R-:W-:Y:S02]  /*4450*/  IMAD.MOV.U32 R66, RZ, RZ, R87.reuse ;  /* 0x000000ffff427224 */ /* 0x100fe400078e0057 */
[--C-:B------:R-:W-:Y:S02]  /*4460*/  IMAD.MOV.U32 R40, RZ, RZ, R87.reuse ;  /* 0x000000ffff287224 */ /* 0x100fe400078e0057 */
[----:B------:R-:W-:-:S02]  /*4470*/  IMAD.MOV.U32 R31, RZ, RZ, R87 ;  /* 0x000000ffff1f7224 */ /* 0x000fc400078e0057 */
[----:B------:R-:W2:Y:S01]  /*4480*/  MUFU.EX2 R46, R46 ;  /* 0x0000002e002e7308 */ /* 0x000ea20000000800 */
[----:B-1----:R-:W-:-:S07]  /*4490*/  FADD.FTZ R11, R43, R8 ;  /* 0x000000082b0b7221 */ /* 0x002fce0000010000 */
[----:B------:R-:W1:Y:S01]  /*44a0*/  MUFU.EX2 R41, R41 ;  /* 0x0000002900297308 */ /* 0x000e620000000800 */
[----:B0-----:R-:W-:-:S07]  /*44b0*/  FADD.FTZ R6, R38, R9 ;  /* 0x0000000926067221 */ /* 0x001fce0000010000 */
[----:B------:R-:W0:Y:S01]  /*44c0*/  MUFU.EX2 R47, R47 ;  /* 0x0000002f002f7308 */ /* 0x000e220000000800 */
[----:B--2---:R-:W-:-:S07]  /*44d0*/  FADD.FTZ R8, R46, R11 ;  /* 0x0000000b2e087221 */ /* 0x004fce0000010000 */
[----:B------:R-:W2:Y:S01]  /*44e0*/  MUFU.EX2 R39, R39 ;  /* 0x0000002700277308 */ /* 0x000ea20000000800 */
[----:B-1----:R-:W-:-:S01]  /*44f0*/  FADD.FTZ R6, R41, R6 ;  /* 0x0000000629067221 */ /* 0x002fc20000010000 */
[----:B------:R-:W-:Y:S01]  /*4500*/  F2FP.SATFINITE.E4M3.F32.PACK_AB_MERGE_C R38, R41, R38, RZ ;  /* 0x000000262926723e */ /* 0x000fe200048070ff */
[----:B------:R-:W-:-:S03]  /*4510*/  IMAD.MOV.U32 R41, RZ, RZ, R87 ;  /* 0x000000ffff297224 */ /* 0x000fc600078e0057 */
[----:B------:R-:W-:Y:S01]  /*4520*/  F2FP.SATFINITE.E4M3.F32.PACK_AB_MERGE_C R184, R35, R34, R38 ;  /* 0x0000002223b8723e */ /* 0x000fe20004807026 */
[--C-:B------:R-:W-:Y:S01]  /*4530*/  IMAD.MOV.U32 R38, RZ, RZ, R87.reuse ;  /* 0x000000ffff267224 */ /* 0x100fe200078e0057 */
[----:B------:R-:W1:Y:S01]  /*4540*/  MUFU.EX2 R50, R50 ;  /* 0x0000003200327308 */ /* 0x000e620000000800 */
[C---:B0-----:R-:W-:Y:S01]  /*4550*/  F2FP.SATFINITE.E4M3.F32.PACK_AB_MERGE_C R46, R47.reuse, R46, RZ ;  /* 0x0000002e2f2e723e */ /* 0x041fe200048070ff */
[----:B------:R-:W-:Y:S01]  /*4560*/  FADD.FTZ R47, R47, R8 ;  /* 0x000000082f2f7221 */ /* 0x000fe20000010000 */
[--C-:B------:R-:W-:Y:S02]  /*4570*/  IMAD.MOV.U32 R35, RZ, RZ, R87.reuse ;  /* 0x000000ffff237224 */ /* 0x100fe400078e0057 */
[----:B------:R-:W-:Y:S01]  /*4580*/  F2FP.SATFINITE.E4M3.F32.PACK_AB_MERGE_C R185, R43, R42, R46 ;  /* 0x0000002a2bb9723e */ /* 0x000fe2000480702e */
[----:B------:R-:W-:Y:S02]  /*4590*/  IMAD.MOV.U32 R46, RZ, RZ, R87 ;  /* 0x000000ffff2e7224 */ /* 0x000fe400078e0057 */
[----:B------:R-:W0:Y:S01]  /*45a0*/  MUFU.EX2 R44, R44 ;  /* 0x0000002c002c7308 */ /* 0x000e220000000800 */
[----:B--2---:R-:W-:-:S01]  /*45b0*/  FADD.FTZ R9, R39, R6 ;  /* 0x0000000627097221 */ /* 0x004fc20000010000 */
[----:B------:R-:W-:-:S02]  /*45c0*/  IMAD.MOV.U32 R43, RZ, RZ, R87 ;  /* 0x000000ffff2b7224 */ /* 0x000fc400078e0057 */
[--C-:B------:R-:W-:Y:S02]  /*45d0*/  IMAD.MOV.U32 R42, RZ, RZ, R87.reuse ;  /* 0x000000ffff2a7224 */ /* 0x100fe400078e0057 */
[----:B------:R-:W-:Y:S02]  /*45e0*/  IMAD.MOV.U32 R34, RZ, RZ, R87 ;  /* 0x000000ffff227224 */ /* 0x000fe400078e0057 */
[----:B------:R-:W2:Y:S01]  /*45f0*/  MUFU.EX2 R51, R51 ;  /* 0x0000003300337308 */ /* 0x000ea20000000800 */
[----:B-1----:R-:W-:-:S01]  /*4600*/  FADD.FTZ R6, R50, R47 ;  /* 0x0000002f32067221 */ /* 0x002fc20000010000 */
[----:B------:R-:W-:-:S06]  /*4610*/  IMAD.MOV.U32 R47, RZ, RZ, R87 ;  /* 0x000000ffff2f7224 */ /* 0x000fcc00078e0057 */
[----:B------:R-:W1:Y:S01]  /*4620*/  MUFU.EX2 R45, R45 ;  /* 0x0000002d002d7308 */ /* 0x000e620000000800 */
[----:B0-----:R-:W-:-:S07]  /*4630*/  FADD.FTZ R8, R44, R9 ;  /* 0x000000092c087221 */ /* 0x001fce0000010000 */
[----:B------:R-:W0:Y:S01]  /*4640*/  MUFU.EX2 R54, R54 ;  /* 0x0000003600367308 */ /* 0x000e220000000800 */
[----:B--2---:R-:W-:-:S07]  /*4650*/  FADD.FTZ R9, R51, R6 ;  /* 0x0000000633097221 */ /* 0x004fce0000010000 */
[----:B------:R-:W2:Y:S01]  /*4660*/  MUFU.EX2 R60, R60 ;  /* 0x0000003c003c7308 */ /* 0x000ea20000000800 */
[----:B-1----:R-:W-:-:S07]  /*4670*/  FADD.FTZ R11, R45, R8 ;  /* 0x000000082d0b7221 */ /* 0x002fce0000010000 */
[----:B------:R-:W1:Y:S01]  /*4680*/  MUFU.EX2 R55, R55 ;  /* 0x0000003700377308 */ /* 0x000e620000000800 */
[----:B0-----:R-:W-:-:S07]  /*4690*/  FADD.FTZ R8, R54, R9 ;  /* 0x0000000936087221 */ /* 0x001fce0000010000 */
[----:B------:R-:W0:Y:S01]  /*46a0*/  MUFU.EX2 R48, R48 ;  /* 0x0000003000307308 */ /* 0x000e220000000800 */
[----:B--2---:R-:W-:-:S01]  /*46b0*/  FADD.FTZ R11, R60, R11 ;  /* 0x0000000b3c0b7221 */ /* 0x004fc20000010000 */
[----:B------:R-:W-:Y:S01]  /*46c0*/  F2FP.SATFINITE.E4M3.F32.PACK_AB_MERGE_C R45, R60, R45, RZ ;  /* 0x0000002d3c2d723e */ /* 0x000fe200048070ff */
[----:B------:R-:W-:-:S03]  /*46d0*/  IMAD.MOV.U32 R60, RZ, RZ, R87 ;  /* 0x000000ffff3c7224 */ /* 0x000fc600078e0057 */
[----:B------:R-:W-:Y:S01]  /*46e0*/  F2FP.SATFINITE.E4M3.F32.PACK_AB_MERGE_C R186, R44, R39, R45 ;  /* 0x000000272cba723e */ /* 0x000fe2000480702d */
[--C-:B------:R-:W-:Y:S01]  /*46f0*/  IMAD.MOV.U32 R45, RZ, RZ, R87.reuse ;  /* 0x000000ffff2d7224 */ /* 0x100fe200078e0057 */
[----:B------:R-:W2:Y:S01]  /*4700*/  MUFU.EX2 R26, R26 ;  /* 0x0000001a001a7308 */ /* 0x000ea20000000800 */
[C---:B-1----:R-:W-:Y:S01]  /*4710*/  F2FP.SATFINITE.E4M3.F32.PACK_AB_MERGE_C R54, R55.reuse, R54, RZ ;  /* 0x000000363736723e */ /* 0x042fe200048070ff */
[----:B------:R-:W-:Y:S01]  /*4720*/  FADD.FTZ R55, R55, R8 ;  /* 0x0000000837377221 */ /* 0x000fe20000010000 */
[--C-:B------:R-:W-:Y:S02]  /*4730*/  IMAD.MOV.U32 R44, RZ, RZ, R87.reuse ;  /* 0x000000ffff2c7224 */ /* 0x100fe400078e0057 */
[----:B------:R-:W-:Y:S01]  /*4740*/  F2FP.SATFINITE.E4M3.F32.PACK_AB_MERGE_C R187, R51, R50, R54 ;  /* 0x0000003233bb723e */ /* 0x000fe20004807036 */
[----:B------:R-:W-:Y:S02]  /*4750*/  IMAD.MOV.U32 R54, RZ, RZ, R87 ;  /* 0x000000ffff367224 */ /* 0x000fe400078e0057 */
[----:B------:R-:W1:Y:S01]  /*4760*/  MUFU.EX2 R49, R49 ;  /* 0x0000003100317308 */ /* 0x000e620000000800 */
[----:B0-----:R-:W-:-:S01]  /*4770*/  FADD.FTZ R8, R48, R11 ;  /* 0x0000000b30087221 */ /* 0x001fc20000010000 */
[----:B------:R-:W-:-:S02]  /*4780*/  IMAD.MOV.U32 R51, RZ, RZ, R87 ;  /* 0x000000ffff337224 */ /* 0x000fc400078e0057 */
[--C-:B------:R-:W-:Y:S02]  /*4790*/  IMAD.MOV.U32 R50, RZ, RZ, R87.reuse ;  /* 0x000000ffff327224 */ /* 0x100fe400078e0057 */
[----:B------:R-:W-:Y:S02]  /*47a0*/  IMAD.MOV.U32 R39, RZ, RZ, R87 ;  /* 0x000000ffff277224 */ /* 0x000fe400078e0057 */
[----:B------:R-:W0:Y:S01]  /*47b0*/  MUFU.EX2 R27, R27 ;  /* 0x0000001b001b7308 */ /* 0x000e220000000800 */
[----:B--2---:R-:W-:-:S01]  /*47c0*/  FADD.FTZ R10, R26, R55 ;  /* 0x000000371a0a7221 */ /* 0x004fc20000010000 */
[----:B------:R-:W-:-:S06]  /*47d0*/  IMAD.MOV.U32 R55, RZ, RZ, R87 ;  /* 0x000000ffff377224 */ /* 0x000fcc00078e0057 */
[----:B------:R-:W2:Y:S01]  /*47e0*/  MUFU.EX2 R57, R57 ;  /* 0x0000003900397308 */ /* 0x000ea20000000800 */
[----:B-1----:R-:W-:-:S07]  /*47f0*/  FADD.FTZ R8, R49, R8 ;  /* 0x0000000831087221 */ /* 0x002fce0000010000 */
[----:B------:R-:W1:Y:S01]  /*4800*/  MUFU.EX2 R30, R30 ;  /* 0x0000001e001e7308 */ /* 0x000e620000000800 */
[----:B0-----:R-:W-:-:S07]  /*4810*/  FADD.FTZ R9, R27, R10 ;  /* 0x0000000a1b097221 */ /* 0x001fce0000010000 */
[----:B------:R-:W0:Y:S01]  /*4820*/  MUFU.EX2 R64, R64 ;  /* 0x0000004000407308 */ /* 0x000e220000000800 */
[----:B--2---:R-:W-:-:S07]  /*4830*/  FADD.FTZ R11, R57, R8 ;  /* 0x00000008390b7221 */ /* 0x004fce0000010000 */
[----:B------:R2:W3:Y:S01]  /*4840*/  MUFU.EX2 R7, R76 ;  /* 0x0000004c00077308 */ /* 0x0004e20000000800 */
[----:B-1----:R-:W-:-:S07]  /*4850*/  FADD.FTZ R8, R30, R9 ;  /* 0x000000091e087221 */ /* 0x002fce0000010000 */
[----:B------:R-:W1:Y:S01]  /*4860*/  MUFU.EX2 R61, R61 ;  /* 0x0000003d003d7308 */ /* 0x000e620000000800 */
[C---:B0-----:R-:W-:Y:S01]  /*4870*/  F2FP.SATFINITE.E4M3.F32.PACK_AB_MERGE_C R57, R64.reuse, R57, RZ ;  /* 0x000000394039723e */ /* 0x041fe200048070ff */
[----:B------:R-:W-:Y:S01]  /*4880*/  FADD.FTZ R64, R64, R11 ;  /* 0x0000000b40407221 */ /* 0x000fe20000010000 */
[----:B--2---:R-:W-:Y:S02]  /*4890*/  IMAD.MOV.U32 R76, RZ, RZ, R87 ;  /* 0x000000ffff4c7224 */ /* 0x004fe400078e0057 */
[----:B------:R-:W-:Y:S01]  /*48a0*/  F2FP.SATFINITE.E4M3.F32.PACK_AB_MERGE_C R188, R49, R48, R57 ;  /* 0x0000003031bc723e */ /* 0x000fe20004807039 */
[----:B------:R-:W-:Y:S02]  /*48b0*/  IMAD.MOV.U32 R57, RZ, RZ, R87 ;  /* 0x000000ffff397224 */ /* 0x000fe400078e0057 */
[----:B------:R-:W0:Y:S01]  /*48c0*/  MUFU.EX2 R75, R75 ;  /* 0x0000004b004b7308 */ /* 0x000e220000000800 */
[----:B---3--:R-:W-:-:S01]  /*48d0*/  FADD.FTZ R8, R7, R8 ;  /* 0x0000000807087221 */ /* 0x008fc20000010000 */
[----:B------:R-:W-:Y:S01]  /*48e0*/  F2FP.SATFINITE.E4M3.F32.PACK_AB_MERGE_C R30, R7, R30, RZ ;  /* 0x0000001e071e723e */ /* 0x000fe200048070ff */
[----:B------:R-:W-:-:S02]  /*48f0*/  IMAD.MOV.U32 R49, RZ, RZ, R87 ;  /* 0x000000ffff317224 */ /* 0x000fc400078e0057 */
[--C-:B------:R-:W-:Y:S01]  /*4900*/  IMAD.MOV.U32 R48, RZ, RZ, R87.reuse ;  /* 0x000000ffff307224 */ /* 0x100fe200078e0057 */
[----:B------:R-:W-:Y:S01]  /*4910*/  F2FP.SATFINITE.E4M3.F32.PACK_AB_MERGE_C R189, R27, R26, R30 ;  /* 0x0000001a1bbd723e */ /* 0x000fe2000480701e */
[----:B------:R-:W-:Y:S01]  /*4920*/  IMAD.MOV.U32 R30, RZ, RZ, R87 ;  /* 0x000000ffff1e7224 */ /* 0x000fe200078e0057 */
[----:B------:R-:W2:Y:S01]  /*4930*/  MUFU.EX2 R68, R68 ;  /* 0x0000004400447308 */ /* 0x000ea20000000800 */
[----:B-1----:R-:W-:-:S01]  /*4940*/  FADD.FTZ R7, R61, R64 ;  /* 0x000000403d077221 */ /* 0x002fc20000010000 */
[--C-:B------:R-:W-:Y:S02]  /*4950*/  IMAD.MOV.U32 R64, RZ, RZ, R87.reuse ;  /* 0x000000ffff407224 */ /* 0x100fe400078e0057 */
[--C-:B------:R-:W-:Y:S02]  /*4960*/  IMAD.MOV.U32 R27, RZ, RZ, R87.reuse ;  /* 0x000000ffff1b7224 */ /* 0x100fe400078e0057 */
[----:B------:R-:W-:Y:S02]  /*4970*/  IMAD.MOV.U32 R26, RZ, RZ, R87 ;  /* 0x000000ffff1a7224 */ /* 0x000fe400078e0057 */
[----:B------:R1:W3:Y:S01]  /*4980*/  MUFU.EX2 R6, R77 ;  /* 0x0000004d00067308 */ /* 0x0002e20000000800 */
[----:B0-----:R-:W-:-:S07]  /*4990*/  FADD.FTZ R9, R75, R8 ;  /* 0x000000084b097221 */ /* 0x001fce0000010000 */
[----:B------:R-:W-:Y:S01]  /*49a0*/  MUFU.EX2 R78, R78 ;  /* 0x0000004e004e7308 */ /* 0x000fe20000000800 */
[----:B--2---:R-:W-:-:S01]  /*49b0*/  FADD.FTZ R8, R68, R7 ;  /* 0x0000000744087221 */ /* 0x004fc20000010000 */
[----:B-1----:R-:W-:-:S06]  /*49c0*/  IMAD.MOV.U32 R77, RZ, RZ, R87 ;  /* 0x000000ffff4d7224 */ /* 0x002fcc00078e0057 */
[----:B------:R-:W0:Y:S01]  /*49d0*/  MUFU.EX2 R73, R73 ;  /* 0x0000004900497308 */ /* 0x000e220000000800 */
[----:B---3--:R-:W-:-:S07]  /*49e0*/  FADD.FTZ R9, R6, R9 ;  /* 0x0000000906097221 */ /* 0x008fce0000010000 */
[----:B------:R-:W1:Y:S08]  /*49f0*/  MUFU.EX2 R65, R65 ;  /* 0x0000004100417308 */ /* 0x000e700000000800 */
[----:B------:R-:W2:Y:S01]  /*4a00*/  MUFU.EX2 R72, R72 ;  /* 0x0000004800487308 */ /* 0x000ea20000000800 */
[----:B0-----:R-:W-:Y:S01]  /*4a10*/  F2FP.SATFINITE.E4M3.F32.PACK_AB_MERGE_C R11, R73, R78, RZ ;  /* 0x0000004e490b723e */ /* 0x001fe200048070ff */
[----:B------:R-:W-:-:S03]  /*4a20*/  FADD.FTZ R78, R78, R9 ;  /* 0x000000094e4e7221 */ /* 0x000fc60000010000 */
[----:B------:R-:W-:Y:S01]  /*4a30*/  F2FP.SATFINITE.E4M3.F32.PACK_AB_MERGE_C R191, R6, R75, R11 ;  /* 0x0000004b06bf723e */ /* 0x000fe2000480700b */
[----:B------:R-:W-:-:S01]  /*4a40*/  FADD.FTZ R6, R73, R78 ;  /* 0x0000004e49067221 */ /* 0x000fc20000010000 */
[----:B------:R-:W-:Y:S02]  /*4a50*/  IMAD.MOV.U32 R78, RZ, RZ, R87 ;  /* 0x000000ffff4e7224 */ /* 0x000fe400078e0057 */
[----:B-1----:R-:W-:-:S01]  /*4a60*/  FADD.FTZ R7, R65, R8 ;  /* 0x0000000841077221 */ /* 0x002fc20000010000 */
[--C-:B------:R-:W-:Y:S02]  /*4a70*/  IMAD.MOV.U32 R75, RZ, RZ, R87.reuse ;  /* 0x000000ffff4b7224 */ /* 0x100fe400078e0057 */
[----:B------:R-:W-:Y:S01]  /*4a80*/  IMAD.MOV.U32 R73, RZ, RZ, R87 ;  /* 0x000000ffff497224 */ /* 0x000fe200078e0057 */
[C---:B--2---:R-:W-:Y:S01]  /*4a90*/  F2FP.SATFINITE.E4M3.F32.PACK_AB_MERGE_C R10, R72.reuse, R65, RZ ;  /* 0x00000041480a723e */ /* 0x044fe200048070ff */
[----:B------:R-:W-:-:S01]  /*4aa0*/  FADD.FTZ R7, R72, R7 ;  /* 0x0000000748077221 */ /* 0x000fc20000010000 */
[----:B------:R-:W-:-:S02]  /*4ab0*/  IMAD.MOV.U32 R72, RZ, RZ, R87 ;  /* 0x000000ffff487224 */ /* 0x000fc400078e0057 */
[----:B------:R-:W-:Y:S01]  /*4ac0*/  F2FP.SATFINITE.E4M3.F32.PACK_AB_MERGE_C R190, R68, R61, R10 ;  /* 0x0000003d44be723e */ /* 0x000fe2000480700a */
        /* <DEDUP_REMOVED lines=41> */
.L_x_265:
[----:B------:R-:W-:Y:S01]  /*4d60*/  ISETP.NE.AND P2, PT, RZ, UR41, PT ;  /* 0x00000029ff007c0c */ /* 0x000fe2000bf45270 */
[----:B------:R-:W-:-:S04]  /*4d70*/  UISETP.NE.AND UP0, UPT, UR50, 0x1, UPT ;  /* 0x000000013200788c */ /* 0x000fc8000bf05270 */
[----:B------:R-:W-:-:S04]  /*4d80*/  USEL UR43, URZ, 0x1, UP0 ;  /* 0x000000013f2b7887 */ /* 0x000fc80008000000 */
[----:B------:R-:W-:-:S04]  /*4d90*/  ULOP3.LUT UR43, UR52, UR43, URZ, 0x3c, !UPT ;  /* 0x0000002b342b7292 */ /* 0x000fc8000f8e3c3f */
[----:B------:R-:W-:Y:S08]  /*4da0*/  @P2 BRA `(.L_x_256) ;  /* 0x0000000000442947 */ /* 0x000ff00003800000 */
[----:B------:R-:W-:Y:S05]  /*4db0*/  @!P0 BRA `(.L_x_257) ;  /* 0x0000000000048947 */ /* 0x000fea0003800000 */
[----:B------:R-:W-:Y:S01]  /*4dc0*/  BPT.TRAP 0x1 ;  /* 0x000000040000795c */ /* 0x000fe20000300000 */
.L_x_257:
[----:B------:R-:W0:Y:S01]  /*4dd0*/  S2UR UR10, SR_CgaCtaId ;  /* 0x00000000000a79c3 */ /* 0x000e220000008800 */
[----:B------:R-:W-:Y:S01]  /*4de0*/  UIADD3 UR6, UR50, 0x1, URZ ;  /* 0x0000000132067890 */ /* 0x000fe2000fffe03f */
[----:B------:R-:W-:Y:S01]  /*4df0*/  IMAD.U32 R0, RZ, RZ, UR43 ;  /* 0x0000002bff007e24 */ /* 0x000fe2000f8e00ff */
[----:B------:R-:W-:Y:S02]  /*4e00*/  UMOV UR7, 0x400 ;  /* 0x0000040000077882 */ /* 0x000fe40000000000 */
[----:B------:R-:W-:Y:S02]  /*4e10*/  UISETP.NE.AND UP0, UPT, UR6, 0x2, UPT ;  /* 0x000000020600788c */ /* 0x000fe4000bf05270 */
[----:B------:R-:W-:Y:S02]  /*4e20*/  SHF.L.U32 R0, R0, 0x1f, RZ ;  /* 0x0000001f00007819 */ /* 0x000fe400000006ff */
[----:B------:R-:W-:Y:S02]  /*4e30*/  USEL UR6, UR6, URZ, UP0 ;  /* 0x0000003f06067287 */ /* 0x000fe40008000000 */
[----:B0-----:R-:W-:-:S04]  /*4e40*/  ULEA UR7, UR10, UR7, 0x18 ;  /* 0x000000070a077291 */ /* 0x001fc8000f8ec03f */
[----:B------:R-:W-:-:S09]  /*4e50*/  ULEA UR6, UR6, UR7, 0x3 ;  /* 0x0000000706067291 */ /* 0x000fd2000f8e183f */
[----:B------:R0:W1:Y:S01]  /*4e60*/  SYNCS.PHASECHK.TRANS64.TRYWAIT P1, [UR6+0x29830], R0 ;  /* 0x02983000ff0075a7 */ /* 0x0000620008020146 */
[----:B------:R-:W-:Y:S05]  /*4e70*/  @!P0 BRA `(.L_x_258) ;  /* 0x0000000000048947 */ /* 0x000fea0003800000 */
[----:B------:R-:W-:Y:S01]  /*4e80*/  BPT.TRAP 0x1 ;  /* 0x000000040000795c */ /* 0x000fe20000300000 */
.L_x_258:
[----:B-1----:R-:W-:Y:S05]  /*4e90*/  @P1 BRA `(.L_x_256) ;  /* 0x0000000000081947 */ /* 0x002fea0003800000 */
[----:B------:R-:W1:Y:S02]  /*4ea0*/  SYNCS.PHASECHK.TRANS64.TRYWAIT P1, [UR6+0x29830], R0 ;  /* 0x02983000ff0075a7 */ /* 0x000e640008020146 */
[----:B-1----:R-:W-:Y:S05]  /*4eb0*/  @!P1 BRA `(.L_x_259) ;  /* 0x000000a8002c9947 */ /* 0x002fea0003800000 */
.L_x_256:
[----:B01----:R-:W-:Y:S01]  /*4ec0*/  VIADD R0, R22, 0x8 ;  /* 0x0000000816007836 */ /* 0x003fe20000000000 */
        /* <DEDUP_REMOVED lines=185> */
[----:B0-----:R-:W-:Y:S05]  /*5a60*/  @P2 BRA `(.L_x_260) ;  /* 0x0000000000382947 */ /* 0x001fea0003800000 */
[----:B------:R-:W-:Y:S05]  /*5a70*/  @!P0 BRA `(.L_x_261) ;  /* 0x0000000000048947 */ /* 0x000fea0003800000 */
[----:B------:R-:W-:Y:S01]  /*5a80*/  BPT.TRAP 0x1 ;  /* 0x000000040000795c */ /* 0x000fe20000300000 */
.L_x_261:
[----:B------:R-:W0:Y:S01]  /*5a90*/  S2UR UR7, SR_CgaCtaId ;  /* 0x00000000000779c3 */ /* 0x000e220000008800 */
[----:B------:R-:W-:Y:S01]  /*5aa0*/  UMOV UR6, 0x400 ;  /* 0x0000040000067882 */ /* 0x000fe20000000000 */
[----:B------:R-:W-:-:S05]  /*5ab0*/  IMAD.U32 R0, RZ, RZ, UR52 ;  /* 0x00000034ff007e24 */ /* 0x000fca000f8e00ff */
[----:B------:R-:W-:Y:S01]  /*5ac0*/  SHF.L.U32 R0, R0, 0x1f, RZ ;  /* 0x0000001f00007819 */ /* 0x000fe200000006ff */
[----:B0-----:R-:W-:-:S04]  /*5ad0*/  ULEA UR6, UR7, UR6, 0x18 ;  /* 0x0000000607067291 */ /* 0x001fc8000f8ec03f */
[----:B------:R-:W-:-:S09]  /*5ae0*/  ULEA UR6, UR50, UR6, 0x3 ;  /* 0x0000000632067291 */ /* 0x000fd2000f8e183f */
[----:B------:R0:W1:Y:S01]  /*5af0*/  SYNCS.PHASECHK.TRANS64.TRYWAIT P1, [UR6+0x29850], R0 ;  /* 0x02985000ff0075a7 */ /* 0x0000620008020146 */
[----:B------:R-:W-:Y:S05]  /*5b00*/  @!P0 BRA `(.L_x_262) ;  /* 0x0000000000048947 */ /* 0x000fea0003800000 */
[----:B------:R-:W-:Y:S01]  /*5b10*/  BPT.TRAP 0x1 ;  /* 0x000000040000795c */ /* 0x000fe20000300000 */
.L_x_262:
[----:B-1----:R-:W-:Y:S05]  /*5b20*/  @P1 BRA `(.L_x_260) ;  /* 0x0000000000081947 */ /* 0x002fea0003800000 */
[----:B------:R-:W1:Y:S02]  /*5b30*/  SYNCS.PHASECHK.TRANS64.TRYWAIT P1, [UR6+0x29850], R0 ;  /* 0x02985000ff0075a7 */ /* 0x000e640008020146 */
[----:B-1----:R-:W-:Y:S05]  /*5b40*/  @!P1 BRA `(.L_x_263) ;  /* 0x0000009c00209947 */ /* 0x002fea0003800000 */
.L_x_260:
[----:B01----:R-:W-:Y:S01]  /*5b50*/  FMNMX.FTZ R0, R152, R9, !PT ;  /* 0x0000000998007209 */ /* 0x003fe20007810000 */
[----:B------:R-:W0:Y:S01]  /*5b60*/  S2UR UR6, SR_CgaCtaId ;  /* 0x00000000000679c3 */ /* 0x000e220000008800 */
[----:B------:R-:W-:Y:S01]  /*5b70*/  MOV R14, 0x400 ;  /* 0x00000400000e7802 */ /* 0x000fe20000000f00 */
[----:B------:R-:W-:Y:S01]  /*5b80*/  WARPGROUP.ARRIVE ;  /* 0x00000000000079c5 */ /* 0x000fe20000000000 */
[----:B------:R-:W-:Y:S01]  /*5b90*/  FMNMX.FTZ R3, R153, R0, !PT ;  /* 0x0000000099037209 */ /* 0x000fe20007810000 */
[----:B------:R-:W-:Y:S01]  /*5ba0*/  UMOV UR7, 0xc0000010 ;  /* 0xc000001000077882 */ /* 0x000fe20000000000 */
[----:B------:R-:W-:-:S03]  /*5bb0*/  FMNMX.FTZ R0, R154, R8, !PT ;  /* 0x000000089a007209 */ /* 0x000fc60007810000 */
[----:B------:R-:W1:Y:S01]  /*5bc0*/  S2R R193, SR_TID.X ;  /* 0x0000000000c17919 */ /* 0x000e620000002100 */
        /* <DEDUP_REMOVED lines=76> */
[----:B-1----:R-:W-:Y:S01]  /*6090*/  LOP3.LUT P1, RZ, R193, 0x7f, RZ, 0xc0, !PT ;  /* 0x0000007fc1ff7812 */ /* 0x002fe2000782c0ff */
[----:B------:R-:W1:Y:S01]  /*60a0*/  SHFL.BFLY PT, R3, R4, 0x2, 0x1f ;  /* 0x0c401f0004037f89 */ /* 0x000e6200000e0000 */
[----:B------:R-:W-:-:S05]  /*60b0*/  FMNMX.FTZ R5, R103, R0, !PT ;  /* 0x0000000067057209 */ /* 0x000fca0007810000 */
[----:B------:R-:W2:Y:S01]  /*60c0*/  SHFL.BFLY PT, R0, R5, 0x2, 0x1f ;  /* 0x0c401f0005007f89 */ /* 0x000ea200000e0000 */
[----:B-1----:R-:W-:Y:S01]  /*60d0*/  FMNMX.FTZ R10, R4, R3, !PT ;  /* 0x00000003040a7209 */ /* 0x002fe20007810000 */
[----:B0-----:R-:W-:-:S04]  /*60e0*/  IMAD.U32 R3, RZ, RZ, UR6 ;  /* 0x00000006ff037e24 */ /* 0x001fc8000f8e00ff */
[----:B------:R-:W0:Y:S01]  /*60f0*/  SHFL.BFLY PT, R11, R10, 0x1, 0x1f ;  /* 0x0c201f000a0b7f89 */ /* 0x000e2200000e0000 */
[----:B--2---:R-:W-:Y:S02]  /*6100*/  FMNMX.FTZ R12, R5, R0, !PT ;  /* 0x00000000050c7209 */ /* 0x004fe40007810000 */
[----:B------:R-:W-:-:S03]  /*6110*/  LEA R0, R3, R14, 0x18 ;  /* 0x0000000e03007211 */ /* 0x000fc600078ec0ff */
[----:B------:R-:W1:Y:S01]  /*6120*/  SHFL.BFLY PT, R13, R12, 0x1, 0x1f ;  /* 0x0c201f000c0d7f89 */ /* 0x000e6200000e0000 */
[----:B------:R-:W-:-:S13]  /*6130*/  R2UR UR6, R0 ;  /* 0x00000000000672ca */ /* 0x000fda00000e0000 */
[----:B------:R-:W-:-:S04]  /*6140*/  UIADD3 UR6, UR6, 0x400, URZ ;  /* 0x0000040006067890 */ /* 0x000fc8000fffe03f */
[----:B------:R-:W-:Y:S01]  /*6150*/  USHF.R.U32.HI UR6, URZ, 0x4, UR6 ;  /* 0x000000043f067899 */ /* 0x000fe20008011606 */
[----:B0-----:R-:W-:Y:S01]  /*6160*/  FMNMX.FTZ R4, R10, R11, !PT ;  /* 0x0000000b0a047209 */ /* 0x001fe20007810000 */
[----:B------:R-:W-:Y:S02]  /*6170*/  IMAD.U32 R11, RZ, RZ, UR38 ;  /* 0x00000026ff0b7e24 */ /* 0x000fe4000f8e00ff */
[----:B------:R-:W-:Y:S02]  /*6180*/  ULOP3.LUT UR6, UR6, 0x3fff, URZ, 0xc0, !UPT ;  /* 0x00003fff06067892 */ /* 0x000fe4000f8ec03f */
[----:B------:R-:W-:-:S01]  /*6190*/  FADD.FTZ R9, -R4, R9 ;  /* 0x0000000904097221 */ /* 0x000fc20000010100 */
[----:B------:R-:W-:Y:S01]  /*61a0*/  FFMA.FTZ R192, R4, R11, -8 ;  /* 0xc100000004c07423 */ /* 0x000fe2000001000b */
[----:B------:R-:W-:Y:S01]  /*61b0*/  ULOP3.LUT UR6, UR6, 0x10000, URZ, 0xfc, !UPT ;  /* 0x0001000006067892 */ /* 0x000fe2000f8efc3f */
[----:B-1----:R-:W-:Y:S01]  /*61c0*/  FMNMX.FTZ R5, R12, R13, !PT ;  /* 0x0000000d0c057209 */ /* 0x002fe20007810000 */
[----:B------:R-:W-:Y:S01]  /*61d0*/  FMUL.FTZ R10, R9, UR38 ;  /* 0x00000026090a7c20 */ /* 0x000fe20008410000 */
[--C-:B------:R-:W-:Y:S01]  /*61e0*/  FFMA.FTZ R153, R153, UR38, -R192.reuse ;  /* 0x0000002699997c23 */ /* 0x100fe200080108c0 */
[----:B------:R-:W-:Y:S01]  /*61f0*/  UIMAD UR10, UR50, 0x500, UR6 ;  /* 0x00000500320a78a4 */ /* 0x000fe2000f8e0206 */
[----:B------:R-:W-:Y:S01]  /*6200*/  FFMA.FTZ R11, R152, UR38, -R192 ;  /* 0x00000026980b7c23 */ /* 0x000fe200080108c0 */
[----:B------:R-:W-:-:S01]  /*6210*/  FADD.FTZ R9, -R5, R8 ;  /* 0x0000000805097221 */ /* 0x000fc20000010100 */
[----:B------:R-:W-:Y:S01]  /*6220*/  IMAD.U32 R152, RZ, RZ, UR38 ;  /* 0x00000026ff987e24 */ /* 0x000fe2000f8e00ff */
[----:B------:R-:W-:Y:S01]  /*6230*/  MUFU.EX2 R8, R10 ;  /* 0x0000000a00087308 */ /* 0x000fe20000000800 */
[----:B------:R-:W-:-:S01]  /*6240*/  FFMA.FTZ R12, R156, UR38, -R192 ;  /* 0x000000269c0c7c23 */ /* 0x000fc200080108c0 */
[----:B------:R-:W-:Y:S01]  /*6250*/  FMUL.FTZ R9, R9, UR38 ;  /* 0x0000002609097c20 */ /* 0x000fe20008410000 */
[----:B------:R-:W-:Y:S01]  /*6260*/  UMOV UR6, UR10 ;  /* 0x0000000a00067c82 */ /* 0x000fe20008000000 */
[--C-:B------:R-:W-:Y:S01]  /*6270*/  FFMA.FTZ R13, R157, UR38, -R192.reuse ;  /* 0x000000269d0d7c23 */ /* 0x100fe200080108c0 */
[----:B------:R-:W-:Y:S01]  /*6280*/  QGMMA.64x128x32.F32.E4M3.E4M3 R24, R172, gdesc[UR4], R24, gsb0 ;  /* 0x01e00004ac187df3 */ /* 0x000fe20008000818 */
[----:B------:R-:W-:Y:S01]  /*6290*/  UIADD3 UR6, UR10, 0x100, URZ ;  /* 0x000001000a067890 */ /* 0x000fe2000fffe03f */
[--C-:B------:R-:W-:Y:S01]  /*62a0*/  FFMA.FTZ R14, R160, UR38, -R192.reuse ;  /* 0x00000026a00e7c23 */ /* 0x100fe200080108c0 */
[----:B------:R-:W-:Y:S01]  /*62b0*/  UMOV UR7, 0xc0000010 ;  /* 0xc000001000077882 */ /* 0x000fe20000000000 */
        /* <DEDUP_REMOVED lines=9> */
[----:B0-----:R-:W-:-:S01]  /*6350*/  FFMA.FTZ R153, R101, UR38, -R192 ;  /* 0x0000002665997c23 */ /* 0x001fc200080108c0 */
[----:B------:R-:W-:Y:S01]  /*6360*/  FFMA.FTZ R101, R5, R152, -8 ;  /* 0xc100000005657423 */ /* 0x000fe20000010098 */
        /* <DEDUP_REMOVED lines=29> */
[----:B------:R-:W2:Y:S01]  /*6540*/  MUFU.EX2 R12, R12 ;  /* 0x0000000c000c7308 */ /* 0x000ea20000000800 */
[----:B0-----:R-:W-:-:S01]  /*6550*/  FFMA.FTZ R6, R9, R6, R152 ;  /* 0x0000000609067223 */ /* 0x001fc20000010098 */
[----:B------:R-:W-:Y:S01]  /*6560*/  FFMA.FTZ R124, R124, UR38, -R192 ;  /* 0x000000267c7c7c23 */ /* 0x000fe200080108c0 */
[----:B------:R-:W-:-:S01]  /*6570*/  FFMA.FTZ R126, R126, UR38, -R101 ;  /* 0x000000267e7e7c23 */ /* 0x000fc20008010865 */
[----:B------:R-:W-:Y:S01]  /*6580*/  FFMA.FTZ R125, R125, UR38, -R192 ;  /* 0x000000267d7d7c23 */ /* 0x000fe200080108c0 */
[----:B------:R-:W-:-:S01]  /*6590*/  FFMA.FTZ R127, R127, UR38, -R101 ;  /* 0x000000267f7f7c23 */ /* 0x000fc20008010865 */
[----:B------:R-:W-:Y:S01]  /*65a0*/  FFMA.FTZ R128, R128, UR38, -R192 ;  /* 0x0000002680807c23 */ /* 0x000fe200080108c0 */
[----:B------:R-:W-:-:S01]  /*65b0*/  FFMA.FTZ R130, R130, UR38, -R101 ;  /* 0x0000002682827c23 */ /* 0x000fc20008010865 */
[----:B------:R-:W0:Y:S01]  /*65c0*/  MUFU.EX2 R154, R154 ;  /* 0x0000009a009a7308 */ /* 0x000e220000000800 */
        /* <DEDUP_REMOVED lines=16> */
[----:B0-----:R-:W-:-:S01]  /*66d0*/  FADD.FTZ R160, R154, R163 ;  /* 0x000000a39aa07221 */ /* 0x001fc20000010000 */
        /* <DEDUP_REMOVED lines=32> */
[----:B------:R-:W-:-:S06]  /*68e0*/  FFMA.FTZ R101, R103, UR38, -R101 ;  /* 0x0000002667657c23 */ /* 0x000fcc0008010865 */
        /* <DEDUP_REMOVED lines=10> */
[----:B------:R-:W-:Y:S02]  /*6990*/  WARPGROUP.DEPBAR.LE gsb0, 0x0 ;  /* 0x00008000000079c5 */ /* 0x000fe40000010000 */
[----:B------:R-:W-:-:S04]  /*69a0*/  WARPGROUP.ARRIVE ;  /* 0x00000000000079c5 */ /* 0x000fc80000000000 */
[----:B------:R-:W0:Y:S01]  /*69b0*/  MUFU.EX2 R138, R138 ;  /* 0x0000008a008a7308 */ /* 0x000e220000000800 */
[----:B-1----:R-:W-:-:S01]  /*69c0*/  FADD.FTZ R163, R161, R160 ;  /* 0x000000a0a1a37221 */ /* 0x002fc20000010000 */
[----:B------:R-:W-:Y:S01]  /*69d0*/  QGMMA.64x128x32.F32.E4M3.E4M3 R24, R176, gdesc[UR4], R24, gsb0 ;  /* 0x01e00004b0187df3 */ /* 0x000fe20008000818 */
[----:B------:R-:W-:Y:S01]  /*69e0*/  UIADD3 UR6, UR10, 0x200, URZ ;  /* 0x000002000a067890 */ /* 0x000fe2000fffe03f */
[----:B------:R-:W-:-:S04]  /*69f0*/  UMOV UR7, 0xc0000010 ;  /* 0xc000001000077882 */ /* 0x000fc80000000000 */
        /* <DEDUP_REMOVED lines=40> */
[----:B--2---:R-:W-:Y:S01]  /*6c80*/  FADD.FTZ R7, R121, R6 ;  /* 0x0000000679077221 */ /* 0x004fe20000010000 */
[----:B------:R-:W-:-:S03]  /*6c90*/  UMOV UR7, 0xc0000010 ;  /* 0xc000001000077882 */ /* 0x000fc60000000000 */
[----:B------:R-:W1:Y:S08]  /*6ca0*/  MUFU.EX2 R124, R124 ;  /* 0x0000007c007c7308 */ /* 0x000e700000000800 */
        /* <DEDUP_REMOVED lines=33> */
[----:B-1----:R-:W-:-:S01]  /*6ec0*/  FADD.FTZ R163, R107, R160 ;  /* 0x000000a06ba37221 */ /* 0x002fc20000010000 */
[----:B------:R-:W-:Y:S02]  /*6ed0*/  WARPGROUP.DEPBAR.LE gsb0, 0x0 ;  /* 0x00008000000079c5 */ /* 0x000fe40000010000 */
[----:B------:R-:W-:-:S04]  /*6ee0*/  WARPGROUP.ARRIVE ;  /* 0x00000000000079c5 */ /* 0x000fc80000000000 */
[----:B------:R-:W1:Y:S01]  /*6ef0*/  MUFU.EX2 R109, R109 ;  /* 0x0000006d006d7308 */ /* 0x000e620000000800 */
[----:B--2---:R-:W-:-:S01]  /*6f00*/  FADD.FTZ R6, R108, R7 ;  /* 0x000000076c067221 */ /* 0x004fc20000010000 */
[----:B------:R-:W-:Y:S01]  /*6f10*/  QGMMA.64x128x32.F32.E4M3.E4M3 R24, R184, gdesc[UR4], R24, gsb0 ;  /* 0x01e00004b8187df3 */ /* 0x000fe20008000818 */
[----:B------:R-:W-:Y:S01]  /*6f20*/  UIADD3 UR6, UR10, 0x400, URZ ;  /* 0x000004000a067890 */ /* 0x000fe2000fffe03f */
[----:B------:R-:W-:-:S04]  /*6f30*/  UMOV UR7, 0xc0000010 ;  /* 0xc000001000077882 */ /* 0x000fc80000000000 */
[----:B------:R-:W2:Y:S01]  /*6f40*/  MUFU.EX2 R111, R111 ;  /* 0x0000006f006f7308 */ /* 0x000ea20000000800 */
[----:B0-----:R-:W-:-:S07]  /*6f50*/  FADD.FTZ R160, R110, R163 ;  /* 0x000000a36ea07221 */ /* 0x001fce0000010000 */
[----:B------:R-:W0:Y:S01]  /*6f60*/  MUFU.EX2 R112, R112 ;  /* 0x0000007000707308 */ /* 0x000e220000000800 */
[----:B-1----:R-:W-:-:S01]  /*6f70*/  FADD.FTZ R7, R109, R6 ;  /* 0x000000066d077221 */ /* 0x002fc20000010000 */
[----:B------:R-:W-:-:S06]  /*6f80*/  IADD3 R6, -R22, 0xb, RZ ;  /* 0x0000000b16067810 */ /* 0x000fcc0007ffe1ff */
        /* <DEDUP_REMOVED lines=13> */
[----:B--2---:R-:W-:-:S01]  /*7060*/  FADD.FTZ R162, R118, R163 ;  /* 0x000000a376a27221 */ /* 0x004fc20000010000 */
[----:B------:R-:W-:-:S06]  /*7070*/  IMAD.U32 R163, RZ, RZ, UR51 ;  /* 0x00000033ffa37e24 */ /* 0x000fcc000f8e00ff */
[----:B------:R-:W-:Y:S01]  /*7080*/  MUFU.EX2 R88, R88 ;  /* 0x0000005800587308 */ /* 0x000fe20000000800 */
[----:B0-----:R-:W-:-:S07]  /*7090*/  FADD.FTZ R7, R117, R160 ;  /* 0x000000a075077221 */ /* 0x001fce0000010000 */
[----:B------:R-:W0:Y:S08]  /*70a0*/  MUFU.EX2 R90, R90 ;  /* 0x0000005a005a7308 */ /* 0x000e300000000800 */
[----:B------:R-:W-:Y:S08]  /*70b0*/  MUFU.EX2 R89, R89 ;  /* 0x0000005900597308 */ /* 0x000ff00000000800 */
[----:B------:R-:W2:Y:S08]  /*70c0*/  MUFU.EX2 R91, R91 ;  /* 0x0000005b005b7308 */ /* 0x000eb00000000800 */
[----:B------:R-:W-:Y:S08]  /*70d0*/  MUFU.EX2 R92, R92 ;  /* 0x0000005c005c7308 */ /* 0x000ff00000000800 */
[----:B------:R-:W3:Y:S08]  /*70e0*/  MUFU.EX2 R165, R94 ;  /* 0x0000005e00a57308 */ /* 0x000ef00000000800 */
[----:B------:R-:W-:Y:S08]  /*70f0*/  MUFU.EX2 R93, R93 ;  /* 0x0000005d005d7308 */ /* 0x000ff00000000800 */
[----:B------:R1:W4:Y:S01]  /*7100*/  MUFU.EX2 R164, R95 ;  /* 0x0000005f00a47308 */ /* 0x0003220000000800 */
[----:B------:R-:W-:-:S02]  /*7110*/  WARPGROUP.DEPBAR.LE gsb0, 0x0 ;  /* 0x00008000000079c5 */ /* 0x000fc40000010000 */
[----:B------:R-:W-:Y:S01]  /*7120*/  WARPGROUP.ARRIVE ;  /* 0x00000000000079c5 */ /* 0x000fe20000000000 */
[----:B-1----:R-:W-:-:S04]  /*7130*/  FADD.FTZ R95, R119, R162 ;  /* 0x000000a2775f7221 */ /* 0x002fc80000010000 */
[----:B------:R-:W-:Y:S01]  /*7140*/  MUFU.EX2 R96, R96 ;  /* 0x0000006000607308 */ /* 0x000fe20000000800 */
[----:B------:R-:W-:Y:S02]  /*7150*/  @!P1 IMAD R162, R163, 0x8, R0 ;  /* 0x00000008a3a29824 */ /* 0x000fe400078e0200 */
[----:B0-----:R-:W-:Y:S01]  /*7160*/  FADD.FTZ R160, R90, R95 ;  /* 0x0000005f5aa07221 */ /* 0x001fe20000010000 */
[----:B------:R-:W-:Y:S03]  /*7170*/  QGMMA.64x128x32.F32.E4M3.E4M3 R24, R188, gdesc[UR4], R24, gsb0 ;  /* 0x01e00004bc187df3 */ /* 0x000fe60008000818 */
[----:B--2---:R-:W-:-:S01]  /*7180*/  FADD.FTZ R160, R91, R160 ;  /* 0x000000a05ba07221 */ /* 0x004fc20000010000 */
[----:B------:R0:W1:Y:S03]  /*7190*/  MUFU.EX2 R94, R98 ;  /* 0x00000062005e7308 */ /* 0x0000660000000800 */
[----:B---3--:R-:W-:-:S04]  /*71a0*/  FADD.FTZ R160, R165, R160 ;  /* 0x000000a0a5a07221 */ /* 0x008fc80000010000 */
[----:B----4-:R-:W-:Y:S01]  /*71b0*/  FADD.FTZ R95, R164, R160 ;  /* 0x000000a0a45f7221 */ /* 0x010fe20000010000 */
[----:B------:R-:W-:Y:S01]  /*71c0*/  MUFU.EX2 R97, R97 ;  /* 0x0000006100617308 */ /* 0x000fe20000000800 */
[----:B0-----:R-:W-:-:S04]  /*71d0*/  FADD.FTZ R98, R88, R7 ;  /* 0x0000000758627221 */ /* 0x001fc80000010000 */
[----:B------:R-:W-:-:S03]  /*71e0*/  FADD.FTZ R7, R89, R98 ;  /* 0x0000006259077221 */ /* 0x000fc60000010000 */
[----:B------:R-:W0:Y:S01]  /*71f0*/  MUFU.EX2 R166, R99 ;  /* 0x0000006300a67308 */ /* 0x000e220000000800 */
[----:B------:R-:W-:-:S01]  /*7200*/  FADD.FTZ R98, R92, R7 ;  /* 0x000000075c627221 */ /* 0x000fc20000010000 */
[----:B-1----:R-:W-:-:S03]  /*7210*/  FADD.FTZ R95, R94, R95 ;  /* 0x0000005f5e5f7221 */ /* 0x002fc60000010000 */
[----:B------:R-:W-:-:S03]  /*7220*/  FADD.FTZ R7, R93, R98 ;  /* 0x000000625d077221 */ /* 0x000fc60000010000 */
[----:B------:R-:W-:Y:S08]  /*7230*/  MUFU.EX2 R100, R100 ;  /* 0x0000006400647308 */ /* 0x000ff00000000800 */
[----:B------:R-:W1:Y:S01]  /*7240*/  MUFU.EX2 R102, R102 ;  /* 0x0000006600667308 */ /* 0x000e620000000800 */
[----:B0-----:R-:W-:-:S07]  /*7250*/  FADD.FTZ R95, R166, R95 ;  /* 0x0000005fa65f7221 */ /* 0x001fce0000010000 */
[----:B------:R-:W0:Y:S08]  /*7260*/  MUFU.EX2 R153, R153 ;  /* 0x0000009900997308 */ /* 0x000e300000000800 */
[----:B------:R-:W2:Y:S01]  /*7270*/  MUFU.EX2 R101, R101 ;  /* 0x0000006500657308 */ /* 0x000ea20000000800 */
[----:B-1----:R-:W-:-:S01]  /*7280*/  FADD.FTZ R95, R102, R95 ;  /* 0x0000005f665f7221 */ /* 0x002fc20000010000 */
[----:B------:R-:W-:-:S02]  /*7290*/  WARPGROUP.DEPBAR.LE gsb0, 0x0 ;  /* 0x00008000000079c5 */ /* 0x000fc40000010000 */
[----:B------:R1:W-:Y:S06]  /*72a0*/  BAR.ARV R6, 0x100 ;  /* 0x000400060000751d */ /* 0x0003ec0000002000 */
[----:B-1----:R-:W-:-:S05]  /*72b0*/  @!P1 VIADD R6, R162, 0x29840 ;  /* 0x00029840a2069836 */ /* 0x002fca0000000000 */
[----:B------:R-:W-:-:S04]  /*72c0*/  @!P1 PRMT R6, RZ, 0x654, R6 ;  /* 0x00000654ff069816 */ /* 0x000fc80000000006 */
[----:B------:R1:W-:Y:S02]  /*72d0*/  @!P1 SYNCS.ARRIVE.TRANS64.RED.A1T0 RZ, [R6+URZ], RZ ;  /* 0x000000ff06ff99a7 */ /* 0x0003e4000810043f */
[----:B-1----:R-:W-:-:S04]  /*72e0*/  FADD.FTZ R6, R96, R7 ;  /* 0x0000000760067221 */ /* 0x002fc80000010000 */
[----:B------:R-:W-:-:S04]  /*72f0*/  FADD.FTZ R7, R97, R6 ;  /* 0x0000000661077221 */ /* 0x000fc80000010000 */
[----:B------:R-:W-:-:S04]  /*7300*/  FADD.FTZ R6, R100, R7 ;  /* 0x0000000764067221 */ /* 0x000fc80000010000 */
[----:B0-----:R-:W-:Y:S01]  /*7310*/  FADD.FTZ R7, R153, R6 ;  /* 0x0000000699077221 */ /* 0x001fe20000010000 */
[----:B--2---:R-:W-:-:S01]  /*7320*/  FADD.FTZ R6, R101, R95 ;  /* 0x0000005f65067221 */ /* 0x004fc20000010000 */
[----:B------:R-:W-:Y:S06]  /*7330*/  @!P0 BRA `(.L_x_264) ;  /* 0x0000000000048947 */ /* 0x000fec0003800000 */
[----:B------:R-:W-:Y:S01]  /*7340*/  BPT.TRAP 0x1 ;  /* 0x000000040000795c */ /* 0x000fe20000300000 */
.L_x_264:
[----:B------:R-:W-:Y:S01]  /*7350*/  F2FP.SATFINITE.E4M3.F32.PACK_AB_MERGE_C R12, R13, R12, RZ ;  /* 0x0000000c0d0c723e */ /* 0x000fe200048070ff */
[----:B------:R-:W-:Y:S02]  /*7360*/  UIADD3 UR6, UR47, -0x1, URZ ;  /* 0xffffffff2f067890 */ /* 0x000fe4000fffe03f */
[----:B------:R-:W-:Y:S01]  /*7370*/  ISETP.LT.AND P1, PT, RZ, UR47, PT ;  /* 0x0000002fff007c0c */ /* 0x000fe2000bf21270 */
[----:B------:R-:W-:Y:S01]  /*7380*/  UMOV UR52, UR43 ;  /* 0x0000002b00347c82 */ /* 0x000fe20008000000 */
[----:B------:R-:W-:Y:S01]  /*7390*/  F2FP.SATFINITE.E4M3.F32.PACK_AB_MERGE_C R172, R10, R11, R12 ;  /* 0x0000000b0aac723e */ /* 0x000fe2000480700c */
[----:B------:R-:W-:Y:S01]  /*73a0*/  IMAD.U32 R11, RZ, RZ, UR50 ;  /* 0x00000032ff0b7e24 */ /* 0x000fe2000f8e00ff */
[----:B------:R-:W-:Y:S01]  /*73b0*/  F2FP.SATFINITE.E4M3.F32.PACK_AB_MERGE_C R20, R21, R20, RZ ;  /* 0x000000141514723e */ /* 0x000fe200048070ff */
[----:B------:R-:W-:Y:S01]  /*73c0*/  UMOV UR50, UR51 ;  /* 0x0000003300327c82 */ /* 0x000fe20008000000 */
[----:B------:R-:W-:Y:S01]  /*73d0*/  F2FP.SATFINITE.E4M3.F32.PACK_AB_MERGE_C R154, R157, R154, RZ ;  /* 0x0000009a9d9a723e */ /* 0x000fe200048070ff */
[----:B------:R-:W-:Y:S01]  /*73e0*/  IMAD R10, R11, 0x8, R0 ;  /* 0x000000080b0a7824 */ /* 0x000fe200078e0200 */
[----:B------:R-:W-:Y:S01]  /*73f0*/  F2FP.SATFINITE.E4M3.F32.PACK_AB_MERGE_C R158, R161, R158, RZ ;  /* 0x0000009ea19e723e */ /* 0x000fe200048070ff */
[----:B------:R-:W-:Y:S01]  /*7400*/  UMOV UR47, UR6 ;  /* 0x00000006002f7c82 */ /* 0x000fe20008000000 */
[----:B------:R-:W-:Y:S01]  /*7410*/  F2FP.SATFINITE.E4M3.F32.PACK_AB_MERGE_C R140, R141, R140, RZ ;  /* 0x0000008c8d8c723e */ /* 0x000fe200048070ff */
[----:B------:R-:W-:Y:S01]  /*7420*/  VIADD R10, R10, 0x29860 ;  /* 0x000298600a0a7836 */ /* 0x000fe20000000000 */
[----:B------:R-:W-:Y:S01]  /*7430*/  F2FP.SATFINITE.E4M3.F32.PACK_AB_MERGE_C R142, R143, R142, RZ ;  /* 0x0000008e8f8e723e */ /* 0x000fe200048070ff */
[----:B------:R-:W-:Y:S01]  /*7440*/  FMUL.FTZ R24, R24, R8 ;  /* 0x0000000818187220 */ /* 0x000fe20000410000 */
[----:B------:R-:W-:Y:S01]  /*7450*/  F2FP.SATFINITE.E4M3.F32.PACK_AB_MERGE_C R148, R149, R148, RZ ;  /* 0x000000949594723e */ /* 0x000fe200048070ff */
[-C--:B------:R-:W-:Y:S01]  /*7460*/  FMUL.FTZ R25, R25, R8.reuse ;  /* 0x0000000819197220 */ /* 0x080fe20000410000 */
[----:B------:R-:W-:Y:S01]  /*7470*/  PRMT R10, R3, 0x654, R10 ;  /* 0x00000654030a7816 */ /* 0x000fe2000000000a */
[----:B------:R-:W-:Y:S01]  /*7480*/  FMUL.FTZ R28, R28, R8 ;  /* 0x000000081c1c7220 */ /* 0x000fe20000410000 */
[----:B------:R-:W-:Y:S01]  /*7490*/  F2FP.SATFINITE.E4M3.F32.PACK_AB_MERGE_C R150, R151, R150, RZ ;  /* 0x000000969796723e */ /* 0x000fe200048070ff */
[----:B------:R-:W-:Y:S01]  /*74a0*/  FMUL.FTZ R29, R29, R8 ;  /* 0x000000081d1d7220 */ /* 0x000fe20000410000 */
[----:B------:R-:W-:Y:S01]  /*74b0*/  F2FP.SATFINITE.E4M3.F32.PACK_AB_MERGE_C R124, R125, R124, RZ ;  /* 0x0000007c7d7c723e */ /* 0x000fe200048070ff */
[----:B------:R0:W-:Y:S01]  /*74c0*/  SYNCS.ARRIVE.TRANS64.RED.A1T0 RZ, [R10+URZ], RZ ;  /* 0x000000ff0aff79a7 */ /* 0x0001e2000810043f */
[----:B------:R-:W-:Y:S01]  /*74d0*/  F2FP.SATFINITE.E4M3.F32.PACK_AB_MERGE_C R126, R127, R126, RZ ;  /* 0x0000007e7f7e723e */ /* 0x000fe200048070ff */
[----:B------:R-:W-:Y:S01]  /*74e0*/  FMUL.FTZ R32, R32, R8 ;  /* 0x0000000820207220 */ /* 0x000fe20000410000 */
        /* <DEDUP_REMOVED lines=13> */
[-C--:B------:R-:W-:Y:S01]  /*75c0*/  FMUL.FTZ R45, R45, R8.reuse ;  /* 0x000000082d2d7220 */ /* 0x080fe20000410000 */
[----:B------:R-:W-:Y:S01]  /*75d0*/  F2FP.SATFINITE.E4M3.F32.PACK_AB_MERGE_C R13, R164, R165, RZ ;  /* 0x000000a5a40d723e */ /* 0x000fe200048070ff */
[----:B------:R-:W-:Y:S01]  /*75e0*/  FMUL.FTZ R48, R48, R8 ;  /* 0x0000000830307220 */ /* 0x000fe20000410000 */
        /* <DEDUP_REMOVED lines=73> */
[----:B------:R-:W-:Y:S01]  /*7a80*/  F2FP.SATFINITE.E4M3.F32.PACK_AB_MERGE_C R191, R166, R94, R21 ;  /* 0x0000005ea6bf723e */ /* 0x000fe20004807015 */
[----:B0-----:R-:W-:Y:S06]  /*7a90*/  @P1 BRA `(.L_x_265) ;  /* 0xffffffd000b01947 */ /* 0x001fec000383ffff */
.L_x_255:
[----:B------:R-:W-:Y:S06]  /*7aa0*/  BAR.ARV 0x8, 0x120 ;  /* 0x0204800000007b1d */ /* 0x000fec0000002000 */
[----:B------:R-:W-:Y:S05]  /*7ab0*/  @!P0 BRA `(.L_x_266) ;  /* 0x0000000000048947 */ /* 0x000fea0003800000 */
[----:B------:R-:W-:Y:S01]  /*7ac0*/  BPT.TRAP 0x1 ;  /* 0x000000040000795c */ /* 0x000fe20000300000 */
.L_x_266:
[----:B------:R-:W-:Y:S02]  /*7ad0*/  IMAD.U32 R8, RZ, RZ, UR43 ;  /* 0x0000002bff087e24 */ /* 0x000fe4000f8e00ff */
[----:B------:R-:W-:-:S03]  /*7ae0*/  IMAD.U32 R15, RZ, RZ, UR51 ;  /* 0x00000033ff0f7e24 */ /* 0x000fc6000f8e00ff */
[----:B------:R-:W-:Y:S01]  /*7af0*/  SHF.L.U32 R8, R8, 0x1f, RZ ;  /* 0x0000001f08087819 */ /* 0x000fe200000006ff */
[----:B------:R-:W-:-:S04]  /*7b00*/  IMAD R15, R15, 0x8, R0 ;  /* 0x000000080f0f7824 */ /* 0x000fc800078e0200 */
[----:B------:R0:W1:Y:S01]  /*7b10*/  SYNCS.PHASECHK.TRANS64.TRYWAIT P1, [R15+URZ+0x29850], R8 ;  /* 0x029850080f0075a7 */ /* 0x000062000802017f */
[----:B------:R-:W-:Y:S05]  /*7b20*/  @!P0 BRA `(.L_x_267) ;  /* 0x0000000000048947 */ /* 0x000fea0003800000 */
[----:B------:R-:W-:Y:S01]  /*7b30*/  BPT.TRAP 0x1 ;  /* 0x000000040000795c */ /* 0x000fe20000300000 */
.L_x_267:
[----:B------:R-:W-:Y:S02]  /*7b40*/  VIADD R0, R0, 0x400 ;  /* 0x0000040000007836 */ /* 0x000fe40000000000 */
[----:B------:R-:W-:-:S03]  /*7b50*/  IMAD.U32 R9, RZ, RZ, UR51 ;  /* 0x00000033ff097e24 */ /* 0x000fc6000f8e00ff */
[----:B------:R-:W-:-:S04]  /*7b60*/  SHF.R.U32.HI R0, RZ, 0x4, R0 ;  /* 0x00000004ff007819 */ /* 0x000fc80000011600 */
[----:B------:R-:W-:-:S04]  /*7b70*/  LOP3.LUT R0, R0, 0x3fff, RZ, 0xc0, !PT ;  /* 0x00003fff00007812 */ /* 0x000fc800078ec0ff */
[----:B------:R-:W-:Y:S01]  /*7b80*/  LOP3.LUT R0, R0, 0x10000, RZ, 0xfc, !PT ;  /* 0x0001000000007812 */ /* 0x000fe200078efcff */
[----:B-1----:R-:W-:Y:S06]  /*7b90*/  @P1 BRA `(.L_x_268) ;  /* 0x0000000000081947 */ /* 0x002fec0003800000 */
[----:B------:R-:W1:Y:S02]  /*7ba0*/  SYNCS.PHASECHK.TRANS64.TRYWAIT P1, [R15+URZ+0x29850], R8 ;  /* 0x029850080f0075a7 */ /* 0x000e64000802017f */
[----:B-1----:R-:W-:Y:S05]  /*7bb0*/  @!P1 BRA `(.L_x_269) ;  /* 0x0000007c001c9947 */ /* 0x002fea0003800000 */
.L_x_268:
[----:B01----:R-:W-:Y:S01]  /*7bc0*/  IMAD R8, R9, 0x500, R0 ;  /* 0x0000050009087824 */ /* 0x003fe200078e0200 */
[----:B------:R-:W-:Y:S05]  /*7bd0*/  WARPSYNC.ALL ;  /* 0x0000000000007948 */ /* 0x000fea0003800000 */
[----:B------:R-:W-:Y:S01]  /*7be0*/  IMAD.MOV.U32 R9, RZ, RZ, -0x3ffffff0 ;  /* 0xc0000010ff097424 */ /* 0x000fe200078e00ff */
[C---:B------:R-:W-:Y:S01]  /*7bf0*/  R2UR UR6, R8.reuse ;  /* 0x00000000080672ca */ /* 0x040fe200000e0000 */
[----:B------:R-:W-:Y:S01]  /*7c00*/  WARPGROUP.ARRIVE ;  /* 0x00000000000079c5 */ /* 0x000fe20000000000 */
[----:B------:R-:W-:Y:S01]  /*7c10*/  VIADD R10, R8, 0x100 ;  /* 0x00000100080a7836 */ /* 0x000fe20000000000 */
[----:B------:R-:W-:Y:S01]  /*7c20*/  ULDC.64 UR8, c[0x0][0x9a0] ;  /* 0x0002680000087ab9 */ /* 0x000fe20000000a00 */
[----:B------:R-:W-:Y:S01]  /*7c30*/  R2UR UR7, R9 ;  /* 0x00000000090772ca */ /* 0x000fe200000e0000 */
[----:B------:R-:W-:Y:S01]  /*7c40*/  IMAD.MOV.U32 R11, RZ, RZ, -0x3ffffff0 ;  /* 0xc0000010ff0b7424 */ /* 0x000fe200078e00ff */
[----:B------:R-:W-:Y:S01]  /*7c50*/  UISETP.NE.U32.AND UP0, UPT, UR8, URZ, UPT ;  /* 0x0000003f0800728c */ /* 0x000fe2000bf05070 */
[----:B------:R-:W-:-:S03]  /*7c60*/  IMAD.MOV.U32 R14, RZ, RZ, 0x3f800000 ;  /* 0x3f800000ff0e7424 */ /* 0x000fc600078e00ff */
[----:B------:R-:W-:-:S06]  /*7c70*/  UISETP.NE.AND.EX UP0, UPT, UR9, URZ, UPT, UP0 ;  /* 0x0000003f0900728c */ /* 0x000fcc000bf05300 */
[----:B------:R-:W-:Y:S01]  /*7c80*/  PLOP3.LUT P1, PT, PT, PT, UP0, 0x80, 0x0 ;  /* 0x000000000000781c */ /* 0x000fe20003f2f008 */
[----:B------:R-:W-:Y:S01]  /*7c90*/  QGMMA.64x128x32.F32.E4M3.E4M3 R24, R172, gdesc[UR4], R24, gsb0 ;  /* 0x01e00004ac187df3 */ /* 0x000fe20008000818 */
[----:B------:R-:W-:Y:S01]  /*7ca0*/  R2UR UR6, R10 ;  /* 0x000000000a0672ca */ /* 0x000fe200000e0000 */
[----:B------:R-:W-:Y:S01]  /*7cb0*/  VIADD R10, R8, 0x200 ;  /* 0x00000200080a7836 */ /* 0x000fe20000000000 */
[----:B------:R-:W-:Y:S01]  /*7cc0*/  R2UR UR7, R11 ;  /* 0x000000000b0772ca */ /* 0x000fe200000e0000 */
[----:B------:R-:W-:Y:S02]  /*7cd0*/  @UP0 ULDC.64 UR10, c[0x0][0x9c8] ;  /* 0x00027200000a0ab9 */ /* 0x000fe40000000a00 */
[----:B------:R-:W-:Y:S01]  /*7ce0*/  @UP0 UIMAD.WIDE.U32 UR4, UR36, UR10, URZ ;  /* 0x0000000a240402a5 */ /* 0x000fe2000f8e003f */
[----:B------:R-:W-:Y:S01]  /*7cf0*/  IMAD.MOV.U32 R11, RZ, RZ, -0x3ffffff0 ;  /* 0xc0000010ff0b7424 */ /* 0x000fe200078e00ff */
[----:B------:R-:W-:Y:S02]  /*7d00*/  WARPGROUP.DEPBAR.LE gsb0, 0x0 ;  /* 0x00008000000079c5 */ /* 0x000fe40000010000 */
[----:B------:R-:W-:-:S06]  /*7d10*/  WARPGROUP.ARRIVE ;  /* 0x00000000000079c5 */ /* 0x000fcc0000000000 */
[----:B------:R-:W-:Y:S01]  /*7d20*/  QGMMA.64x128x32.F32.E4M3.E4M3 R24, R176, gdesc[UR4], R24, gsb0 ;  /* 0x01e00004b0187df3 */ /* 0x000fe20008000818 */
[----:B------:R-:W-:-:S04]  /*7d30*/  @UP0 UIMAD UR6, UR37, UR10, URZ ;  /* 0x0000000a250602a4 */ /* 0x000fc8000f8e023f */
[----:B------:R-:W-:Y:S02]  /*7d40*/  @UP0 UIMAD UR7, UR36, UR11, UR6 ;  /* 0x0000000b240702a4 */ /* 0x000fe4000f8e0206 */
[----:B------:R-:W-:Y:S01]  /*7d50*/  @UP0 USHF.R.S32.HI UR6, URZ, 0x1f, UR42 ;  /* 0x0000001f3f060899 */ /* 0x000fe2000801142a */
[----:B------:R-:W-:Y:S01]  /*7d60*/  @UP0 ULDC.64 UR10, c[0x0][0x9d0] ;  /* 0x00027400000a0ab9 */ /* 0x000fe20000000a00 */
[----:B------:R-:W-:Y:S02]  /*7d70*/  @UP0 UIADD3 UR5, UR5, UR7, URZ ;  /* 0x0000000705050290 */ /* 0x000fe4000fffe03f */
[----:B------:R-:W-:Y:S02]  /*7d80*/  @UP0 UIMAD UR6, UR6, UR10, URZ ;  /* 0x0000000a060602a4 */ /* 0x000fe4000f8e023f */
[----:B------:R-:W-:Y:S02]  /*7d90*/  @UP0 UIMAD.WIDE.U32 UR4, UR42, UR10, UR4 ;  /* 0x0000000a2a0402a5 */ /* 0x000fe4000f8e0004 */
[----:B------:R-:W-:-:S04]  /*7da0*/  @UP0 UIMAD UR6, UR42, UR11, UR6 ;  /* 0x0000000b2a0602a4 */ /* 0x000fc8000f8e0206 */
[----:B------:R-:W-:Y:S02]  /*7db0*/  @UP0 UIADD3 UR5, UR5, UR6, URZ ;  /* 0x0000000605050290 */ /* 0x000fe4000fffe03f */
[----:B------:R-:W-:Y:S01]  /*7dc0*/  @UP0 ULEA UR6, UP1, UR4, UR8, 0x2 ;  /* 0x0000000804060291 */ /* 0x000fe2000f82103f */
[----:B------:R-:W-:-:S03]  /*7dd0*/  R2UR UR7, R11 ;  /* 0x000000000b0772ca */ /* 0x000fc600000e0000 */
[----:B------:R-:W-:-:S03]  /*7de0*/  @UP0 ULEA.HI.X UR5, UR4, UR9, UR5, 0x2, UP1 ;  /* 0x0000000904050291 */ /* 0x000fc600088f1405 */
[----:B------:R-:W-:Y:S01]  /*7df0*/  @UP0 UMOV UR4, UR6 ;  /* 0x0000000600040c82 */ /* 0x000fe20008000000 */
[----:B------:R-:W-:Y:S01]  /*7e00*/  R2UR UR6, R10 ;  /* 0x000000000a0672ca */ /* 0x000fe200000e0000 */
[----:B------:R-:W-:Y:S02]  /*7e10*/  IMAD.U32 R12, RZ, RZ, UR4 ;  /* 0x00000004ff0c7e24 */ /* 0x000fe4000f8e00ff */
[----:B------:R-:W-:-:S05]  /*7e20*/  IMAD.U32 R13, RZ, RZ, UR5 ;  /* 0x00000005ff0d7e24 */ /* 0x000fca000f8e00ff */
[----:B------:R0:W2:Y:S01]  /*7e30*/  @P1 LDG.E R14, desc[UR48][R12.64] ;  /* 0x000000300c0e1981 */ /* 0x0000a2000c1e1900 */
[----:B------:R-:W-:Y:S02]  /*7e40*/  VIADD R10, R8, 0x300 ;  /* 0x00000300080a7836 */ /* 0x000fe40000000000 */
[----:B------:R-:W-:Y:S01]  /*7e50*/  IMAD.MOV.U32 R11, RZ, RZ, -0x3ffffff0 ;  /* 0xc0000010ff0b7424 */ /* 0x000fe200078e00ff */
[----:B------:R-:W-:Y:S02]  /*7e60*/  WARPGROUP.DEPBAR.LE gsb0, 0x0 ;  /* 0x00008000000079c5 */ /* 0x000fe40000010000 */
[----:B------:R-:W-:-:S06]  /*7e70*/  WARPGROUP.ARRIVE ;  /* 0x00000000000079c5 */ /* 0x000fcc0000000000 */
[----:B------:R-:W-:Y:S01]  /*7e80*/  QGMMA.64x128x32.F32.E4M3.E4M3 R24, R180, gdesc[UR4], R24, gsb0 ;  /* 0x01e00004b4187df3 */ /* 0x000fe20008000818 */
[----:B------:R-:W-:Y:S02]  /*7e90*/  R2UR UR6, R10 ;  /* 0x000000000a0672ca */ /* 0x000fe400000e0000 */
[----:B------:R-:W-:Y:S01]  /*7ea0*/  R2UR UR7, R11 ;  /* 0x000000000b0772ca */ /* 0x000fe200000e0000 */
[----:B------:R-:W-:Y:S02]  /*7eb0*/  VIADD R8, R8, 0x400 ;  /* 0x0000040008087836 */ /* 0x000fe40000000000 */
[----:B------:R-:W-:Y:S01]  /*7ec0*/  IMAD.MOV.U32 R9, RZ, RZ, -0x3ffffff0 ;  /* 0xc0000010ff097424 */ /* 0x000fe200078e00ff */
[----:B------:R-:W1:Y:S04]  /*7ed0*/  SHFL.BFLY PT, R0, R7, 0x2, 0x1f ;  /* 0x0c401f0007007f89 */ /* 0x000e6800000e0000 */
[----:B------:R-:W3:Y:S01]  /*7ee0*/  SHFL.BFLY PT, R11, R6, 0x2, 0x1f ;  /* 0x0c401f00060b7f89 */ /* 0x000ee200000e0000 */
[----:B------:R-:W-:-:S02]  /*7ef0*/  WARPGROUP.DEPBAR.LE gsb0, 0x0 ;  /* 0x00008000000079c5 */ /* 0x000fc40000010000 */
[----:B------:R-:W-:-:S06]  /*7f00*/  WARPGROUP.ARRIVE ;  /* 0x00000000000079c5 */ /* 0x000fcc0000000000 */
[----:B------:R-:W-:Y:S01]  /*7f10*/  QGMMA.64x128x32.F32.E4M3.E4M3 R24, R184, gdesc[UR4], R24, gsb0 ;  /* 0x01e00004b8187df3 */ /* 0x000fe20008000818 */
[----:B------:R-:W-:Y:S02]  /*7f20*/  R2UR UR6, R8 ;  /* 0x00000000080672ca */ /* 0x000fe400000e0000 */
[----:B------:R-:W-:Y:S01]  /*7f30*/  R2UR UR7, R9 ;  /* 0x00000000090772ca */ /* 0x000fe200000e0000 */
[----:B-1----:R-:W-:-:S01]  /*7f40*/  FADD.FTZ R0, R0, R7 ;  /* 0x0000000700007221 */ /* 0x002fc20000010000 */
[----:B---3--:R-:W-:-:S04]  /*7f50*/  FADD.FTZ R11, R11, R6 ;  /* 0x000000060b0b7221 */ /* 0x008fc80000010000 */
[----:B------:R-:W1:Y:S04]  /*7f60*/  SHFL.BFLY PT, R9, R0, 0x1, 0x1f ;  /* 0x0c201f0000097f89 */ /* 0x000e6800000e0000 */
[----:B------:R-:W0:Y:S01]  /*7f70*/  SHFL.BFLY PT, R8, R11, 0x1, 0x1f ;  /* 0x0c201f000b087f89 */ /* 0x000e2200000e0000 */
[----:B------:R-:W-:Y:S02]  /*7f80*/  IMAD.MOV.U32 R7, RZ, RZ, RZ ;  /* 0x000000ffff077224 */ /* 0x000fe400078e00ff */
[----:B-1----:R-:W-:Y:S01]  /*7f90*/  FADD.FTZ R9, R0, R9 ;  /* 0x0000000900097221 */ /* 0x002fe20000010000 */
[----:B0-----:R-:W-:-:S04]  /*7fa0*/  FADD.FTZ R12, R11, R8 ;  /* 0x000000080b0c7221 */ /* 0x001fc80000010000 */
[C---:B------:R-:W-:Y:S01]  /*7fb0*/  FSETP.NE.FTZ.AND P1, PT, R9.reuse, RZ, PT ;  /* 0x000000ff0900720b */ /* 0x040fe20003f35000 */
[----:B------:R-:W-:Y:S01]  /*7fc0*/  FMUL.FTZ R13, R9, 0.00390625 ;  /* 0x3b800000090d7820 */ /* 0x000fe20000410000 */
[----:B------:R-:W-:-:S04]  /*7fd0*/  FMUL.FTZ R20, R12, 0.00390625 ;  /* 0x3b8000000c147820 */ /* 0x000fc80000410000 */
[----:B------:R-:W-:Y:S02]  /*7fe0*/  FSETP.NE.FTZ.AND P2, PT, R13, RZ, PT ;  /* 0x000000ff0d00720b */ /* 0x000fe40003f55000 */
[----:B------:R-:W-:-:S05]  /*7ff0*/  FSETP.NE.FTZ.AND P3, PT, R20, RZ, PT ;  /* 0x000000ff1400720b */ /* 0x000fca0003f75000 */
[----:B------:R0:W-:Y:S01]  /*8000*/  @P1 MUFU.RCP R7, R9 ;  /* 0x0000000900071308 */ /* 0x0001e20000001000 */
[----:B------:R-:W-:Y:S01]  /*8010*/  FSETP.NE.FTZ.AND P1, PT, R12, RZ, PT ;  /* 0x000000ff0c00720b */ /* 0x000fe20003f35000 */
[----:B------:R-:W-:Y:S01]  /*8020*/  IMAD.MOV.U32 R11, RZ, RZ, RZ ;  /* 0x000000ffff0b7224 */ /* 0x000fe200078e00ff */
[----:B------:R-:W-:Y:S02]  /*8030*/  WARPGROUP.DEPBAR.LE gsb0, 0x0 ;  /* 0x00008000000079c5 */ /* 0x000fe40000010000 */
[----:B------:R-:W-:-:S06]  /*8040*/  WARPGROUP.ARRIVE ;  /* 0x00000000000079c5 */ /* 0x000fcc0000000000 */
[----:B------:R-:W-:Y:S01]  /*8050*/  QGMMA.64x128x32.F32.E4M3.E4M3 R24, R188, gdesc[UR4], R24, gsb0 ;  /* 0x01e00004bc187df3 */ /* 0x000fe20008000818 */
[----:B------:R-:W1:Y:S08]  /*8060*/  @P3 MUFU.LG2 R10, R20 ;  /* 0x00000014000a3308 */ /* 0x000e700000000c00 */
[----:B------:R-:W3:Y:S01]  /*8070*/  @P2 MUFU.LG2 R8, R13 ;  /* 0x0000000d00082308 */ /* 0x000ee20000000c00 */
[----:B------:R-:W-:-:S07]  /*8080*/  IMAD.U32 R21, RZ, RZ, UR38 ;  /* 0x00000026ff157e24 */ /* 0x000fce000f8e00ff */
[----:B------:R-:W4:Y:S01]  /*8090*/  @P1 MUFU.RCP R11, R12 ;  /* 0x0000000c000b1308 */ /* 0x000f220000001000 */
[----:B------:R-:W-:Y:S02]  /*80a0*/  IMAD.U32 R88, RZ, RZ, UR38 ;  /* 0x00000026ff587e24 */ /* 0x000fe4000f8e00ff */
[----:B0-----:R-:W-:Y:S01]  /*80b0*/  @P2 FMUL.FTZ R9, R21, 0.69314718246459960938 ;  /* 0x3f31721815092820 */ /* 0x001fe20000410000 */
[----:B-1----:R-:W-:Y:S01]  /*80c0*/  @P3 FMUL.FTZ R10, R10, 0.69314718246459960938 ;  /* 0x3f3172180a0a3820 */ /* 0x002fe20000410000 */
[----:B------:R-:W-:Y:S01]  /*80d0*/  @P3 FMUL.FTZ R21, R88, 0.69314718246459960938 ;  /* 0x3f31721858153820 */ /* 0x000fe20000410000 */
[----:B------:R-:W-:Y:S02]  /*80e0*/  IMAD.MOV.U32 R0, RZ, RZ, -0x800000 ;  /* 0xff800000ff007424 */ /* 0x000fe400078e00ff */
[----:B---3--:R-:W-:Y:S01]  /*80f0*/  @P2 FMUL.FTZ R8, R8, 0.69314718246459960938 ;  /* 0x3f31721808082820 */ /* 0x008fe20000410000 */
[----:B------:R-:W-:Y:S02]  /*8100*/  IMAD.MOV.U32 R6, RZ, RZ, -0x800000 ;  /* 0xff800000ff067424 */ /* 0x000fe400078e00ff */
[----:B------:R-:W-:Y:S01]  /*8110*/  @P3 FFMA.FTZ R0, R21, R5, R10 ;  /* 0x0000000515003223 */ /* 0x000fe2000001000a */
[----:B--2---:R-:W-:Y:S01]  /*8120*/  FMUL.FTZ R7, R7, R14 ;  /* 0x0000000e07077220 */ /* 0x004fe20000410000 */
[----:B------:R-:W-:Y:S01]  /*8130*/  @P2 FFMA.FTZ R6, R9, R4, R8 ;  /* 0x0000000409062223 */ /* 0x000fe20000010008 */
[----:B----4-:R-:W-:Y:S01]  /*8140*/  FMUL.FTZ R5, R11, R14 ;  /* 0x0000000e0b057220 */ /* 0x010fe20000410000 */
[----:B------:R-:W-:-:S02]  /*8150*/  WARPGROUP.DEPBAR.LE gsb0, 0x0 ;  /* 0x00008000000079c5 */ /* 0x000fc40000010000 */
[----:B------:R-:W-:Y:S05]  /*8160*/  @!P0 BRA `(.L_x_270) ;  /* 0x0000000000048947 */ /* 0x000fea0003800000 */
[----:B------:R-:W-:Y:S01]  /*8170*/  BPT.TRAP 0x1 ;  /* 0x000000040000795c */ /* 0x000fe20000300000 */
.L_x_270:
[----:B------:R-:W-:Y:S01]  /*8180*/  VIADD R4, R15, 0x29860 ;  /* 0x000298600f047836 */ /* 0x000fe20000000000 */
[----:B------:R-:W-:Y:S01]  /*8190*/  UIADD3 UR51, UR51, 0x1, URZ ;  /* 0x0000000133337890 */ /* 0x000fe2000fffe03f */
[-C--:B------:R-:W-:Y:S01]  /*81a0*/  FMUL.FTZ R102, R24, R7.reuse ;  /* 0x0000000718667220 */ /* 0x080fe20000410000 */
[-C--:B------:R-:W-:Y:S01]  /*81b0*/  FMUL.FTZ R100, R25, R7.reuse ;  /* 0x0000000719647220 */ /* 0x080fe20000410000 */
[-C--:B------:R-:W-:Y:S01]  /*81c0*/  FMUL.FTZ R101, R28, R7.reuse ;  /* 0x000000071c657220 */ /* 0x080fe20000410000 */
[----:B------:R-:W-:Y:S01]  /*81d0*/  PRMT R4, R3, 0x654, R4 ;  /* 0x0000065403047816 */ /* 0x000fe20000000004 */
[----:B------:R-:W-:Y:S01]  /*81e0*/  UISETP.NE.AND UP0, UPT, UR51, 0x2, UPT ;  /* 0x000000023300788c */ /* 0x000fe2000bf05270 */
[-C--:B------:R-:W-:Y:S01]  /*81f0*/  FMUL.FTZ R99, R29, R7.reuse ;  /* 0x000000071d637220 */ /* 0x080fe20000410000 */
[-C--:B------:R-:W-:Y:S01]  /*8200*/  FMUL.FTZ R98, R32, R7.reuse ;  /* 0x0000000720627220 */ /* 0x080fe20000410000 */
[----:B------:R0:W-:Y:S01]  /*8210*/  SYNCS.ARRIVE.TRANS64.RED.A1T0 RZ, [R4+URZ], RZ ;  /* 0x000000ff04ff79a7 */ /* 0x0001e2000810043f */
        /* <DEDUP_REMOVED lines=38> */
[----:B------:R-:W-:Y:S01]  /*8480*/  USEL UR4, URZ, 0x1, UP0 ;  /* 0x000000013f047887 */ /* 0x000fe20008000000 */
        /* <DEDUP_REMOVED lines=16> */
[----:B------:R-:W-:Y:S01]  /*8590*/  PLOP3.LUT P0, PT, PT, PT, PT, 0x8, 0x0 ;  /* 0x000000000000781c */ /* 0x000fe20003f0e170 */
[-C--:B------:R-:W-:Y:S01]  /*85a0*/  FMUL.FTZ R13, R79, R5.reuse ;  /* 0x000000054f0d7220 */ /* 0x080fe20000410000 */
[-C--:B------:R-:W-:Y:S01]  /*85b0*/  FMUL.FTZ R12, R82, R5.reuse ;  /* 0x00000005520c7220 */ /* 0x080fe20000410000 */
[-C--:B------:R-:W-:Y:S01]  /*85c0*/  FMUL.FTZ R8, R83, R5.reuse ;  /* 0x0000000553087220 */ /* 0x080fe20000410000 */
[-C--:B------:R-:W-:Y:S01]  /*85d0*/  FMUL.FTZ R9, R86, R5.reuse ;  /* 0x0000000556097220 */ /* 0x080fe20000410000 */
[----:B------:R-:W-:Y:S01]  /*85e0*/  FMUL.FTZ R87, R87, R5 ;  /* 0x0000000557577220 */ /* 0x000fe20000410000 */
[----:B------:R-:W-:-:S02]  /*85f0*/  UIADD3 UR44, UR44, 0x1, URZ ;  /* 0x000000012c2c7890 */ /* 0x000fc4000fffe03f */
[----:B------:R-:W-:Y:S02]  /*8600*/  USEL UR51, UR51, URZ, UP0 ;  /* 0x0000003f33337287 */ /* 0x000fe40008000000 */
[----:B0-----:R-:W-:-:S12]  /*8610*/  ULOP3.LUT UR43, UR43, UR4, URZ, 0x3c, !UPT ;  /* 0x000000042b2b7292 */ /* 0x001fd8000f8e3c3f */
.L_x_248:
[----:B------:R-:W0:Y:S01]  /*8620*/  S2R R4, SR_CgaCtaId ;  /* 0x0000000000047919 */ /* 0x000e220000008800 */
[----:B------:R-:W-:Y:S01]  /*8630*/  MOV R3, 0x400 ;  /* 0x0000040000037802 */ /* 0x000fe20000000f00 */
[----:B------:R-:W-:Y:S01]  /*8640*/  BSSY B0, `(.L_x_271) ;  /* 0x0000255000007945 */ /* 0x000fe20003800000 */
[----:B------:R-:W-:Y:S02]  /*8650*/  BAR.SYNC.DEFER_BLOCKING 0x5, 0x180 ;  /* 0x0146000000007b1d */ /* 0x000fe40000010000 */
[----:B0-----:R-:W-:-:S05]  /*8660*/  LEA R3, R4, R3, 0x18 ;  /* 0x0000000304037211 */ /* 0x001fca00078ec0ff */
[----:B------:R-:W0:Y:S02]  /*8670*/  LDS.128 R48, [R3+0x298d0] ;  /* 0x0298d00003307984 */ /* 0x000e240000000c00 */
[----:B0-----:R-:W-:Y:S01]  /*8680*/  R2UR UR5, R50 ;  /* 0x00000000320572ca */ /* 0x001fe200000e0000 */
[----:B------:R-:W-:Y:S06]  /*8690*/  BAR.ARV 0x4, 0x180 ;  /* 0x0106000000007b1d */ /* 0x000fec0000002000 */
[----:B------:R-:W-:Y:S08]  /*86a0*/  @P0 BRA `(.L_x_272) ;  /* 0x00000018009c0947 */ /* 0x000ff00003800000 */
[----:B------:R-:W0:Y:S01]  /*86b0*/  S2R R54, SR_TID.X ;  /* 0x0000000000367919 */ /* 0x000e220000002100 */
[----:B------:R-:W-:Y:S01]  /*86c0*/  ULDC.64 UR6, c[0x4][0x40] ;  /* 0x0100100000067ab9 */ /* 0x000fe20000000a00 */
[----:B0-----:R-:W-:-:S05]  /*86d0*/  IMAD.SHL.U32 R4, R54, 0x4, RZ ;  /* 0x0000000436047824 */ /* 0x001fca00078e00ff */
[----:B------:R-:W-:-:S04]  /*86e0*/  LOP3.LUT R4, R4, 0xc, RZ, 0xc0, !PT ;  /* 0x0000000c04047812 */ /* 0x000fc800078ec0ff */
[----:B------:R-:W-:-:S05]  /*86f0*/  IADD3 R4, P0, R4, UR6, RZ ;  /* 0x0000000604047c10 */ /* 0x000fca000ff1e0ff */
[----:B------:R-:W-:Y:S01]  /*8700*/  IMAD.X R5, RZ, RZ, UR7, P0 ;  /* 0x00000007ff057e24 */ /* 0x000fe200080e06ff */
[----:B------:R-:W-:Y:S02]  /*8710*/  F2FP.BF16.F32.PACK_AB R21, R21, R26 ;  /* 0x0000001a1515723e */ /* 0x000fe400000010ff */
[----:B------:R-:W-:Y:S02]  /*8720*/  F2FP.BF16.F32.PACK_AB R65, R65, R68 ;  /* 0x000000444141723e */ /* 0x000fe400000010ff */
[----:B------:R-:W-:Y:S01]  /*8730*/  F2FP.BF16.F32.PACK_AB R64, R61, R64 ;  /* 0x000000403d40723e */ /* 0x000fe200000010ff */
[----:B------:R0:W2:Y:S01]  /*8740*/  LDG.E.CONSTANT R48, desc[UR48][R4.64] ;  /* 0x0000003004307981 */ /* 0x0000a2000c1e9900 */
[----:B------:R-:W-:Y:S01]  /*8750*/  F2FP.BF16.F32.PACK_AB R12, R9, R12 ;  /* 0x0000000c090c723e */ /* 0x000fe200000010ff */
[----:B------:R-:W-:Y:S01]  /*8760*/  USHF.L.U32 UR8, UR36, 0x2, URZ ;  /* 0x0000000224087899 */ /* 0x000fe2000800063f */
[----:B------:R-:W-:Y:S01]  /*8770*/  F2FP.BF16.F32.PACK_AB R87, R87, R8 ;  /* 0x000000085757723e */ /* 0x000fe200000010ff */
[----:B------:R-:W1:Y:S01]  /*8780*/  S2R R26, SR_SWINHI ;  /* 0x00000000001a7919 */ /* 0x000e620000002f00 */
[----:B------:R-:W-:Y:S01]  /*8790*/  F2FP.BF16.F32.PACK_AB R57, R57, R60 ;  /* 0x0000003c3939723e */ /* 0x000fe200000010ff */
[----:B------:R-:W-:Y:S01]  /*87a0*/  ULDC.64 UR6, c[0x0][0xbd8] ;  /* 0x0002f60000067ab9 */ /* 0x000fe20000000a00 */
[----:B------:R-:W-:Y:S01]  /*87b0*/  F2FP.BF16.F32.PACK_AB R56, R53, R56 ;  /* 0x000000383538723e */ /* 0x000fe200000010ff */
[----:B------:R-:W-:Y:S01]  /*87c0*/  USHF.L.U64.HI UR9, UR36, 0x2, UR37 ;  /* 0x0000000224097899 */ /* 0x000fe20008010225 */
[----:B------:R-:W-:Y:S01]  /*87d0*/  F2FP.BF16.F32.PACK_AB R47, R47, R52 ;  /* 0x000000342f2f723e */ /* 0x000fe200000010ff */
[----:B------:R-:W-:Y:S01]  /*87e0*/  UIADD3 UR4, UP1, UR8, UR6, URZ ;  /* 0x0000000608047290 */ /* 0x000fe2000ff3e03f */
[----:B0-----:R-:W-:Y:S01]  /*87f0*/  LOP3.LUT P0, R4, R54, 0x3, RZ, 0xc0, !PT ;  /* 0x0000000336047812 */ /* 0x001fe2000780c0ff */
[----:B------:R-:W-:Y:S01]  /*8800*/  UISETP.NE.U32.AND UP0, UPT, UR6, URZ, UPT ;  /* 0x0000003f0600728c */ /* 0x000fe2000bf05070 */
[----:B------:R-:W-:Y:S01]  /*8810*/  F2FP.BF16.F32.PACK_AB R46, R43, R46 ;  /* 0x0000002e2b2e723e */ /* 0x000fe200000010ff */
[----:B------:R-:W-:Y:S01]  /*8820*/  UIADD3.X UR6, UR9, UR7, URZ, UP1, !UPT ;  /* 0x0000000709067290 */ /* 0x000fe20008ffe43f */
[----:B------:R-:W-:Y:S01]  /*8830*/  ISETP.EQ.OR P0, PT, R4, 0x3, !P0 ;  /* 0x000000030400780c */ /* 0x000fe20004702670 */
[----:B------:R-:W-:Y:S01]  /*8840*/  UISETP.NE.AND.EX UP0, UPT, UR7, URZ, UPT, UP0 ;  /* 0x0000003f0700728c */ /* 0x000fe2000bf05300 */
[----:B------:R-:W-:-:S02]  /*8850*/  F2FP.BF16.F32.PACK_AB R10, R7, R10 ;  /* 0x0000000a070a723e */ /* 0x000fc400000010ff */
[----:B------:R-:W-:Y:S02]  /*8860*/  SEL R61, R65, R64, P0 ;  /* 0x00000040413d7207 */ /* 0x000fe40000000000 */
[----:B------:R-:W-:Y:S02]  /*8870*/  SEL R64, R64, R65, P0 ;  /* 0x0000004140407207 */ /* 0x000fe40000000000 */
[----:B------:R-:W-:Y:S02]  /*8880*/  F2FP.BF16.F32.PACK_AB R39, R39, R42 ;  /* 0x0000002a2727723e */ /* 0x000fe400000010ff */
[----:B------:R-:W-:Y:S02]  /*8890*/  F2FP.BF16.F32.PACK_AB R38, R35, R38 ;  /* 0x000000262326723e */ /* 0x000fe400000010ff */
[----:B------:R-:W-:Y:S02]  /*88a0*/  F2FP.BF16.F32.PACK_AB R11, R11, R14 ;  /* 0x0000000e0b0b723e */ /* 0x000fe400000010ff */
[----:B------:R-:W-:-:S02]  /*88b0*/  SEL R63, R57, R56, P0 ;  /* 0x00000038393f7207 */ /* 0x000fc40000000000 */
[----:B------:R-:W-:Y:S02]  /*88c0*/  SEL R65, R12, R87, P0 ;  /* 0x000000570c417207 */ /* 0x000fe40000000000 */
[----:B------:R-:W-:Y:S02]  /*88d0*/  SEL R54, R87, R12, P0 ;  /* 0x0000000c57367207 */ /* 0x000fe40000000000 */
[----:B------:R-:W-:Y:S02]  /*88e0*/  F2FP.BF16.F32.PACK_AB R73, R73, R76 ;  /* 0x0000004c4949723e */ /* 0x000fe400000010ff */
[----:B------:R-:W-:Y:S02]  /*88f0*/  MOV R4, R3 ;  /* 0x0000000300047202 */ /* 0x000fe40000000f00 */
[----:B-1----:R-:W-:Y:S02]  /*8900*/  MOV R5, R26 ;  /* 0x0000001a00057202 */ /* 0x002fe40000000f00 */
[----:B------:R-:W-:-:S02]  /*8910*/  F2FP.BF16.F32.PACK_AB R72, R69, R72 ;  /* 0x000000484548723e */ /* 0x000fc400000010ff */
[----:B------:R-:W-:Y:S01]  /*8920*/  SEL R56, R56, R57, P0 ;  /* 0x0000003938387207 */ /* 0x000fe20000000000 */
[----:B------:R-:W-:Y:S01]  /*8930*/  IMAD.WIDE R8, R170, 0x2, R4 ;  /* 0x00000002aa087825 */ /* 0x000fe200078e0204 */
[----:B------:R-:W-:Y:S02]  /*8940*/  F2FP.BF16.F32.PACK_AB R31, R31, R34 ;  /* 0x000000221f1f723e */ /* 0x000fe400000010ff */
[----:B------:R-:W-:Y:S02]  /*8950*/  F2FP.BF16.F32.PACK_AB R30, R27, R30 ;  /* 0x0000001e1b1e723e */ /* 0x000fe400000010ff */
[C---:B------:R-:W-:Y:S02]  /*8960*/  LOP3.LUT R7, R8.reuse, 0x380, RZ, 0xc0, !PT ;  /* 0x0000038008077812 */ /* 0x040fe400078ec0ff */
[----:B------:R-:W-:Y:S02]  /*8970*/  IADD3 R12, P6, R8, 0x20, RZ ;  /* 0x00000020080c7810 */ /* 0x000fe40007fde0ff */
[----:B------:R-:W-:-:S02]  /*8980*/  SEL R57, R47, R46, P0 ;  /* 0x0000002e2f397207 */ /* 0x000fc40000000000 */
[----:B------:R-:W-:Y:S02]  /*8990*/  F2FP.BF16.F32.PACK_AB R33, R33, R36 ;  /* 0x000000242121723e */ /* 0x000fe400000010ff */
[----:B------:R-:W-:Y:S02]  /*89a0*/  SEL R46, R46, R47, P0 ;  /* 0x0000002f2e2e7207 */ /* 0x000fe40000000000 */
[----:B------:R-:W-:Y:S02]  /*89b0*/  SEL R55, R11, R10, P0 ;  /* 0x0000000a0b377207 */ /* 0x000fe40000000000 */
[----:B------:R-:W-:Y:S02]  /*89c0*/  SEL R36, R10, R11, P0 ;  /* 0x0000000b0a247207 */ /* 0x000fe40000000000 */
[----:B------:R-:W-:Y:S02]  /*89d0*/  SEL R47, R39, R38, P0 ;  /* 0x00000026272f7207 */ /* 0x000fe40000000000 */
[----:B------:R-:W-:-:S02]  /*89e0*/  SHF.R.U64 R7, R7, 0x3, RZ ;  /* 0x0000000307077819 */ /* 0x000fc400000012ff */
[----:B------:R-:W-:Y:S01]  /*89f0*/  F2FP.BF16.F32.PACK_AB R32, R29, R32 ;  /* 0x000000201d20723e */ /* 0x000fe200000010ff */
[----:B------:R-:W-:Y:S01]  /*8a00*/  IMAD.X R29, RZ, RZ, R9, P6 ;  /* 0x000000ffff1d7224 */ /* 0x000fe200030e0609 */
[----:B------:R-:W-:Y:S02]  /*8a10*/  SEL R59, R73, R72, P0 ;  /* 0x00000048493b7207 */ /* 0x000fe40000000000 */
[----:B------:R-:W-:Y:S02]  /*8a20*/  SEL R38, R38, R39, P0 ;  /* 0x0000002726267207 */ /* 0x000fe40000000000 */
[----:B------:R-:W-:Y:S02]  /*8a30*/  LOP3.LUT R10, R12, 0x380, RZ, 0xc0, !PT ;  /* 0x000003800c0a7812 */ /* 0x000fe400078ec0ff */
[----:B------:R-:W-:Y:S02]  /*8a40*/  SEL R72, R72, R73, P0 ;  /* 0x0000004948487207 */ /* 0x000fe40000000000 */
[----:B------:R-:W-:-:S02]  /*8a50*/  SEL R39, R31, R30, P0 ;  /* 0x0000001e1f277207 */ /* 0x000fc40000000000 */
[----:B------:R-:W-:Y:S02]  /*8a60*/  SEL R50, R30, R31, P0 ;  /* 0x0000001f1e327207 */ /* 0x000fe40000000000 */
[C---:B------:R-:W-:Y:S02]  /*8a70*/  IADD3 R67, P1, R8.reuse, 0x40, RZ ;  /* 0x0000004008437810 */ /* 0x040fe40007f3e0ff */
[C---:B------:R-:W-:Y:S02]  /*8a80*/  IADD3 R69, P2, R8.reuse, 0x60, RZ ;  /* 0x0000006008457810 */ /* 0x040fe40007f5e0ff */
[C---:B------:R-:W-:Y:S01]  /*8a90*/  IADD3 R30, P3, R8.reuse, 0x4000, RZ ;  /* 0x00004000081e7810 */ /* 0x040fe20007f7e0ff */
[----:B------:R-:W-:Y:S01]  /*8aa0*/  IMAD.X R27, RZ, RZ, R9, P1 ;  /* 0x000000ffff1b7224 */ /* 0x000fe200008e0609 */
[C---:B------:R-:W-:Y:S02]  /*8ab0*/  IADD3 R71, P4, R8.reuse, 0x4020, RZ ;  /* 0x0000402008477810 */ /* 0x040fe40007f9e0ff */
[----:B------:R-:W-:-:S02]  /*8ac0*/  IADD3 R73, P5, R8, 0x4040, RZ ;  /* 0x0000404008497810 */ /* 0x000fc40007fbe0ff */
[----:B------:R-:W-:Y:S02]  /*8ad0*/  IADD3 R75, P6, R8, 0x4060, RZ ;  /* 0x00004060084b7810 */ /* 0x000fe40007fde0ff */
[----:B------:R-:W-:Y:S02]  /*8ae0*/  LOP3.LUT R8, R7, R8, RZ, 0x3c, !PT ;  /* 0x0000000807087212 */ /* 0x000fe400078e3cff */
[----:B------:R-:W-:Y:S01]  /*8af0*/  SHF.R.U64 R7, R10, 0x3, RZ ;  /* 0x000000030a077819 */ /* 0x000fe200000012ff */
[--C-:B------:R-:W-:Y:S01]  /*8b00*/  IMAD.X R11, RZ, RZ, R9.reuse, P6 ;  /* 0x000000ffff0b7224 */ /* 0x100fe200030e0609 */
[----:B------:R-:W-:Y:S02]  /*8b10*/  LOP3.LUT R14, R67, 0x380, RZ, 0xc0, !PT ;  /* 0x00000380430e7812 */ /* 0x000fe400078ec0ff */
[----:B------:R-:W-:Y:S02]  /*8b20*/  F2FP.BF16.F32.PACK_AB R25, R25, R28 ;  /* 0x0000001c1919723e */ /* 0x000fe400000010ff */
[----:B------:R-:W-:Y:S01]  /*8b30*/  F2FP.BF16.F32.PACK_AB R20, R13, R20 ;  /* 0x000000140d14723e */ /* 0x000fe200000010ff */
[----:B------:R-:W-:Y:S01]  /*8b40*/  IMAD.X R13, RZ, RZ, R9, P5 ;  /* 0x000000ffff0d7224 */ /* 0x000fe200028e0609 */
[----:B------:R-:W-:-:S02]  /*8b50*/  LOP3.LUT R28, R7, R12, RZ, 0x3c, !PT ;  /* 0x0000000c071c7212 */ /* 0x000fc400078e3cff */
[----:B------:R-:W-:Y:S02]  /*8b60*/  LOP3.LUT R7, R30, 0x380, RZ, 0xc0, !PT ;  /* 0x000003801e077812 */ /* 0x000fe400078ec0ff */
[----:B------:R-:W-:Y:S02]  /*8b70*/  SHF.R.U64 R10, R14, 0x3, RZ ;  /* 0x000000030e0a7819 */ /* 0x000fe400000012ff */
[----:B------:R-:W-:Y:S02]  /*8b80*/  F2FP.BF16.F32.PACK_AB R41, R41, R44 ;  /* 0x0000002c2929723e */ /* 0x000fe400000010ff */
[----:B------:R-:W-:Y:S02]  /*8b90*/  F2FP.BF16.F32.PACK_AB R40, R37, R40 ;  /* 0x000000282528723e */ /* 0x000fe400000010ff */
[----:B------:R-:W-:Y:S02]  /*8ba0*/  SEL R31, R21, R20, P0 ;  /* 0x00000014151f7207 */ /* 0x000fe40000000000 */
[----:B------:R-:W-:Y:S01]  /*8bb0*/  SEL R52, R20, R21, P0 ;  /* 0x0000001514347207 */ /* 0x000fe20000000000 */
[----:B------:R-:W-:Y:S01]  /*8bc0*/  IMAD.X R21, RZ, RZ, R9, P3 ;  /* 0x000000ffff157224 */ /* 0x000fe200018e0609 */
[----:B------:R-:W-:-:S02]  /*8bd0*/  F2FP.BF16.F32.PACK_AB R101, R101, R102 ;  /* 0x000000666565723e */ /* 0x000fc400000010ff */
[----:B------:R-:W-:Y:S02]  /*8be0*/  F2FP.BF16.F32.PACK_AB R100, R99, R100 ;  /* 0x000000646364723e */ /* 0x000fe400000010ff */
[----:B------:R-:W-:Y:S02]  /*8bf0*/  LOP3.LUT R20, R69, 0x380, RZ, 0xc0, !PT ;  /* 0x0000038045147812 */ /* 0x000fe400078ec0ff */
[----:B------:R-:W-:Y:S02]  /*8c00*/  F2FP.BF16.F32.PACK_AB R97, R97, R98 ;  /* 0x000000626161723e */ /* 0x000fe400000010ff */
[----:B------:R-:W-:Y:S02]  /*8c10*/  F2FP.BF16.F32.PACK_AB R96, R95, R96 ;  /* 0x000000605f60723e */ /* 0x000fe400000010ff */
[----:B------:R-:W-:Y:S02]  /*8c20*/  SHF.R.U64 R7, R7, 0x3, RZ ;  /* 0x0000000307077819 */ /* 0x000fe400000012ff */
[----:B------:R-:W-:-:S02]  /*8c30*/  F2FP.BF16.F32.PACK_AB R93, R93, R94 ;  /* 0x0000005e5d5d723e */ /* 0x000fc400000010ff */
[----:B------:R-:W-:Y:S02]  /*8c40*/  F2FP.BF16.F32.PACK_AB R92, R91, R92 ;  /* 0x0000005c5b5c723e */ /* 0x000fe400000010ff */
[----:B------:R-:W-:Y:S02]  /*8c50*/  LOP3.LUT R26, R10, R67, RZ, 0x3c, !PT ;  /* 0x000000430a1a7212 */ /* 0x000fe400078e3cff */
[----:B------:R-:W-:Y:S02]  /*8c60*/  F2FP.BF16.F32.PACK_AB R89, R89, R90 ;  /* 0x0000005a5959723e */ /* 0x000fe400000010ff */
[----:B------:R-:W-:Y:S02]  /*8c70*/  F2FP.BF16.F32.PACK_AB R88, R45, R88 ;  /* 0x000000582d58723e */ /* 0x000fe400000010ff */
[----:B------:R-:W-:Y:S01]  /*8c80*/  F2FP.BF16.F32.PACK_AB R24, R15, R24 ;  /* 0x000000180f18723e */ /* 0x000fe200000010ff */
[----:B------:R-:W-:Y:S01]  /*8c90*/  IMAD.X R15, RZ, RZ, R9, P4 ;  /* 0x000000ffff0f7224 */ /* 0x000fe200020e0609 */
[----:B------:R-:W-:-:S02]  /*8ca0*/  SEL R53, R41, R40, P0 ;  /* 0x0000002829357207 */ /* 0x000fc40000000000 */
[----:B------:R-:W-:Y:S02]  /*8cb0*/  LOP3.LUT R10, R71, 0x380, RZ, 0xc0, !PT ;  /* 0x00000380470a7812 */ /* 0x000fe400078ec0ff */
[----:B------:R-:W-:Y:S02]  /*8cc0*/  LOP3.LUT R42, R75, 0x380, RZ, 0xc0, !PT ;  /* 0x000003804b2a7812 */ /* 0x000fe400078ec0ff */
[----:B------:R-:W-:Y:S02]  /*8cd0*/  SEL R35, R101, R100, P0 ;  /* 0x0000006465237207 */ /* 0x000fe40000000000 */
[----:B------:R-:W-:Y:S02]  /*8ce0*/  SEL R40, R40, R41, P0 ;  /* 0x0000002928287207 */ /* 0x000fe40000000000 */
[----:B------:R-:W-:Y:S02]  /*8cf0*/  SHF.R.U64 R14, R20, 0x3, RZ ;  /* 0x00000003140e7819 */ /* 0x000fe400000012ff */
[----:B------:R-:W-:-:S02]  /*8d00*/  SEL R100, R100, R101, P0 ;  /* 0x0000006564647207 */ /* 0x000fc40000000000 */
[----:B------:R-:W-:Y:S02]  /*8d10*/  SEL R37, R97, R96, P0 ;  /* 0x0000006061257207 */ /* 0x000fe40000000000 */
[----:B------:R-:W-:Y:S02]  /*8d20*/  SEL R41, R33, R32, P0 ;  /* 0x0000002021297207 */ /* 0x000fe40000000000 */
[----:B------:R-:W-:Y:S02]  /*8d30*/  LOP3.LUT R20, R7, R30, RZ, 0x3c, !PT ;  /* 0x0000001e07147212 */ /* 0x000fe400078e3cff */
[----:B------:R-:W-:Y:S02]  /*8d40*/  SEL R96, R96, R97, P0 ;  /* 0x0000006160607207 */ /* 0x000fe40000000000 */
[----:B------:R-:W-:Y:S02]  /*8d50*/  SEL R43, R93, R92, P0 ;  /* 0x0000005c5d2b7207 */ /* 0x000fe40000000000 */
[----:B------:R-:W-:-:S02]  /*8d60*/  SEL R32, R32, R33, P0 ;  /* 0x0000002120207207 */ /* 0x000fc40000000000 */
[----:B------:R-:W-:Y:S02]  /*8d70*/  SEL R92, R92, R93, P0 ;  /* 0x0000005d5c5c7207 */ /* 0x000fe40000000000 */
[----:B------:R-:W-:Y:S02]  /*8d80*/  SEL R45, R89, R88, P0 ;  /* 0x00000058592d7207 */ /* 0x000fe40000000000 */
[----:B------:R-:W-:Y:S02]  /*8d90*/  SEL R33, R25, R24, P0 ;  /* 0x0000001819217207 */ /* 0x000fe40000000000 */
[----:B------:R-:W-:Y:S02]  /*8da0*/  SHF.R.U64 R10, R10, 0x3, RZ ;  /* 0x000000030a0a7819 */ /* 0x000fe400000012ff */
[----:B------:R-:W-:Y:S02]  /*8db0*/  SHF.R.U64 R42, R42, 0x3, RZ ;  /* 0x000000032a2a7819 */ /* 0x000fe400000012ff */
[----:B------:R-:W-:-:S02]  /*8dc0*/  SEL R88, R88, R89, P0 ;  /* 0x0000005958587207 */ /* 0x000fc40000000000 */
[----:B------:R-:W-:Y:S01]  /*8dd0*/  SEL R34, R24, R25, P0 ;  /* 0x0000001918227207 */ /* 0x000fe20000000000 */
[----:B------:R-:W-:Y:S01]  /*8de0*/  IMAD.X R25, RZ, RZ, R9, P2 ;  /* 0x000000ffff197224 */ /* 0x000fe200010e0609 */
[----:B------:R-:W-:Y:S02]  /*8df0*/  LOP3.LUT R24, R14, R69, RZ, 0x3c, !PT ;  /* 0x000000450e187212 */ /* 0x000fe400078e3cff */
[----:B------:R-:W-:Y:S02]  /*8e00*/  LOP3.LUT R14, R10, R71, RZ, 0x3c, !PT ;  /* 0x000000470a0e7212 */ /* 0x000fe400078e3cff */
[----:B------:R-:W-:Y:S02]  /*8e10*/  LOP3.LUT R10, R42, R75, RZ, 0x3c, !PT ;  /* 0x0000004b2a0a7212 */ /* 0x000fe400078e3cff */
[----:B------:R-:W-:Y:S02]  /*8e20*/  MOV R66, R20 ;  /* 0x0000001400427202 */ /* 0x000fe40000000f00 */
[----:B------:R-:W-:-:S02]  /*8e30*/  LOP3.LUT R12, R73, 0x380, RZ, 0xc0, !PT ;  /* 0x00000380490c7812 */ /* 0x000fc400078ec0ff */
[----:B------:R-:W-:Y:S02]  /*8e40*/  MOV R70, R8 ;  /* 0x0000000800467202 */ /* 0x000fe40000000f00 */
[----:B------:R-:W-:Y:S02]  /*8e50*/  SHF.R.U64 R12, R12, 0x3, RZ ;  /* 0x000000030c0c7819 */ /* 0x000fe400000012ff */
[----:B------:R-:W-:Y:S02]  /*8e60*/  MOV R58, R10 ;  /* 0x0000000a003a7202 */ /* 0x000fe40000000f00 */
[----:B------:R-:W-:Y:S02]  /*8e70*/  LOP3.LUT R12, R12, R73, RZ, 0x3c, !PT ;  /* 0x000000490c0c7212 */ /* 0x000fe400078e3cff */
[----:B------:R-:W-:Y:S02]  /*8e80*/  MOV R62, R14 ;  /* 0x0000000e003e7202 */ /* 0x000fe40000000f00 */
[----:B------:R-:W-:-:S02]  /*8e90*/  MOV R60, R12 ;  /* 0x0000000c003c7202 */ /* 0x000fc40000000f00 */
[----:B------:R-:W-:Y:S02]  /*8ea0*/  MOV R69, R28 ;  /* 0x0000001c00457202 */ /* 0x000fe40000000f00 */
[----:B------:R-:W-:Y:S02]  /*8eb0*/  MOV R68, R26 ;  /* 0x0000001a00447202 */ /* 0x000fe40000000f00 */
[----:B------:R-:W-:Y:S02]  /*8ec0*/  MOV R67, R24 ;  /* 0x0000001800437202 */ /* 0x000fe40000000f00 */
[----:B------:R-:W-:Y:S02]  /*8ed0*/  PLOP3.LUT P2, PT, PT, PT, UP0, 0x80, 0x0 ;  /* 0x000000000000781c */ /* 0x000fe40003f4f008 */
[----:B--2---:R-:W-:Y:S01]  /*8ee0*/  LOP3.LUT R7, R48, 0x2, RZ, 0x3c, !PT ;  /* 0x0000000230077812 */ /* 0x004fe200078e3cff */
[----:B------:R-:W-:Y:S04]  /*8ef0*/  SHFL.IDX PT, R35, R35, R48, 0x1c1f ;  /* 0x001c1f3023237589 */ /* 0x000fe800000e0000 */
[----:B------:R-:W0:Y:S04]  /*8f00*/  SHFL.IDX PT, R100, R100, R7, 0x1c1f ;  /* 0x001c1f0764647589 */ /* 0x000e2800000e0000 */
[----:B------:R-:W-:Y:S04]  /*8f10*/  SHFL.IDX PT, R59, R59, R48, 0x1c1f ;  /* 0x001c1f303b3b7589 */ /* 0x000fe800000e0000 */
[----:B------:R-:W1:Y:S04]  /*8f20*/  SHFL.IDX PT, R72, R72, R7, 0x1c1f ;  /* 0x001c1f0748487589 */ /* 0x000e6800000e0000 */
[----:B------:R-:W-:Y:S04]  /*8f30*/  SHFL.IDX PT, R37, R37, R48, 0x1c1f ;  /* 0x001c1f3025257589 */ /* 0x000fe800000e0000 */
[----:B------:R-:W-:Y:S04]  /*8f40*/  SHFL.IDX PT, R53, R53, R48, 0x1c1f ;  /* 0x001c1f3035357589 */ /* 0x000fe800000e0000 */
[----:B------:R-:W-:Y:S04]  /*8f50*/  SHFL.IDX PT, R61, R61, R48, 0x1c1f ;  /* 0x001c1f303d3d7589 */ /* 0x000fe800000e0000 */
[----:B------:R-:W2:Y:S01]  /*8f60*/  SHFL.IDX PT, R96, R96, R7, 0x1c1f ;  /* 0x001c1f0760607589 */ /* 0x000ea200000e0000 */
[----:B0-----:R-:W-:-:S02]  /*8f70*/  SEL R8, R35, R100, P0 ;  /* 0x0000006423087207 */ /* 0x001fc40000000000 */
[----:B------:R-:W-:Y:S01]  /*8f80*/  SEL R10, R100, R35, P0 ;  /* 0x00000023640a7207 */ /* 0x000fe20000000000 */
[----:B------:R-:W0:Y:S04]  /*8f90*/  SHFL.IDX PT, R64, R64, R7, 0x1c1f ;  /* 0x001c1f0740407589 */ /* 0x000e2800000e0000 */
[----:B------:R-:W3:Y:S01]  /*8fa0*/  SHFL.IDX PT, R40, R40, R7, 0x1c1f ;  /* 0x001c1f0728287589 */ /* 0x000ee200000e0000 */
[----:B-1----:R-:W-:Y:S02]  /*8fb0*/  SEL R9, R59, R72, P0 ;  /* 0x000000483b097207 */ /* 0x002fe40000000000 */
[----:B------:R-:W-:Y:S01]  /*8fc0*/  SEL R11, R72, R59, P0 ;  /* 0x0000003b480b7207 */ /* 0x000fe20000000000 */
[----:B------:R-:W-:Y:S04]  /*8fd0*/  SHFL.IDX PT, R43, R43, R48, 0x1c1f ;  /* 0x001c1f302b2b7589 */ /* 0x000fe800000e0000 */
[----:B------:R-:W-:Y:S04]  /*8fe0*/  SHFL.IDX PT, R33, R33, R48, 0x1c1f ;  /* 0x001c1f3021217589 */ /* 0x000fe800000e0000 */
[----:B------:R-:W-:Y:S04]  /*8ff0*/  SHFL.IDX PT, R63, R63, R48, 0x1c1f ;  /* 0x001c1f303f3f7589 */ /* 0x000fe800000e0000 */
[----:B------:R-:W1:Y:S01]  /*9000*/  SHFL.IDX PT, R92, R92, R7, 0x1c1f ;  /* 0x001c1f075c5c7589 */ /* 0x000e6200000e0000 */
[----:B--2---:R-:W-:-:S02]  /*9010*/  SEL R12, R37, R96, P0 ;  /* 0x00000060250c7207 */ /* 0x004fc40000000000 */
[----:B------:R-:W-:Y:S01]  /*9020*/  SEL R14, R96, R37, P0 ;  /* 0x00000025600e7207 */ /* 0x000fe20000000000 */
[----:B------:R-:W2:Y:S01]  /*9030*/  SHFL.IDX PT, R56, R56, R7, 0x1c1f ;  /* 0x001c1f0738387589 */ /* 0x000ea200000e0000 */
[----:B0-----:R-:W-:Y:S02]  /*9040*/  SEL R13, R61, R64, P0 ;  /* 0x000000403d0d7207 */ /* 0x001fe40000000000 */
[----:B------:R-:W-:Y:S01]  /*9050*/  SEL R15, R64, R61, P0 ;  /* 0x0000003d400f7207 */ /* 0x000fe20000000000 */
[----:B------:R3:W-:Y:S04]  /*9060*/  SHFL.IDX PT, R42, R34, R7, 0x1c1f ;  /* 0x001c1f07222a7589 */ /* 0x0007e800000e0000 */
[----:B------:R-:W-:Y:S04]  /*9070*/  SHFL.IDX PT, R45, R45, R48, 0x1c1f ;  /* 0x001c1f302d2d7589 */ /* 0x000fe800000e0000 */
[----:B------:R-:W-:Y:S01]  /*9080*/  SHFL.IDX PT, R41, R41, R48, 0x1c1f ;  /* 0x001c1f3029297589 */ /* 0x000fe200000e0000 */
[----:B---3--:R-:W-:-:S03]  /*9090*/  SEL R34, R40, R53, P0 ;  /* 0x0000003528227207 */ /* 0x008fc60000000000 */
[----:B------:R-:W-:Y:S04]  /*90a0*/  SHFL.IDX PT, R55, R55, R48, 0x1c1f ;  /* 0x001c1f3037377589 */ /* 0x000fe800000e0000 */
[----:B------:R-:W-:Y:S01]  /*90b0*/  SHFL.IDX PT, R57, R57, R48, 0x1c1f ;  /* 0x001c1f3039397589 */ /* 0x000fe200000e0000 */
[----:B-1----:R-:W-:Y:S02]  /*90c0*/  SEL R24, R43, R92, P0 ;  /* 0x0000005c2b187207 */ /* 0x002fe40000000000 */
[----:B------:R-:W-:Y:S01]  /*90d0*/  SEL R26, R92, R43, P0 ;  /* 0x0000002b5c1a7207 */ /* 0x000fe20000000000 */
[----:B------:R-:W-:Y:S01]  /*90e0*/  SHFL.IDX PT, R47, R47, R48, 0x1c1f ;  /* 0x001c1f302f2f7589 */ /* 0x000fe200000e0000 */
[----:B--2---:R-:W-:Y:S02]  /*90f0*/  SEL R25, R63, R56, P0 ;  /* 0x000000383f197207 */ /* 0x004fe40000000000 */
[----:B------:R-:W-:Y:S01]  /*9100*/  SEL R27, R56, R63, P0 ;  /* 0x0000003f381b7207 */ /* 0x000fe20000000000 */
[----:B------:R-:W-:Y:S04]  /*9110*/  SHFL.IDX PT, R39, R39, R48, 0x1c1f ;  /* 0x001c1f3027277589 */ /* 0x000fe800000e0000 */
[----:B------:R-:W0:Y:S04]  /*9120*/  SHFL.IDX PT, R88, R88, R7, 0x1c1f ;  /* 0x001c1f0758587589 */ /* 0x000e2800000e0000 */
[----:B------:R-:W-:Y:S04]  /*9130*/  SHFL.IDX PT, R21, R31, R48, 0x1c1f ;  /* 0x001c1f301f157589 */ /* 0x000fe800000e0000 */
[----:B------:R-:W-:Y:S04]  /*9140*/  SHFL.IDX PT, R65, R65, R48, 0x1c1f ;  /* 0x001c1f3041417589 */ /* 0x000fe800000e0000 */
[----:B------:R-:W1:Y:S04]  /*9150*/  SHFL.IDX PT, R46, R46, R7, 0x1c1f ;  /* 0x001c1f072e2e7589 */ /* 0x000e6800000e0000 */
[----:B------:R-:W2:Y:S04]  /*9160*/  SHFL.IDX PT, R48, R38, R7, 0x1c1f ;  /* 0x001c1f0726307589 */ /* 0x000ea800000e0000 */
[----:B------:R-:W3:Y:S04]  /*9170*/  SHFL.IDX PT, R50, R50, R7, 0x1c1f ;  /* 0x001c1f0732327589 */ /* 0x000ee800000e0000 */
[----:B------:R4:W3:Y:S01]  /*9180*/  SHFL.IDX PT, R20, R32, R7, 0x1c1f ;  /* 0x001c1f0720147589 */ /* 0x0008e200000e0000 */
[----:B0-----:R-:W-:-:S02]  /*9190*/  SEL R28, R45, R88, P0 ;  /* 0x000000582d1c7207 */ /* 0x001fc40000000000 */
[----:B------:R-:W-:Y:S01]  /*91a0*/  SEL R30, R88, R45, P0 ;  /* 0x0000002d581e7207 */ /* 0x000fe20000000000 */
[----:B------:R-:W-:Y:S01]  /*91b0*/  BAR.SYNC.DEFER_BLOCKING 0x1, 0x100 ;  /* 0x0044000000007b1d */ /* 0x000fe20000010000 */
[----:B----4-:R-:W-:-:S05]  /*91c0*/  SEL R32, R53, R40, P0 ;  /* 0x0000002835207207 */ /* 0x010fca0000000000 */
[----:B------:R-:W0:Y:S01]  /*91d0*/  SHFL.IDX PT, R52, R52, R7, 0x1c1f ;  /* 0x001c1f0734347589 */ /* 0x000e2200000e0000 */
[----:B------:R-:W-:Y:S02]  /*91e0*/  SEL R40, R33, R42, P0 ;  /* 0x0000002a21287207 */ /* 0x000fe40000000000 */
[----:B-1----:R-:W-:Y:S01]  /*91f0*/  SEL R29, R57, R46, P0 ;  /* 0x0000002e391d7207 */ /* 0x002fe20000000000 */
[----:B------:R1:W4:Y:S01]  /*9200*/  SHFL.IDX PT, R44, R36, R7, 0x1c1f ;  /* 0x001c1f07242c7589 */ /* 0x00032200000e0000 */
[----:B------:R-:W-:Y:S02]  /*9210*/  SEL R31, R46, R57, P0 ;  /* 0x000000392e1f7207 */ /* 0x000fe40000000000 */
[----:B------:R-:W-:Y:S01]  /*9220*/  SEL R42, R42, R33, P0 ;  /* 0x000000212a2a7207 */ /* 0x000fe20000000000 */
[----:B------:R-:W4:Y:S01]  /*9230*/  SHFL.IDX PT, R54, R54, R7, 0x1c1f ;  /* 0x001c1f0736367589 */ /* 0x000f2200000e0000 */
[----:B--2---:R-:W-:Y:S02]  /*9240*/  SEL R33, R47, R48, P0 ;  /* 0x000000302f217207 */ /* 0x004fe40000000000 */
[----:B------:R-:W-:-:S02]  /*9250*/  SEL R35, R48, R47, P0 ;  /* 0x0000002f30237207 */ /* 0x000fc40000000000 */
[----:B---3--:R-:W-:Y:S02]  /*9260*/  SEL R37, R39, R50, P0 ;  /* 0x0000003227257207 */ /* 0x008fe40000000000 */
[----:B-1----:R-:W-:Y:S01]  /*9270*/  SEL R36, R41, R20, P0 ;  /* 0x0000001429247207 */ /* 0x002fe20000000000 */
[----:B------:R1:W-:Y:S01]  /*9280*/  STSM.16.M88.4 [R70], R8 ;  /* 0x0000000846007844 */ /* 0x0003e20000000200 */
[----:B------:R-:W-:Y:S02]  /*9290*/  SEL R38, R20, R41, P0 ;  /* 0x0000002914267207 */ /* 0x000fe40000000000 */
[----:B------:R-:W-:Y:S01]  /*92a0*/  SEL R39, R50, R39, P0 ;  /* 0x0000002732277207 */ /* 0x000fe20000000000 */
[----:B------:R4:W-:Y:S01]  /*92b0*/  STSM.16.M88.4 [R69], R12 ;  /* 0x0000000c45007844 */ /* 0x0009e20000000200 */
[----:B0-----:R-:W-:-:S03]  /*92c0*/  SEL R41, R21, R52, P0 ;  /* 0x0000003415297207 */ /* 0x001fc60000000000 */
[----:B------:R-:W-:Y:S01]  /*92d0*/  STSM.16.M88.4 [R68], R24 ;  /* 0x0000001844007844 */ /* 0x000fe20000000200 */
[----:B------:R-:W-:-:S03]  /*92e0*/  SEL R43, R52, R21, P0 ;  /* 0x00000015342b7207 */ /* 0x000fc60000000000 */
[----:B------:R-:W-:Y:S01]  /*92f0*/  STSM.16.M88.4 [R67], R28 ;  /* 0x0000001c43007844 */ /* 0x000fe20000000200 */
[----:B-1----:R-:W-:-:S03]  /*9300*/  IMAD.U32 R9, RZ, RZ, UR6 ;  /* 0x00000006ff097e24 */ /* 0x002fc6000f8e00ff */
[----:B------:R0:W-:Y:S01]  /*9310*/  STSM.16.M88.4 [R66], R32 ;  /* 0x0000002042007844 */ /* 0x0001e20000000200 */
[----:B------:R-:W-:Y:S01]  /*9320*/  ULDC.64 UR6, c[0x0][0xbe0] ;  /* 0x0002f80000067ab9 */ /* 0x000fe20000000a00 */
[----:B------:R-:W1:Y:S01]  /*9330*/  LDC R53, c[0x0][0xa88] ;  /* 0x0002a200ff357b82 */ /* 0x000e620000000800 */
[----:B----4-:R-:W-:Y:S01]  /*9340*/  SEL R12, R55, R44, P0 ;  /* 0x0000002c370c7207 */ /* 0x010fe20000000000 */
[----:B------:R2:W-:Y:S01]  /*9350*/  STSM.16.M88.4 [R62], R36 ;  /* 0x000000243e007844 */ /* 0x0005e20000000200 */
[----:B------:R-:W-:Y:S01]  /*9360*/  SEL R14, R44, R55, P0 ;  /* 0x000000372c0e7207 */ /* 0x000fe20000000000 */
[----:B------:R-:W-:Y:S01]  /*9370*/  IMAD.U32 R8, RZ, RZ, UR4 ;  /* 0x00000004ff087e24 */ /* 0x000fe2000f8e00ff */
[----:B------:R-:W-:Y:S01]  /*9380*/  SEL R13, R65, R54, P0 ;  /* 0x00000036410d7207 */ /* 0x000fe20000000000 */
[----:B------:R2:W-:Y:S01]  /*9390*/  STSM.16.M88.4 [R60], R40 ;  /* 0x000000283c007844 */ /* 0x0005e20000000200 */
[----:B------:R-:W-:Y:S01]  /*93a0*/  SEL R15, R54, R65, P0 ;  /* 0x00000041360f7207 */ /* 0x000fe20000000000 */
[----:B------:R-:W-:-:S04]  /*93b0*/  UISETP.NE.U32.AND UP1, UPT, UR6, URZ, UPT ;  /* 0x0000003f0600728c */ /* 0x000fc8000bf25070 */
[----:B------:R2:W-:Y:S01]  /*93c0*/  STSM.16.M88.4 [R58], R12 ;  /* 0x0000000c3a007844 */ /* 0x0005e20000000200 */
[----:B------:R-:W-:Y:S01]  /*93d0*/  BAR.SYNC.DEFER_BLOCKING 0x1, 0x100 ;  /* 0x0044000000007b1d */ /* 0x000fe20000010000 */
[----:B------:R-:W-:Y:S01]  /*93e0*/  UISETP.NE.AND.EX UP1, UPT, UR7, URZ, UPT, UP1 ;  /* 0x0000003f0700728c */ /* 0x000fe2000bf25310 */
[----:B------:R-:W-:-:S05]  /*93f0*/  IMAD R11, R16, 0x40, R2 ;  /* 0x00000040100b7824 */ /* 0x000fca00078e0202 */
[----:B------:R-:W-:-:S05]  /*9400*/  PLOP3.LUT P0, PT, PT, PT, UP1, 0x80, 0x0 ;  /* 0x000000000000781c */ /* 0x000fca0003f0f018 */
[----:B------:R-:W-:-:S04]  /*9410*/  @UP1 UIADD3 UR6, UP2, UR8, UR6, URZ ;  /* 0x0000000608061290 */ /* 0x000fc8000ff5e03f */
[----:B------:R-:W-:Y:S01]  /*9420*/  @UP1 UIADD3.X UR7, UR9, UR7, URZ, UP2, !UPT ;  /* 0x0000000709071290 */ /* 0x000fe200097fe43f */
[----:B------:R-:W-:-:S04]  /*9430*/  IMAD.WIDE R4, R11, 0x2, R4 ;  /* 0x000000020b047825 */ /* 0x000fc800078e0204 */
[----:B------:R-:W-:Y:S01]  /*9440*/  IMAD.U32 R10, RZ, RZ, UR6 ;  /* 0x00000006ff0a7e24 */ /* 0x000fe2000f8e00ff */
[----:B------:R-:W3:Y:S01]  /*9450*/  @P2 LDG.E R7, desc[UR48][R8.64] ;  /* 0x0000003008072981 */ /* 0x000ee2000c1e1900 */
[----:B------:R-:W-:Y:S01]  /*9460*/  IMAD.U32 R11, RZ, RZ, UR7 ;  /* 0x00000007ff0b7e24 */ /* 0x000fe2000f8e00ff */
[----:B------:R-:W-:Y:S01]  /*9470*/  UMOV UR4, URZ ;  /* 0x0000003f00047c82 */ /* 0x000fe20008000000 */
[----:B0-----:R-:W-:-:S03]  /*9480*/  IADD3 R33, P1, R4, 0x1000, RZ ;  /* 0x0000100004217810 */ /* 0x001fc60007f3e0ff */
[----:B-1----:R2:W5:Y:S01]  /*9490*/  @P0 LDG.E R53, desc[UR48][R10.64] ;  /* 0x000000300a350981 */ /* 0x002562000c1e1900 */
[----:B---3--:R-:W-:Y:S01]  /*94a0*/  @P2 R2UR UR4, R7 ;  /* 0x00000000070422ca */ /* 0x008fe200000e0000 */
[----:B--2---:R-:W-:-:S14]  /*94b0*/  @P0 BRA `(.L_x_273) ;  /* 0x0000000000100947 */ /* 0x004fdc0003800000 */
[----:B------:R-:W-:Y:S05]  /*94c0*/  @!P2 BRA `(.L_x_273) ;  /* 0x00000000000ca947 */ /* 0x000fea0003800000 */
[----:B------:R-:W2:Y:S04]  /*94d0*/  LDG.E R10, desc[UR48][R8.64] ;  /* 0x00000030080a7981 */ /* 0x000ea8000c1e1900 */
[----:B-----5:R-:W2:Y:S02]  /*94e0*/  LDG.E R53, desc[UR48][R8.64+0x4] ;  /* 0x0000043008357981 */ /* 0x020ea4000c1e1900 */
[----:B--2---:R-:W-:-:S07]  /*94f0*/  IMAD.IADD R53, R53, 0x1, -R10 ;  /* 0x0000000135357824 */ /* 0x004fce00078e0a0a */
.L_x_273:
[----:B------:R-:W-:Y:S01]  /*9500*/  USHF.R.S32.HI UR11, URZ, 0x1f, UR39 ;  /* 0x0000001f3f0b7899 */ /* 0x000fe20008011427 */
[----:B------:R-:W-:Y:S01]  /*9510*/  IMAD R12, R18, 0x80, R169 ;  /* 0x00000080120c7824 */ /* 0x000fe200078e02a9 */
[----:B------:R-:W-:Y:S01]  /*9520*/  ULDC.64 UR12, c[0x0][0xb70] ;  /* 0x0002dc00000c7ab9 */ /* 0x000fe20000000a00 */
[----:B------:R-:W-:Y:S01]  /*9530*/  USHF.R.S32.HI UR9, URZ, 0x1f, UR4 ;  /* 0x0000001f3f097899 */ /* 0x000fe20008011404 */
[----:B------:R-:W-:Y:S01]  /*9540*/  IADD3 R25, P2, R4, 0x2000, RZ ;  /* 0x0000200004197810 */ /* 0x000fe20007f5e0ff */
[----:B------:R-:W-:Y:S01]  /*9550*/  UIMAD UR10, UR11, UR12, URZ ;  /* 0x0000000c0b0a72a4 */ /* 0x000fe2000f8e023f */
[----:B------:R-:W-:Y:S01]  /*9560*/  SHF.R.S32.HI R7, RZ, 0x1f, R12 ;  /* 0x0000001fff077819 */ /* 0x000fe2000001140c */
[----:B------:R-:W-:Y:S01]  /*9570*/  UMOV UR8, UR4 ;  /* 0x0000000400087c82 */ /* 0x000fe20008000000 */
[----:B------:R-:W-:Y:S01]  /*9580*/  USEL UR37, UR37, URZ, !UP0 ;  /* 0x0000003f25257287 */ /* 0x000fe2000c000000 */
[----:B------:R-:W-:Y:S01]  /*9590*/  LOP3.LUT R32, R33, 0x380, RZ, 0xc0, !PT ;  /* 0x0000038021207812 */ /* 0x000fe200078ec0ff */
[----:B------:R-:W-:Y:S01]  /*95a0*/  UIMAD.WIDE.U32 UR6, UR39, UR12, UR8 ;  /* 0x0000000c270672a5 */ /* 0x000fe2000f8e0008 */
[----:B------:R-:W-:Y:S01]  /*95b0*/  LOP3.LUT R24, R25, 0x380, RZ, 0xc0, !PT ;  /* 0x0000038019187812 */ /* 0x000fe200078ec0ff */
[----:B------:R-:W-:Y:S01]  /*95c0*/  UIMAD UR10, UR39, UR13, UR10 ;  /* 0x0000000d270a72a4 */ /* 0x000fe2000f8e020a */
[----:B------:R-:W-:Y:S01]  /*95d0*/  SHF.R.U64 R32, R32, 0x3, RZ ;  /* 0x0000000320207819 */ /* 0x000fe200000012ff */
[----:B------:R-:W-:Y:S01]  /*95e0*/  USEL UR36, UR36, URZ, !UP0 ;  /* 0x0000003f24247287 */ /* 0x000fe2000c000000 */
[----:B------:R-:W-:Y:S01]  /*95f0*/  SHF.R.U64 R24, R24, 0x3, RZ ;  /* 0x0000000318187819 */ /* 0x000fe200000012ff */
[----:B------:R-:W-:Y:S01]  /*9600*/  ULDC.64 UR12, c[0x0][0xb78] ;  /* 0x0002de00000c7ab9 */ /* 0x000fe20000000a00 */
[----:B------:R-:W-:Y:S01]  /*9610*/  UIADD3 UR7, UR7, UR10, URZ ;  /* 0x0000000a07077290 */ /* 0x000fe2000fffe03f */
[----:B------:R-:W-:Y:S01]  /*9620*/  LOP3.LUT R32, R32, R33, RZ, 0x3c, !PT ;  /* 0x0000002120207212 */ /* 0x000fe200078e3cff */
[----:B------:R-:W-:Y:S01]  /*9630*/  UIMAD UR8, UR37, UR12, URZ ;  /* 0x0000000c250872a4 */ /* 0x000fe2000f8e023f */
[--C-:B------:R-:W-:Y:S01]  /*9640*/  IMAD.X R33, RZ, RZ, R5.reuse, P1 ;  /* 0x000000ffff217224 */ /* 0x100fe200008e0605 */
[----:B------:R-:W-:Y:S01]  /*9650*/  UIMAD.WIDE.U32 UR6, UR36, UR12, UR6 ;  /* 0x0000000c240672a5 */ /* 0x000fe2000f8e0006 */
[----:B------:R-:W-:Y:S01]  /*9660*/  LOP3.LUT R24, R24, R25, RZ, 0x3c, !PT ;  /* 0x0000001918187212 */ /* 0x000fe200078e3cff */
[----:B------:R-:W-:Y:S01]  /*9670*/  UIMAD UR8, UR36, UR13, UR8 ;  /* 0x0000000d240872a4 */ /* 0x000fe2000f8e0208 */
[----:B------:R-:W-:Y:S01]  /*9680*/  IMAD.X R25, RZ, RZ, R5, P2 ;  /* 0x000000ffff197224 */ /* 0x000fe200010e0605 */
[----:B------:R-:W-:Y:S01]  /*9690*/  IADD3 R9, P6, R4, 0x3000, RZ ;  /* 0x0000300004097810 */ /* 0x000fe20007fde0ff */
[----:B------:R-:W-:Y:S01]  /*96a0*/  ULDC.64 UR12, c[0x0][0xaa0] ;  /* 0x0002a800000c7ab9 */ /* 0x000fe20000000a00 */
[----:B------:R-:W-:-:S02]  /*96b0*/  IADD3 R10, P0, R12, UR6, RZ ;  /* 0x000000060c0a7c10 */ /* 0x000fc4000ff1e0ff */
[----:B------:R-:W-:Y:S01]  /*96c0*/  IMAD.U32 R14, RZ, RZ, UR8 ;  /* 0x00000008ff0e7e24 */ /* 0x000fe2000f8e00ff */
[C---:B------:R-:W-:Y:S02]  /*96d0*/  IADD3 R41, P5, R4.reuse, 0x4000, RZ ;  /* 0x0000400004297810 */ /* 0x040fe40007fbe0ff */
[C---:B------:R-:W-:Y:S02]  /*96e0*/  IADD3 R45, P4, R4.reuse, 0x5000, RZ ;  /* 0x00005000042d7810 */ /* 0x040fe40007f9e0ff */
[----:B------:R-:W-:Y:S01]  /*96f0*/  IADD3.X R7, R7, UR7, R14, P0, !PT ;  /* 0x0000000707077c10 */ /* 0x000fe200087fe40e */
[----:B------:R-:W-:Y:S01]  /*9700*/  ULDC.64 UR6, c[0x0][0xb40] ;  /* 0x0002d00000067ab9 */ /* 0x000fe20000000a00 */
[----:B------:R-:W-:Y:S02]  /*9710*/  IADD3 R29, P3, R4, 0x6000, RZ ;  /* 0x00006000041d7810 */ /* 0x000fe40007f7e0ff */
[----:B------:R-:W-:Y:S02]  /*9720*/  LEA R20, P0, R10, UR6, 0x2 ;  /* 0x000000060a147c11 */ /* 0x000fe4000f8010ff */
[----:B------:R-:W-:-:S02]  /*9730*/  LOP3.LUT R11, R4, 0x380, RZ, 0xc0, !PT ;  /* 0x00000380040b7812 */ /* 0x000fc400078ec0ff */
[----:B------:R-:W-:Y:S01]  /*9740*/  LEA.HI.X R21, R10, UR7, R7, 0x2, P0 ;  /* 0x000000070a157c11 */ /* 0x000fe200080f1407 */
[C---:B------:R-:W-:Y:S01]  /*9750*/  VIADD R10, R12.reuse, 0x8 ;  /* 0x000000080c0a7836 */ /* 0x040fe20000000000 */
[----:B------:R-:W-:Y:S02]  /*9760*/  LOP3.LUT P0, RZ, R19, 0x3, RZ, 0xc0, !PT ;  /* 0x0000000313ff7812 */ /* 0x000fe4000780c0ff */
[----:B------:R-:W-:Y:S02]  /*9770*/  LOP3.LUT R8, R9, 0x380, RZ, 0xc0, !PT ;  /* 0x0000038009087812 */ /* 0x000fe400078ec0ff */
[-C--:B-----5:R-:W-:Y:S02]  /*9780*/  ISETP.GE.OR P1, PT, R12, R53.reuse, P0 ;  /* 0x000000350c00720c */ /* 0x0a0fe40000726670 */
[----:B------:R-:W-:Y:S02]  /*9790*/  ISETP.GE.OR P0, PT, R10, R53, P0 ;  /* 0x000000350a00720c */ /* 0x000fe40000706670 */
[----:B------:R-:W-:-:S02]  /*97a0*/  IADD3 R12, P2, R4, 0x7000, RZ ;  /* 0x00007000040c7810 */ /* 0x000fc40007f5e0ff */
[----:B------:R-:W-:Y:S02]  /*97b0*/  LOP3.LUT R40, R41, 0x380, RZ, 0xc0, !PT ;  /* 0x0000038029287812 */ /* 0x000fe400078ec0ff */
[----:B------:R-:W-:Y:S02]  /*97c0*/  LOP3.LUT R44, R45, 0x380, RZ, 0xc0, !PT ;  /* 0x000003802d2c7812 */ /* 0x000fe400078ec0ff */
[----:B------:R-:W-:Y:S01]  /*97d0*/  LOP3.LUT R28, R29, 0x380, RZ, 0xc0, !PT ;  /* 0x000003801d1c7812 */ /* 0x000fe200078ec0ff */
[----:B------:R-:W-:Y:S01]  /*97e0*/  UIMAD UR6, UR9, UR12, URZ ;  /* 0x0000000c090672a4 */ /* 0x000fe2000f8e023f */
[----:B------:R-:W-:Y:S01]  /*97f0*/  SHF.R.U64 R11, R11, 0x3, RZ ;  /* 0x000000030b0b7819 */ /* 0x000fe200000012ff */
[----:B------:R0:W-:Y:S01]  /*9800*/  @!P1 STG.E desc[UR48][R20.64], R6 ;  /* 0x0000000614009986 */ /* 0x0001e2000c101930 */
[----:B------:R-:W-:Y:S01]  /*9810*/  LOP3.LUT R7, R12, 0x380, RZ, 0xc0, !PT ;  /* 0x000003800c077812 */ /* 0x000fe200078ec0ff */
[----:B------:R-:W-:Y:S01]  /*9820*/  IMAD.X R13, RZ, RZ, R5, P2 ;  /* 0x000000ffff0d7224 */ /* 0x000fe200010e0605 */
[----:B------:R-:W-:Y:S01]  /*9830*/  SHF.R.U64 R8, R8, 0x3, RZ ;  /* 0x0000000308087819 */ /* 0x000fe200000012ff */
[----:B------:R1:W-:Y:S01]  /*9840*/  @!P0 STG.E desc[UR48][R20.64+0x20], R0 ;  /* 0x0000200014008986 */ /* 0x0003e2000c101930 */
[----:B------:R-:W-:-:S02]  /*9850*/  SHF.R.U64 R40, R40, 0x3, RZ ;  /* 0x0000000328287819 */ /* 0x000fc400000012ff */
[----:B------:R-:W-:Y:S02]  /*9860*/  SHF.R.U64 R44, R44, 0x3, RZ ;  /* 0x000000032c2c7819 */ /* 0x000fe400000012ff */
[----:B------:R-:W-:Y:S01]  /*9870*/  SHF.R.U64 R28, R28, 0x3, RZ ;  /* 0x000000031c1c7819 */ /* 0x000fe200000012ff */
[----:B------:R-:W-:Y:S01]  /*9880*/  UIMAD UR6, UR4, UR13, UR6 ;  /* 0x0000000d040672a4 */ /* 0x000fe2000f8e0206 */
[----:B------:R-:W-:Y:S01]  /*9890*/  LOP3.LUT R4, R11, R4, RZ, 0x3c, !PT ;  /* 0x000000040b047212 */ /* 0x000fe200078e3cff */
[--C-:B0-----:R-:W-:Y:S01]  /*98a0*/  IMAD.MOV.U32 R6, RZ, RZ, R2.reuse ;  /* 0x000000ffff067224 */ /* 0x101fe200078e0002 */
[----:B------:R-:W-:Y:S01]  /*98b0*/  SHF.R.U64 R7, R7, 0x3, RZ ;  /* 0x0000000307077819 */ /* 0x000fe200000012ff */
[----:B------:R-:W5:Y:S01]  /*98c0*/  LD.E.128 R32, desc[UR48][R32.64] ;  /* 0x0000003020207980 */ /* 0x000f62000c101d00 */
[----:B------:R-:W-:Y:S01]  /*98d0*/  LOP3.LUT R8, R8, R9, RZ, 0x3c, !PT ;  /* 0x0000000908087212 */ /* 0x000fe200078e3cff */
[--C-:B------:R-:W-:Y:S01]  /*98e0*/  IMAD.X R9, RZ, RZ, R5.reuse, P6 ;  /* 0x000000ffff097224 */ /* 0x100fe200030e0605 */
[----:B------:R-:W-:Y:S01]  /*98f0*/  LOP3.LUT R40, R40, R41, RZ, 0x3c, !PT ;  /* 0x0000002928287212 */ /* 0x000fe200078e3cff */
[--C-:B------:R-:W-:Y:S01]  /*9900*/  IMAD.X R41, RZ, RZ, R5.reuse, P5 ;  /* 0x000000ffff297224 */ /* 0x100fe200028e0605 */
[----:B------:R-:W-:Y:S01]  /*9910*/  LOP3.LUT R44, R44, R45, RZ, 0x3c, !PT ;  /* 0x0000002d2c2c7212 */ /* 0x000fe200078e3cff */
[--C-:B------:R-:W-:Y:S01]  /*9920*/  IMAD.X R45, RZ, RZ, R5.reuse, P4 ;  /* 0x000000ffff2d7224 */ /* 0x100fe200020e0605 */
[----:B------:R-:W-:Y:S01]  /*9930*/  LOP3.LUT R28, R28, R29, RZ, 0x3c, !PT ;  /* 0x0000001d1c1c7212 */ /* 0x000fe200078e3cff */
[----:B------:R-:W-:Y:S01]  /*9940*/  IMAD.X R29, RZ, RZ, R5, P3 ;  /* 0x000000ffff1d7224 */ /* 0x000fe200018e0605 */
[----:B------:R-:W-:Y:S01]  /*9950*/  LOP3.LUT R12, R7, R12, RZ, 0x3c, !PT ;  /* 0x0000000c070c7212 */ /* 0x000fe200078e3cff */
[----:B------:R0:W5:Y:S01]  /*9960*/  LD.E.128 R36, desc[UR48][R4.64] ;  /* 0x0000003004247980 */ /* 0x000162000c101d00 */
[----:B------:R-:W-:-:S03]  /*9970*/  SHF.R.S32.HI R7, RZ, 0x1f, R2 ;  /* 0x0000001fff077819 */ /* 0x000fc60000011402 */
[----:B------:R-:W5:Y:S04]  /*9980*/  LD.E.128 R24, desc[UR48][R24.64] ;  /* 0x0000003018187980 */ /* 0x000f68000c101d00 */
[----:B------:R-:W5:Y:S01]  /*9990*/  LD.E.128 R8, desc[UR48][R8.64] ;  /* 0x0000003008087980 */ /* 0x000f62000c101d00 */
[----:B0-----:R-:W-:-:S03]  /*99a0*/  IMAD.U32 R5, RZ, RZ, UR12 ;  /* 0x0000000cff057e24 */ /* 0x001fc6000f8e00ff */
[----:B------:R-:W5:Y:S01]  /*99b0*/  LD.E.128 R40, desc[UR48][R40.64] ;  /* 0x0000003028287980 */ /* 0x000f62000c101d00 */
[----:B------:R-:W-:-:S03]  /*99c0*/  IMAD.WIDE.U32 R4, R5, UR4, R6 ;  /* 0x0000000405047c25 */ /* 0x000fc6000f8e0006 */
[----:B------:R-:W5:Y:S01]  /*99d0*/  LD.E.128 R44, desc[UR48][R44.64] ;  /* 0x000000302c2c7980 */ /* 0x000f62000c101d00 */
[----:B------:R-:W-:Y:S01]  /*99e0*/  VIADD R5, R5, UR6 ;  /* 0x0000000605057c36 */ /* 0x000fe20008000000 */
[----:B------:R-:W-:Y:S02]  /*99f0*/  ULDC.64 UR6, c[0x0][0xae0] ;  /* 0x0002b80000067ab9 */ /* 0x000fe40000000a00 */
[----:B------:R-:W5:Y:S04]  /*9a00*/  LD.E.128 R28, desc[UR48][R28.64] ;  /* 0x000000301c1c7980 */ /* 0x000f68000c101d00 */
[----:B------:R-:W5:Y:S01]  /*9a10*/  LD.E.128 R12, desc[UR48][R12.64] ;  /* 0x000000300c0c7980 */ /* 0x000f62000c101d00 */
[----:B------:R-:W-:Y:S01]  /*9a20*/  UIMAD UR4, UR11, UR6, URZ ;  /* 0x000000060b0472a4 */ /* 0x000fe2000f8e023f */
[----:B------:R-:W-:Y:S01]  /*9a30*/  @!PT LDS RZ, [RZ] ;  /* 0x00000000fffff984 */ /* 0x000fe20000000800 */
[----:B------:R-:W-:Y:S01]  /*9a40*/  @!PT LDS RZ, [RZ] ;  /* 0x00000000fffff984 */ /* 0x000fe20000000800 */
[----:B------:R-:W-:Y:S01]  /*9a50*/  @!PT LDS RZ, [RZ] ;  /* 0x00000000fffff984 */ /* 0x000fe20000000800 */
[----:B------:R-:W-:Y:S01]  /*9a60*/  @!PT LDS RZ, [RZ] ;  /* 0x00000000fffff984 */ /* 0x000fe20000000800 */
[----:B------:R0:W-:Y:S06]  /*9a70*/  MEMBAR.ALL.CTA ;  /* 0x0000000000007992 */ /* 0x0001ec0000008000 */
[----:B0-----:R-:W0:Y:S01]  /*9a80*/  FENCE.VIEW.ASYNC.S ;  /* 0x00000000000073c6 */ /* 0x001e220000000000 */
[----:B------:R-:W-:Y:S01]  /*9a90*/  IMAD.U32 R7, RZ, RZ, UR6 ;  /* 0x00000006ff077e24 */ /* 0x000fe2000f8e00ff */
[----:B------:R-:W-:Y:S01]  /*9aa0*/  UIMAD UR4, UR39, UR7, UR4 ;  /* 0x00000007270472a4 */ /* 0x000fe2000f8e0204 */
[----:B------:R-:W-:-:S02]  /*9ab0*/  IMAD R53, R18, -0x80, R53 ;  /* 0xffffff8012357824 */ /* 0x000fc400078e0235 */
[----:B------:R-:W-:Y:S01]  /*9ac0*/  IMAD.WIDE.U32 R4, R7, UR39, R4 ;  /* 0x0000002707047c25 */ /* 0x000fe2000f8e0004 */
[----:B------:R-:W-:Y:S02]  /*9ad0*/  ULDC.64 UR6, c[0x0][0xae8] ;  /* 0x0002ba0000067ab9 */ /* 0x000fe40000000a00 */
[CC--:B------:R-:W-:Y:S01]  /*9ae0*/  ISETP.GE.AND P2, PT, R16.reuse, R53.reuse, PT ;  /* 0x000000351000720c */ /* 0x0c0fe20003f46270 */
[----:B------:R-:W-:Y:S01]  /*9af0*/  VIADD R5, R5, UR4 ;  /* 0x0000000405057c36 */ /* 0x000fe20008000000 */
[----:B------:R-:W-:Y:S01]  /*9b00*/  UIMAD UR4, UR37, UR6, URZ ;  /* 0x00000006250472a4 */ /* 0x000fe2000f8e023f */
[----:B------:R-:W-:Y:S02]  /*9b10*/  VIADD R3, R3, 0x29820 ;  /* 0x0002982003037836 */ /* 0x000fe40000000000 */
[C---:B-1----:R-:W-:Y:S02]  /*9b20*/  VIADD R0, R16.reuse, 0x20 ;  /* 0x0000002010007836 */ /* 0x042fe40000000000 */
[----:B------:R-:W-:Y:S01]  /*9b30*/  IMAD.U32 R21, RZ, RZ, UR6 ;  /* 0x00000006ff157e24 */ /* 0x000fe2000f8e00ff */
[----:B------:R-:W-:Y:S01]  /*9b40*/  UIMAD UR4, UR36, UR7, UR4 ;  /* 0x00000007240472a4 */ /* 0x000fe2000f8e0204 */
[----:B------:R-:W-:Y:S01]  /*9b50*/  PRMT R3, RZ, 0x654, R3 ;  /* 0x00000654ff037816 */ /* 0x000fe20000000003 */
[----:B------:R-:W-:Y:S01]  /*9b60*/  VIADD R6, R16, 0x60 ;  /* 0x0000006010067836 */ /* 0x000fe20000000000 */
[-C--:B------:R-:W-:Y:S01]  /*9b70*/  ISETP.GE.AND P4, PT, R0, R53.reuse, PT ;  /* 0x000000350000720c */ /* 0x080fe20003f86270 */
[----:B------:R-:W-:Y:S01]  /*9b80*/  IMAD.WIDE.U32 R20, R21, UR36, R4 ;  /* 0x0000002415147c25 */ /* 0x000fe2000f8e0004 */
[--C-:B------:R-:W-:Y:S01]  /*9b90*/  SHF.R.S32.HI R17, RZ, 0x1f, R16.reuse ;  /* 0x0000001fff117819 */ /* 0x100fe20000011410 */
[----:B------:R-:W-:Y:S02]  /*9ba0*/  BSSY B1, `(.L_x_274) ;  /* 0x0000018000017945 */ /* 0x000fe40003800000 */
[----:B------:R-:W-:Y:S01]  /*9bb0*/  VIADD R0, R16, 0x40 ;  /* 0x0000004010007836 */ /* 0x000fe20000000000 */
[----:B0-----:R0:W-:Y:S01]  /*9bc0*/  SYNCS.ARRIVE.TRANS64.RED.A1T0 RZ, [R3+URZ], RZ ;  /* 0x000000ff03ff79a7 */ /* 0x0011e2000810043f */
[----:B------:R-:W-:Y:S01]  /*9bd0*/  VIADD R55, R21, UR4 ;  /* 0x0000000415377c36 */ /* 0x000fe20008000000 */
[-C--:B------:R-:W-:Y:S01]  /*9be0*/  ISETP.GE.AND P1, PT, R6, R53.reuse, PT ;  /* 0x000000350600720c */ /* 0x080fe20003f26270 */
[----:B------:R-:W-:Y:S01]  /*9bf0*/  IMAD.WIDE R6, R18, 0x80, R16 ;  /* 0x0000008012067825 */ /* 0x000fe200078e0210 */
[----:B------:R-:W-:Y:S01]  /*9c00*/  ISETP.GE.AND P0, PT, R0, R53, PT ;  /* 0x000000350000720c */ /* 0x000fe20003f06270 */
[----:B------:R-:W-:-:S12]  /*9c10*/  @P2 BRA `(.L_x_275) ;  /* 0x0000000000402947 */ /* 0x000fd80003800000 */
[----:B------:R-:W-:Y:S01]  /*9c20*/  ULDC.64 UR6, c[0x0][0xad8] ;  /* 0x0002b60000067ab9 */ /* 0x000fe20000000a00 */
[C---:B------:R-:W-:Y:S01]  /*9c30*/  VIADD R0, R2.reuse, 0x40 ;  /* 0x0000004002007836 */ /* 0x040fe20000000000 */
[----:B------:R-:W-:Y:S01]  /*9c40*/  ULDC UR4, c[0x0][0xa8c] ;  /* 0x0002a30000047ab9 */ /* 0x000fe20000000800 */
[----:B0-----:R-:W-:Y:S01]  /*9c50*/  IMAD R3, R7, UR6, RZ ;  /* 0x0000000607037c24 */ /* 0x001fe2000f8e02ff */
[----:B------:R-:W-:Y:S01]  /*9c60*/  ISETP.GE.AND P2, PT, R2, UR4, PT ;  /* 0x0000000402007c0c */ /* 0x000fe2000bf46270 */
[----:B------:R-:W-:Y:S01]  /*9c70*/  IMAD.MOV.U32 R4, RZ, RZ, R20 ;  /* 0x000000ffff047224 */ /* 0x000fe200078e0014 */
[----:B------:R-:W-:Y:S01]  /*9c80*/  ISETP.GE.AND P3, PT, R0, UR4, PT ;  /* 0x0000000400007c0c */ /* 0x000fe2000bf66270 */
[----:B------:R-:W-:Y:S02]  /*9c90*/  IMAD.MOV.U32 R5, RZ, RZ, R55 ;  /* 0x000000ffff057224 */ /* 0x000fe400078e0037 */
[C---:B------:R-:W-:Y:S02]  /*9ca0*/  IMAD R3, R6.reuse, UR7, R3 ;  /* 0x0000000706037c24 */ /* 0x040fe4000f8e0203 */
[----:B------:R-:W-:Y:S01]  /*9cb0*/  IMAD.WIDE.U32 R4, R6, UR6, R4 ;  /* 0x0000000606047c25 */ /* 0x000fe2000f8e0004 */
[----:B------:R-:W-:-:S03]  /*9cc0*/  ULDC.64 UR6, c[0x0][0xa80] ;  /* 0x0002a00000067ab9 */ /* 0x000fc60000000a00 */
[----:B------:R-:W-:Y:S01]  /*9cd0*/  IMAD.IADD R3, R5, 0x1, R3 ;  /* 0x0000000105037824 */ /* 0x000fe200078e0203 */
[----:B------:R-:W-:-:S04]  /*9ce0*/  LEA R52, P5, R4, UR6, 0x1 ;  /* 0x0000000604347c11 */ /* 0x000fc8000f8a08ff */
[----:B------:R-:W-:-:S05]  /*9cf0*/  LEA.HI.X R53, R4, UR7, R3, 0x1, P5 ;  /* 0x0000000704357c11 */ /* 0x000fca000a8f0c03 */
[----:B-----5:R1:W-:Y:S04]  /*9d00*/  @!P2 STG.E.128 desc[UR48][R52.64], R36 ;  /* 0x000000243400a986 */ /* 0x0203e8000c101d30 */
[----:B------:R1:W-:Y:S02]  /*9d10*/  @!P3 STG.E.128 desc[UR48][R52.64+0x80], R40 ;  /* 0x000080283400b986 */ /* 0x0003e4000c101d30 */
.L_x_275:
[----:B------:R-:W-:Y:S05]  /*9d20*/  BSYNC B1 ;  /* 0x0000000000017941 */ /* 0x000fea0003800000 */
.L_x_274:
[----:B------:R-:W-:Y:S04]  /*9d30*/  BSSY B1, `(.L_x_276) ;  /* 0x0000014000017945 */ /* 0x000fe80003800000 */
[----:B------:R-:W-:Y:S05]  /*9d40*/  @P4 BRA `(.L_x_277) ;  /* 0x0000000000484947 */ /* 0x000fea0003800000 */
[----:B0-----:R-:W-:Y:S01]  /*9d50*/  IADD3 R3, P2, R6, 0x20, RZ ;  /* 0x0000002006037810 */ /* 0x001fe20007f5e0ff */
[----:B------:R-:W-:Y:S01]  /*9d60*/  ULDC.64 UR6, c[0x0][0xad8] ;  /* 0x0002b60000067ab9 */ /* 0x000fe20000000a00 */
[----:B------:R-:W-:Y:S01]  /*9d70*/  IMAD.MOV.U32 R4, RZ, RZ, R20 ;  /* 0x000000ffff047224 */ /* 0x000fe200078e0014 */
[----:B------:R-:W-:Y:S01]  /*9d80*/  ULDC UR4, c[0x0][0xa8c] ;  /* 0x0002a30000047ab9 */ /* 0x000fe20000000800 */
[----:B------:R-:W-:Y:S01]  /*9d90*/  IMAD.MOV.U32 R5, RZ, RZ, R55 ;  /* 0x000000ffff057224 */ /* 0x000fe200078e0037 */
[C---:B------:R-:W-:Y:S01]  /*9da0*/  ISETP.GE.AND P3, PT, R2.reuse, UR4, PT ;  /* 0x0000000402007c0c */ /* 0x040fe2000bf66270 */
[----:B------:R-:W-:Y:S02]  /*9db0*/  IMAD.X R0, RZ, RZ, R7, P2 ;  /* 0x000000ffff007224 */ /* 0x000fe400010e0607 */
[----:B------:R-:W-:Y:S02]  /*9dc0*/  VIADD R18, R2, 0x40 ;  /* 0x0000004002127836 */ /* 0x000fe40000000000 */
[----:B------:R-:W-:-:S02]  /*9dd0*/  IMAD R0, R0, UR6, RZ ;  /* 0x0000000600007c24 */ /* 0x000fc4000f8e02ff */
[----:B------:R-:W-:Y:S01]  /*9de0*/  IMAD.WIDE.U32 R4, R3, UR6, R4 ;  /* 0x0000000603047c25 */ /* 0x000fe2000f8e0004 */
[----:B------:R-:W-:-:S03]  /*9df0*/  ISETP.GE.AND P4, PT, R18, UR4, PT ;  /* 0x0000000412007c0c */ /* 0x000fc6000bf86270 */
[----:B------:R-:W-:Y:S01]  /*9e00*/  IMAD R3, R3, UR7, R0 ;  /* 0x0000000703037c24 */ /* 0x000fe2000f8e0200 */
[----:B------:R-:W-:Y:S02]  /*9e10*/  ULDC.64 UR6, c[0x0][0xa80] ;  /* 0x0002a00000067ab9 */ /* 0x000fe40000000a00 */
[----:B-1---5:R-:W-:Y:S01]  /*9e20*/  LEA R36, P2, R4, UR6, 0x1 ;  /* 0x0000000604247c11 */ /* 0x022fe2000f8408ff */
[----:B------:R-:W-:-:S05]  /*9e30*/  IMAD.IADD R3, R5, 0x1, R3 ;  /* 0x0000000105037824 */ /* 0x000fca00078e0203 */
[----:B------:R-:W-:-:S05]  /*9e40*/  LEA.HI.X R37, R4, UR7, R3, 0x1, P2 ;  /* 0x0000000704257c11 */ /* 0x000fca00090f0c03 */
[----:B------:R2:W-:Y:S04]  /*9e50*/  @!P3 STG.E.128 desc[UR48][R36.64], R32 ;  /* 0x000000202400b986 */ /* 0x0005e8000c101d30 */
[----:B------:R2:W-:Y:S02]  /*9e60*/  @!P4 STG.E.128 desc[UR48][R36.64+0x80], R44 ;  /* 0x0000802c2400c986 */ /* 0x0005e4000c101d30 */
.L_x_277:
[----:B------:R-:W-:Y:S05]  /*9e70*/  BSYNC B1 ;  /* 0x0000000000017941 */ /* 0x000fea0003800000 */
.L_x_276:
        /* <DEDUP_REMOVED lines=15> */
[----:B--2--5:R-:W-:Y:S01]  /*9f70*/  LEA R32, P0, R4, UR6, 0x1 ;  /* 0x0000000604207c11 */ /* 0x024fe2000f8008ff */
[----:B------:R-:W-:-:S05]  /*9f80*/  IMAD.IADD R3, R5, 0x1, R3 ;  /* 0x0000000105037824 */ /* 0x000fca00078e0203 */
[----:B------:R-:W-:-:S05]  /*9f90*/  LEA.HI.X R33, R4, UR7, R3, 0x1, P0 ;  /* 0x0000000704217c11 */ /* 0x000fca00080f0c03 */
[----:B------:R3:W-:Y:S04]  /*9fa0*/  @!P2 STG.E.128 desc[UR48][R32.64], R24 ;  /* 0x000000182000a986 */ /* 0x0007e8000c101d30 */
[----:B------:R3:W-:Y:S02]  /*9fb0*/  @!P3 STG.E.128 desc[UR48][R32.64+0x80], R28 ;  /* 0x0000801c2000b986 */ /* 0x0007e4000c101d30 */
.L_x_279:
[----:B------:R-:W-:Y:S05]  /*9fc0*/  BSYNC B1 ;  /* 0x0000000000017941 */ /* 0x000fea0003800000 */
.L_x_278:
[----:B------:R-:W-:Y:S05]  /*9fd0*/  @P1 BRA `(.L_x_280) ;  /* 0x0000000800ec1947 */ /* 0x000fea0003800000 */
[----:B0-----:R-:W-:Y:S01]  /*9fe0*/  IADD3 R3, P0, R6, 0x60, RZ ;  /* 0x0000006006037810 */ /* 0x001fe20007f1e0ff */
[----:B------:R-:W-:Y:S01]  /*9ff0*/  ULDC.64 UR6, c[0x0][0xad8] ;  /* 0x0002b60000067ab9 */ /* 0x000fe20000000a00 */
[----:B------:R-:W-:Y:S01]  /*a000*/  IMAD.MOV.U32 R4, RZ, RZ, R20 ;  /* 0x000000ffff047224 */ /* 0x000fe200078e0014 */
[----:B------:R-:W-:Y:S01]  /*a010*/  ULDC UR4, c[0x0][0xa8c] ;  /* 0x0002a30000047ab9 */ /* 0x000fe20000000800 */
[----:B------:R-:W-:Y:S01]  /*a020*/  IMAD.MOV.U32 R5, RZ, RZ, R55 ;  /* 0x000000ffff057224 */ /* 0x000fe200078e0037 */
[----:B------:R-:W-:Y:S01]  /*a030*/  ISETP.GE.AND P1, PT, R2, UR4, PT ;  /* 0x0000000402007c0c */ /* 0x000fe2000bf26270 */
[----:B------:R-:W-:Y:S02]  /*a040*/  IMAD.X R6, RZ, RZ, R7, P0 ;  /* 0x000000ffff067224 */ /* 0x000fe400000e0607 */
[----:B------:R-:W-:-:S04]  /*a050*/  IMAD.WIDE.U32 R4, R3, UR6, R4 ;  /* 0x0000000603047c25 */ /* 0x000fc8000f8e0004 */
[----:B------:R-:W-:Y:S02]  /*a060*/  IMAD R6, R6, UR6, RZ ;  /* 0x0000000606067c24 */ /* 0x000fe4000f8e02ff */
[----:B------:R-:W-:Y:S02]  /*a070*/  VIADD R0, R2, 0x40 ;  /* 0x0000004002007836 */ /* 0x000fe40000000000 */
[----:B------:R-:W-:Y:S01]  /*a080*/  IMAD R3, R3, UR7, R6 ;  /* 0x0000000703037c24 */ /* 0x000fe2000f8e0206 */
[----:B------:R-:W-:Y:S02]  /*a090*/  ULDC.64 UR6, c[0x0][0xa80] ;  /* 0x0002a00000067ab9 */ /* 0x000fe40000000a00 */
[----:B------:R-:W-:Y:S01]  /*a0a0*/  LEA R6, P0, R4, UR6, 0x1 ;  /* 0x0000000604067c11 */ /* 0x000fe2000f8008ff */
[----:B------:R-:W-:-:S05]  /*a0b0*/  IMAD.IADD R3, R5, 0x1, R3 ;  /* 0x0000000105037824 */ /* 0x000fca00078e0203 */
[----:B------:R-:W-:Y:S02]  /*a0c0*/  LEA.HI.X R7, R4, UR7, R3, 0x1, P0 ;  /* 0x0000000704077c11 */ /* 0x000fe400080f0c03 */
[----:B------:R-:W-:-:S03]  /*a0d0*/  ISETP.GE.AND P0, PT, R0, UR4, PT ;  /* 0x0000000400007c0c */ /* 0x000fc6000bf06270 */
[----:B-----5:R4:W-:Y:S10]  /*a0e0*/  @!P1 STG.E.128 desc[UR48][R6.64], R8 ;  /* 0x0000000806009986 */ /* 0x0209f4000c101d30 */
[----:B------:R-:W-:Y:S05]  /*a0f0*/  @P0 BRA `(.L_x_280) ;  /* 0x0000000800a40947 */ /* 0x000fea0003800000 */
[----:B------:R0:W-:Y:S01]  /*a100*/  STG.E.128 desc[UR48][R6.64+0x80], R12 ;  /* 0x0000800c06007986 */ /* 0x0001e2000c101d30 */
[----:B------:R-:W-:Y:S05]  /*a110*/  BRA `(.L_x_280) ;  /* 0x00000008009c7947 */ /* 0x000fea0003800000 */
.L_x_272:
[----:B------:R-:W-:Y:S01]  /*a120*/  ULDC.64 UR6, c[0x0][0xbd8] ;  /* 0x0002f60000067ab9 */ /* 0x000fe20000000a00 */
[----:B------:R-:W-:Y:S01]  /*a130*/  IMAD.MOV.U32 R11, RZ, RZ, RZ ;  /* 0x000000ffff0b7224 */ /* 0x000fe200078e00ff */
[----:B------:R-:W-:-:S04]  /*a140*/  UISETP.NE.U32.AND UP0, UPT, UR6, URZ, UPT ;  /* 0x0000003f0600728c */ /* 0x000fc8000bf05070 */
[----:B------:R-:W-:-:S03]  /*a150*/  UISETP.NE.AND.EX UP0, UPT, UR7, URZ, UPT, UP0 ;  /* 0x0000003f0700728c */ /* 0x000fc6000bf05300 */
[----:B------:R-:W-:Y:S02]  /*a160*/  ULDC.64 UR6, c[0x0][0xbd8] ;  /* 0x0002f60000067ab9 */ /* 0x000fe40000000a00 */
[----:B------:R-:W-:Y:S01]  /*a170*/  UIMAD.WIDE UR6, UR36, 0x4, UR6 ;  /* 0x00000004240678a5 */ /* 0x000fe2000f8e0206 */
[----:B------:R-:W0:Y:S01]  /*a180*/  LDC R9, c[0x0][0xa88] ;  /* 0x0002a200ff097b82 */ /* 0x000e220000000800 */
[----:B------:R-:W-:-:S04]  /*a190*/  PLOP3.LUT P1, PT, PT, PT, UP0, 0x80, 0x0 ;  /* 0x000000000000781c */ /* 0x000fc80003f2f008 */
[----:B------:R-:W-:Y:S02]  /*a1a0*/  IMAD.U32 R4, RZ, RZ, UR6 ;  /* 0x00000006ff047e24 */ /* 0x000fe4000f8e00ff */
[----:B------:R-:W-:Y:S01]  /*a1b0*/  IMAD.U32 R5, RZ, RZ, UR7 ;  /* 0x00000007ff057e24 */ /* 0x000fe2000f8e00ff */
[----:B------:R-:W-:Y:S02]  /*a1c0*/  ULDC.64 UR6, c[0x0][0xbe0] ;  /* 0x0002f80000067ab9 */ /* 0x000fe40000000a00 */
[----:B------:R-:W-:-:S04]  /*a1d0*/  UISETP.NE.U32.AND UP1, UPT, UR6, URZ, UPT ;  /* 0x0000003f0600728c */ /* 0x000fc8000bf25070 */
[----:B------:R-:W-:Y:S01]  /*a1e0*/  UISETP.NE.AND.EX UP1, UPT, UR7, URZ, UPT, UP1 ;  /* 0x0000003f0700728c */ /* 0x000fe2000bf25310 */
[----:B------:R1:W5:Y:S05]  /*a1f0*/  @P1 LDG.E R11, desc[UR48][R4.64] ;  /* 0x00000030040b1981 */ /* 0x00036a000c1e1900 */
[----:B------:R-:W-:-:S05]  /*a200*/  PLOP3.LUT P2, PT, PT, PT, UP1, 0x80, 0x0 ;  /* 0x000000000000781c */ /* 0x000fca0003f4f018 */
[----:B------:R-:W-:Y:S02]  /*a210*/  @UP1 ULDC.64 UR6, c[0x0][0xbe0] ;  /* 0x0002f80000061ab9 */ /* 0x000fe40000000a00 */
[----:B------:R-:W-:-:S06]  /*a220*/  @UP1 UIMAD.WIDE UR6, UR36, 0x4, UR6 ;  /* 0x00000004240618a5 */ /* 0x000fcc000f8e0206 */
[----:B------:R-:W-:Y:S02]  /*a230*/  IMAD.U32 R6, RZ, RZ, UR6 ;  /* 0x00000006ff067e24 */ /* 0x000fe4000f8e00ff */
[----:B------:R-:W-:-:S05]  /*a240*/  IMAD.U32 R7, RZ, RZ, UR7 ;  /* 0x00000007ff077e24 */ /* 0x000fca000f8e00ff */
[----:B0-----:R1:W5:Y:S01]  /*a250*/  @P2 LDG.E R9, desc[UR48][R6.64] ;  /* 0x0000003006092981 */ /* 0x001362000c1e1900 */
[----:B------:R-:W-:Y:S01]  /*a260*/  ISETP.GE.AND P0, PT, R171, 0x80, PT ;  /* 0x00000080ab00780c */ /* 0x000fe20003f06270 */
[----:B------:R-:W-:-:S12]  /*a270*/  @P2 BRA `(.L_x_281) ;  /* 0x0000000000102947 */ /* 0x000fd80003800000 */
[----:B------:R-:W-:Y:S05]  /*a280*/  @!P1 BRA `(.L_x_281) ;  /* 0x00000000000c9947 */ /* 0x000fea0003800000 */
[----:B------:R-:W2:Y:S04]  /*a290*/  LDG.E R0, desc[UR48][R4.64] ;  /* 0x0000003004007981 */ /* 0x000ea8000c1e1900 */
[----:B-----5:R-:W2:Y:S02]  /*a2a0*/  LDG.E R9, desc[UR48][R4.64+0x4] ;  /* 0x0000043004097981 */ /* 0x020ea4000c1e1900 */
[----:B--2---:R-:W-:-:S07]  /*a2b0*/  IMAD.IADD R9, R9, 0x1, -R0 ;  /* 0x0000000109097824 */ /* 0x004fce00078e0a00 */
.L_x_281:
[----:B------:R-:W-:Y:S01]  /*a2c0*/  USHF.R.S32.HI UR7, URZ, 0x1f, UR39 ;  /* 0x0000001f3f077899 */ /* 0x000fe20008011427 */
[----:B------:R-:W-:Y:S01]  /*a2d0*/  BSSY B1, `(.L_x_282) ;  /* 0x000001e000017945 */ /* 0x000fe20003800000 */
[----:B------:R-:W-:Y:S01]  /*a2e0*/  USEL UR36, UR36, URZ, !UP0 ;  /* 0x0000003f24247287 */ /* 0x000fe2000c000000 */
[----:B------:R-:W-:Y:S01]  /*a2f0*/  SHF.R.S32.HI R13, RZ, 0x1f, R2 ;  /* 0x0000001fff0d7819 */ /* 0x000fe20000011402 */
[----:B------:R-:W-:Y:S01]  /*a300*/  USEL UR37, UR37, URZ, !UP0 ;  /* 0x0000003f25257287 */ /* 0x000fe2000c000000 */
[----:B-----5:R-:W-:Y:S01]  /*a310*/  SHF.R.S32.HI R8, RZ, 0x1f, R11 ;  /* 0x0000001fff087819 */ /* 0x020fe2000001140b */
[----:B------:R-:W-:Y:S10]  /*a320*/  @P0 BRA `(.L_x_283) ;  /* 0x0000000000600947 */ /* 0x000ff40003800000 */
[----:B------:R-:W0:Y:S02]  /*a330*/  S2R R0, SR_TID.X ;  /* 0x0000000000007919 */ /* 0x000e240000002100 */
[----:B0-----:R-:W-:-:S04]  /*a340*/  IMAD R0, R18, 0x80, R0 ;  /* 0x0000008012007824 */ /* 0x001fc800078e0200 */
[----:B------:R-:W-:-:S05]  /*a350*/  VIADD R0, R0, 0xffffff80 ;  /* 0xffffff8000007836 */ /* 0x000fca0000000000 */
[----:B------:R-:W-:-:S13]  /*a360*/  ISETP.GE.AND P0, PT, R0, R9, PT ;  /* 0x000000090000720c */ /* 0x000fda0003f06270 */
[----:B------:R-:W-:Y:S05]  /*a370*/  @P0 BRA `(.L_x_283) ;  /* 0x00000000004c0947 */ /* 0x000fea0003800000 */
[C---:B-1----:R-:W-:Y:S01]  /*a380*/  IADD3 R4, P0, R0.reuse, R11, RZ ;  /* 0x0000000b00047210 */ /* 0x042fe20007f1e0ff */
[----:B------:R-:W-:Y:S02]  /*a390*/  ULDC.64 UR8, c[0x0][0xb70] ;  /* 0x0002dc0000087ab9 */ /* 0x000fe40000000a00 */
[----:B------:R-:W-:Y:S01]  /*a3a0*/  UIMAD UR4, UR7, UR8, URZ ;  /* 0x00000008070472a4 */ /* 0x000fe2000f8e023f */
[----:B------:R-:W-:Y:S01]  /*a3b0*/  LEA.HI.X.SX32 R5, R0, R8, 0x1, P0 ;  /* 0x0000000800057211 */ /* 0x000fe200000f0eff */
[----:B------:R-:W-:Y:S02]  /*a3c0*/  IMAD.U32 R3, RZ, RZ, UR8 ;  /* 0x00000008ff037e24 */ /* 0x000fe4000f8e00ff */
[----:B------:R-:W-:Y:S02]  /*a3d0*/  UIMAD UR4, UR39, UR9, UR4 ;  /* 0x00000009270472a4 */ /* 0x000fe4000f8e0204 */
[----:B------:R-:W-:Y:S01]  /*a3e0*/  IMAD.WIDE.U32 R4, R3, UR39, R4 ;  /* 0x0000002703047c25 */ /* 0x000fe2000f8e0004 */
[----:B------:R-:W-:-:S02]  /*a3f0*/  ULDC.64 UR8, c[0x0][0xb78] ;  /* 0x0002de0000087ab9 */ /* 0x000fc40000000a00 */
[----:B------:R-:W-:Y:S01]  /*a400*/  UIMAD UR6, UR37, UR8, URZ ;  /* 0x00000008250672a4 */ /* 0x000fe2000f8e023f */
[----:B------:R-:W-:Y:S02]  /*a410*/  VIADD R5, R5, UR4 ;  /* 0x0000000405057c36 */ /* 0x000fe40008000000 */
[----:B------:R-:W-:Y:S01]  /*a420*/  IMAD.U32 R3, RZ, RZ, UR8 ;  /* 0x00000008ff037e24 */ /* 0x000fe2000f8e00ff */
[----:B------:R-:W-:-:S03]  /*a430*/  UIMAD UR6, UR36, UR9, UR6 ;  /* 0x00000009240672a4 */ /* 0x000fc6000f8e0206 */
[----:B------:R-:W-:Y:S01]  /*a440*/  IMAD.WIDE.U32 R4, R3, UR36, R4 ;  /* 0x0000002403047c25 */ /* 0x000fe2000f8e0004 */
[----:B------:R-:W-:-:S03]  /*a450*/  ULDC.64 UR8, c[0x0][0xb40] ;  /* 0x0002d00000087ab9 */ /* 0x000fc60000000a00 */
[----:B------:R-:W-:Y:S01]  /*a460*/  VIADD R3, R5, UR6 ;  /* 0x0000000605037c36 */ /* 0x000fe20008000000 */
[----:B------:R-:W-:-:S04]  /*a470*/  LEA R6, P0, R4, UR8, 0x2 ;  /* 0x0000000804067c11 */ /* 0x000fc8000f8010ff */
[----:B------:R-:W-:Y:S01]  /*a480*/  LEA.HI.X R7, R4, UR9, R3, 0x2, P0 ;  /* 0x0000000904077c11 */ /* 0x000fe200080f1403 */
[----:B------:R-:W-:-:S05]  /*a490*/  IMAD.MOV.U32 R3, RZ, RZ, -0x800000 ;  /* 0xff800000ff037424 */ /* 0x000fca00078e00ff */
[----:B------:R0:W-:Y:S03]  /*a4a0*/  STG.E desc[UR48][R6.64], R3 ;  /* 0x0000000306007986 */ /* 0x0001e6000c101930 */
.L_x_283:
[----:B------:R-:W-:Y:S05]  /*a4b0*/  BSYNC B1 ;  /* 0x0000000000017941 */ /* 0x000fea0003800000 */
.L_x_282:
[----:B------:R-:W-:Y:S01]  /*a4c0*/  ULDC.64 UR8, c[0x0][0xaa0] ;  /* 0x0002a80000087ab9 */ /* 0x000fe20000000a00 */
[----:B0-----:R-:W-:Y:S01]  /*a4d0*/  IMAD.MOV.U32 R3, RZ, RZ, R13 ;  /* 0x000000ffff037224 */ /* 0x001fe200078e000d */
[----:B------:R-:W-:Y:S01]  /*a4e0*/  BSSY B1, `(.L_x_284) ;  /* 0x000002d000017945 */ /* 0x000fe20003800000 */
[----:B------:R-:W-:Y:S02]  /*a4f0*/  IMAD R0, R8, UR8, RZ ;  /* 0x0000000808007c24 */ /* 0x000fe4000f8e02ff */
[----:B-1----:R-:W-:-:S04]  /*a500*/  IMAD.WIDE.U32 R4, R11, UR8, R2 ;  /* 0x000000080b047c25 */ /* 0x002fc8000f8e0002 */
[----:B------:R-:W-:Y:S01]  /*a510*/  IMAD R11, R11, UR9, R0 ;  /* 0x000000090b0b7c24 */ /* 0x000fe2000f8e0200 */
[----:B------:R-:W-:Y:S01]  /*a520*/  ULDC.64 UR8, c[0x0][0xae0] ;  /* 0x0002b80000087ab9 */ /* 0x000fe20000000a00 */
[----:B------:R-:W-:Y:S01]  /*a530*/  IMAD R9, R18, -0x80, R9 ;  /* 0xffffff8012097824 */ /* 0x000fe200078e0209 */
[----:B------:R-:W-:Y:S01]  /*a540*/  UIMAD UR4, UR7, UR8, URZ ;  /* 0x00000008070472a4 */ /* 0x000fe2000f8e023f */
[----:B------:R-:W-:Y:S02]  /*a550*/  IMAD.IADD R5, R5, 0x1, R11 ;  /* 0x0000000105057824 */ /* 0x000fe400078e020b */
[----:B------:R-:W-:Y:S01]  /*a560*/  IMAD.U32 R3, RZ, RZ, UR8 ;  /* 0x00000008ff037e24 */ /* 0x000fe2000f8e00ff */
[----:B------:R-:W-:Y:S01]  /*a570*/  UIMAD UR4, UR39, UR9, UR4 ;  /* 0x00000009270472a4 */ /* 0x000fe2000f8e0204 */
[C---:B------:R-:W-:Y:S01]  /*a580*/  VIADD R0, R16.reuse, 0x20 ;  /* 0x0000002010007836 */ /* 0x040fe20000000000 */
[----:B------:R-:W-:Y:S01]  /*a590*/  ULDC.64 UR6, c[0x0][0xae8] ;  /* 0x0002ba0000067ab9 */ /* 0x000fe20000000a00 */
[----:B------:R-:W-:Y:S01]  /*a5a0*/  IMAD.WIDE.U32 R4, R3, UR39, R4 ;  /* 0x0000002703047c25 */ /* 0x000fe2000f8e0004 */
[----:B------:R-:W-:-:S02]  /*a5b0*/  ISETP.GE.AND P2, PT, R16, R9, PT ;  /* 0x000000091000720c */ /* 0x000fc40003f46270 */
[-C--:B------:R-:W-:Y:S01]  /*a5c0*/  ISETP.GE.AND P3, PT, R0, R9.reuse, PT ;  /* 0x000000090000720c */ /* 0x080fe20003f66270 */
[----:B------:R-:W-:Y:S01]  /*a5d0*/  VIADD R5, R5, UR4 ;  /* 0x0000000405057c36 */ /* 0x000fe20008000000 */
[----:B------:R-:W-:Y:S01]  /*a5e0*/  UIMAD UR4, UR37, UR6, URZ ;  /* 0x00000006250472a4 */ /* 0x000fe2000f8e023f */
[C---:B------:R-:W-:Y:S02]  /*a5f0*/  VIADD R6, R16.reuse, 0x40 ;  /* 0x0000004010067836 */ /* 0x040fe40000000000 */
[----:B------:R-:W-:Y:S01]  /*a600*/  VIADD R0, R16, 0x60 ;  /* 0x0000006010007836 */ /* 0x000fe20000000000 */
[----:B------:R-:W-:Y:S01]  /*a610*/  UIMAD UR4, UR36, UR7, UR4 ;  /* 0x00000007240472a4 */ /* 0x000fe2000f8e0204 */
[----:B------:R-:W-:Y:S01]  /*a620*/  IMAD.U32 R7, RZ, RZ, UR6 ;  /* 0x00000006ff077e24 */ /* 0x000fe2000f8e00ff */
[-C--:B------:R-:W-:Y:S01]  /*a630*/  ISETP.GE.AND P1, PT, R6, R9.reuse, PT ;  /* 0x000000090600720c */ /* 0x080fe20003f26270 */
[----:B------:R-:W-:Y:S01]  /*a640*/  IMAD.MOV.U32 R8, RZ, RZ, R16 ;  /* 0x000000ffff087224 */ /* 0x000fe200078e0010 */
[----:B------:R-:W-:Y:S01]  /*a650*/  ISETP.GE.AND P0, PT, R0, R9, PT ;  /* 0x000000090000720c */ /* 0x000fe20003f06270 */
[----:B------:R-:W-:Y:S01]  /*a660*/  IMAD.WIDE.U32 R6, R7, UR36, R4 ;  /* 0x0000002407067c25 */ /* 0x000fe2000f8e0004 */
[----:B------:R-:W-:-:S03]  /*a670*/  SHF.R.S32.HI R9, RZ, 0x1f, R16 ;  /* 0x0000001fff097819 */ /* 0x000fc60000011410 */
[----:B------:R-:W-:Y:S02]  /*a680*/  VIADD R11, R7, UR4 ;  /* 0x00000004070b7c36 */ /* 0x000fe40008000000 */
[----:B------:R-:W-:Y:S01]  /*a690*/  IMAD.WIDE R8, R18, 0x80, R8 ;  /* 0x0000008012087825 */ /* 0x000fe200078e0208 */
[----:B------:R-:W-:Y:S06]  /*a6a0*/  @P2 BRA `(.L_x_285) ;  /* 0x0000000000402947 */ /* 0x000fec0003800000 */
[----:B------:R-:W-:Y:S01]  /*a6b0*/  ULDC.64 UR6, c[0x0][0xad8] ;  /* 0x0002b60000067ab9 */ /* 0x000fe20000000a00 */
[C---:B------:R-:W-:Y:S01]  /*a6c0*/  VIADD R0, R2.reuse, 0x40 ;  /* 0x0000004002007836 */ /* 0x040fe20000000000 */
[----:B------:R-:W-:Y:S01]  /*a6d0*/  ULDC UR4, c[0x0][0xa8c] ;  /* 0x0002a30000047ab9 */ /* 0x000fe20000000800 */
[----:B------:R-:W-:Y:S01]  /*a6e0*/  IMAD R3, R9, UR6, RZ ;  /* 0x0000000609037c24 */ /* 0x000fe2000f8e02ff */
        /* <DEDUP_REMOVED lines=10> */
[----:B------:R0:W-:Y:S04]  /*a790*/  @!P4 STG.E.128 desc[UR48][R12.64], RZ ;  /* 0x000000ff0c00c986 */ /* 0x0001e8000c101d30 */
[----:B------:R0:W-:Y:S02]  /*a7a0*/  @!P5 STG.E.128 desc[UR48][R12.64+0x80], RZ ;  /* 0x000080ff0c00d986 */ /* 0x0001e4000c101d30 */
.L_x_285:
[----:B------:R-:W-:Y:S05]  /*a7b0*/  BSYNC B1 ;  /* 0x0000000000017941 */ /* 0x000fea0003800000 */
.L_x_284:
[----:B------:R-:W-:Y:S04]  /*a7c0*/  BSSY B1, `(.L_x_286) ;  /* 0x0000014000017945 */ /* 0x000fe80003800000 */
[----:B------:R-:W-:Y:S05]  /*a7d0*/  @P3 BRA `(.L_x_287) ;  /* 0x0000000000483947 */ /* 0x000fea0003800000 */
[----:B------:R-:W-:Y:S01]  /*a7e0*/  IADD3 R3, P2, R8, 0x20, RZ ;  /* 0x0000002008037810 */ /* 0x000fe20007f5e0ff */
        /* <DEDUP_REMOVED lines=12> */
[----:B0-----:R-:W-:Y:S01]  /*a8b0*/  LEA R12, P2, R4, UR6, 0x1 ;  /* 0x00000006040c7c11 */ /* 0x001fe2000f8408ff */
[----:B------:R-:W-:-:S05]  /*a8c0*/  IMAD.IADD R3, R5, 0x1, R3 ;  /* 0x0000000105037824 */ /* 0x000fca00078e0203 */
[----:B------:R-:W-:-:S05]  /*a8d0*/  LEA.HI.X R13, R4, UR7, R3, 0x1, P2 ;  /* 0x00000007040d7c11 */ /* 0x000fca00090f0c03 */
[----:B------:R1:W-:Y:S04]  /*a8e0*/  @!P3 STG.E.128 desc[UR48][R12.64], RZ ;  /* 0x000000ff0c00b986 */ /* 0x0003e8000c101d30 */
[----:B------:R1:W-:Y:S02]  /*a8f0*/  @!P4 STG.E.128 desc[UR48][R12.64+0x80], RZ ;  /* 0x000080ff0c00c986 */ /* 0x0003e4000c101d30 */
.L_x_287:
[----:B------:R-:W-:Y:S05]  /*a900*/  BSYNC B1 ;  /* 0x0000000000017941 */ /* 0x000fea0003800000 */
.L_x_286:
        /* <DEDUP_REMOVED lines=15> */
[----:B01----:R-:W-:Y:S01]  /*aa00*/  LEA R12, P1, R4, UR6, 0x1 ;  /* 0x00000006040c7c11 */ /* 0x003fe2000f8208ff */
[----:B------:R-:W-:-:S05]  /*aa10*/  IMAD.IADD R3, R5, 0x1, R3 ;  /* 0x0000000105037824 */ /* 0x000fca00078e0203 */
[----:B------:R-:W-:-:S05]  /*aa20*/  LEA.HI.X R13, R4, UR7, R3, 0x1, P1 ;  /* 0x00000007040d7c11 */ /* 0x000fca00088f0c03 */
[----:B------:R2:W-:Y:S04]  /*aa30*/  @!P2 STG.E.128 desc[UR48][R12.64], RZ ;  /* 0x000000ff0c00a986 */ /* 0x0005e8000c101d30 */
[----:B------:R2:W-:Y:S02]  /*aa40*/  @!P3 STG.E.128 desc[UR48][R12.64+0x80], RZ ;  /* 0x000080ff0c00b986 */ /* 0x0005e4000c101d30 */
.L_x_289:
[----:B------:R-:W-:Y:S05]  /*aa50*/  BSYNC B1 ;  /* 0x0000000000017941 */ /* 0x000fea0003800000 */
.L_x_288:
        /* <DEDUP_REMOVED lines=14> */
[----:B------:R-:W-:Y:S01]  /*ab40*/  LEA R6, P0, R4, UR6, 0x1 ;  /* 0x0000000604067c11 */ /* 0x000fe2000f8008ff */
[----:B------:R-:W-:-:S05]  /*ab50*/  IMAD.IADD R3, R5, 0x1, R3 ;  /* 0x0000000105037824 */ /* 0x000fca00078e0203 */
[----:B------:R-:W-:-:S05]  /*ab60*/  LEA.HI.X R7, R4, UR7, R3, 0x1, P0 ;  /* 0x0000000704077c11 */ /* 0x000fca00080f0c03 */
[----:B------:R3:W-:Y:S04]  /*ab70*/  @!P1 STG.E.128 desc[UR48][R6.64], RZ ;  /* 0x000000ff06009986 */ /* 0x0007e8000c101d30 */
[----:B------:R3:W-:Y:S02]  /*ab80*/  @!P2 STG.E.128 desc[UR48][R6.64+0x80], RZ ;  /* 0x000080ff0600a986 */ /* 0x0007e4000c101d30 */
.L_x_280:
[----:B------:R-:W-:Y:S05]  /*ab90*/  BSYNC B0 ;  /* 0x0000000000007941 */ /* 0x000fea0003800000 */
.L_x_271:
[----:B------:R-:W-:Y:S02]  /*aba0*/  ULDC UR4, c[0x0][0xc14] ;  /* 0x0003050000047ab9 */ /* 0x000fe40000000800 */
[----:B------:R-:W-:-:S13]  /*abb0*/  ISETP.GE.AND P0, PT, R51, UR4, PT ;  /* 0x0000000433007c0c */ /* 0x000fda000bf06270 */
[----:B------:R-:W-:Y:S05]  /*abc0*/  @!P0 BRA `(.L_x_290) ;  /* 0xffffff6000748947 */ /* 0x000fea000383ffff */
[----:B------:R-:W-:Y:S05]  /*abd0*/  EXIT ;  /* 0x000000000000794d */ /* 0x000fea0003800000 */
.L_x_245:
[----:B------:R-:W-:-:S08]  /*abe0*/  NOP ;  /* 0x0000000000007918 */ /* 0x000fd00000000000 */
[----:B------:R-:W0:-:S00]  /*abf0*/  USETMAXREG.DEALLOC.CTAPOOL 0x18 ;  /* 0x00000018000079c8 */ /* 0x000e0000080e0500 */
[----:B0-----:R-:W2:Y:S01]  /*ac00*/  LDL.LU R2, [R1+0x30] ;  /* 0x0000300001027983 */ /* 0x001ea20000300800 */
[----:B------:R-:W-:-:S06]  /*ac10*/  LOP3.LUT R0, R0, 0x3, RZ, 0xc0, !PT ;  /* 0x0000000300007812 */ /* 0x000fcc00078ec0ff */
[----:B------:R-:W0:Y:S02]  /*ac20*/  SHFL.IDX PT, R0, R0, RZ, 0x1f ;  /* 0x00001fff00007589 */ /* 0x000e2400000e0000 */
[----:B0-----:R-:W-:Y:S01]  /*ac30*/  ISETP.NE.AND P0, PT, R0, RZ, PT ;  /* 0x000000ff0000720c */ /* 0x001fe20003f05270 */
[----:B------:R-:W-:Y:S01]  /*ac40*/  IMAD.MOV.U32 R0, RZ, RZ, RZ ;  /* 0x000000ffff007224 */ /* 0x000fe200078e00ff */
[----:B--2---:R-:W-:-:S11]  /*ac50*/  LOP3.LUT R2, R2, 0xfffffffd, RZ, 0xc0, !PT ;  /* 0xfffffffd02027812 */ /* 0x004fd600078ec0ff */
[----:B------:R-:W-:-:S05]  /*ac60*/  @P0 LOP3.LUT R2, R2, 0x2, RZ, 0xfc, !PT ;  /* 0x0000000202020812 */ /* 0x000fca00078efcff */
[----:B------:R0:W-:Y:S01]  /*ac70*/  STL [R1+0x30], R2 ;  /* 0x0000300201007387 */ /* 0x0001e20000100800 */
[----:B------:R-:W-:Y:S05]  /*ac80*/  @!P0 BRA `(.L_x_291) ;  /* 0x00000000002c8947 */ /* 0x000fea0003800000 */
[----:B------:R-:W1:Y:S08]  /*ac90*/  S2UR UR5, SR_CgaCtaId ;  /* 0x00000000000579c3 */ /* 0x000e700000008800 */
[----:B------:R-:W-:Y:S06]  /*aca0*/  BAR.SYNC.DEFER_BLOCKING 0x5, 0x180 ;  /* 0x0146000000007b1d */ /* 0x000fec0000010000 */
[----:B------:R-:W-:-:S02]  /*acb0*/  UMOV UR4, 0x400 ;  /* 0x0000040000047882 */ /* 0x000fc40000000000 */
[----:B-1----:R-:W-:-:S09]  /*acc0*/  ULEA UR4, UR5, UR4, 0x18 ;  /* 0x0000000405047291 */ /* 0x002fd2000f8ec03f */
[----:B------:R-:W1:Y:S04]  /*acd0*/  LDS.128 R4, [UR4+0x298d0] ;  /* 0x0298d004ff047984 */ /* 0x000e680008000c00 */
[----:B-1----:R1:W-:Y:S01]  /*ace0*/  STL [R1+0x24], R5 ;  /* 0x0000240501007387 */ /* 0x0023e20000100800 */
[----:B------:R-:W-:Y:S02]  /*acf0*/  R2UR UR52, R7 ;  /* 0x00000000073472ca */ /* 0x000fe400000e0000 */
[----:B------:R-:W-:Y:S01]  /*ad00*/  R2UR UR38, R6 ;  /* 0x00000000062672ca */ /* 0x000fe200000e0000 */
[----:B------:R1:W-:Y:S01]  /*ad10*/  STL [R1+0x20], R4 ;  /* 0x0000200401007387 */ /* 0x0003e20000100800 */
[----:B------:R-:W-:Y:S06]  /*ad20*/  BAR.ARV 0x4, 0x180 ;  /* 0x0106000000007b1d */ /* 0x000fec0000002000 */
[----:B------:R-:W-:Y:S07]  /*ad30*/  BRA `(.L_x_292) ;  /* 0x0000000800247947 */ /* 0x000fee0003800000 */
.L_x_291:
[----:B0-----:R-:W0:Y:S01]  /*ad40*/  S2R R2, SR_TID.X ;  /* 0x0000000000027919 */ /* 0x001e220000002100 */
[----:B------:R-:W-:Y:S01]  /*ad50*/  ULDC UR4, c[0x0][0xc14] ;  /* 0x0003050000047ab9 */ /* 0x000fe20000000800 */
[----:B------:R-:W1:Y:S01]  /*ad60*/  LDC R9, c[0x0][0xc10] ;  /* 0x00030400ff097b82 */ /* 0x000e620000000800 */
[----:B0-----:R-:W-:-:S04]  /*ad70*/  LOP3.LUT R5, R2, 0x1f, RZ, 0xc0, !PT ;  /* 0x0000001f02057812 */ /* 0x001fc800078ec0ff */
[----:B------:R-:W-:-:S04]  /*ad80*/  ISETP.NE.AND P0, PT, R5, 0x1f, PT ;  /* 0x0000001f0500780c */ /* 0x000fc80003f05270 */
[----:B------:R-:W-:-:S13]  /*ad90*/  ISETP.GE.OR P1, PT, R5, UR4, !P0 ;  /* 0x0000000405007c0c */ /* 0x000fda000c726670 */
[----:B------:R-:W0:Y:S02]  /*ada0*/  @!P1 LDC.64 R2, c[0x0][0xc58] ;  /* 0x00031600ff029b82 */ /* 0x000e240000000a00 */
[----:B0-----:R-:W-:-:S05]  /*adb0*/  @!P1 IMAD.WIDE.U32 R2, R5, 0x4, R2 ;  /* 0x0000000405029825 */ /* 0x001fca00078e0002 */
[----:B------:R-:W2:Y:S01]  /*adc0*/  @!P1 LDG.E R0, desc[UR48][R2.64] ;  /* 0x0000003002009981 */ /* 0x000ea2000c1e1900 */
[C---:B------:R-:W-:Y:S01]  /*add0*/  ISETP.NE.AND P1, PT, R5.reuse, RZ, PT ;  /* 0x000000ff0500720c */ /* 0x040fe20003f25270 */
[----:B------:R-:W-:Y:S01]  /*ade0*/  UMOV UR52, URZ ;  /* 0x0000003f00347c82 */ /* 0x000fe20008000000 */
[C---:B------:R-:W-:Y:S02]  /*adf0*/  ISETP.GE.U32.AND P2, PT, R5.reuse, 0x2, PT ;  /* 0x000000020500780c */ /* 0x040fe40003f46070 */
[C---:B------:R-:W-:Y:S02]  /*ae00*/  ISETP.GE.U32.AND P3, PT, R5.reuse, 0x4, PT ;  /* 0x000000040500780c */ /* 0x040fe40003f66070 */
[C---:B------:R-:W-:Y:S02]  /*ae10*/  ISETP.GE.U32.AND P4, PT, R5.reuse, 0x8, PT ;  /* 0x000000080500780c */ /* 0x040fe40003f86070 */
[----:B------:R-:W-:Y:S01]  /*ae20*/  ISETP.GE.U32.AND P5, PT, R5, 0x10, PT ;  /* 0x000000100500780c */ /* 0x000fe20003fa6070 */
[----:B--2---:R-:W0:Y:S02]  /*ae30*/  SHFL.UP PT, R4, R0, 0x1, RZ ;  /* 0x0420000000047989 */ /* 0x004e2400000e00ff */
[----:B0-----:R-:W-:-:S05]  /*ae40*/  SEL R7, R4, RZ, P1 ;  /* 0x000000ff04077207 */ /* 0x001fca0000800000 */
[----:B------:R-:W-:-:S05]  /*ae50*/  IMAD.IADD R7, R0, 0x1, R7 ;  /* 0x0000000100077824 */ /* 0x000fca00078e0207 */
[----:B------:R-:W0:Y:S02]  /*ae60*/  SHFL.UP PT, R4, R7, 0x2, RZ ;  /* 0x0440000007047989 */ /* 0x000e2400000e00ff */
[----:B0-----:R-:W-:-:S05]  /*ae70*/  SEL R4, R4, RZ, P2 ;  /* 0x000000ff04047207 */ /* 0x001fca0001000000 */
[----:B------:R-:W-:-:S05]  /*ae80*/  IMAD.IADD R4, R7, 0x1, R4 ;  /* 0x0000000107047824 */ /* 0x000fca00078e0204 */
[----:B------:R-:W0:Y:S02]  /*ae90*/  SHFL.UP PT, R6, R4, 0x4, RZ ;  /* 0x0480000004067989 */ /* 0x000e2400000e00ff */
[----:B0-----:R-:W-:-:S05]  /*aea0*/  SEL R3, R6, RZ, P3 ;  /* 0x000000ff06037207 */ /* 0x001fca0001800000 */
[----:B------:R-:W-:Y:S02]  /*aeb0*/  IMAD.IADD R3, R4, 0x1, R3 ;  /* 0x0000000104037824 */ /* 0x000fe400078e0203 */
[----:B------:R-:W0:Y:S03]  /*aec0*/  S2R R4, SR_CTAID.X ;  /* 0x0000000000047919 */ /* 0x000e260000002500 */
[----:B------:R-:W2:Y:S02]  /*aed0*/  SHFL.UP PT, R2, R3, 0x8, RZ ;  /* 0x0500000003027989 */ /* 0x000ea400000e00ff */
[----:B--2---:R-:W-:-:S05]  /*aee0*/  SEL R2, R2, RZ, P4 ;  /* 0x000000ff02027207 */ /* 0x004fca0002000000 */
[----:B------:R-:W-:-:S05]  /*aef0*/  IMAD.IADD R8, R3, 0x1, R2 ;  /* 0x0000000103087824 */ /* 0x000fca00078e0202 */
[----:B------:R-:W2:Y:S02]  /*af00*/  SHFL.UP PT, R2, R8, 0x10, RZ ;  /* 0x0600000008027989 */ /* 0x000ea400000e00ff */
[----:B--2---:R-:W-:-:S05]  /*af10*/  SEL R7, R2, RZ, P5 ;  /* 0x000000ff02077207 */ /* 0x004fca0002800000 */
[----:B------:R-:W-:-:S05]  /*af20*/  IMAD.IADD R2, R8, 0x1, R7 ;  /* 0x0000000108027824 */ /* 0x000fca00078e0207 */
[----:B------:R-:W1:Y:S02]  /*af30*/  SHFL.IDX PT, R6, R2, 0x1f, 0x1f ;  /* 0x03e01f0002067f89 */ /* 0x000e6400000e0000 */
[----:B-1----:R-:W-:Y:S02]  /*af40*/  IMAD R7, R6, R9, RZ ;  /* 0x0000000906077224 */ /* 0x002fe400078e02ff */
[----:B------:R-:W-:Y:S02]  /*af50*/  IMAD.MOV.U32 R6, RZ, RZ, RZ ;  /* 0x000000ffff067224 */ /* 0x000fe400078e00ff */
[----:B------:R-:W-:Y:S01]  /*af60*/  IMAD.MOV.U32 R10, RZ, RZ, R7 ;  /* 0x000000ffff0a7224 */ /* 0x000fe200078e0007 */
[----:B0-----:R-:W-:-:S13]  /*af70*/  ISETP.GT.AND P6, PT, R7, R4, PT ;  /* 0x000000040700720c */ /* 0x001fda0003fc4270 */
[----:B------:R-:W-:Y:S05]  /*af80*/  @P6 BRA `(.L_x_293) ;  /* 0x0000000000a46947 */ /* 0x000fea0003800000 */
[----:B------:R-:W-:Y:S01]  /*af90*/  IMAD.MOV.U32 R7, RZ, RZ, R10 ;  /* 0x000000ffff077224 */ /* 0x000fe200078e000a */
[----:B------:R-:W-:Y:S01]  /*afa0*/  UMOV UR52, URZ ;  /* 0x0000003f00347c82 */ /* 0x000fe20008000000 */
[----:B------:R-:W-:Y:S01]  /*afb0*/  ULDC UR6, c[0x0][0xc14] ;  /* 0x0003050000067ab9 */ /* 0x000fe20000000800 */
[----:B------:R-:W-:-:S05]  /*afc0*/  ULDC UR5, c[0x0][0xc14] ;  /* 0x0003050000057ab9 */ /* 0x000fca0000000800 */
.L_x_297:
[----:B------:R-:W-:-:S03]  /*afd0*/  UIADD3 UR4, UR52, 0x1f, URZ ;  /* 0x0000001f34047890 */ /* 0x000fc6000fffe03f */
[----:B------:R-:W-:Y:S01]  /*afe0*/  UMOV UR52, UR5 ;  /* 0x0000000500347c82 */ /* 0x000fe20008000000 */
[----:B------:R-:W-:-:S06]  /*aff0*/  UISETP.GE.AND UP0, UPT, UR4, UR6, UPT ;  /* 0x000000060400728c */ /* 0x000fcc000bf06270 */
[----:B------:R-:W-:-:S13]  /*b000*/  PLOP3.LUT P6, PT, PT, PT, UP0, 0x40, 0x0 ;  /* 0x000000000000781c */ /* 0x000fda0003fce808 */
[----:B------:R-:W-:Y:S05]  /*b010*/  @!P6 BRA `(.L_x_294) ;  /* 0x000000040034e947 */ /* 0x000fea0003800000 */
[----:B------:R-:W-:Y:S01]  /*b020*/  UMOV UR52, UR4 ;  /* 0x0000000400347c82 */ /* 0x000fe20008000000 */
[----:B------:R-:W-:Y:S01]  /*b030*/  BSSY B0, `(.L_x_295) ;  /* 0x0000008000007945 */ /* 0x000fe20003800000 */
[----:B------:R-:W-:Y:S02]  /*b040*/  VIADD R9, R5, UR52 ;  /* 0x0000003405097c36 */ /* 0x000fe40008000000 */
[----:B------:R-:W-:-:S03]  /*b050*/  IMAD.MOV.U32 R0, RZ, RZ, RZ ;  /* 0x000000ffff007224 */ /* 0x000fc600078e00ff */
[----:B------:R-:W-:-:S13]  /*b060*/  ISETP.GE.OR P6, PT, R9, UR6, !P0 ;  /* 0x0000000609007c0c */ /* 0x000fda000c7c6670 */
[----:B------:R-:W-:Y:S05]  /*b070*/  @P6 BRA `(.L_x_296) ;  /* 0x00000000000c6947 */ /* 0x000fea0003800000 */
[----:B------:R-:W0:Y:S02]  /*b080*/  LDC.64 R2, c[0x0][0xc58] ;  /* 0x00031600ff027b82 */ /* 0x000e240000000a00 */
[----:B0-----:R-:W-:-:S05]  /*b090*/  IMAD.WIDE R2, R9, 0x4, R2 ;  /* 0x0000000409027825 */ /* 0x001fca00078e0202 */
[----:B------:R0:W5:Y:S02]  /*b0a0*/  LDG.E R0, desc[UR48][R2.64] ;  /* 0x0000003002007981 */ /* 0x000164000c1e1900 */
.L_x_296:
[----:B------:R-:W-:Y:S05]  /*b0b0*/  BSYNC B0 ;  /* 0x0000000000007941 */ /* 0x000fea0003800000 */
.L_x_295:
[----:B0----5:R-:W0:Y:S02]  /*b0c0*/  SHFL.UP PT, R2, R0, 0x1, RZ ;  /* 0x0420000000027989 */ /* 0x021e2400000e00ff */
[----:B0-----:R-:W-:-:S05]  /*b0d0*/  SEL R3, R2, RZ, P1 ;  /* 0x000000ff02037207 */ /* 0x001fca0000800000 */
[----:B------:R-:W-:-:S05]  /*b0e0*/  IMAD.IADD R3, R0, 0x1, R3 ;  /* 0x0000000100037824 */ /* 0x000fca00078e0203 */
[----:B------:R-:W0:Y:S02]  /*b0f0*/  SHFL.UP PT, R2, R3, 0x2, RZ ;  /* 0x0440000003027989 */ /* 0x000e2400000e00ff */
        /* <DEDUP_REMOVED lines=11> */
[----:B------:R-:W0:Y:S03]  /*b1b0*/  LDC R9, c[0x0][0xc10] ;  /* 0x00030400ff097b82 */ /* 0x000e260000000800 */
[----:B------:R-:W0:Y:S02]  /*b1c0*/  SHFL.IDX PT, R12, R2, 0x1f, 0x1f ;  /* 0x03e01f00020c7f89 */ /* 0x000e2400000e0000 */
[----:B0-----:R-:W-:-:S04]  /*b1d0*/  IMAD R12, R12, R9, RZ ;  /* 0x000000090c0c7224 */ /* 0x001fc800078e02ff */
[----:B------:R-:W-:-:S05]  /*b1e0*/  IMAD.IADD R7, R12, 0x1, R7 ;  /* 0x000000010c077824 */ /* 0x000fca00078e0207 */
[----:B------:R-:W-:-:S13]  /*b1f0*/  ISETP.GT.AND P6, PT, R7, R4, PT ;  /* 0x000000040700720c */ /* 0x000fda0003fc4270 */
[----:B------:R-:W-:Y:S05]  /*b200*/  @!P6 BRA `(.L_x_297) ;  /* 0xfffffffc0070e947 */ /* 0x000fea000383ffff */
[----:B------:R-:W-:-:S07]  /*b210*/  IMAD.MOV.U32 R10, RZ, RZ, R12 ;  /* 0x000000ffff0a7224 */ /* 0x000fce00078e000c */
.L_x_293:
[----:B------:R-:W-:-:S04]  /*b220*/  IMAD.IADD R8, R7, 0x1, -R10 ;  /* 0x0000000107087824 */ /* 0x000fc800078e0a0a */
[----:B------:R-:W-:-:S05]  /*b230*/  IMAD R3, R2, R9, R8 ;  /* 0x0000000902037224 */ /* 0x000fca00078e0208 */
[----:B------:R-:W-:-:S13]  /*b240*/  ISETP.GT.AND P0, PT, R3, R4, PT ;  /* 0x000000040300720c */ /* 0x000fda0003f04270 */
[----:B------:R-:W-:Y:S02]  /*b250*/  VOTEU.ANY UR5, UPT, !P0 ;  /* 0x0000000000057886 */ /* 0x000fe400040e0100 */
[----:B------:R-:W-:Y:S02]  /*b260*/  UPOPC UR4, UR5 ;  /* 0x00000005000472bf */ /* 0x000fe40008000000 */
[----:B------:R-:W-:-:S04]  /*b270*/  ISETP.NE.AND P0, PT, RZ, UR5, PT ;  /* 0x00000005ff007c0c */ /* 0x000fc8000bf05270 */
[----:B------:R-:W-:-:S05]  /*b280*/  IMAD.U32 R11, RZ, RZ, UR4 ;  /* 0x00000004ff0b7e24 */ /* 0x000fca000f8e00ff */
[----:B------:R-:W0:Y:S02]  /*b290*/  SHFL.IDX PT, R0, R0, R11, 0x1f ;  /* 0x00001f0b00007589 */ /* 0x000e2400000e0000 */
[----:B0-----:R-:W-:-:S04]  /*b2a0*/  IABS R7, R0 ;  /* 0x0000000000077213 */ /* 0x001fc80000000000 */
[----:B------:R-:W0:Y:S08]  /*b2b0*/  I2F.RP R10, R7 ;  /* 0x00000007000a7306 */ /* 0x000e300000209400 */
[----:B0-----:R-:W0:Y:S02]  /*b2c0*/  MUFU.RCP R10, R10 ;  /* 0x0000000a000a7308 */ /* 0x001e240000001000 */
[----:B0-----:R-:W-:-:S06]  /*b2d0*/  VIADD R3, R10, 0xffffffe ;  /* 0x0ffffffe0a037836 */ /* 0x001fcc0000000000 */
[----:B------:R-:W0:Y:S01]  /*b2e0*/  F2I.FTZ.U32.TRUNC.NTZ R3, R3 ;  /* 0x0000000300037305 */ /* 0x000e22000021f000 */
[----:B------:R-:W-:Y:S05]  /*b2f0*/  @!P0 BRA `(.L_x_298) ;  /* 0x00000000000c8947 */ /* 0x000fea0003800000 */
[----:B------:R-:W-:-:S06]  /*b300*/  UIADD3 UR5, UR4, -0x1, URZ ;  /* 0xffffffff04057890 */ /* 0x000fcc000fffe03f */
[----:B------:R-:W-:-:S05]  /*b310*/  IMAD.U32 R11, RZ, RZ, UR5 ;  /* 0x00000005ff0b7e24 */ /* 0x000fca000f8e00ff */
[----:B------:R1:W2:Y:S02]  /*b320*/  SHFL.IDX PT, R6, R2, R11, 0x1f ;  /* 0x00001f0b02067589 */ /* 0x0002a400000e0000 */
.L_x_298:
[--C-:B01----:R-:W-:Y:S01]  /*b330*/  IMAD.MOV R2, RZ, RZ, -R3.reuse ;  /* 0x000000ffff027224 */ /* 0x103fe200078e0a03 */
[----:B------:R-:W-:Y:S01]  /*b340*/  UIADD3 UR52, UR4, UR52, URZ ;  /* 0x0000003404347290 */ /* 0x000fe2000fffe03f */
[----:B--2---:R-:W-:Y:S02]  /*b350*/  IMAD R6, R6, R9, R8 ;  /* 0x0000000906067224 */ /* 0x004fe400078e0208 */
[----:B------:R-:W-:Y:S02]  /*b360*/  IMAD R9, R2, R7, RZ ;  /* 0x0000000702097224 */ /* 0x000fe400078e02ff */
[----:B------:R-:W-:Y:S01]  /*b370*/  IMAD.MOV.U32 R2, RZ, RZ, RZ ;  /* 0x000000ffff027224 */ /* 0x000fe200078e00ff */
[----:B------:R1:W-:Y:S03]  /*b380*/  STL [R1+0x20], R6 ;  /* 0x0000200601007387 */ /* 0x0003e60000100800 */
[----:B------:R-:W-:-:S04]  /*b390*/  IMAD.HI.U32 R2, R3, R9, R2 ;  /* 0x0000000903027227 */ /* 0x000fc800078e0002 */
[----:B------:R-:W-:Y:S01]  /*b3a0*/  IMAD.IADD R9, R4, 0x1, -R6 ;  /* 0x0000000104097824 */ /* 0x000fe200078e0a06 */
[----:B------:R-:W-:-:S04]  /*b3b0*/  IABS R4, R0 ;  /* 0x0000000000047213 */ /* 0x000fc80000000000 */
[----:B------:R-:W-:Y:S01]  /*b3c0*/  IABS R3, R9 ;  /* 0x0000000900037213 */ /* 0x000fe20000000000 */
[----:B------:R-:W-:-:S04]  /*b3d0*/  IMAD.MOV R4, RZ, RZ, -R4 ;  /* 0x000000ffff047224 */ /* 0x000fc800078e0a04 */
[----:B------:R-:W-:-:S04]  /*b3e0*/  IMAD.HI.U32 R2, R2, R3, RZ ;  /* 0x0000000302027227 */ /* 0x000fc800078e00ff */
[----:B------:R-:W-:Y:S01]  /*b3f0*/  IMAD R4, R2, R4, R3 ;  /* 0x0000000402047224 */ /* 0x000fe200078e0203 */
[----:B------:R-:W-:-:S04]  /*b400*/  LOP3.LUT R3, R9, R0, RZ, 0x3c, !PT ;  /* 0x0000000009037212 */ /* 0x000fc800078e3cff */
[----:B------:R-:W-:Y:S02]  /*b410*/  ISETP.GT.U32.AND P1, PT, R7, R4, PT ;  /* 0x000000040700720c */ /* 0x000fe40003f24070 */
[----:B------:R-:W-:-:S11]  /*b420*/  ISETP.GE.AND P2, PT, R3, RZ, PT ;  /* 0x000000ff0300720c */ /* 0x000fd60003f46270 */
[----:B------:R-:W-:Y:S02]  /*b430*/  @!P1 IMAD.IADD R4, R4, 0x1, -R7 ;  /* 0x0000000104049824 */ /* 0x000fe400078e0a07 */
[----:B------:R-:W-:Y:S01]  /*b440*/  @!P1 VIADD R2, R2, 0x1 ;  /* 0x0000000102029836 */ /* 0x000fe20000000000 */
[----:B------:R-:W-:Y:S02]  /*b450*/  ISETP.NE.AND P1, PT, R0, RZ, PT ;  /* 0x000000ff0000720c */ /* 0x000fe40003f25270 */
[----:B------:R-:W-:-:S13]  /*b460*/  ISETP.GE.U32.AND P0, PT, R4, R7, PT ;  /* 0x000000070400720c */ /* 0x000fda0003f06070 */
[----:B------:R-:W-:-:S04]  /*b470*/  @P0 VIADD R2, R2, 0x1 ;  /* 0x0000000102020836 */ /* 0x000fc80000000000 */
[----:B------:R-:W-:Y:S01]  /*b480*/  @!P2 IMAD.MOV R2, RZ, RZ, -R2 ;  /* 0x000000ffff02a224 */ /* 0x000fe200078e0a02 */
[----:B------:R-:W-:-:S04]  /*b490*/  @!P1 LOP3.LUT R2, RZ, R0, RZ, 0x33, !PT ;  /* 0x00000000ff029212 */ /* 0x000fc800078e33ff */
[----:B------:R-:W-:Y:S01]  /*b4a0*/  R2UR UR38, R2 ;  /* 0x00000000022672ca */ /* 0x000fe200000e0000 */
[----:B------:R-:W-:-:S04]  /*b4b0*/  IMAD.MOV R3, RZ, RZ, -R2 ;  /* 0x000000ffff037224 */ /* 0x000fc800078e0a02 */
[----:B------:R-:W-:-:S05]  /*b4c0*/  IMAD R0, R0, R3, R9 ;  /* 0x0000000300007224 */ /* 0x000fca00078e0209 */
[----:B------:R1:W-:Y:S01]  /*b4d0*/  STL [R1+0x24], R0 ;  /* 0x0000240001007387 */ /* 0x0003e20000100800 */
[----:B------:R-:W-:Y:S05]  /*b4e0*/  BRA `(.L_x_299) ;  /* 0x00000000000c7947 */ /* 0x000fea0003800000 */
.L_x_294:
[----:B------:R0:W-:Y:S01]  /*b4f0*/  STL [R1+0x20], R4 ;  /* 0x0000200401007387 */ /* 0x0001e20000100800 */
[----:B------:R-:W-:-:S03]  /*b500*/  UMOV UR38, URZ ;  /* 0x0000003f00267c82 */ /* 0x000fc60008000000 */
[----:B------:R0:W-:Y:S02]  /*b510*/  STL [R1+0x24], RZ ;  /* 0x000024ff01007387 */ /* 0x0001e40000100800 */
.L_x_299:
[----:B------:R-:W2:Y:S04]  /*b520*/  LDL R2, [R1+0x24] ;  /* 0x0000240001027983 */ /* 0x000ea80000100800 */
[----:B0-----:R-:W3:Y:S01]  /*b530*/  LDL R4, [R1+0x20] ;  /* 0x0000200001047983 */ /* 0x001ee20000100800 */
[----:B------:R-:W-:-:S13]  /*b540*/  ISETP.NE.AND P0, PT, R5, RZ, PT ;  /* 0x000000ff0500720c */ /* 0x000fda0003f05270 */
[----:B------:R-:W0:Y:S01]  /*b550*/  @!P0 S2R R3, SR_CgaCtaId ;  /* 0x0000000000038919 */ /* 0x000e220000008800 */
[----:B-1----:R-:W-:Y:S01]  /*b560*/  @!P0 MOV R0, 0x400 ;  /* 0x0000040000008802 */ /* 0x002fe20000000f00 */
[----:B------:R-:W-:Y:S02]  /*b570*/  IMAD.U32 R6, RZ, RZ, UR38 ;  /* 0x00000026ff067e24 */ /* 0x000fe4000f8e00ff */
[----:B------:R-:W-:Y:S01]  /*b580*/  IMAD.U32 R7, RZ, RZ, UR52 ;  /* 0x00000034ff077e24 */ /* 0x000fe2000f8e00ff */
[----:B0-----:R-:W-:Y:S01]  /*b590*/  @!P0 LEA R0, R3, R0, 0x18 ;  /* 0x0000000003008211 */ /* 0x001fe200078ec0ff */
[----:B--2---:R-:W-:-:S05]  /*b5a0*/  IMAD.MOV.U32 R5, RZ, RZ, R2 ;  /* 0x000000ffff057224 */ /* 0x004fca00078e0002 */
[----:B---3--:R2:W-:Y:S01]  /*b5b0*/  @!P0 STS.128 [R0+0x298d0], R4 ;  /* 0x0298d00400008388 */ /* 0x0085e20000000c00 */
[----:B------:R-:W-:Y:S06]  /*b5c0*/  BAR.ARV 0x5, 0x180 ;  /* 0x0146000000007b1d */ /* 0x000fec0000002000 */
.L_x_292:
[----:B--2---:R-:W-:Y:S01]  /*b5d0*/  IMAD.MOV.U32 R0, RZ, RZ, 0x1 ;  /* 0x00000001ff007424 */ /* 0x004fe200078e00ff */
[----:B------:R-:W-:Y:S01]  /*b5e0*/  ULDC UR4, c[0x0][0xc14] ;  /* 0x0003050000047ab9 */ /* 0x000fe20000000800 */
[----:B------:R2:W-:Y:S01]  /*b5f0*/  STL [R1+0x34], RZ ;  /* 0x000034ff01007387 */ /* 0x0005e20000100800 */
[----:B------:R-:W-:-:S03]  /*b600*/  UISETP.GE.AND UP0, UPT, UR52, UR4, UPT ;  /* 0x000000043400728c */ /* 0x000fc6000bf06270 */
[----:B------:R2:W-:Y:S03]  /*b610*/  STL [R1+0xc], R0 ;  /* 0x00000c0001007387 */ /* 0x0005e60000100800 */
[----:B------:R-:W-:Y:S01]  /*b620*/  PLOP3.LUT P0, PT, PT, PT, UP0, 0x80, 0x0 ;  /* 0x000000000000781c */ /* 0x000fe20003f0f008 */
[----:B------:R2:W-:-:S12]  /*b630*/  STL [R1], RZ ;  /* 0x000000ff01007387 */ /* 0x0005d80000100800 */
[----:B--2---:R-:W-:Y:S05]  /*b640*/  @P0 BRA `(.L_x_300) ;  /* 0x0000003c00100947 */ /* 0x004fea0003800000 */
[----:B------:R-:W0:Y:S01]  /*b650*/  S2R R0, SR_TID.X ;  /* 0x0000000000007919 */ /* 0x000e220000002100 */
[----:B------:R-:W-:Y:S01]  /*b660*/  ULDC UR50, c[0x0][0xc] ;  /* 0x0000030000327ab9 */ /* 0x000fe20000000800 */
[----:B------:R-:W-:Y:S01]  /*b670*/  ULOP3.LUT UR42, UR40, 0x1, URZ, 0xfc, !UPT ;  /* 0x00000001282a7892 */ /* 0x000fe2000f8efc3f */
[----:B------:R-:W2:Y:S01]  /*b680*/  S2R R7, SR_TID.X ;  /* 0x0000000000077919 */ /* 0x000ea20000002100 */
[----:B------:R-:W-:Y:S01]  /*b690*/  ULOP3.LUT UR51, UR40, 0x2, URZ, 0xfc, !UPT ;  /* 0x0000000228337892 */ /* 0x000fe2000f8efc3f */
[----:B------:R-:W-:Y:S01]  /*b6a0*/  ULDC.64 UR54, c[0x0][0x198] ;  /* 0x0000660000367ab9 */ /* 0x000fe20000000a00 */
[----:B0-----:R-:W-:Y:S01]  /*b6b0*/  LOP3.LUT R2, R0, 0x7f, RZ, 0xc0, !PT ;  /* 0x0000007f00027812 */ /* 0x001fe200078ec0ff */
[----:B--2---:R-:W-:-:S03]  /*b6c0*/  IMAD.SHL.U32 R0, R7, 0x80, RZ ;  /* 0x0000008007007824 */ /* 0x004fc600078e00ff */
[----:B------:R-:W-:Y:S01]  /*b6d0*/  SHF.R.U32.HI R3, RZ, 0x5, R2 ;  /* 0x00000005ff037819 */ /* 0x000fe20000011602 */
[C---:B-1----:R-:W-:Y:S01]  /*b6e0*/  IMAD.SHL.U32 R4, R7.reuse, 0x20, RZ ;  /* 0x0000002007047824 */ /* 0x042fe200078e00ff */
[C---:B------:R-:W-:Y:S01]  /*b6f0*/  LOP3.LUT P0, RZ, R7.reuse, 0x4, RZ, 0xc0, !PT ;  /* 0x0000000407ff7812 */ /* 0x040fe2000780c0ff */
[----:B------:R-:W-:Y:S01]  /*b700*/  IMAD.SHL.U32 R5, R7, 0x4, RZ ;  /* 0x0000000407057824 */ /* 0x000fe200078e00ff */
[----:B------:R-:W-:Y:S02]  /*b710*/  LOP3.LUT R2, R0, 0x380, RZ, 0xc0, !PT ;  /* 0x0000038000027812 */ /* 0x000fe400078ec0ff */
        /* <DEDUP_REMOVED lines=12> */
[----:B------:R0:W-:Y:S02]  /*b7e0*/  STL [R1+0x28], R0 ;  /* 0x0000280001007387 */ /* 0x0001e40000100800 */
[----:B0-----:R-:W-:-:S05]  /*b7f0*/  IMAD.MOV.U32 R0, RZ, RZ, 0x40 ;  /* 0x00000040ff007424 */ /* 0x001fca00078e00ff */
[----:B------:R-:W-:Y:S01]  /*b800*/  SEL R2, R0, 0xffffffc0, !P0 ;  /* 0xffffffc000027807 */ /* 0x000fe20004000000 */
[----:B------:R-:W-:-:S04]  /*b810*/  IMAD.MOV.U32 R0, RZ, RZ, 0x1 ;  /* 0x00000001ff007424 */ /* 0x000fc800078e00ff */
[----:B------:R0:W-:Y:S04]  /*b820*/  STL [R1+0x2c], R2 ;  /* 0x00002c0201007387 */ /* 0x0001e80000100800 */
[----:B------:R0:W-:Y:S04]  /*b830*/  STL [R1], RZ ;  /* 0x000000ff01007387 */ /* 0x0001e80000100800 */
[----:B------:R0:W-:Y:S04]  /*b840*/  STL [R1+0xc], R0 ;  /* 0x00000c0001007387 */ /* 0x0001e80000100800 */
[----:B------:R0:W-:Y:S02]  /*b850*/  STL [R1+0x34], RZ ;  /* 0x000034ff01007387 */ /* 0x0001e40000100800 */
.L_x_360:
[----:B------:R-:W-:Y:S01]  /*b860*/  ULDC.64 UR4, c[0x0][0xc60] ;  /* 0x0003180000047ab9 */ /* 0x000fe20000000a00 */
[----:B------:R-:W-:Y:S01]  /*b870*/  ULDC.64 UR6, c[0x0][0xa28] ;  /* 0x00028a0000067ab9 */ /* 0x000fe20000000a00 */
[----:B------:R-:W-:Y:S01]  /*b880*/  UIMAD.WIDE UR4, UR52, 0x4, UR4 ;  /* 0x00000004340478a5 */ /* 0x000fe2000f8e0204 */
[----:B------:R-:W-:Y:S01]  /*b890*/  ULDC.64 UR10, c[0x0][0xa20] ;  /* 0x00028800000a7ab9 */ /* 0x000fe20000000a00 */
[----:B------:R-:W-:Y:S01]  /*b8a0*/  IMAD.MOV.U32 R17, RZ, RZ, RZ ;  /* 0x000000ffff117224 */ /* 0x000fe200078e00ff */
[----:B------:R-:W-:-:S03]  /*b8b0*/  ULDC UR44, c[0x0][0x2e0] ;  /* 0x0000b800002c7ab9 */ /* 0x000fc60000000800 */
[----:B0-----:R-:W-:Y:S02]  /*b8c0*/  IMAD.U32 R2, RZ, RZ, UR4 ;  /* 0x00000004ff027e24 */ /* 0x001fe4000f8e00ff */
[----:B------:R-:W-:Y:S01]  /*b8d0*/  IMAD.U32 R3, RZ, RZ, UR5 ;  /* 0x00000005ff037e24 */ /* 0x000fe2000f8e00ff */
[----:B------:R-:W-:-:S04]  /*b8e0*/  ULDC.64 UR4, c[0x0][0xa00] ;  /* 0x0002800000047ab9 */ /* 0x000fc80000000a00 */
[----:B--2---:R-:W2:Y:S01]  /*b8f0*/  LDG.E R2, desc[UR48][R2.64] ;  /* 0x0000003002027981 */ /* 0x004ea2000c1e1900 */
[----:B------:R-:W-:Y:S02]  /*b900*/  UISETP.NE.U32.AND UP0, UPT, UR4, URZ, UPT ;  /* 0x0000003f0400728c */ /* 0x000fe4000bf05070 */
[----:B------:R-:W-:Y:S02]  /*b910*/  UISETP.NE.U32.AND UP1, UPT, UR6, URZ, UPT ;  /* 0x0000003f0600728c */ /* 0x000fe4000bf25070 */
[----:B------:R-:W-:Y:S02]  /*b920*/  UISETP.NE.AND.EX UP0, UPT, UR5, URZ, UPT, UP0 ;  /* 0x0000003f0500728c */ /* 0x000fe4000bf05300 */
[----:B------:R-:W-:-:S04]  /*b930*/  UISETP.NE.AND.EX UP1, UPT, UR7, URZ, UPT, UP1 ;  /* 0x0000003f0700728c */ /* 0x000fc8000bf25310 */
[----:B------:R-:W-:Y:S02]  /*b940*/  PLOP3.LUT P0, PT, PT, PT, UP0, 0x80, 0x0 ;  /* 0x000000000000781c */ /* 0x000fe40003f0f008 */
[----:B------:R-:W-:Y:S01]  /*b950*/  PLOP3.LUT P1, PT, PT, PT, UP1, 0x80, 0x0 ;  /* 0x000000000000781c */ /* 0x000fe20003f2f018 */
[----:B-1----:R-:W-:Y:S01]  /*b960*/  IMAD.MOV.U32 R4, RZ, RZ, RZ ;  /* 0x000000ffff047224 */ /* 0x002fe200078e00ff */
[----:B--2---:R-:W-:-:S13]  /*b970*/  R2UR UR47, R2 ;  /* 0x00000000022f72ca */ /* 0x004fda00000e0000 */
[----:B------:R-:W-:Y:S02]  /*b980*/  USHF.R.S32.HI UR8, URZ, 0x1f, UR47 ;  /* 0x0000001f3f087899 */ /* 0x000fe4000801142f */
[----:B------:R-:W-:-:S04]  /*b990*/  @UP0 ULEA UR4, UP2, UR47, UR4, 0x2 ;  /* 0x000000042f040291 */ /* 0x000fc8000f84103f */
[----:B------:R-:W-:Y:S02]  /*b9a0*/  @UP0 ULEA.HI.X UR5, UR47, UR5, UR8, 0x2, UP2 ;  /* 0x000000052f050291 */ /* 0x000fe400090f1408 */
[----:B------:R-:W-:Y:S01]  /*b9b0*/  UISETP.NE.U32.AND UP0, UPT, UR10, URZ, UPT ;  /* 0x0000003f0a00728c */ /* 0x000fe2000bf05070 */
[----:B------:R-:W-:-:S03]  /*b9c0*/  IMAD.U32 R2, RZ, RZ, UR4 ;  /* 0x00000004ff027e24 */ /* 0x000fc6000f8e00ff */
[----:B------:R-:W-:Y:S01]  /*b9d0*/  UISETP.NE.AND.EX UP0, UPT, UR11, URZ, UPT, UP0 ;  /* 0x0000003f0b00728c */ /* 0x000fe2000bf05300 */
[----:B------:R-:W-:Y:S01]  /*b9e0*/  IMAD.U32 R3, RZ, RZ, UR5 ;  /* 0x00000005ff037e24 */ /* 0x000fe2000f8e00ff */
[----:B------:R-:W-:Y:S02]  /*b9f0*/  @UP1 ULEA UR4, UP2, UR47, UR6, 0x2 ;  /* 0x000000062f041291 */ /* 0x000fe4000f84103f */
[----:B------:R-:W-:Y:S02]  /*ba00*/  USHF.L.U32 UR45, UR47, 0x2, URZ ;  /* 0x000000022f2d7899 */ /* 0x000fe4000800063f */
[----:B------:R-:W-:Y:S02]  /*ba10*/  @UP1 ULEA.HI.X UR5, UR47, UR7, UR8, 0x2, UP2 ;  /* 0x000000072f051291 */ /* 0x000fe400090f1408 */
[----:B------:R-:W-:Y:S01]  /*ba20*/  USHF.L.U64.HI UR46, UR47, 0x2, UR8 ;  /* 0x000000022f2e7899 */ /* 0x000fe20008010208 */
[----:B------:R-:W-:Y:S01]  /*ba30*/  PLOP3.LUT P2, PT, PT, PT, UP0, 0x80, 0x0 ;  /* 0x000000000000781c */ /* 0x000fe20003f4f008 */
[----:B------:R0:W5:Y:S01]  /*ba40*/  @P0 LDG.E R17, desc[UR48][R2.64] ;  /* 0x0000003002110981 */ /* 0x000162000c1e1900 */
[----:B------:R-:W-:Y:S01]  /*ba50*/  @UP0 UIADD3 UR6, UP3, UR45, UR10, URZ ;  /* 0x0000000a2d060290 */ /* 0x000fe2000ff7e03f */
[----:B------:R-:W-:-:S03]  /*ba60*/  ULDC.64 UR8, c[0x0][0xa08] ;  /* 0x0002820000087ab9 */ /* 0x000fc60000000a00 */
[----:B------:R-:W-:Y:S01]  /*ba70*/  @UP0 UIADD3.X UR7, UR46, UR11, URZ, UP3, !UPT ;  /* 0x0000000b2e070290 */ /* 0x000fe20009ffe43f */
[----:B------:R-:W-:Y:S01]  /*ba80*/  ISETP.NE.U32.AND P0, PT, RZ, UR8, PT ;  /* 0x00000008ff007c0c */ /* 0x000fe2000bf05070 */
[----:B------:R-:W-:Y:S01]  /*ba90*/  UIADD3 UR8, UP0, UR45, UR8, URZ ;  /* 0x000000082d087290 */ /* 0x000fe2000ff1e03f */
[----:B0-----:R-:W-:Y:S02]  /*baa0*/  IMAD.U32 R2, RZ, RZ, UR4 ;  /* 0x00000004ff027e24 */ /* 0x001fe4000f8e00ff */
[----:B------:R-:W-:Y:S01]  /*bab0*/  IMAD.U32 R3, RZ, RZ, UR5 ;  /* 0x00000005ff037e24 */ /* 0x000fe2000f8e00ff */
[----:B------:R-:W-:Y:S01]  /*bac0*/  ISETP.NE.AND.EX P0, PT, RZ, UR9, PT, P0 ;  /* 0x00000009ff007c0c */ /* 0x000fe2000bf05300 */
[----:B------:R-:W-:-:S03]  /*bad0*/  UIADD3.X UR4, UR46, UR9, URZ, UP0, !UPT ;  /* 0x000000092e047290 */ /* 0x000fc600087fe43f */
[----:B------:R0:W2:Y:S02]  /*bae0*/  @P1 LDG.E R0, desc[UR48][R2.64] ;  /* 0x0000003002001981 */ /* 0x0000a4000c1e1900 */
[----:B0-----:R-:W-:Y:S02]  /*baf0*/  IMAD.U32 R2, RZ, RZ, UR6 ;  /* 0x00000006ff027e24 */ /* 0x001fe4000f8e00ff */
[----:B------:R-:W-:-:S05]  /*bb00*/  IMAD.U32 R3, RZ, RZ, UR7 ;  /* 0x00000007ff037e24 */ /* 0x000fca000f8e00ff */
[----:B------:R0:W3:Y:S02]  /*bb10*/  @P2 LDG.E R5, desc[UR48][R2.64] ;  /* 0x0000003002052981 */ /* 0x0000e4000c1e1900 */
[----:B0-----:R-:W-:Y:S02]  /*bb20*/  IMAD.U32 R2, RZ, RZ, UR8 ;  /* 0x00000008ff027e24 */ /* 0x001fe4000f8e00ff */
[----:B------:R-:W-:Y:S01]  /*bb30*/  IMAD.U32 R3, RZ, RZ, UR4 ;  /* 0x00000004ff037e24 */ /* 0x000fe2000f8e00ff */
[----:B------:R-:W-:-:S04]  /*bb40*/  ULDC.64 UR4, c[0x0][0x3f8] ;  /* 0x0000fe0000047ab9 */ /* 0x000fc80000000a00 */
[----:B------:R0:W5:Y:S01]  /*bb50*/  @P0 LDG.E R4, desc[UR48][R2.64] ;  /* 0x0000003002040981 */ /* 0x000162000c1e1900 */
[----:B------:R-:W-:-:S03]  /*bb60*/  UISETP.NE.U32.AND UP0, UPT, UR4, URZ, UPT ;  /* 0x0000003f0400728c */ /* 0x000fc6000bf05070 */
[----:B------:R-:W-:Y:S01]  /*bb70*/  UMOV UR4, URZ ;  /* 0x0000003f00047c82 */ /* 0x000fe20008000000 */
[----:B------:R-:W-:-:S03]  /*bb80*/  UISETP.NE.AND.EX UP0, UPT, UR5, URZ, UPT, UP0 ;  /* 0x0000003f0500728c */ /* 0x000fc6000bf05300 */
[----:B------:R-:W-:Y:S02]  /*bb90*/  ULDC UR5, c[0x0][0x404] ;  /* 0x0001010000057ab9 */ /* 0x000fe40000000800 */
[----:B------:R-:W-:-:S04]  /*bba0*/  USEL UR5, UR5, 0x1, UP0 ;  /* 0x0000000105057887 */ /* 0x000fc80008000000 */
[----:B------:R-:W-:Y:S01]  /*bbb0*/  UIMAD UR44, UR5, UR44, URZ ;  /* 0x0000002c052c72a4 */ /* 0x000fe2000f8e023f */
[----:B--2---:R-:W-:-:S06]  /*bbc0*/  @P1 R2UR UR4, R0 ;  /* 0x00000000000412ca */ /* 0x004fcc00000e0000 */
[----:B---3--:R-:W-:Y:S01]  /*bbd0*/  @P2 R2UR UR44, R5 ;  /* 0x00000000052c22ca */ /* 0x008fe200000e0000 */
[----:B0-----:R-:W-:-:S14]  /*bbe0*/  @P2 BRA `(.L_x_301) ;  /* 0x0000000000182947 */ /* 0x001fdc0003800000 */
[----:B------:R-:W-:Y:S05]  /*bbf0*/  @!P0 BRA `(.L_x_301) ;  /* 0x0000000000148947 */ /* 0x000fea0003800000 */
[----:B------:R-:W2:Y:S04]  /*bc00*/  LDG.E R5, desc[UR48][R2.64] ;  /* 0x0000003002057981 */ /* 0x000ea8000c1e1900 */
[----:B------:R-:W3:Y:S01]  /*bc10*/  LDG.E R0, desc[UR48][R2.64+0x4] ;  /* 0x0000043002007981 */ /* 0x000ee2000c1e1900 */
[----:B--2---:R-:W-:Y:S02]  /*bc20*/  R2UR UR5, R5 ;  /* 0x00000000050572ca */ /* 0x004fe400000e0000 */
[----:B---3--:R-:W-:-:S13]  /*bc30*/  R2UR UR44, R0 ;  /* 0x00000000002c72ca */ /* 0x008fda00000e0000 */
[----:B------:R-:W-:-:S12]  /*bc40*/  UIADD3 UR44, -UR5, UR44, URZ ;  /* 0x0000002c052c7290 */ /* 0x000fd8000fffe13f */
.L_x_301:
[----:B-----5:R-:W-:Y:S01]  /*bc50*/  VIADD R0, R4, UR4 ;  /* 0x0000000404007c36 */ /* 0x020fe20008000000 */
[----:B------:R-:W-:Y:S01]  /*bc60*/  UIADD3 UR44, -UR4, UR44, URZ ;  /* 0x0000002c042c7290 */ /* 0x000fe2000fffe13f */
[----:B------:R-:W-:Y:S03]  /*bc70*/  BSSY B6, `(.L_x_302) ;  /* 0x00002bf000067945 */ /* 0x000fe60003800000 */
[----:B------:R0:W-:Y:S01]  /*bc80*/  STL [R1+0x18], R0 ;  /* 0x0000180001007387 */ /* 0x0001e20000100800 */
[----:B------:R-:W-:Y:S02]  /*bc90*/  UIADD3 UR6, UR44, 0x9f, URZ ;  /* 0x0000009f2c067890 */ /* 0x000fe4000fffe03f */
[----:B------:R-:W-:Y:S02]  /*bca0*/  ISETP.LT.AND P0, PT, RZ, UR44, PT ;  /* 0x0000002cff007c0c */ /* 0x000fe4000bf01270 */
[----:B------:R-:W-:-:S04]  /*bcb0*/  UIMAD.WIDE UR6, UR6, 0x66666667, URZ ;  /* 0x66666667060678a5 */ /* 0x000fc8000f8e023f */
[----:B------:R-:W-:-:S04]  /*bcc0*/  USHF.R.U32.HI UR43, URZ, 0x1f, UR7 ;  /* 0x0000001f3f2b7899 */ /* 0x000fc80008011607 */
[----:B------:R-:W-:-:S03]  /*bcd0*/  ULEA.HI.SX32 UR43, UR7, UR43, 0x1a ;  /* 0x0000002b072b7291 */ /* 0x000fc6000f8fd23f */
[----:B0-----:R-:W-:Y:S09]  /*bce0*/  @P0 BRA `(.L_x_303) ;  /* 0x0000000000480947 */ /* 0x001ff20003800000 */
[----:B------:R-:W0:Y:S02]  /*bcf0*/  S2R R0, SR_TID.X ;  /* 0x0000000000007919 */ /* 0x000e240000002100 */
[----:B0-----:R-:W-:-:S04]  /*bd00*/  LOP3.LUT R0, R0, 0x7f, RZ, 0xc0, !PT ;  /* 0x0000007f00007812 */ /* 0x001fc800078ec0ff */
[----:B------:R-:W-:-:S13]  /*bd10*/  ISETP.NE.AND P0, PT, R0, RZ, PT ;  /* 0x000000ff0000720c */ /* 0x000fda0003f05270 */
[----:B------:R-:W-:Y:S05]  /*bd20*/  @P0 BRA `(.L_x_304) ;  /* 0x0000002800cc0947 */ /* 0x000fea0003800000 */
[----:B------:R-:W0:Y:S01]  /*bd30*/  S2R R5, SR_LANEID ;  /* 0x0000000000057919 */ /* 0x000e220000000000 */
[----:B------:R-:W-:Y:S01]  /*bd40*/  VOTEU.ANY UR4, UPT, PT ;  /* 0x0000000000047886 */ /* 0x000fe200038e0100 */
[----:B------:R-:W1:Y:S01]  /*bd50*/  LDC.64 R2, c[0x0][0xc38] ;  /* 0x00030e00ff027b82 */ /* 0x000e620000000a00 */
[----:B------:R-:W0:Y:S02]  /*bd60*/  FLO.U32 R0, UR4 ;  /* 0x0000000400007d00 */ /* 0x000e2400080e0000 */
[----:B0-----:R-:W-:-:S06]  /*bd70*/  ISETP.EQ.U32.AND P0, PT, R0, R5, PT ;  /* 0x000000050000720c */ /* 0x001fcc0003f02070 */
[----:B------:R-:W1:Y:S07]  /*bd80*/  POPC R5, UR4 ;  /* 0x0000000400057d09 */ /* 0x000e6e0008000000 */
[----:B-1----:R-:W2:Y:S01]  /*bd90*/  @P0 ATOMG.E.ADD.STRONG.GPU PT, R3, desc[UR48][R2.64], R5 ;  /* 0x00000005020309a8 */ /* 0x002ea200081ee1f0 */
[----:B------:R-:W0:Y:S02]  /*bda0*/  S2R R4, SR_LTMASK ;  /* 0x0000000000047919 */ /* 0x000e240000003900 */
[----:B0-----:R-:W-:-:S04]  /*bdb0*/  LOP3.LUT R4, R4, UR4, RZ, 0xc0, !PT ;  /* 0x0000000404047c12 */ /* 0x001fc8000f8ec0ff */
[----:B------:R-:W0:Y:S01]  /*bdc0*/  POPC R7, R4 ;  /* 0x0000000400077309 */ /* 0x000e220000000000 */
[----:B--2---:R-:W0:Y:S02]  /*bdd0*/  SHFL.IDX PT, R0, R3, R0, 0x1f ;  /* 0x00001f0003007589 */ /* 0x004e2400000e0000 */
[----:B0-----:R-:W-:-:S05]  /*bde0*/  IADD3 R0, R0, UR50, R7 ;  /* 0x0000003200007c10 */ /* 0x001fca000fffe007 */
[----:B------:R2:W-:Y:S01]  /*bdf0*/  STL [R1+0x20], R0 ;  /* 0x0000200001007387 */ /* 0x0005e20000100800 */
[----:B------:R-:W-:Y:S05]  /*be00*/  BRA `(.L_x_304) ;  /* 0x0000002800947947 */ /* 0x000fea0003800000 */
.L_x_303:
[----:B------:R-:W0:Y:S01]  /*be10*/  S2UR UR4, SR_CgaCtaId ;  /* 0x00000000000479c3 */ /* 0x000e220000008800 */
[----:B------:R-:W-:Y:S02]  /*be20*/  UMOV UR41, 0x400 ;  /* 0x0000040000297882 */ /* 0x000fe40000000000 */
[----:B0-----:R-:W-:-:S04]  /*be30*/  ULEA UR41, UR4, UR41, 0x18 ;  /* 0x0000002904297291 */ /* 0x001fc8000f8ec03f */
        /* <DEDUP_REMOVED lines=9> */
[----:B------:R-:W0:Y:S01]  /*bed0*/  LDC.64 R2, c[0x4][R2] ;  /* 0x0100000002027b82 */ /* 0x000e220000000a00 */
        /* <DEDUP_REMOVED lines=9> */
[----:B0-----:R-:W-:Y:S05]  /*bf70*/  CALL.ABS.NOINC R2 ;  /* 0x0000000002007343 */ /* 0x001fea0003c00000 */
.L_x_305:
        /* <DEDUP_REMOVED lines=8> */
[----:B0-----:R-:W-:Y:S01]  /*c000*/  MOV R2, 0x0 ;  /* 0x0000000000027802 */ /* 0x001fe20000000f00 */
        /* <DEDUP_REMOVED lines=15> */
.L_x_306:
[----:B------:R-:W-:-:S04]  /*c100*/  UIADD3 UR4, UR41, 0x400, URZ ;  /* 0x0000040029047890 */ /* 0x000fc8000fffe03f */
[----:B------:R-:W-:-:S06]  /*c110*/  ULOP3.LUT UP0, URZ, UR4, 0x9f, URZ, 0xc0, !UPT ;  /* 0x0000009f043f7892 */ /* 0x000fcc000f80c03f */
[----:B------:R-:W-:-:S13]  /*c120*/  PLOP3.LUT P0, PT, PT, PT, UP0, 0x80, 0x0 ;  /* 0x000000000000781c */ /* 0x000fda0003f0f008 */
        /* <DEDUP_REMOVED lines=17> */
.L_x_307:
[----:B------:R-:W-:-:S13]  /*c240*/  LOP3.LUT P6, RZ, R16, 0x3ff, RZ, 0xc0, !PT ;  /* 0x000003ff10ff7812 */ /* 0x000fda00078cc0ff */
        /* <DEDUP_REMOVED lines=17> */
.L_x_308:
[----:B------:R-:W1:Y:S01]  /*c360*/  LDC R0, c[0x0][0x428] ;  /* 0x00010a00ff007b82 */ /* 0x000e620000000800 */
[----:B------:R-:W-:Y:S01]  /*c370*/  ULDC.64 UR4, c[0x0][0x9f8] ;  /* 0x00027e0000047ab9 */ /* 0x000fe20000000a00 */
[----:B0-----:R-:W-:Y:S01]  /*c380*/  IMAD.U32 R2, RZ, RZ, UR38 ;  /* 0x00000026ff027e24 */ /* 0x001fe2000f8e00ff */
[----:B------:R-:W2:Y:S01]  /*c390*/  LDL.LU R18, [R1+0x24] ;  /* 0x0000240001127983 */ /* 0x000ea20000300800 */
[----:B------:R-:W-:Y:S01]  /*c3a0*/  UISETP.NE.U32.AND UP0, UPT, UR4, URZ, UPT ;  /* 0x0000003f0400728c */ /* 0x000fe2000bf05070 */
[----:B------:R-:W-:Y:S01]  /*c3b0*/  IMAD.U32 R10, RZ, RZ, UR47 ;  /* 0x0000002fff0a7e24 */ /* 0x000fe2000f8e00ff */
[----:B------:R-:W-:Y:S01]  /*c3c0*/  ULDC.64 UR14, c[0x0][0xa08] ;  /* 0x00028200000e7ab9 */ /* 0x000fe20000000a00 */
[----:B------:R-:W0:Y:S01]  /*c3d0*/  S2R R19, SR_TID.X ;  /* 0x0000000000137919 */ /* 0x000e220000002100 */
[----:B------:R-:W-:-:S06]  /*c3e0*/  UISETP.NE.AND.EX UP0, UPT, UR5, URZ, UPT, UP0 ;  /* 0x0000003f0500728c */ /* 0x000fcc000bf05300 */
[----:B------:R-:W-:-:S05]  /*c3f0*/  PLOP3.LUT P1, PT, PT, PT, UP0, 0x80, 0x0 ;  /* 0x000000000000781c */ /* 0x000fca0003f2f008 */
[----:B------:R-:W-:-:S04]  /*c400*/  @UP0 UIADD3 UR4, UP1, UR45, UR4, URZ ;  /* 0x000000042d040290 */ /* 0x000fc8000ff3e03f */
[----:B------:R-:W-:Y:S01]  /*c410*/  @UP0 UIADD3.X UR5, UR46, UR5, URZ, UP1, !UPT ;  /* 0x000000052e050290 */ /* 0x000fe20008ffe43f */
[----:B-1----:R-:W-:-:S13]  /*c420*/  ISETP.NE.AND P0, PT, R0, 0x1, PT ;  /* 0x000000010000780c */ /* 0x002fda0003f05270 */
[----:B------:R-:W1:Y:S01]  /*c430*/  @P0 LDC R0, c[0x0][0x42c] ;  /* 0x00010b00ff000b82 */ /* 0x000e620000000800 */
[----:B0-----:R-:W-:-:S07]  /*c440*/  LOP3.LUT R16, R19, 0x7f, RZ, 0xc0, !PT ;  /* 0x0000007f13107812 */ /* 0x001fce00078ec0ff */
[----:B------:R-:W0:Y:S01]  /*c450*/  @P0 LDC R3, c[0x0][0x430] ;  /* 0x00010c00ff030b82 */ /* 0x000e220000000800 */
[----:B-1----:R-:W-:-:S05]  /*c460*/  @P0 IMAD.HI.U32 R0, R0, UR38, RZ ;  /* 0x0000002600000c27 */ /* 0x002fca000f8e00ff */
[----:B0-----:R-:W-:Y:S01]  /*c470*/  @P0 SHF.R.U32.HI R2, RZ, R3, R0 ;  /* 0x00000003ff020219 */ /* 0x001fe20000011600 */
[----:B------:R-:W-:-:S04]  /*c480*/  IMAD.U32 R3, RZ, RZ, UR5 ;  /* 0x00000005ff037e24 */ /* 0x000fc8000f8e00ff */
[----:B------:R0:W-:Y:S02]  /*c490*/  STL [R1+0x8], R2 ;  /* 0x0000080201007387 */ /* 0x0001e40000100800 */
[----:B0-----:R-:W-:Y:S01]  /*c4a0*/  IMAD.U32 R2, RZ, RZ, UR4 ;  /* 0x00000004ff027e24 */ /* 0x001fe2000f8e00ff */
[----:B------:R-:W-:-:S04]  /*c4b0*/  ULDC.64 UR4, c[0x0][0xa00] ;  /* 0x0002800000047ab9 */ /* 0x000fc80000000a00 */
[----:B------:R0:W3:Y:S01]  /*c4c0*/  @P1 LDG.E R10, desc[UR48][R2.64] ;  /* 0x00000030020a1981 */ /* 0x0000e2000c1e1900 */
[----:B------:R-:W-:Y:S01]  /*c4d0*/  ISETP.NE.AND P1, PT, R16, RZ, PT ;  /* 0x000000ff1000720c */ /* 0x000fe20003f25270 */
[----:B------:R-:W-:Y:S01]  /*c4e0*/  UMOV UR36, URZ ;  /* 0x0000003f00247c82 */ /* 0x000fe20008000000 */
[----:B------:R-:W-:Y:S01]  /*c4f0*/  ISETP.NE.U32.AND P0, PT, RZ, UR4, PT ;  /* 0x00000004ff007c0c */ /* 0x000fe2000bf05070 */
[----:B------:R-:W-:Y:S01]  /*c500*/  UMOV UR4, 0x40 ;  /* 0x0000004000047882 */ /* 0x000fe20000000000 */
[----:B------:R-:W-:Y:S01]  /*c510*/  UMOV UR6, UR38 ;  /* 0x0000002600067c82 */ /* 0x000fe20008000000 */
[----:B------:R-:W-:Y:S01]  /*c520*/  UMOV UR8, 0x80 ;  /* 0x0000008000087882 */ /* 0x000fe20000000000 */
[----:B------:R-:W-:Y:S01]  /*c530*/  ISETP.NE.AND.EX P0, PT, RZ, UR5, PT, P0 ;  /* 0x00000005ff007c0c */ /* 0x000fe2000bf05300 */
[----:B------:R-:W-:Y:S01]  /*c540*/  UMOV UR10, UR38 ;  /* 0x00000026000a7c82 */ /* 0x000fe20008000000 */
[----:B------:R-:W-:Y:S01]  /*c550*/  SHF.R.U32.HI R4, RZ, 0x5, R19 ;  /* 0x00000005ff047819 */ /* 0x000fe20000011613 */
[----:B0-----:R-:W0:Y:S01]  /*c560*/  LDC.64 R2, c[0x0][0x3f8] ;  /* 0x0000fe00ff027b82 */ /* 0x001e220000000a00 */
[----:B------:R-:W-:-:S02]  /*c570*/  SEL R7, RZ, UR47, P0 ;  /* 0x0000002fff077c07 */ /* 0x000fc40008000000 */
[----:B------:R-:W-:Y:S01]  /*c580*/  LOP3.LUT R4, R4, 0x3, RZ, 0xc0, !PT ;  /* 0x0000000304047812 */ /* 0x000fe200078ec0ff */
[----:B------:R-:W-:Y:S01]  /*c590*/  VOTEU.ALL UP1, P1 ;  /* 0x00000000003f7886 */ /* 0x000fe20000820000 */
[----:B------:R-:W-:-:S04]  /*c5a0*/  R2UR UR39, R7 ;  /* 0x00000000072772ca */ /* 0x000fc800000e0000 */
[----:B------:R-:W-:-:S04]  /*c5b0*/  @!UP1 UIADD3 UR12, UP0, UR54, 0x270, URZ ;  /* 0x00000270360c9890 */ /* 0x000fc8000ff1e03f */
[----:B------:R-:W-:-:S05]  /*c5c0*/  @!UP1 UIADD3.X UR13, URZ, UR55, URZ, UP0, !UPT ;  /* 0x000000373f0d9290 */ /* 0x000fca00087fe43f */
[----:B------:R-:W-:Y:S01]  /*c5d0*/  UMOV UR7, UR39 ;  /* 0x0000002700077c82 */ /* 0x000fe20008000000 */
[----:B------:R-:W-:Y:S01]  /*c5e0*/  UMOV UR11, UR39 ;  /* 0x00000027000b7c82 */ /* 0x000fe20008000000 */
[----:B0-----:R-:W-:Y:S01]  /*c5f0*/  LOP3.LUT P0, RZ, R2, UR14, RZ, 0xfc, !PT ;  /* 0x0000000e02ff7c12 */ /* 0x001fe2000f80fcff */
[----:B------:R-:W-:-:S03]  /*c600*/  UMOV UR14, 0xffffffff ;  /* 0xffffffff000e7882 */ /* 0x000fc60000000000 */
[----:B------:R-:W-:Y:S01]  /*c610*/  LOP3.LUT P0, RZ, R3, UR15, RZ, 0xfc, P0 ;  /* 0x0000000f03ff7c12 */ /* 0x000fe2000800fcff */
[----:B--2---:R-:W-:-:S05]  /*c620*/  IMAD R6, R18, 0x80, R17 ;  /* 0x0000008012067824 */ /* 0x004fca00078e0211 */
[----:B------:R-:W-:-:S13]  /*c630*/  R2UR UR37, R6 ;  /* 0x00000000062572ca */ /* 0x000fda00000e0000 */
[----:B------:R-:W-:Y:S01]  /*c640*/  UMOV UR5, UR37 ;  /* 0x0000002500057c82 */ /* 0x000fe20008000000 */
[----:B------:R-:W-:Y:S01]  /*c650*/  UMOV UR9, UR37 ;  /* 0x0000002500097c82 */ /* 0x000fe20008000000 */
[----:B------:R0:W-:Y:S01]  /*c660*/  @!UP1 UTMAPF.L2.4D [UR36], [UR12] ;  /* 0x000000240c0095b8 */ /* 0x0001e20008018000 */
[----:B------:R0:W-:Y:S01]  /*c670*/  @!UP1 UTMAPF.L2.4D [UR4], [UR12] ;  /* 0x000000040c0095b8 */ /* 0x0001e20008018000 */
[----:B------:R0:W-:Y:S01]  /*c680*/  @!UP1 UTMAPF.L2.4D [UR8], [UR12] ;  /* 0x000000080c0095b8 */ /* 0x0001e20008018000 */
[----:B---3--:R-:W-:Y:S01]  /*c690*/  SHF.R.S32.HI R18, RZ, 0x1f, R10 ;  /* 0x0000001fff127819 */ /* 0x008fe2000001140a */
[----:B------:R0:W-:Y:S01]  /*c6a0*/  STL [R1+0x10], R10 ;  /* 0x0000100a01007387 */ /* 0x0001e20000100800 */
[----:B------:R-:W-:-:S03]  /*c6b0*/  SEL R0, R10, RZ, !P0 ;  /* 0x000000ff0a007207 */ /* 0x000fc60004000000 */
[----:B------:R0:W-:Y:S01]  /*c6c0*/  STL [R1+0x14], R18 ;  /* 0x0000141201007387 */ /* 0x0001e20000100800 */
[----:B------:R-:W-:Y:S05]  /*c6d0*/  BRA.DIV UR14, `(.L_x_309) ;  /* 0x000000320e687947 */ /* 0x000fea000b800000 */
[----:B------:R1:W2:Y:S02]  /*c6e0*/  SHFL.IDX PT, R14, R4, RZ, 0x1f ;  /* 0x00001fff040e7589 */ /* 0x0002a400000e0000 */
.L_x_379:
[----:B--2---:R-:W-:Y:S02]  /*c6f0*/  ISETP.NE.AND P0, PT, R14, RZ, PT ;  /* 0x000000ff0e00720c */ /* 0x004fe40003f05270 */
[----:B------:R-:W-:-:S11]  /*c700*/  PLOP3.LUT P6, PT, PT, PT, PT, 0x8, 0x0 ;  /* 0x000000000000781c */ /* 0x000fd60003fce170 */
[----:B------:R-:W-:Y:S05]  /*c710*/  @P0 BRA `(.L_x_310) ;  /* 0x0000000800040947 */ /* 0x000fea0003800000 */
[----:B0-----:R-:W-:-:S06]  /*c720*/  UIADD3 UR4, UR43, -0x1, URZ ;  /* 0xffffffff2b047890 */ /* 0x001fcc000fffe03f */
[----:B------:R-:W-:Y:S01]  /*c730*/  IMAD.U32 R8, RZ, RZ, UR4 ;  /* 0x00000004ff087e24 */ /* 0x000fe2000f8e00ff */
[----:B------:R-:W-:-:S03]  /*c740*/  UMOV UR4, 0xffffffff ;  /* 0xffffffff00047882 */ /* 0x000fc60000000000 */
[----:B------:R-:W-:Y:S05]  /*c750*/  BRA.DIV UR4, `(.L_x_311) ;  /* 0x0000003204687947 */ /* 0x000fea000b800000 */
[----:B------:R-:W-:-:S13]  /*c760*/  ELECT P6, URZ, PT ;  /* 0x00000000003f782f */ /* 0x000fda00038c0000 */
.L_x_382:
[----:B------:R-:W-:Y:S05]  /*c770*/  @!P6 BRA `(.L_x_312) ;  /* 0x000000040070e947 */ /* 0x000fea0003800000 */
[----:B------:R-:W-:-:S04]  /*c780*/  ISETP.NE.U32.AND P0, PT, R2, RZ, PT ;  /* 0x000000ff0200720c */ /* 0x000fc80003f05070 */
[----:B------:R-:W-:-:S13]  /*c790*/  ISETP.NE.AND.EX P0, PT, R3, RZ, PT, P0 ;  /* 0x000000ff0300720c */ /* 0x000fda0003f05300 */
[----:B------:R-:W-:Y:S05]  /*c7a0*/  @!P0 BRA `(.L_x_313) ;  /* 0x0000000000488947 */ /* 0x000fea0003800000 */
[----:B------:R-:W0:Y:S01]  /*c7b0*/  LDC R9, c[0x0][0x41c] ;  /* 0x00010700ff097b82 */ /* 0x000e220000000800 */
[----:B------:R-:W-:Y:S01]  /*c7c0*/  IMAD.MOV.U32 R0, RZ, RZ, R8 ;  /* 0x000000ffff007224 */ /* 0x000fe200078e0008 */
[----:B------:R-:W-:Y:S01]  /*c7d0*/  ULDC.64 UR4, c[0x0][0x408] ;  /* 0x0001020000047ab9 */ /* 0x000fe20000000a00 */
[----:B0-----:R-:W-:-:S13]  /*c7e0*/  ISETP.NE.AND P0, PT, R9, 0x1, PT ;  /* 0x000000010900780c */ /* 0x001fda0003f05270 */
[----:B-1----:R-:W0:Y:S02]  /*c7f0*/  @P0 LDC.64 R4, c[0x0][0x420] ;  /* 0x00010800ff040b82 */ /* 0x002e240000000a00 */
[----:B0-----:R-:W-:-:S05]  /*c800*/  @P0 IMAD.HI.U32 R4, R8, R4, RZ ;  /* 0x0000000408040227 */ /* 0x001fca00078e00ff */
[----:B------:R-:W-:-:S04]  /*c810*/  @P0 SHF.R.U32.HI R0, RZ, R5, R4 ;  /* 0x00000005ff000219 */ /* 0x000fc80000011604 */
[--C-:B------:R-:W-:Y:S01]  /*c820*/  SHF.R.S32.HI R5, RZ, 0x1f, R0.reuse ;  /* 0x0000001fff057819 */ /* 0x100fe20000011400 */
[----:B------:R-:W-:-:S04]  /*c830*/  IMAD.MOV R4, RZ, RZ, -R0 ;  /* 0x000000ffff047224 */ /* 0x000fc800078e0a00 */
[----:B------:R-:W-:Y:S02]  /*c840*/  IMAD R8, R9, R4, R8 ;  /* 0x0000000409087224 */ /* 0x000fe400078e0208 */
[----:B------:R-:W-:Y:S02]  /*c850*/  IMAD R9, R18, UR4, RZ ;  /* 0x0000000412097c24 */ /* 0x000fe4000f8e02ff */
[----:B------:R-:W-:Y:S02]  /*c860*/  IMAD.MOV.U32 R4, RZ, RZ, R0 ;  /* 0x000000ffff047224 */ /* 0x000fe400078e0000 */
[C---:B------:R-:W-:Y:S02]  /*c870*/  IMAD R0, R10.reuse, UR5, R9 ;  /* 0x000000050a007c24 */ /* 0x040fe4000f8e0209 */
[----:B------:R-:W-:-:S04]  /*c880*/  IMAD.WIDE.U32 R4, R10, UR4, R4 ;  /* 0x000000040a047c25 */ /* 0x000fc8000f8e0004 */
[----:B------:R-:W-:Y:S01]  /*c890*/  IMAD.IADD R0, R5, 0x1, R0 ;  /* 0x0000000105007824 */ /* 0x000fe200078e0200 */
[----:B------:R-:W-:-:S04]  /*c8a0*/  LEA R2, P0, R4, R2, 0x2 ;  /* 0x0000000204027211 */ /* 0x000fc800078010ff */
[----:B------:R-:W-:-:S05]  /*c8b0*/  LEA.HI.X R3, R4, R3, R0, 0x2, P0 ;  /* 0x0000000304037211 */ /* 0x000fca00000f1400 */
[----:B------:R0:W5:Y:S04]  /*c8c0*/  LDG.E R0, desc[UR48][R2.64] ;  /* 0x0000003002007981 */ /* 0x000168000c1e1900 */
.L_x_313:
[----:B0-----:R-:W2:Y:S04]  /*c8d0*/  LDL R2, [R1] ;  /* 0x0000000001027983 */ /* 0x001ea80000100800 */
[----:B------:R-:W3:Y:S01]  /*c8e0*/  LDL R3, [R1+0xc] ;  /* 0x00000c0001037983 */ /* 0x000ee20000100800 */
[----:B------:R-:W-:Y:S02]  /*c8f0*/  ISETP.NE.AND P0, PT, R16, RZ, PT ;  /* 0x000000ff1000720c */ /* 0x000fe40003f05270 */
[----:B--2---:R-:W-:Y:S02]  /*c900*/  LEA R2, R2, UR41, 0x3 ;  /* 0x0000002902027c11 */ /* 0x004fe4000f8e18ff */
[----:B---3--:R-:W-:-:S04]  /*c910*/  SHF.L.U32 R3, R3, 0x1f, RZ ;  /* 0x0000001f03037819 */ /* 0x008fc800000006ff */
[----:B------:R-:W0:Y:S02]  /*c920*/  SYNCS.PHASECHK.TRANS64.TRYWAIT P2, [R2+URZ+0x29880], R3 ;  /* 0x02988003020075a7 */ /* 0x000e24000804017f */
[----:B0-----:R-:W-:Y:S05]  /*c930*/  @!P2 BRA `(.L_x_314) ;  /* 0x000000300010a947 */ /* 0x001fea0003800000 */
.L_x_383:
[----:B------:R-:W-:Y:S05]  /*c940*/  @P0 BRA `(.L_x_315) ;  /* 0x00000000001c0947 */ /* 0x000fea0003800000 */
[----:B-1----:R-:W1:Y:S01]  /*c950*/  S2R R4, SR_TID.X ;  /* 0x0000000000047919 */ /* 0x002e620000002100 */
[----:B------:R-:W-:-:S04]  /*c960*/  IMAD.MOV.U32 R5, RZ, RZ, 0x5000 ;  /* 0x00005000ff057424 */ /* 0x000fc800078e00ff */
[----:B------:R2:W-:Y:S01]  /*c970*/  SYNCS.ARRIVE.TRANS64 RZ, [R2+URZ+0x29870], R5 ;  /* 0x0298700502ff79a7 */ /* 0x0005e2000800003f */
[----:B-1----:R-:W-:-:S04]  /*c980*/  LOP3.LUT R4, R4, 0x1f, RZ, 0xc0, !PT ;  /* 0x0000001f04047812 */ /* 0x002fc800078ec0ff */
[----:B------:R-:W-:-:S13]  /*c990*/  ISETP.NE.AND P2, PT, R4, RZ, PT ;  /* 0x000000ff0400720c */ /* 0x000fda0003f45270 */
[----:B--2---:R-:W-:Y:S05]  /*c9a0*/  @!P2 BRA `(.L_x_315) ;  /* 0x000000000004a947 */ /* 0x004fea0003800000 */
[----:B------:R-:W-:Y:S01]  /*c9b0*/  BPT.TRAP 0x1 ;  /* 0x000000040000795c */ /* 0x000fe20000300000 */
.L_x_315:
[----:B------:R-:W2:Y:S04]  /*c9c0*/  LDL R9, [R1] ;  /* 0x0000000001097983 */ /* 0x000ea80000100800 */
[----:B------:R-:W3:Y:S04]  /*c9d0*/  LDL R5, [R1+0x18] ;  /* 0x0000180001057983 */ /* 0x000ee80000100800 */
[----:B-1----:R-:W4:Y:S01]  /*c9e0*/  LDL R4, [R1+0x8] ;  /* 0x0000080001047983 */ /* 0x002f220000100800 */
[----:B------:R-:W-:Y:S01]  /*c9f0*/  R2UR UR9, R2 ;  /* 0x00000000020972ca */ /* 0x000fe200000e0000 */
[----:B------:R-:W-:Y:S01]  /*ca00*/  UIADD3 UR4, UP0, UR54, 0x470, URZ ;  /* 0x0000047036047890 */ /* 0x000fe2000ff1e03f */
[----:B-----5:R-:W-:Y:S01]  /*ca10*/  R2UR UR13, R0 ;  /* 0x00000000000d72ca */ /* 0x020fe200000e0000 */
[----:B------:R-:W-:Y:S01]  /*ca20*/  UMOV UR6, 0x0 ;  /* 0x0000000000067882 */ /* 0x000fe20000000000 */
[----:B------:R-:W-:Y:S01]  /*ca30*/  UMOV UR7, 0x14f00000 ;  /* 0x14f0000000077882 */ /* 0x000fe20000000000 */
[----:B------:R-:W-:Y:S01]  /*ca40*/  UIADD3.X UR5, URZ, UR55, URZ, UP0, !UPT ;  /* 0x000000373f057290 */ /* 0x000fe200087fe43f */
[----:B------:R-:W-:-:S07]  /*ca50*/  UMOV UR10, URZ ;  /* 0x0000003f000a7c82 */ /* 0x000fce0008000000 */
[----:B------:R-:W-:Y:S01]  /*ca60*/  UIADD3 UR9, UR9, 0x29870, URZ ;  /* 0x0002987009097890 */ /* 0x000fe2000fffe03f */
[----:B--2---:R-:W-:Y:S01]  /*ca70*/  R2UR UR8, R9 ;  /* 0x00000000090872ca */ /* 0x004fe200000e0000 */
[----:B---3--:R-:W-:Y:S01]  /*ca80*/  IMAD R8, R8, 0xa0, R5 ;  /* 0x000000a008087824 */ /* 0x008fe200078e0205 */
[----:B----4-:R-:W-:-:S04]  /*ca90*/  R2UR UR12, R4 ;  /* 0x00000000040c72ca */ /* 0x010fc800000e0000 */
[----:B------:R-:W-:-:S07]  /*caa0*/  R2UR UR11, R8 ;  /* 0x00000000080b72ca */ /* 0x000fce00000e0000 */
[----:B------:R-:W-:-:S04]  /*cab0*/  UIMAD UR8, UR8, 0x5000, UR41 ;  /* 0x00005000080878a4 */ /* 0x000fc8000f8e0229 */
[----:B------:R-:W-:-:S09]  /*cac0*/  UIADD3 UR8, UR8, 0xa400, URZ ;  /* 0x0000a40008087890 */ /* 0x000fd2000fffe03f */
[----:B------:R1:W-:Y:S01]  /*cad0*/  UTMALDG.4D [UR8], [UR4], desc[UR6] ;  /* 0x00000608040075b4 */ /* 0x0003e20008019000 */
[----:B------:R-:W2:Y:S02]  /*cae0*/  SYNCS.PHASECHK.TRANS64.TRYWAIT P2, [R2+URZ+0x29840], R3 ;  /* 0x02984003020075a7 */ /* 0x000ea4000804017f */
[----:B-12---:R-:W-:Y:S05]  /*caf0*/  @!P2 BRA `(.L_x_316) ;  /* 0x0000002c00b4a947 */ /* 0x006fea0003800000 */
.L_x_384:
[----:B------:R-:W-:Y:S05]  /*cb00*/  @P0 BRA `(.L_x_317) ;  /* 0x00000000001c0947 */ /* 0x000fea0003800000 */
[----:B------:R-:W2:Y:S01]  /*cb10*/  S2R R4, SR_TID.X ;  /* 0x0000000000047919 */ /* 0x000ea20000002100 */
[----:B01----:R-:W-:-:S04]  /*cb20*/  IMAD.MOV.U32 R3, RZ, RZ, 0x7800 ;  /* 0x00007800ff037424 */ /* 0x003fc800078e00ff */
[----:B------:R3:W-:Y:S01]  /*cb30*/  SYNCS.ARRIVE.TRANS64 RZ, [R2+URZ+0x29830], R3 ;  /* 0x0298300302ff79a7 */ /* 0x0007e2000800003f */
[----:B--2---:R-:W-:-:S04]  /*cb40*/  LOP3.LUT R4, R4, 0x1f, RZ, 0xc0, !PT ;  /* 0x0000001f04047812 */ /* 0x004fc800078ec0ff */
[----:B------:R-:W-:-:S13]  /*cb50*/  ISETP.NE.AND P0, PT, R4, RZ, PT ;  /* 0x000000ff0400720c */ /* 0x000fda0003f05270 */
[----:B---3--:R-:W-:Y:S05]  /*cb60*/  @!P0 BRA `(.L_x_317) ;  /* 0x0000000000048947 */ /* 0x008fea0003800000 */
[----:B------:R-:W-:Y:S01]  /*cb70*/  BPT.TRAP 0x1 ;  /* 0x000000040000795c */ /* 0x000fe20000300000 */
.L_x_317:
[----:B------:R-:W2:Y:S04]  /*cb80*/  LDL R4, [R1] ;  /* 0x0000000001047983 */ /* 0x000ea80000100800 */
[----:B01----:R-:W3:Y:S01]  /*cb90*/  LDL R3, [R1+0x8] ;  /* 0x0000080001037983 */ /* 0x003ee20000100800 */
        /* <DEDUP_REMOVED lines=10> */
[----:B--2---:R-:W-:Y:S02]  /*cc40*/  R2UR UR8, R4 ;  /* 0x00000000040872ca */ /* 0x004fe400000e0000 */
[----:B---3--:R-:W-:-:S11]  /*cc50*/  R2UR UR12, R3 ;  /* 0x00000000030c72ca */ /* 0x008fd600000e0000 */
[----:B------:R-:W-:-:S04]  /*cc60*/  UIMAD UR8, UR8, 0x7800, UR41 ;  /* 0x00007800080878a4 */ /* 0x000fc8000f8e0229 */
[----:B------:R-:W-:Y:S02]  /*cc70*/  UIADD3 UR14, UR8, 0x1a400, URZ ;  /* 0x0001a400080e7890 */ /* 0x000fe4000fffe03f */
[----:B------:R-:W-:Y:S02]  /*cc80*/  UIADD3 UR15, UR8, 0x1cc00, URZ ;  /* 0x0001cc00080f7890 */ /* 0x000fe4000fffe03f */
[----:B------:R-:W-:-:S03]  /*cc90*/  UIADD3 UR17, UR8, 0x1f400, URZ ;  /* 0x0001f40008117890 */ /* 0x000fc6000fffe03f */
[----:B------:R-:W-:Y:S01]  /*cca0*/  UMOV UR8, UR14 ;  /* 0x0000000e00087c82 */ /* 0x000fe20008000000 */
[----:B------:R-:W-:Y:S01]  /*ccb0*/  UMOV UR14, 0x80 ;  /* 0x00000080000e7882 */ /* 0x000fe20000000000 */
[----:B------:R0:W-:Y:S02]  /*ccc0*/  UTMALDG.4D [UR8], [UR4], desc[UR6] ;  /* 0x00000608040075b4 */ /* 0x0001e40008019000 */
[----:B0-----:R-:W-:Y:S01]  /*ccd0*/  UMOV UR8, UR15 ;  /* 0x0000000f00087c82 */ /* 0x001fe20008000000 */
[----:B------:R-:W-:Y:S02]  /*cce0*/  UMOV UR10, UR16 ;  /* 0x00000010000a7c82 */ /* 0x000fe40008000000 */
[----:B------:R0:W-:Y:S02]  /*ccf0*/  UTMALDG.4D [UR8], [UR4], desc[UR6] ;  /* 0x00000608040075b4 */ /* 0x0001e40008019000 */
[----:B0-----:R-:W-:Y:S01]  /*cd00*/  UMOV UR8, UR17 ;  /* 0x0000001100087c82 */ /* 0x001fe20008000000 */
[----:B------:R-:W-:-:S02]  /*cd10*/  UMOV UR10, UR14 ;  /* 0x0000000e000a7c82 */ /* 0x000fc40008000000 */
[----:B------:R0:W-:Y:S02]  /*cd20*/  UTMALDG.4D [UR8], [UR4], desc[UR6] ;  /* 0x00000608040075b4 */ /* 0x0001e40008019000 */
[----:B0-----:R-:W-:Y:S01]  /*cd30*/  NOP ;  /* 0x0000000000007918 */ /* 0x001fe20000000000 */
.L_x_312:
        /* <DEDUP_REMOVED lines=13> */
[C---:B------:R-:W-:Y:S01]  /*ce10*/  @P0 R2UR UR27, R6.reuse ;  /* 0x00000000061b02ca */ /* 0x040fe200000e0000 */
[----:B------:R-:W-:Y:S01]  /*ce20*/  UMOV UR7, 0x12f00000 ;  /* 0x12f0000000077882 */ /* 0x000fe20000000000 */
[C---:B------:R-:W-:Y:S01]  /*ce30*/  @P0 R2UR UR29, R7.reuse ;  /* 0x00000000071d02ca */ /* 0x040fe200000e0000 */
[----:B------:R-:W-:Y:S01]  /*ce40*/  UMOV UR10, URZ ;  /* 0x0000003f000a7c82 */ /* 0x000fe20008000000 */
[----:B------:R-:W-:Y:S01]  /*ce50*/  @P0 R2UR UR19, R6 ;  /* 0x00000000061302ca */ /* 0x000fe200000e0000 */
[----:B------:R-:W-:Y:S01]  /*ce60*/  UMOV UR12, UR38 ;  /* 0x00000026000c7c82 */ /* 0x000fe20008000000 */
[----:B------:R-:W-:Y:S01]  /*ce70*/  @P0 R2UR UR21, R7 ;  /* 0x00000000071502ca */ /* 0x000fe200000e0000 */
[----:B------:R-:W-:Y:S01]  /*ce80*/  UMOV UR26, 0x40 ;  /* 0x00000040001a7882 */ /* 0x000fe20000000000 */
[----:B------:R2:W-:Y:S01]  /*ce90*/  @P0 SYNCS.ARRIVE.TRANS64 RZ, [UR41+0x29800], R2 ;  /* 0x02980002ffff09a7 */ /* 0x0005e20008000029 */
[----:B------:R-:W-:Y:S01]  /*cea0*/  UMOV UR28, UR38 ;  /* 0x00000026001c7c82 */ /* 0x000fe20008000000 */
[----:B------:R-:W-:Y:S01]  /*ceb0*/  UMOV UR25, UR9 ;  /* 0x0000000900197c82 */ /* 0x000fe20008000000 */
[----:B------:R-:W-:Y:S01]  /*cec0*/  UMOV UR18, 0x80 ;  /* 0x0000008000127882 */ /* 0x000fe20000000000 */
[----:B------:R-:W-:Y:S01]  /*ced0*/  UMOV UR20, UR38 ;  /* 0x0000002600147c82 */ /* 0x000fe20008000000 */
[----:B------:R2:W-:Y:S01]  /*cee0*/  UTMALDG.4D [UR8], [UR4], desc[UR6] ;  /* 0x00000608040075b4 */ /* 0x0005e20008019000 */
[----:B------:R-:W-:Y:S01]  /*cef0*/  UMOV UR17, UR9 ;  /* 0x0000000900117c82 */ /* 0x000fe20008000000 */
[----:B------:R2:W-:Y:S04]  /*cf00*/  UTMALDG.4D [UR24], [UR4], desc[UR6] ;  /* 0x00000618040075b4 */ /* 0x0005e80008019000 */
[----:B------:R2:W-:Y:S02]  /*cf10*/  UTMALDG.4D [UR16], [UR4], desc[UR6] ;  /* 0x00000610040075b4 */ /* 0x0005e40008019000 */
[----:B--2---:R-:W-:Y:S01]  /*cf20*/  NOP ;  /* 0x0000000000007918 */ /* 0x004fe20000000000 */
.L_x_310:
[----:B------:R-:W2:Y:S01]  /*cf30*/  LDL.LU R3, [R1+0x34] ;  /* 0x0000340001037983 */ /* 0x000ea20000300800 */
[----:B------:R-:W-:Y:S01]  /*cf40*/  BSSY B0, `(.L_x_318) ;  /* 0x0000009000007945 */ /* 0x000fe20003800000 */
[----:B--2---:R-:W-:-:S05]  /*cf50*/  VIADD R3, R3, 0x1 ;  /* 0x0000000103037836 */ /* 0x004fca0000000000 */
[----:B------:R-:W-:Y:S01]  /*cf60*/  LEA.HI R2, R3, R3, RZ, 0x1 ;  /* 0x0000000303027211 */ /* 0x000fe200078f08ff */
[----:B------:R2:W-:Y:S03]  /*cf70*/  STL [R1+0x34], R3 ;  /* 0x0000340301007387 */ /* 0x0005e60000100800 */
[----:B------:R-:W-:-:S05]  /*cf80*/  LOP3.LUT R2, R2, 0xfffffffe, RZ, 0xc0, !PT ;  /* 0xfffffffe02027812 */ /* 0x000fca00078ec0ff */
[----:B------:R-:W-:-:S05]  /*cf90*/  IMAD.IADD R2, R3, 0x1, -R2 ;  /* 0x0000000103027824 */ /* 0x000fca00078e0a02 */
[----:B------:R-:W-:-:S04]  /*cfa0*/  SHF.L.U32 R2, R2, 0x1f, RZ ;  /* 0x0000001f02027819 */ /* 0x000fc800000006ff */
[----:B------:R-:W3:Y:S02]  /*cfb0*/  SYNCS.PHASECHK.TRANS64.TRYWAIT P0, [UR41+0x29820], R2 ;  /* 0x02982002ff0075a7 */ /* 0x000ee40008000169 */
[----:B--23--:R-:W-:Y:S05]  /*cfc0*/  @!P0 BRA `(.L_x_319) ;  /* 0x0000002800948947 */ /* 0x00cfea0003800000 */
.L_x_385:
[----:B0-----:R-:W-:Y:S05]  /*cfd0*/  BSYNC B0 ;  /* 0x0000000000007941 */ /* 0x001fea0003800000 */
.L_x_318:
[----:B------:R-:W-:-:S06]  /*cfe0*/  UISETP.GE.AND UP0, UPT, UR44, 0xa1, UPT ;  /* 0x000000a12c00788c */ /* 0x000fcc000bf06270 */
[----:B------:R-:W-:-:S13]  /*cff0*/  PLOP3.LUT P0, PT, PT, PT, UP0, 0x80, 0x0 ;  /* 0x000000000000781c */ /* 0x000fda0003f0f008 */
[----:B------:R-:W-:Y:S05]  /*d000*/  @!P0 BRA `(.L_x_320) ;  /* 0x0000001000108947 */ /* 0x000fea0003800000 */
[----:B------:R0:W5:Y:S01]  /*d010*/  LDL.LU R6, [R1+0xc] ;  /* 0x00000c0001067983 */ /* 0x0001620000300800 */
[----:B------:R-:W-:-:S03]  /*d020*/  UIADD3 UR4, UR43, -0x2, URZ ;  /* 0xfffffffe2b047890 */ /* 0x000fc6000fffe03f */
[----:B------:R0:W5:Y:S03]  /*d030*/  LDL.LU R7, [R1] ;  /* 0x0000000001077983 */ /* 0x0001660000300800 */
[----:B------:R-:W-:-:S07]  /*d040*/  IMAD.U32 R20, RZ, RZ, UR4 ;  /* 0x00000004ff147e24 */ /* 0x000fce000f8e00ff */
.L_x_342:
[----:B--23-5:R-:W-:Y:S01]  /*d050*/  VIADD R2, R7, 0x1 ;  /* 0x0000000107027836 */ /* 0x02cfe20000000000 */
[----:B------:R-:W-:Y:S05]  /*d060*/  YIELD ;  /* 0x0000000000007946 */ /* 0x000fea0003800000 */
[----:B------:R-:W-:Y:S01]  /*d070*/  ISETP.NE.AND P0, PT, R2, 0x2, PT ;  /* 0x000000020200780c */ /* 0x000fe20003f05270 */
[----:B------:R-:W-:Y:S03]  /*d080*/  BSSY B0, `(.L_x_321) ;  /* 0x0000090000007945 */ /* 0x000fe60003800000 */
[----:B------:R-:W-:-:S02]  /*d090*/  SEL R3, RZ, 0x1, P0 ;  /* 0x00000001ff037807 */ /* 0x000fc40000000000 */
[----:B------:R-:W-:Y:S02]  /*d0a0*/  SEL R10, R2, RZ, P0 ;  /* 0x000000ff020a7207 */ /* 0x000fe40000000000 */
[----:B------:R-:W-:-:S05]  /*d0b0*/  LOP3.LUT R9, R6, R3, RZ, 0x3c, !PT ;  /* 0x0000000306097212 */ /* 0x000fca00078e3cff */
[----:B------:R2:W-:Y:S04]  /*d0c0*/  STL [R1+0xc], R9 ;  /* 0x00000c0901007387 */ /* 0x0005e80000100800 */
[----:B------:R2:W-:Y:S01]  /*d0d0*/  STL [R1], R10 ;  /* 0x0000000a01007387 */ /* 0x0005e20000100800 */
[----:B------:R-:W-:Y:S05]  /*d0e0*/  @!P6 BRA `(.L_x_322) ;  /* 0x000000080024e947 */ /* 0x000fea0003800000 */
[----:B------:R-:W-:Y:S01]  /*d0f0*/  ULDC.64 UR4, c[0x0][0x3f8] ;  /* 0x0000fe0000047ab9 */ /* 0x000fe20000000a00 */
[----:B------:R-:W-:Y:S01]  /*d100*/  IMAD.MOV.U32 R8, RZ, RZ, R20 ;  /* 0x000000ffff087224 */ /* 0x000fe200078e0014 */
[----:B------:R-:W-:-:S04]  /*d110*/  ISETP.NE.U32.AND P0, PT, RZ, UR4, PT ;  /* 0x00000004ff007c0c */ /* 0x000fc8000bf05070 */
[----:B------:R-:W-:-:S13]  /*d120*/  ISETP.NE.AND.EX P0, PT, RZ, UR5, PT, P0 ;  /* 0x00000005ff007c0c */ /* 0x000fda000bf05300 */
[----:B------:R-:W-:Y:S05]  /*d130*/  @!P0 BRA `(.L_x_323) ;  /* 0x00000000004c8947 */ /* 0x000fea0003800000 */
[----:B------:R-:W3:Y:S01]  /*d140*/  LDL R5, [R1+0x14] ;  /* 0x0000140001057983 */ /* 0x000ee20000100800 */
[----:B------:R-:W4:Y:S01]  /*d150*/  LDC R8, c[0x0][0x41c] ;  /* 0x00010700ff087b82 */ /* 0x000f220000000800 */
[----:B------:R-:W-:Y:S02]  /*d160*/  ULDC.64 UR6, c[0x0][0x408] ;  /* 0x0001020000067ab9 */ /* 0x000fe40000000a00 */
[----:B-1----:R-:W2:Y:S01]  /*d170*/  LDL R4, [R1+0x10] ;  /* 0x0000100001047983 */ /* 0x002ea20000100800 */
[----:B----4-:R-:W-:-:S13]  /*d180*/  ISETP.NE.AND P0, PT, R8, 0x1, PT ;  /* 0x000000010800780c */ /* 0x010fda0003f05270 */
[----:B------:R-:W1:Y:S02]  /*d190*/  @P0 LDC.64 R2, c[0x0][0x420] ;  /* 0x00010800ff020b82 */ /* 0x000e640000000a00 */
[----:B-1----:R-:W-:-:S04]  /*d1a0*/  @P0 IMAD.HI.U32 R0, R20, R2, RZ ;  /* 0x0000000214000227 */ /* 0x002fc800078e00ff */
[----:B------:R-:W-:Y:S01]  /*d1b0*/  IMAD.MOV.U32 R2, RZ, RZ, R20 ;  /* 0x000000ffff027224 */ /* 0x000fe200078e0014 */
[----:B------:R-:W-:-:S05]  /*d1c0*/  @P0 SHF.R.U32.HI R2, RZ, R3, R0 ;  /* 0x00000003ff020219 */ /* 0x000fca0000011600 */
[----:B------:R-:W-:-:S04]  /*d1d0*/  IMAD.MOV R3, RZ, RZ, -R2 ;  /* 0x000000ffff037224 */ /* 0x000fc800078e0a02 */
[----:B------:R-:W-:Y:S01]  /*d1e0*/  IMAD R8, R8, R3, R20 ;  /* 0x0000000308087224 */ /* 0x000fe200078e0214 */
[----:B------:R-:W-:Y:S01]  /*d1f0*/  SHF.R.S32.HI R3, RZ, 0x1f, R2 ;  /* 0x0000001fff037819 */ /* 0x000fe20000011402 */
[----:B---3--:R-:W-:-:S04]  /*d200*/  IMAD R0, R5, UR6, RZ ;  /* 0x0000000605007c24 */ /* 0x008fc8000f8e02ff */
[C---:B--2---:R-:W-:Y:S02]  /*d210*/  IMAD R0, R4.reuse, UR7, R0 ;  /* 0x0000000704007c24 */ /* 0x044fe4000f8e0200 */
[----:B------:R-:W-:-:S04]  /*d220*/  IMAD.WIDE.U32 R2, R4, UR6, R2 ;  /* 0x0000000604027c25 */ /* 0x000fc8000f8e0002 */
[----:B------:R-:W-:Y:S01]  /*d230*/  IMAD.IADD R0, R0, 0x1, R3 ;  /* 0x0000000100007824 */ /* 0x000fe200078e0203 */
[----:B------:R-:W-:-:S04]  /*d240*/  LEA R4, P0, R2, UR4, 0x2 ;  /* 0x0000000402047c11 */ /* 0x000fc8000f8010ff */
[----:B------:R-:W-:-:S05]  /*d250*/  LEA.HI.X R5, R2, UR5, R0, 0x2, P0 ;  /* 0x0000000502057c11 */ /* 0x000fca00080f1400 */
[----:B------:R3:W5:Y:S04]  /*d260*/  LDG.E R0, desc[UR48][R4.64] ;  /* 0x0000003004007981 */ /* 0x000768000c1e1900 */
.L_x_323:
[----:B-1-3--:R-:W-:Y:S01]  /*d270*/  LEA R4, R10, UR41, 0x3 ;  /* 0x000000290a047c11 */ /* 0x00afe2000f8e18ff */
[----:B------:R-:W1:Y:S01]  /*d280*/  S2R R2, SR_TID.X ;  /* 0x0000000000027919 */ /* 0x000e620000002100 */
[----:B------:R-:W-:Y:S01]  /*d290*/  SHF.L.U32 R3, R9, 0x1f, RZ ;  /* 0x0000001f09037819 */ /* 0x000fe200000006ff */
[----:B------:R-:W-:Y:S03]  /*d2a0*/  BSSY B1, `(.L_x_324) ;  /* 0x0000005000017945 */ /* 0x000fe60003800000 */
[----:B------:R-:W3:Y:S01]  /*d2b0*/  SYNCS.PHASECHK.TRANS64.TRYWAIT P0, [R4+URZ+0x29880], R3 ;  /* 0x02988003040075a7 */ /* 0x000ee2000800017f */
[----:B-1----:R-:W-:-:S04]  /*d2c0*/  LOP3.LUT R2, R2, 0x7f, RZ, 0xc0, !PT ;  /* 0x0000007f02027812 */ /* 0x002fc800078ec0ff */
[----:B------:R-:W-:Y:S01]  /*d2d0*/  ISETP.NE.AND P2, PT, R2, RZ, PT ;  /* 0x000000ff0200720c */ /* 0x000fe20003f45270 */
[----:B---3--:R-:W-:-:S12]  /*d2e0*/  @!P0 BRA `(.L_x_325) ;  /* 0x0000002400e48947 */ /* 0x008fd80003800000 */
.L_x_386:
[----:B------:R-:W-:Y:S05]  /*d2f0*/  BSYNC B1 ;  /* 0x0000000000017941 */ /* 0x000fea0003800000 */
.L_x_324:
[----:B------:R-:W-:Y:S04]  /*d300*/  BSSY B1, `(.L_x_326) ;  /* 0x0000009000017945 */ /* 0x000fe80003800000 */
[----:B------:R-:W-:Y:S05]  /*d310*/  @P2 BRA `(.L_x_327) ;  /* 0x00000000001c2947 */ /* 0x000fea0003800000 */
[----:B------:R-:W3:Y:S02]  /*d320*/  S2R R2, SR_TID.X ;  /* 0x0000000000027919 */ /* 0x000ee40000002100 */
[----:B---3--:R-:W-:Y:S01]  /*d330*/  LOP3.LUT R5, R2, 0x1f, RZ, 0xc0, !PT ;  /* 0x0000001f02057812 */ /* 0x008fe200078ec0ff */
[----:B------:R-:W-:-:S03]  /*d340*/  IMAD.MOV.U32 R2, RZ, RZ, 0x5000 ;  /* 0x00005000ff027424 */ /* 0x000fc600078e00ff */
[----:B------:R-:W-:Y:S01]  /*d350*/  ISETP.NE.AND P0, PT, R5, RZ, PT ;  /* 0x000000ff0500720c */ /* 0x000fe20003f05270 */
[----:B------:R3:W-:-:S12]  /*d360*/  SYNCS.ARRIVE.TRANS64 RZ, [R4+URZ+0x29870], R2 ;  /* 0x0298700204ff79a7 */ /* 0x0007d8000800003f */
[----:B---3--:R-:W-:Y:S05]  /*d370*/  @!P0 BRA `(.L_x_327) ;  /* 0x0000000000048947 */ /* 0x008fea0003800000 */
[----:B------:R-:W-:Y:S01]  /*d380*/  BPT.TRAP 0x1 ;  /* 0x000000040000795c */ /* 0x000fe20000300000 */
.L_x_327:
[----:B------:R-:W-:Y:S05]  /*d390*/  BSYNC B1 ;  /* 0x0000000000017941 */ /* 0x000fea0003800000 */
.L_x_326:
[----:B------:R-:W3:Y:S04]  /*d3a0*/  LDL R11, [R1+0x8] ;  /* 0x00000800010b7983 */ /* 0x000ee80000100800 */
[----:B--2---:R-:W2:Y:S04]  /*d3b0*/  LDL R9, [R1] ;  /* 0x0000000001097983 */ /* 0x004ea80000100800 */
[----:B------:R-:W4:Y:S01]  /*d3c0*/  LDL R5, [R1+0x18] ;  /* 0x0000180001057983 */ /* 0x000f220000100800 */
[----:B------:R-:W-:Y:S01]  /*d3d0*/  IMAD.MOV.U32 R10, RZ, RZ, RZ ;  /* 0x000000ffff0a7224 */ /* 0x000fe200078e00ff */
[----:B------:R-:W-:Y:S01]  /*d3e0*/  UIADD3 UR4, UP0, UR54, 0x470, URZ ;  /* 0x0000047036047890 */ /* 0x000fe2000ff1e03f */
[----:B------:R-:W-:Y:S01]  /*d3f0*/  IMAD.U32 R2, RZ, RZ, UR41 ;  /* 0x00000029ff027e24 */ /* 0x000fe2000f8e00ff */
[----:B------:R-:W-:Y:S01]  /*d400*/  PLOP3.LUT P0, PT, PT, PT, PT, 0x80, 0x0 ;  /* 0x000000000000781c */ /* 0x000fe20003f0f070 */
[----:B------:R-:W-:Y:S01]  /*d410*/  UMOV UR6, 0x0 ;  /* 0x0000000000067882 */ /* 0x000fe20000000000 */
[----:B------:R-:W-:Y:S01]  /*d420*/  R2UR UR10, R10 ;  /* 0x000000000a0a72ca */ /* 0x000fe200000e0000 */
[----:B------:R-:W-:Y:S01]  /*d430*/  UIADD3.X UR5, URZ, UR55, URZ, UP0, !UPT ;  /* 0x000000373f057290 */ /* 0x000fe200087fe43f */
[----:B------:R-:W-:Y:S01]  /*d440*/  UMOV UR7, 0x14f00000 ;  /* 0x14f0000000077882 */ /* 0x000fe20000000000 */
[----:B---3--:R-:W-:Y:S01]  /*d450*/  R2UR UR12, R11 ;  /* 0x000000000b0c72ca */ /* 0x008fe200000e0000 */
[----:B--2---:R-:W-:-:S02]  /*d460*/  IMAD R9, R9, 0x5000, R2 ;  /* 0x0000500009097824 */ /* 0x004fc400078e0202 */
[----:B----4-:R-:W-:Y:S02]  /*d470*/  IMAD R5, R8, 0xa0, R5 ;  /* 0x000000a008057824 */ /* 0x010fe400078e0205 */
[----:B------:R-:W-:Y:S02]  /*d480*/  VIADD R8, R9, 0xa400 ;  /* 0x0000a40009087836 */ /* 0x000fe40000000000 */
[----:B------:R-:W-:-:S08]  /*d490*/  VIADD R9, R4, 0x29870 ;  /* 0x0002987004097836 */ /* 0x000fd00000000000 */
.L_x_328:
        /* <DEDUP_REMOVED lines=12> */
.L_x_387:
[----:B------:R-:W-:Y:S05]  /*d560*/  BSYNC B1 ;  /* 0x0000000000017941 */ /* 0x000fea0003800000 */
.L_x_329:
[----:B------:R-:W-:Y:S01]  /*d570*/  BSSY B1, `(.L_x_331) ;  /* 0x000000b000017945 */ /* 0x000fe20003800000 */
[----:B------:R-:W-:Y:S02]  /*d580*/  IMAD.MOV.U32 R8, RZ, RZ, 0x0 ;  /* 0x00000000ff087424 */ /* 0x000fe400078e00ff */
[----:B------:R-:W-:Y:S01]  /*d590*/  IMAD.MOV.U32 R9, RZ, RZ, 0x14f00000 ;  /* 0x14f00000ff097424 */ /* 0x000fe200078e00ff */
[----:B------:R-:W-:Y:S06]  /*d5a0*/  @P2 BRA `(.L_x_332) ;  /* 0x00000000001c2947 */ /* 0x000fec0003800000 */
[----:B------:R-:W3:Y:S01]  /*d5b0*/  S2R R11, SR_TID.X ;  /* 0x00000000000b7919 */ /* 0x000ee20000002100 */
[----:B-12---:R-:W-:-:S04]  /*d5c0*/  IMAD.MOV.U32 R3, RZ, RZ, 0x7800 ;  /* 0x00007800ff037424 */ /* 0x006fc800078e00ff */
[----:B------:R4:W-:Y:S01]  /*d5d0*/  SYNCS.ARRIVE.TRANS64 RZ, [R4+URZ+0x29830], R3 ;  /* 0x0298300304ff79a7 */ /* 0x0009e2000800003f */
[----:B---3--:R-:W-:-:S04]  /*d5e0*/  LOP3.LUT R11, R11, 0x1f, RZ, 0xc0, !PT ;  /* 0x0000001f0b0b7812 */ /* 0x008fc800078ec0ff */
[----:B------:R-:W-:-:S13]  /*d5f0*/  ISETP.NE.AND P0, PT, R11, RZ, PT ;  /* 0x000000ff0b00720c */ /* 0x000fda0003f05270 */
[----:B----4-:R-:W-:Y:S05]  /*d600*/  @!P0 BRA `(.L_x_332) ;  /* 0x0000000000048947 */ /* 0x010fea0003800000 */
[----:B------:R-:W-:Y:S01]  /*d610*/  BPT.TRAP 0x1 ;  /* 0x000000040000795c */ /* 0x000fe20000300000 */
.L_x_332:
[----:B------:R-:W-:Y:S05]  /*d620*/  BSYNC B1 ;  /* 0x0000000000017941 */ /* 0x000fea0003800000 */
.L_x_331:
[----:B------:R-:W3:Y:S04]  /*d630*/  LDL R11, [R1+0x8] ;  /* 0x00000800010b7983 */ /* 0x000ee80000100800 */
[----:B-12---:R-:W2:Y:S01]  /*d640*/  LDL R3, [R1] ;  /* 0x0000000001037983 */ /* 0x006ea20000100800 */
[----:B------:R-:W-:Y:S01]  /*d650*/  R2UR UR10, R10 ;  /* 0x000000000a0a72ca */ /* 0x000fe200000e0000 */
[----:B------:R-:W-:Y:S01]  /*d660*/  UIADD3 UR4, UP0, UR54, 0x370, URZ ;  /* 0x0000037036047890 */ /* 0x000fe2000ff1e03f */
[----:B------:R-:W-:Y:S01]  /*d670*/  R2UR UR6, R8 ;  /* 0x00000000080672ca */ /* 0x000fe200000e0000 */
[----:B------:R-:W-:Y:S01]  /*d680*/  VIADD R4, R4, 0x29830 ;  /* 0x0002983004047836 */ /* 0x000fe20000000000 */
[----:B------:R-:W-:Y:S01]  /*d690*/  R2UR UR7, R9 ;  /* 0x00000000090772ca */ /* 0x000fe200000e0000 */
[----:B------:R-:W-:Y:S01]  /*d6a0*/  UIADD3.X UR5, URZ, UR55, URZ, UP0, !UPT ;  /* 0x000000373f057290 */ /* 0x000fe200087fe43f */
[----:B------:R-:W-:-:S02]  /*d6b0*/  PLOP3.LUT P0, PT, PT, PT, PT, 0x80, 0x0 ;  /* 0x000000000000781c */ /* 0x000fc40003f0f070 */
[----:B---3--:R-:W-:Y:S01]  /*d6c0*/  R2UR UR12, R11 ;  /* 0x000000000b0c72ca */ /* 0x008fe200000e0000 */
[----:B--2---:R-:W-:-:S04]  /*d6d0*/  IMAD R2, R3, 0x7800, R2 ;  /* 0x0000780003027824 */ /* 0x004fc800078e0202 */
[----:B------:R-:W-:-:S10]  /*d6e0*/  VIADD R3, R2, 0x1a400 ;  /* 0x0001a40002037836 */ /* 0x000fd40000000000 */
.L_x_333:
        /* <DEDUP_REMOVED lines=16> */
.L_x_334:
        /* <DEDUP_REMOVED lines=16> */
.L_x_335:
        /* <DEDUP_REMOVED lines=8> */
[----:B---3--:R-:W-:Y:S05]  /*d970*/  @P0 BRA.U.ANY `(.L_x_335) ;  /* 0xfffffffd00dc0947 */ /* 0x008fea000393ffff */
.L_x_322:
[----:B------:R-:W-:Y:S05]  /*d980*/  BSYNC B0 ;  /* 0x0000000000007941 */ /* 0x000fea0003800000 */
.L_x_321:
[----:B------:R-:W-:-:S06]  /*d990*/  UISETP.NE.AND UP0, UPT, UR42, 0x3, UPT ;  /* 0x000000032a00788c */ /* 0x000fcc000bf05270 */
[----:B------:R-:W-:-:S13]  /*d9a0*/  PLOP3.LUT P0, PT, PT, PT, UP0, 0x80, 0x0 ;  /* 0x000000000000781c */ /* 0x000fda0003f0f008 */
[----:B------:R-:W-:Y:S05]  /*d9b0*/  @!P0 BRA `(.L_x_336) ;  /* 0x0000000000048947 */ /* 0x000fea0003800000 */
[----:B------:R-:W-:Y:S01]  /*d9c0*/  BPT.TRAP 0x1 ;  /* 0x000000040000795c */ /* 0x000fe20000300000 */
.L_x_336:
[----:B------:R-:W-:Y:S01]  /*d9d0*/  IMAD.U32 R2, RZ, RZ, UR51 ;  /* 0x00000033ff027e24 */ /* 0x000fe2000f8e00ff */
[----:B------:R-:W-:Y:S01]  /*d9e0*/  LEA R3, R7, UR41, 0x3 ;  /* 0x0000002907037c11 */ /* 0x000fe2000f8e18ff */
[----:B------:R-:W-:Y:S03]  /*d9f0*/  BSSY B0, `(.L_x_337) ;  /* 0x0000007000007945 */ /* 0x000fe60003800000 */
[----:B------:R-:W-:Y:S01]  /*da00*/  ISETP.NE.AND P0, PT, R2, 0x3, PT ;  /* 0x000000030200780c */ /* 0x000fe20003f05270 */
[----:B------:R3:W-:Y:S01]  /*da10*/  STL [R1+0x4], R3 ;  /* 0x0000040301007387 */ /* 0x0007e20000100800 */
[----:B------:R-:W-:-:S04]  /*da20*/  LOP3.LUT R2, R6, 0x1, RZ, 0x3c, !PT ;  /* 0x0000000106027812 */ /* 0x000fc800078e3cff */
[----:B------:R-:W-:-:S04]  /*da30*/  SHF.L.U32 R2, R2, 0x1f, RZ ;  /* 0x0000001f02027819 */ /* 0x000fc800000006ff */
[----:B------:R-:W4:Y:S02]  /*da40*/  SYNCS.PHASECHK.TRANS64.TRYWAIT P2, [R3+URZ+0x29870], R2 ;  /* 0x02987002030075a7 */ /* 0x000f24000804017f */
[----:B---34-:R-:W-:Y:S05]  /*da50*/  @!P2 BRA `(.L_x_338) ;  /* 0x000000200030a947 */ /* 0x018fea0003800000 */
.L_x_388:
[----:B------:R-:W-:Y:S05]  /*da60*/  BSYNC B0 ;  /* 0x0000000000007941 */ /* 0x000fea0003800000 */
.L_x_337:
[----:B------:R-:W-:Y:S05]  /*da70*/  @!P0 BRA `(.L_x_339) ;  /* 0x0000000000048947 */ /* 0x000fea0003800000 */
[----:B------:R-:W-:Y:S01]  /*da80*/  BPT.TRAP 0x1 ;  /* 0x000000040000795c */ /* 0x000fe20000300000 */
.L_x_339:
[----:B---3--:R-:W3:Y:S01]  /*da90*/  LDL R2, [R1+0x4] ;  /* 0x0000040001027983 */ /* 0x008ee20000100800 */
[----:B------:R-:W-:-:S04]  /*daa0*/  SHF.L.U32 R3, R6, 0x1f, RZ ;  /* 0x0000001f06037819 */ /* 0x000fc800000006ff */
[----:B---3--:R3:W4:Y:S02]  /*dab0*/  SYNCS.PHASECHK.TRANS64.TRYWAIT P2, [R2+URZ+0x29860], R3 ;  /* 0x02986003020075a7 */ /* 0x008724000804017f */
[----:B---3--:R-:W-:Y:S01]  /*dac0*/  IMAD R2, R7, 0x5000, RZ ;  /* 0x0000500007027824 */ /* 0x008fe200078e02ff */
[----:B----4-:R-:W-:Y:S06]  /*dad0*/  @!P2 BRA `(.L_x_340) ;  /* 0x000000200028a947 */ /* 0x010fec0003800000 */
.L_x_389:
[----:B-1----:R-:W3:Y:S04]  /*dae0*/  LDL R4, [R1+0x28] ;  /* 0x0000280001047983 */ /* 0x002ee80000100800 */
[----:B--2---:R-:W2:Y:S04]  /*daf0*/  LDL R10, [R1+0x2c] ;  /* 0x00002c00010a7983 */ /* 0x004ea80000100800 */
[----:B------:R-:W4:Y:S01]  /*db00*/  LDL R12, [R1+0x1c] ;  /* 0x00001c00010c7983 */ /* 0x000f220000100800 */
[----:B------:R-:W-:Y:S05]  /*db10*/  WARPSYNC.ALL ;  /* 0x0000000000007948 */ /* 0x000fea0003800000 */
[----:B---3--:R-:W-:-:S05]  /*db20*/  LOP3.LUT R3, R2, R4, RZ, 0xfc, !PT ;  /* 0x0000000402037212 */ /* 0x008fca00078efcff */
[----:B------:R-:W1:Y:S01]  /*db30*/  LDSM.16.MT88.4 R4, [R3+UR41+0xa400] ;  /* 0x00a400290304783b */ /* 0x000e620008004200 */
[----:B------:R-:W-:Y:S01]  /*db40*/  VIADD R21, R3, UR41 ;  /* 0x0000002903157c36 */ /* 0x000fe20008000000 */
[----:B----4-:R-:W-:-:S03]  /*db50*/  IADD3 R2, R2, UR41, R12 ;  /* 0x0000002902027c10 */ /* 0x010fc6000fffe00c */
        /* <DEDUP_REMOVED lines=68> */
.L_x_341:
        /* <DEDUP_REMOVED lines=11> */
.L_x_320:
[----:B------:R-:W-:Y:S04]  /*e050*/  BSSY B0, `(.L_x_343) ;  /* 0x000000f000007945 */ /* 0x000fe80003800000 */
[----:B------:R-:W-:Y:S05]  /*e060*/  @P1 BRA `(.L_x_344) ;  /* 0x0000000000341947 */ /* 0x000fea0003800000 */
[----:B------:R-:W4:Y:S01]  /*e070*/  S2R R5, SR_LANEID ;  /* 0x0000000000057919 */ /* 0x000f220000000000 */
[----:B------:R-:W-:Y:S01]  /*e080*/  VOTEU.ANY UR4, UPT, PT ;  /* 0x0000000000047886 */ /* 0x000fe200038e0100 */
[----:B--23--:R-:W2:Y:S01]  /*e090*/  LDC.64 R2, c[0x0][0xc38] ;  /* 0x00030e00ff027b82 */ /* 0x00cea20000000a00 */
[----:B------:R-:W4:Y:S02]  /*e0a0*/  FLO.U32 R0, UR4 ;  /* 0x0000000400007d00 */ /* 0x000f2400080e0000 */
[----:B----4-:R-:W-:-:S06]  /*e0b0*/  ISETP.EQ.U32.AND P0, PT, R0, R5, PT ;  /* 0x000000050000720c */ /* 0x010fcc0003f02070 */
[----:B------:R-:W2:Y:S07]  /*e0c0*/  POPC R5, UR4 ;  /* 0x0000000400057d09 */ /* 0x000eae0008000000 */
[----:B--2---:R-:W2:Y:S01]  /*e0d0*/  @P0 ATOMG.E.ADD.STRONG.GPU PT, R3, desc[UR48][R2.64], R5 ;  /* 0x00000005020309a8 */ /* 0x004ea200081ee1f0 */
[----:B-1----:R-:W1:Y:S02]  /*e0e0*/  S2R R4, SR_LTMASK ;  /* 0x0000000000047919 */ /* 0x002e640000003900 */
[----:B-1----:R-:W-:-:S04]  /*e0f0*/  LOP3.LUT R4, R4, UR4, RZ, 0xc0, !PT ;  /* 0x0000000404047c12 */ /* 0x002fc8000f8ec0ff */
[----:B-----5:R-:W1:Y:S01]  /*e100*/  POPC R7, R4 ;  /* 0x0000000400077309 */ /* 0x020e620000000000 */
[----:B--2---:R-:W1:Y:S02]  /*e110*/  SHFL.IDX PT, R0, R3, R0, 0x1f ;  /* 0x00001f0003007589 */ /* 0x004e6400000e0000 */
[----:B-1----:R-:W-:-:S05]  /*e120*/  IADD3 R0, R0, UR50, R7 ;  /* 0x0000003200007c10 */ /* 0x002fca000fffe007 */
[----:B------:R4:W-:Y:S02]  /*e130*/  STL [R1+0x20], R0 ;  /* 0x0000200001007387 */ /* 0x0009e40000100800 */
.L_x_344:
[----:B------:R-:W-:Y:S05]  /*e140*/  BSYNC B0 ;  /* 0x0000000000007941 */ /* 0x000fea0003800000 */
.L_x_343:
[----:B------:R-:W-:-:S06]  /*e150*/  UISETP.NE.AND UP0, UPT, UR42, 0x3, UPT ;  /* 0x000000032a00788c */ /* 0x000fcc000bf05270 */
[----:B------:R-:W-:-:S13]  /*e160*/  PLOP3.LUT P0, PT, PT, PT, UP0, 0x80, 0x0 ;  /* 0x000000000000781c */ /* 0x000fda0003f0f008 */
[----:B------:R-:W-:Y:S05]  /*e170*/  @!P0 BRA `(.L_x_345) ;  /* 0x0000000000048947 */ /* 0x000fea0003800000 */
[----:B------:R-:W-:Y:S01]  /*e180*/  BPT.TRAP 0x1 ;  /* 0x000000040000795c */ /* 0x000fe20000300000 */
.L_x_345:
[----:B--23--:R-:W2:Y:S04]  /*e190*/  LDL R2, [R1+0xc] ;  /* 0x00000c0001027983 */ /* 0x00cea80000100800 */
[----:B----4-:R-:W3:Y:S01]  /*e1a0*/  LDL R0, [R1] ;  /* 0x0000000001007983 */ /* 0x010ee20000100800 */
[----:B------:R-:W-:Y:S01]  /*e1b0*/  BSSY B0, `(.L_x_346) ;  /* 0x0000008000007945 */ /* 0x000fe20003800000 */
[----:B--2---:R-:W-:-:S04]  /*e1c0*/  LOP3.LUT R3, R2, 0x1, RZ, 0x3c, !PT ;  /* 0x0000000102037812 */ /* 0x004fc800078e3cff */
[----:B------:R-:W-:Y:S02]  /*e1d0*/  SHF.L.U32 R3, R3, 0x1f, RZ ;  /* 0x0000001f03037819 */ /* 0x000fe400000006ff */
[----:B---3--:R-:W-:-:S04]  /*e1e0*/  LEA R20, R0, UR41, 0x3 ;  /* 0x0000002900147c11 */ /* 0x008fc8000f8e18ff */
[----:B------:R-:W2:Y:S01]  /*e1f0*/  SYNCS.PHASECHK.TRANS64.TRYWAIT P0, [R20+URZ+0x29870], R3 ;  /* 0x02987003140075a7 */ /* 0x000ea2000800017f */
[----:B------:R-:W-:-:S05]  /*e200*/  IMAD.U32 R0, RZ, RZ, UR51 ;  /* 0x00000033ff007e24 */ /* 0x000fca000f8e00ff */
[----:B------:R-:W-:Y:S01]  /*e210*/  ISETP.NE.AND P2, PT, R0, 0x3, PT ;  /* 0x000000030000780c */ /* 0x000fe20003f45270 */
[----:B--2---:R-:W-:-:S12]  /*e220*/  @!P0 BRA `(.L_x_347) ;  /* 0x00000018006c8947 */ /* 0x004fd80003800000 */
.L_x_390:
[----:B------:R-:W-:Y:S05]  /*e230*/  BSYNC B0 ;  /* 0x0000000000007941 */ /* 0x000fea0003800000 */
.L_x_346:
[----:B------:R-:W-:Y:S05]  /*e240*/  @!P2 BRA `(.L_x_348) ;  /* 0x000000000004a947 */ /* 0x000fea0003800000 */
[----:B------:R-:W-:Y:S01]  /*e250*/  BPT.TRAP 0x1 ;  /* 0x000000040000795c */ /* 0x000fe20000300000 */
.L_x_348:
[----:B------:R-:W2:Y:S02]  /*e260*/  LDL R0, [R1+0xc] ;  /* 0x00000c0001007983 */ /* 0x000ea40000100800 */
[----:B--2---:R-:W-:-:S04]  /*e270*/  SHF.L.U32 R3, R0, 0x1f, RZ ;  /* 0x0000001f00037819 */ /* 0x004fc800000006ff */
[----:B------:R-:W2:Y:S02]  /*e280*/  SYNCS.PHASECHK.TRANS64.TRYWAIT P0, [R20+URZ+0x29860], R3 ;  /* 0x02986003140075a7 */ /* 0x000ea4000800017f */
[----:B--2---:R-:W-:Y:S05]  /*e290*/  @!P0 BRA `(.L_x_349) ;  /* 0x0000001800648947 */ /* 0x004fea0003800000 */
.L_x_391:
[----:B------:R-:W3:Y:S04]  /*e2a0*/  LDL R0, [R1] ;  /* 0x0000000001007983 */ /* 0x000ee80000100800 */
[----:B------:R-:W4:Y:S04]  /*e2b0*/  LDL R2, [R1+0x28] ;  /* 0x0000280001027983 */ /* 0x000f280000100800 */
[----:B------:R-:W2:Y:S04]  /*e2c0*/  LDL R10, [R1+0x2c] ;  /* 0x00002c00010a7983 */ /* 0x000ea80000100800 */
[----:B------:R-:W2:Y:S01]  /*e2d0*/  LDL R12, [R1+0x1c] ;  /* 0x00001c00010c7983 */ /* 0x000ea20000100800 */
[----:B------:R-:W-:Y:S05]  /*e2e0*/  WARPSYNC.ALL ;  /* 0x0000000000007948 */ /* 0x000fea0003800000 */
[----:B---3--:R-:W-:-:S05]  /*e2f0*/  IMAD R0, R0, 0x5000, RZ ;  /* 0x0000500000007824 */ /* 0x008fca00078e02ff */
[----:B----4-:R-:W-:-:S05]  /*e300*/  LOP3.LUT R2, R0, R2, RZ, 0xfc, !PT ;  /* 0x0000000200027212 */ /* 0x010fca00078efcff */
[----:B-1---5:R-:W1:Y:S01]  /*e310*/  LDSM.16.MT88.4 R4, [R2+UR41+0xa400] ;  /* 0x00a400290204783b */ /* 0x022e620008004200 */
[----:B--2---:R-:W-:Y:S01]  /*e320*/  VIADD R3, R2, UR41 ;  /* 0x0000002902037c36 */ /* 0x004fe20008000000 */
[----:B------:R-:W-:-:S03]  /*e330*/  IADD3 R0, R0, UR41, R12 ;  /* 0x0000002900007c10 */ /* 0x000fc6000fffe00c */
        /* <DEDUP_REMOVED lines=68> */
.L_x_350:
[----:B------:R-:W3:Y:S01]  /*e780*/  LDL.LU R2, [R1] ;  /* 0x0000000001027983 */ /* 0x000ee20000300800 */
[----:B-1----:R-:W-:Y:S03]  /*e790*/  SYNCS.ARRIVE.TRANS64.A1T0 RZ, [R20+URZ+0x29850], RZ ;  /* 0x029850ff14ff79a7 */ /* 0x002fe6000810003f */
[----:B------:R-:W4:Y:S01]  /*e7a0*/  LDL.LU R3, [R1+0xc] ;  /* 0x00000c0001037983 */ /* 0x000f220000300800 */
[----:B--2---:R-:W-:-:S05]  /*e7b0*/  @!P1 VIADD R0, R20, 0x29880 ;  /* 0x0002988014009836 */ /* 0x004fca0000000000 */
[----:B------:R-:W-:Y:S01]  /*e7c0*/  @!P1 PRMT R0, RZ, 0x654, R0 ;  /* 0x00000654ff009816 */ /* 0x000fe20000000000 */
[----:B------:R-:W-:Y:S06]  /*e7d0*/  BAR.SYNC.DEFER_BLOCKING 0x2, 0x80 ;  /* 0x0082000000007b1d */ /* 0x000fec0000010000 */
[----:B------:R3:W-:Y:S02]  /*e7e0*/  @!P1 SYNCS.ARRIVE.TRANS64.RED.A1T0 RZ, [R0+URZ], RZ ;  /* 0x000000ff00ff99a7 */ /* 0x0007e4000810043f */
[----:B---3--:R-:W-:-:S05]  /*e7f0*/  VIADD R0, R2, 0x1 ;  /* 0x0000000102007836 */ /* 0x008fca0000000000 */
[----:B------:R-:W-:-:S04]  /*e800*/  ISETP.NE.AND P0, PT, R0, 0x2, PT ;  /* 0x000000020000780c */ /* 0x000fc80003f05270 */
[----:B------:R-:W-:Y:S02]  /*e810*/  SEL R2, RZ, 0x1, P0 ;  /* 0x00000001ff027807 */ /* 0x000fe40000000000 */
[----:B------:R-:W-:Y:S02]  /*e820*/  SEL R0, R0, RZ, P0 ;  /* 0x000000ff00007207 */ /* 0x000fe40000000000 */
[----:B----4-:R-:W-:-:S03]  /*e830*/  LOP3.LUT R3, R3, R2, RZ, 0x3c, !PT ;  /* 0x0000000203037212 */ /* 0x010fc600078e3cff */
[----:B------:R1:W-:Y:S04]  /*e840*/  STL [R1], R0 ;  /* 0x0000000001007387 */ /* 0x0003e80000100800 */
[----:B------:R1:W-:Y:S02]  /*e850*/  STL [R1+0xc], R3 ;  /* 0x00000c0301007387 */ /* 0x0003e40000100800 */
.L_x_304:
[----:B------:R-:W-:Y:S05]  /*e860*/  BSYNC B6 ;  /* 0x0000000000067941 */ /* 0x000fea0003800000 */
.L_x_302:
[----:B-12---:R-:W2:Y:S02]  /*e870*/  LDL R0, [R1+0x30] ;  /* 0x0000300001007983 */ /* 0x006ea40000100800 */
[----:B--2---:R-:W-:-:S13]  /*e880*/  LOP3.LUT P0, RZ, R0, 0x2, RZ, 0xc0, !PT ;  /* 0x0000000200ff7812 */ /* 0x004fda000780c0ff */
[----:B------:R-:W-:Y:S05]  /*e890*/  @!P0 BRA `(.L_x_351) ;  /* 0x0000000000308947 */ /* 0x000fea0003800000 */
[----:B------:R-:W1:Y:S08]  /*e8a0*/  S2UR UR5, SR_CgaCtaId ;  /* 0x00000000000579c3 */ /* 0x000e700000008800 */
[----:B------:R-:W-:Y:S06]  /*e8b0*/  BAR.SYNC.DEFER_BLOCKING 0x5, 0x180 ;  /* 0x0146000000007b1d */ /* 0x000fec0000010000 */
[----:B------:R-:W-:-:S02]  /*e8c0*/  UMOV UR4, 0x400 ;  /* 0x0000040000047882 */ /* 0x000fc40000000000 */
[----:B-1----:R-:W-:-:S09]  /*e8d0*/  ULEA UR4, UR5, UR4, 0x18 ;  /* 0x0000000405047291 */ /* 0x002fd2000f8ec03f */
[----:B------:R-:W1:Y:S04]  /*e8e0*/  LDS.128 R4, [UR4+0x298d0] ;  /* 0x0298d004ff047984 */ /* 0x000e680008000c00 */
[----:B-1----:R2:W-:Y:S01]  /*e8f0*/  STL.64 [R1+0x20], R4 ;  /* 0x0000200401007387 */ /* 0x0025e20000100a00 */
[----:B------:R-:W-:Y:S02]  /*e900*/  IMAD.MOV.U32 R2, RZ, RZ, R7 ;  /* 0x000000ffff027224 */ /* 0x000fe400078e0007 */
[----:B------:R-:W-:-:S03]  /*e910*/  IMAD.MOV.U32 R0, RZ, RZ, R6 ;  /* 0x000000ffff007224 */ /* 0x000fc600078e0006 */
[----:B------:R-:W-:Y:S02]  /*e920*/  R2UR UR52, R2 ;  /* 0x00000000023472ca */ /* 0x000fe400000e0000 */
[----:B------:R-:W-:Y:S01]  /*e930*/  R2UR UR38, R0 ;  /* 0x00000000002672ca */ /* 0x000fe200000e0000 */
[----:B------:R-:W-:Y:S06]  /*e940*/  BAR.ARV 0x4, 0x180 ;  /* 0x0106000000007b1d */ /* 0x000fec0000002000 */
[----:B------:R-:W-:Y:S08]  /*e950*/  BRA `(.L_x_352) ;  /* 0x00000008003c7947 */ /* 0x000ff00003800000 */
.L_x_351:
[----:B------:R-:W1:Y:S01]  /*e960*/  S2R R2, SR_TID.X ;  /* 0x0000000000027919 */ /* 0x000e620000002100 */
[----:B------:R-:W-:Y:S01]  /*e970*/  ULDC UR4, c[0x0][0xc14] ;  /* 0x0003050000047ab9 */ /* 0x000fe20000000800 */
[----:B------:R-:W2:Y:S01]  /*e980*/  LDL.LU R0, [R1+0x20] ;  /* 0x0000200001007983 */ /* 0x000ea20000300800 */
[----:B------:R-:W-:Y:S01]  /*e990*/  IMAD.MOV.U32 R4, RZ, RZ, RZ ;  /* 0x000000ffff047224 */ /* 0x000fe200078e00ff */
[----:B-1----:R-:W-:-:S04]  /*e9a0*/  LOP3.LUT R9, R2, 0x1f, RZ, 0xc0, !PT ;  /* 0x0000001f02097812 */ /* 0x002fc800078ec0ff */
[C---:B------:R-:W-:Y:S01]  /*e9b0*/  ISETP.NE.AND P0, PT, R9.reuse, 0x1f, PT ;  /* 0x0000001f0900780c */ /* 0x040fe20003f05270 */
[----:B------:R-:W-:-:S05]  /*e9c0*/  VIADD R5, R9, UR52 ;  /* 0x0000003409057c36 */ /* 0x000fca0008000000 */
[----:B------:R-:W-:Y:S01]  /*e9d0*/  ISETP.GE.OR P1, PT, R5, UR4, !P0 ;  /* 0x0000000405007c0c */ /* 0x000fe2000c726670 */
[----:B------:R-:W-:-:S12]  /*e9e0*/  ULDC UR4, c[0x0][0xc14] ;  /* 0x0003050000047ab9 */ /* 0x000fd80000000800 */
[----:B------:R-:W1:Y:S02]  /*e9f0*/  @!P1 LDC.64 R2, c[0x0][0xc58] ;  /* 0x00031600ff029b82 */ /* 0x000e640000000a00 */
[----:B-1----:R-:W-:-:S05]  /*ea00*/  @!P1 IMAD.WIDE R2, R5, 0x4, R2 ;  /* 0x0000000405029825 */ /* 0x002fca00078e0202 */
[----:B------:R-:W3:Y:S01]  /*ea10*/  @!P1 LDG.E R4, desc[UR48][R2.64] ;  /* 0x0000003002049981 */ /* 0x000ee2000c1e1900 */
[C---:B------:R-:W-:Y:S02]  /*ea20*/  ISETP.NE.AND P1, PT, R9.reuse, RZ, PT ;  /* 0x000000ff0900720c */ /* 0x040fe40003f25270 */
[C---:B------:R-:W-:Y:S02]  /*ea30*/  ISETP.GE.U32.AND P2, PT, R9.reuse, 0x2, PT ;  /* 0x000000020900780c */ /* 0x040fe40003f46070 */
[C---:B------:R-:W-:Y:S02]  /*ea40*/  ISETP.GE.U32.AND P3, PT, R9.reuse, 0x4, PT ;  /* 0x000000040900780c */ /* 0x040fe40003f66070 */
[C---:B------:R-:W-:Y:S02]  /*ea50*/  ISETP.GE.U32.AND P4, PT, R9.reuse, 0x8, PT ;  /* 0x000000080900780c */ /* 0x040fe40003f86070 */
[----:B------:R-:W-:Y:S01]  /*ea60*/  ISETP.GE.U32.AND P5, PT, R9, 0x10, PT ;  /* 0x000000100900780c */ /* 0x000fe20003fa6070 */
[----:B--2---:R-:W-:-:S02]  /*ea70*/  IMAD.MOV.U32 R8, RZ, RZ, R0 ;  /* 0x000000ffff087224 */ /* 0x004fc400078e0000 */
[----:B---3--:R-:W1:Y:S02]  /*ea80*/  SHFL.UP PT, R0, R4, 0x1, RZ ;  /* 0x0420000004007989 */ /* 0x008e6400000e00ff */
[----:B-1----:R-:W-:-:S05]  /*ea90*/  SEL R5, R0, RZ, P1 ;  /* 0x000000ff00057207 */ /* 0x002fca0000800000 */
[----:B------:R-:W-:-:S05]  /*eaa0*/  IMAD.IADD R5, R4, 0x1, R5 ;  /* 0x0000000104057824 */ /* 0x000fca00078e0205 */
[----:B------:R-:W1:Y:S02]  /*eab0*/  SHFL.UP PT, R0, R5, 0x2, RZ ;  /* 0x0440000005007989 */ /* 0x000e6400000e00ff */
        /* <DEDUP_REMOVED lines=8> */
[----:B------:R-:W1:Y:S04]  /*eb40*/  SHFL.UP PT, R2, R7, 0x10, RZ ;  /* 0x0600000007027989 */ /* 0x000e6800000e00ff */
[----:B------:R-:W-:Y:S01]  /*eb50*/  SHFL.IDX PT, R9, R8, 0x1, 0x1f ;  /* 0x00201f0008097f89 */ /* 0x000fe200000e0000 */
[----:B-1----:R-:W-:-:S05]  /*eb60*/  SEL R2, R2, RZ, P5 ;  /* 0x000000ff02027207 */ /* 0x002fca0002800000 */
[----:B------:R-:W-:Y:S02]  /*eb70*/  IMAD.IADD R3, R7, 0x1, R2 ;  /* 0x0000000107037824 */ /* 0x000fe400078e0202 */
[----:B------:R-:W1:Y:S03]  /*eb80*/  LDC R2, c[0x0][0xc10] ;  /* 0x00030400ff027b82 */ /* 0x000e660000000800 */
[----:B------:R-:W1:Y:S04]  /*eb90*/  SHFL.IDX PT, R5, R3, 0x1f, 0x1f ;  /* 0x03e01f0003057f89 */ /* 0x000e6800000e0000 */
[----:B------:R-:W2:Y:S01]  /*eba0*/  SHFL.IDX PT, R0, R8, RZ, 0x1f ;  /* 0x00001fff08007589 */ /* 0x000ea200000e0000 */
[----:B-1----:R-:W-:-:S04]  /*ebb0*/  IMAD R6, R5, R2, RZ ;  /* 0x0000000205067224 */ /* 0x002fc800078e02ff */
[----:B------:R-:W-:-:S05]  /*ebc0*/  IMAD.IADD R5, R9, 0x1, R6 ;  /* 0x0000000109057824 */ /* 0x000fca00078e0206 */
[----:B--2---:R-:W-:-:S13]  /*ebd0*/  ISETP.GT.AND P6, PT, R5, R0, PT ;  /* 0x000000000500720c */ /* 0x004fda0003fc4270 */
[----:B------:R-:W-:Y:S05]  /*ebe0*/  @P6 BRA `(.L_x_353) ;  /* 0x0000000000906947 */ /* 0x000fea0003800000 */
.L_x_357:
[----:B------:R-:W-:-:S04]  /*ebf0*/  UIADD3 UR52, UR52, 0x1f, URZ ;  /* 0x0000001f34347890 */ /* 0x000fc8000fffe03f */
[----:B------:R-:W-:-:S06]  /*ec00*/  UISETP.GE.AND UP0, UPT, UR52, UR4, UPT ;  /* 0x000000043400728c */ /* 0x000fcc000bf06270 */
[----:B------:R-:W-:-:S13]  /*ec10*/  PLOP3.LUT P6, PT, PT, PT, UP0, 0x40, 0x0 ;  /* 0x000000000000781c */ /* 0x000fda0003fce808 */
[----:B------:R-:W-:Y:S05]  /*ec20*/  @!P6 BRA `(.L_x_354) ;  /* 0x00000004003ce947 */ /* 0x000fea0003800000 */
[----:B------:R-:W1:Y:S01]  /*ec30*/  S2R R2, SR_TID.X ;  /* 0x0000000000027919 */ /* 0x000e620000002100 */
[----:B------:R-:W-:Y:S01]  /*ec40*/  BSSY B0, `(.L_x_355) ;  /* 0x0000009000007945 */ /* 0x000fe20003800000 */
[----:B------:R-:W-:Y:S01]  /*ec50*/  IMAD.MOV.U32 R4, RZ, RZ, RZ ;  /* 0x000000ffff047224 */ /* 0x000fe200078e00ff */
[----:B-1----:R-:W-:-:S05]  /*ec60*/  LOP3.LUT R2, R2, 0x1f, RZ, 0xc0, !PT ;  /* 0x0000001f02027812 */ /* 0x002fca00078ec0ff */
[----:B------:R-:W-:-:S05]  /*ec70*/  VIADD R7, R2, UR52 ;  /* 0x0000003402077c36 */ /* 0x000fca0008000000 */
[----:B------:R-:W-:-:S13]  /*ec80*/  ISETP.GE.OR P6, PT, R7, UR4, !P0 ;  /* 0x0000000407007c0c */ /* 0x000fda000c7c6670 */
[----:B------:R-:W-:Y:S05]  /*ec90*/  @P6 BRA `(.L_x_356) ;  /* 0x00000000000c6947 */ /* 0x000fea0003800000 */
[----:B------:R-:W1:Y:S02]  /*eca0*/  LDC.64 R2, c[0x0][0xc58] ;  /* 0x00031600ff027b82 */ /* 0x000e640000000a00 */
[----:B-1----:R-:W-:-:S05]  /*ecb0*/  IMAD.WIDE R2, R7, 0x4, R2 ;  /* 0x0000000407027825 */ /* 0x002fca00078e0202 */
[----:B------:R1:W5:Y:S02]  /*ecc0*/  LDG.E R4, desc[UR48][R2.64] ;  /* 0x0000003002047981 */ /* 0x000364000c1e1900 */
.L_x_356:
[----:B------:R-:W-:Y:S05]  /*ecd0*/  BSYNC B0 ;  /* 0x0000000000007941 */ /* 0x000fea0003800000 */
.L_x_355:
[----:B-1---5:R-:W1:Y:S02]  /*ece0*/  SHFL.UP PT, R2, R4, 0x1, RZ ;  /* 0x0420000004027989 */ /* 0x022e6400000e00ff */
        /* <DEDUP_REMOVED lines=12> */
[----:B-1----:R-:W-:Y:S02]  /*edb0*/  SEL R9, R2, RZ, P5 ;  /* 0x000000ff02097207 */ /* 0x002fe40002800000 */
[----:B------:R-:W1:Y:S03]  /*edc0*/  LDC R2, c[0x0][0xc10] ;  /* 0x00030400ff027b82 */ /* 0x000e660000000800 */
[----:B------:R-:W-:-:S05]  /*edd0*/  IMAD.IADD R3, R8, 0x1, R9 ;  /* 0x0000000108037824 */ /* 0x000fca00078e0209 */
[----:B------:R-:W1:Y:S02]  /*ede0*/  SHFL.IDX PT, R9, R3, 0x1f, 0x1f ;  /* 0x03e01f0003097f89 */ /* 0x000e6400000e0000 */
[----:B-1----:R-:W-:-:S04]  /*edf0*/  IMAD R6, R9, R2, RZ ;  /* 0x0000000209067224 */ /* 0x002fc800078e02ff */
[----:B------:R-:W-:-:S05]  /*ee00*/  IMAD.IADD R5, R6, 0x1, R5 ;  /* 0x0000000106057824 */ /* 0x000fca00078e0205 */
[----:B------:R-:W-:-:S13]  /*ee10*/  ISETP.GT.AND P6, PT, R5, R0, PT ;  /* 0x000000000500720c */ /* 0x000fda0003fc4270 */
[----:B------:R-:W-:Y:S05]  /*ee20*/  @!P6 BRA `(.L_x_357) ;  /* 0xfffffffc0070e947 */ /* 0x000fea000383ffff */
.L_x_353:
[----:B------:R-:W-:Y:S02]  /*ee30*/  IMAD.IADD R7, R5, 0x1, -R6 ;  /* 0x0000000105077824 */ /* 0x000fe400078e0a06 */
[----:B------:R-:W-:Y:S02]  /*ee40*/  IMAD.MOV.U32 R6, RZ, RZ, RZ ;  /* 0x000000ffff067224 */ /* 0x000fe400078e00ff */
[----:B------:R-:W-:-:S05]  /*ee50*/  IMAD R5, R3, R2, R7 ;  /* 0x0000000203057224 */ /* 0x000fca00078e0207 */
[----:B------:R-:W-:-:S13]  /*ee60*/  ISETP.GT.AND P0, PT, R5, R0, PT ;  /* 0x000000000500720c */ /* 0x000fda0003f04270 */
[----:B------:R-:W-:Y:S02]  /*ee70*/  VOTEU.ANY UR5, UPT, !P0 ;  /* 0x0000000000057886 */ /* 0x000fe400040e0100 */
[----:B------:R-:W-:Y:S02]  /*ee80*/  UPOPC UR4, UR5 ;  /* 0x00000005000472bf */ /* 0x000fe40008000000 */
[----:B------:R-:W-:-:S04]  /*ee90*/  ISETP.NE.AND P0, PT, RZ, UR5, PT ;  /* 0x00000005ff007c0c */ /* 0x000fc8000bf05270 */
[----:B------:R-:W-:-:S05]  /*eea0*/  IMAD.U32 R11, RZ, RZ, UR4 ;  /* 0x00000004ff0b7e24 */ /* 0x000fca000f8e00ff */
[----:B------:R-:W1:Y:S02]  /*eeb0*/  SHFL.IDX PT, R4, R4, R11, 0x1f ;  /* 0x00001f0b04047589 */ /* 0x000e6400000e0000 */
[----:B-1----:R-:W-:-:S04]  /*eec0*/  IABS R5, R4 ;  /* 0x0000000400057213 */ /* 0x002fc80000000000 */
[----:B------:R-:W1:Y:S08]  /*eed0*/  I2F.RP R8, R5 ;  /* 0x0000000500087306 */ /* 0x000e700000209400 */
[----:B-1----:R-:W1:Y:S02]  /*eee0*/  MUFU.RCP R8, R8 ;  /* 0x0000000800087308 */ /* 0x002e640000001000 */
[----:B-1----:R-:W-:-:S06]  /*eef0*/  VIADD R9, R8, 0xffffffe ;  /* 0x0ffffffe08097836 */ /* 0x002fcc0000000000 */
[----:B------:R-:W1:Y:S01]  /*ef00*/  F2I.FTZ.U32.TRUNC.NTZ R9, R9 ;  /* 0x0000000900097305 */ /* 0x000e62000021f000 */
[----:B------:R-:W-:Y:S05]  /*ef10*/  @!P0 BRA `(.L_x_358) ;  /* 0x00000000000c8947 */ /* 0x000fea0003800000 */
[----:B------:R-:W-:-:S06]  /*ef20*/  UIADD3 UR5, UR4, -0x1, URZ ;  /* 0xffffffff04057890 */ /* 0x000fcc000fffe03f */
[----:B------:R-:W-:-:S06]  /*ef30*/  IMAD.U32 R6, RZ, RZ, UR5 ;  /* 0x00000005ff067e24 */ /* 0x000fcc000f8e00ff */
[----:B------:R2:W3:Y:S02]  /*ef40*/  SHFL.IDX PT, R6, R3, R6, 0x1f ;  /* 0x00001f0603067589 */ /* 0x0004e400000e0000 */
.L_x_358:
[----:B---3--:R-:W-:Y:S01]  /*ef50*/  IMAD R7, R6, R2, R7 ;  /* 0x0000000206077224 */ /* 0x008fe200078e0207 */
[----:B------:R-:W-:Y:S01]  /*ef60*/  UIADD3 UR52, UR4, UR52, URZ ;  /* 0x0000003404347290 */ /* 0x000fe2000fffe03f */
[--C-:B-1----:R-:W-:Y:S02]  /*ef70*/  IMAD.MOV R6, RZ, RZ, -R9.reuse ;  /* 0x000000ffff067224 */ /* 0x102fe400078e0a09 */
[----:B------:R-:W-:Y:S01]  /*ef80*/  IMAD.MOV.U32 R2, RZ, RZ, RZ ;  /* 0x000000ffff027224 */ /* 0x000fe200078e00ff */
[----:B------:R3:W-:Y:S01]  /*ef90*/  STL [R1+0x20], R7 ;  /* 0x0000200701007387 */ /* 0x0007e20000100800 */
[----:B------:R-:W-:Y:S02]  /*efa0*/  IMAD R6, R6, R5, RZ ;  /* 0x0000000506067224 */ /* 0x000fe400078e02ff */
[----:B--2---:R-:W-:Y:S02]  /*efb0*/  IMAD.MOV.U32 R3, RZ, RZ, R9 ;  /* 0x000000ffff037224 */ /* 0x004fe400078e0009 */
[----:B------:R-:W-:Y:S01]  /*efc0*/  IMAD.HI.U32 R9, R9, R6, R2 ;  /* 0x0000000609097227 */ /* 0x000fe200078e0002 */
[----:B------:R-:W-:-:S03]  /*efd0*/  IABS R2, R4 ;  /* 0x0000000400027213 */ /* 0x000fc60000000000 */
[----:B------:R-:W-:Y:S02]  /*efe0*/  IMAD.IADD R3, R0, 0x1, -R7 ;  /* 0x0000000100037824 */ /* 0x000fe400078e0a07 */
[----:B------:R-:W-:-:S03]  /*eff0*/  IMAD.MOV R2, RZ, RZ, -R2 ;  /* 0x000000ffff027224 */ /* 0x000fc600078e0a02 */
[----:B------:R-:W-:-:S05]  /*f000*/  IABS R0, R3 ;  /* 0x0000000300007213 */ /* 0x000fca0000000000 */
[----:B------:R-:W-:-:S04]  /*f010*/  IMAD.HI.U32 R9, R9, R0, RZ ;  /* 0x0000000009097227 */ /* 0x000fc800078e00ff */
[----:B------:R-:W-:-:S05]  /*f020*/  IMAD R0, R9, R2, R0 ;  /* 0x0000000209007224 */ /* 0x000fca00078e0200 */
[----:B------:R-:W-:-:S13]  /*f030*/  ISETP.GT.U32.AND P1, PT, R5, R0, PT ;  /* 0x000000000500720c */ /* 0x000fda0003f24070 */
[----:B------:R-:W-:Y:S02]  /*f040*/  @!P1 IMAD.IADD R0, R0, 0x1, -R5 ;  /* 0x0000000100009824 */ /* 0x000fe400078e0a05 */
[----:B------:R-:W-:Y:S01]  /*f050*/  @!P1 VIADD R9, R9, 0x1 ;  /* 0x0000000109099836 */ /* 0x000fe20000000000 */
[----:B------:R-:W-:Y:S02]  /*f060*/  ISETP.NE.AND P1, PT, R4, RZ, PT ;  /* 0x000000ff0400720c */ /* 0x000fe40003f25270 */
[----:B------:R-:W-:Y:S02]  /*f070*/  ISETP.GE.U32.AND P0, PT, R0, R5, PT ;  /* 0x000000050000720c */ /* 0x000fe40003f06070 */
[----:B------:R-:W-:-:S04]  /*f080*/  LOP3.LUT R0, R3, R4, RZ, 0x3c, !PT ;  /* 0x0000000403007212 */ /* 0x000fc800078e3cff */
[----:B------:R-:W-:-:S07]  /*f090*/  ISETP.GE.AND P2, PT, R0, RZ, PT ;  /* 0x000000ff0000720c */ /* 0x000fce0003f46270 */
[----:B------:R-:W-:-:S06]  /*f0a0*/  @P0 VIADD R9, R9, 0x1 ;  /* 0x0000000109090836 */ /* 0x000fcc0000000000 */
[----:B------:R-:W-:Y:S01]  /*f0b0*/  @!P2 IMAD.MOV R9, RZ, RZ, -R9 ;  /* 0x000000ffff09a224 */ /* 0x000fe200078e0a09 */
[----:B------:R-:W-:-:S04]  /*f0c0*/  @!P1 LOP3.LUT R9, RZ, R4, RZ, 0x33, !PT ;  /* 0x00000004ff099212 */ /* 0x000fc800078e33ff */
[----:B------:R-:W-:Y:S01]  /*f0d0*/  R2UR UR38, R9 ;  /* 0x00000000092672ca */ /* 0x000fe200000e0000 */
[----:B------:R-:W-:-:S04]  /*f0e0*/  IMAD.MOV R9, RZ, RZ, -R9 ;  /* 0x000000ffff097224 */ /* 0x000fc800078e0a09 */
[----:B------:R-:W-:-:S05]  /*f0f0*/  IMAD R0, R4, R9, R3 ;  /* 0x0000000904007224 */ /* 0x000fca00078e0203 */
[----:B------:R3:W-:Y:S01]  /*f100*/  STL [R1+0x24], R0 ;  /* 0x0000240001007387 */ /* 0x0007e20000100800 */
[----:B------:R-:W-:Y:S05]  /*f110*/  BRA `(.L_x_359) ;  /* 0x0000000000107947 */ /* 0x000fea0003800000 */
.L_x_354:
[----:B------:R1:W-:Y:S01]  /*f120*/  STL [R1+0x20], R0 ;  /* 0x0000200001007387 */ /* 0x0003e20000100800 */
[----:B------:R-:W-:Y:S01]  /*f130*/  ULDC UR52, c[0x0][0xc14] ;  /* 0x0003050000347ab9 */ /* 0x000fe20000000800 */
[----:B------:R-:W-:Y:S02]  /*f140*/  UMOV UR38, URZ ;  /* 0x0000003f00267c82 */ /* 0x000fe40008000000 */
[----:B------:R1:W-:Y:S03]  /*f150*/  STL [R1+0x24], RZ ;  /* 0x000024ff01007387 */ /* 0x0003e60000100800 */
.L_x_359:
[----:B------:R-:W2:Y:S04]  /*f160*/  LDL R3, [R1+0x20] ;  /* 0x0000200001037983 */ /* 0x000ea80000100800 */
[----:B------:R-:W4:Y:S01]  /*f170*/  LDL R2, [R1+0x24] ;  /* 0x0000240001027983 */ /* 0x000f220000100800 */
[----:B------:R-:W-:Y:S02]  /*f180*/  IMAD.U32 R6, RZ, RZ, UR38 ;  /* 0x00000026ff067e24 */ /* 0x000fe4000f8e00ff */
[----:B---3--:R-:W-:Y:S01]  /*f190*/  IMAD.U32 R7, RZ, RZ, UR52 ;  /* 0x00000034ff077e24 */ /* 0x008fe2000f8e00ff */
[----:B-1----:R-:W1:Y:S02]  /*f1a0*/  S2R R0, SR_TID.X ;  /* 0x0000000000007919 */ /* 0x002e640000002100 */
[----:B-1----:R-:W-:Y:S01]  /*f1b0*/  LOP3.LUT R0, R0, 0x1f, RZ, 0xc0, !PT ;  /* 0x0000001f00007812 */ /* 0x002fe200078ec0ff */
[----:B------:R-:W-:Y:S03]  /*f1c0*/  BAR.SYNC.DEFER_BLOCKING 0x4, 0x180 ;  /* 0x0106000000007b1d */ /* 0x000fe60000010000 */
[----:B------:R-:W-:-:S13]  /*f1d0*/  ISETP.NE.AND P0, PT, R0, RZ, PT ;  /* 0x000000ff0000720c */ /* 0x000fda0003f05270 */
[----:B------:R-:W-:Y:S01]  /*f1e0*/  @!P0 MOV R0, 0x400 ;  /* 0x0000040000008802 */ /* 0x000fe20000000f00 */
[----:B--2---:R-:W-:Y:S02]  /*f1f0*/  IMAD.MOV.U32 R4, RZ, RZ, R3 ;  /* 0x000000ffff047224 */ /* 0x004fe400078e0003 */
[----:B------:R-:W1:Y:S01]  /*f200*/  @!P0 S2R R3, SR_CgaCtaId ;  /* 0x0000000000038919 */ /* 0x000e620000008800 */
[----:B----4-:R-:W-:Y:S01]  /*f210*/  IMAD.MOV.U32 R5, RZ, RZ, R2 ;  /* 0x000000ffff057224 */ /* 0x010fe200078e0002 */
[----:B-1----:R-:W-:-:S05]  /*f220*/  @!P0 LEA R0, R3, R0, 0x18 ;  /* 0x0000000003008211 */ /* 0x002fca00078ec0ff */
[----:B------:R1:W-:Y:S01]  /*f230*/  @!P0 STS.128 [R0+0x298d0], R4 ;  /* 0x0298d00400008388 */ /* 0x0003e20000000c00 */
[----:B------:R-:W-:Y:S06]  /*f240*/  BAR.ARV 0x5, 0x180 ;  /* 0x0146000000007b1d */ /* 0x000fec0000002000 */
.L_x_352:
[----:B------:R-:W-:Y:S02]  /*f250*/  ULDC UR4, c[0x0][0xc14] ;  /* 0x0003050000047ab9 */ /* 0x000fe40000000800 */
[----:B------:R-:W-:-:S06]  /*f260*/  UISETP.GE.AND UP0, UPT, UR52, UR4, UPT ;  /* 0x000000043400728c */ /* 0x000fcc000bf06270 */
[----:B------:R-:W-:-:S13]  /*f270*/  PLOP3.LUT P0, PT, PT, PT, UP0, 0x80, 0x0 ;  /* 0x000000000000781c */ /* 0x000fda0003f0f008 */
[----:B------:R-:W-:Y:S05]  /*f280*/  @!P0 BRA `(.L_x_360) ;  /* 0xffffffc400748947 */ /* 0x000fea000383ffff */
.L_x_300:
[----:B-1----:R-:W3:Y:S01]  /*f290*/  LDL.LU R0, [R1+0x34] ;  /* 0x0000340001007983 */ /* 0x002ee20000300800 */
[----:B------:R-:W-:Y:S01]  /*f2a0*/  BSSY B0, `(.L_x_361) ;  /* 0x000000b000007945 */ /* 0x000fe20003800000 */
[----:B--2---:R-:W1:Y:S01]  /*f2b0*/  S2R R5, SR_CgaCtaId ;  /* 0x0000000000057919 */ /* 0x004e620000008800 */
[----:B---3--:R-:W-:-:S05]  /*f2c0*/  VIADD R0, R0, 0x1 ;  /* 0x0000000100007836 */ /* 0x008fca0000000000 */
[----:B0-----:R-:W-:-:S04]  /*f2d0*/  LEA.HI R2, R0, R0, RZ, 0x1 ;  /* 0x0000000000027211 */ /* 0x001fc800078f08ff */
[----:B------:R-:W-:-:S05]  /*f2e0*/  LOP3.LUT R3, R2, 0xfffffffe, RZ, 0xc0, !PT ;  /* 0xfffffffe02037812 */ /* 0x000fca00078ec0ff */
[----:B------:R-:W-:Y:S01]  /*f2f0*/  IMAD.IADD R3, R0, 0x1, -R3 ;  /* 0x0000000100037824 */ /* 0x000fe200078e0a03 */
[----:B------:R-:W-:-:S04]  /*f300*/  MOV R0, 0x400 ;  /* 0x0000040000007802 */ /* 0x000fc80000000f00 */
[----:B-1----:R-:W-:Y:S02]  /*f310*/  LEA R0, R5, R0, 0x18 ;  /* 0x0000000005007211 */ /* 0x002fe400078ec0ff */
[----:B------:R-:W-:-:S04]  /*f320*/  SHF.L.U32 R3, R3, 0x1f, RZ ;  /* 0x0000001f03037819 */ /* 0x000fc800000006ff */
[----:B------:R-:W0:Y:S02]  /*f330*/  SYNCS.PHASECHK.TRANS64.TRYWAIT P0, [R0+URZ+0x29820], R3 ;  /* 0x02982003000075a7 */ /* 0x000e24000800017f */
[----:B0-----:R-:W-:Y:S05]  /*f340*/  @!P0 BRA `(.L_x_362) ;  /* 0x00000008004c8947 */ /* 0x001fea0003800000 */
.L_x_392:
[----:B------:R-:W-:Y:S05]  /*f350*/  BSYNC B0 ;  /* 0x0000000000007941 */ /* 0x000fea0003800000 */
.L_x_361:
[----:B------:R-:W-:-:S03]  /*f360*/  UMOV UR4, 0xffffffff ;  /* 0xffffffff00047882 */ /* 0x000fc60000000000 */
[----:B------:R-:W-:Y:S05]  /*f370*/  BRA.DIV UR4, `(.L_x_363) ;  /* 0x0000000a04547947 */ /* 0x000fea000b800000 */
[----:B------:R-:W1:Y:S02]  /*f380*/  S2R R2, SR_TID.X ;  /* 0x0000000000027919 */ /* 0x000e640000002100 */
[----:B-1----:R-:W-:-:S04]  /*f390*/  SHF.R.U32.HI R2, RZ, 0x5, R2 ;  /* 0x00000005ff027819 */ /* 0x002fc80000011602 */
[----:B------:R-:W-:-:S05]  /*f3a0*/  LOP3.LUT R2, R2, 0x3, RZ, 0xc0, !PT ;  /* 0x0000000302027812 */ /* 0x000fca00078ec0ff */
[----:B------:R1:W2:Y:S02]  /*f3b0*/  SHFL.IDX PT, R14, R2, RZ, 0x1f ;  /* 0x00001fff020e7589 */ /* 0x0002a400000e0000 */
.L_x_395:
[----:B--2---:R-:W-:Y:S01]  /*f3c0*/  ISETP.NE.AND P0, PT, R14, RZ, PT ;  /* 0x000000ff0e00720c */ /* 0x004fe20003f05270 */
[----:B------:R-:W-:-:S12]  /*f3d0*/  BSSY B0, `(.L_x_364) ;  /* 0x000002e000007945 */ /* 0x000fd80003800000 */
[----:B------:R-:W-:Y:S05]  /*f3e0*/  @P0 BRA `(.L_x_365) ;  /* 0x0000000000b00947 */ /* 0x000fea0003800000 */
[----:B------:R-:W-:-:S03]  /*f3f0*/  UMOV UR4, 0xffffffff ;  /* 0xffffffff00047882 */ /* 0x000fc60000000000 */
[----:B------:R-:W-:Y:S05]  /*f400*/  BRA.DIV UR4, `(.L_x_366) ;  /* 0x0000000a04647947 */ /* 0x000fea000b800000 */
[----:B------:R-:W-:-:S13]  /*f410*/  ELECT P6, URZ, PT ;  /* 0x00000000003f782f */ /* 0x000fda00038c0000 */
.L_x_398:
[----:B------:R-:W-:Y:S05]  /*f420*/  @!P6 BRA `(.L_x_365) ;  /* 0x0000000000a0e947 */ /* 0x000fea0003800000 */
[----:B------:R-:W-:-:S06]  /*f430*/  ULOP3.LUT UR4, UR40, 0x2, URZ, 0xfc, !UPT ;  /* 0x0000000228047892 */ /* 0x000fcc000f8efc3f */
[----:B-1----:R-:W-:-:S05]  /*f440*/  IMAD.U32 R2, RZ, RZ, UR4 ;  /* 0x00000004ff027e24 */ /* 0x002fca000f8e00ff */
[----:B------:R-:W-:-:S13]  /*f450*/  ISETP.NE.AND P0, PT, R2, 0x3, PT ;  /* 0x000000030200780c */ /* 0x000fda0003f05270 */
[----:B------:R-:W-:Y:S05]  /*f460*/  @!P0 BRA `(.L_x_367) ;  /* 0x0000000000048947 */ /* 0x000fea0003800000 */
[----:B------:R-:W-:Y:S01]  /*f470*/  BPT.TRAP 0x1 ;  /* 0x000000040000795c */ /* 0x000fe20000300000 */
.L_x_367:
[----:B0-----:R-:W2:Y:S04]  /*f480*/  LDL R3, [R1] ;  /* 0x0000000001037983 */ /* 0x001ea80000100800 */
[----:B------:R-:W3:Y:S01]  /*f490*/  LDL.LU R7, [R1+0xc] ;  /* 0x00000c0001077983 */ /* 0x000ee20000300800 */
[----:B------:R-:W-:-:S04]  /*f4a0*/  VIADD R2, R0, 0x29840 ;  /* 0x0002984000027836 */ /* 0x000fc80000000000 */
[C---:B--2---:R-:W-:Y:S02]  /*f4b0*/  IMAD R6, R3.reuse, 0x8, R2 ;  /* 0x0000000803067824 */ /* 0x044fe400078e0202 */
[----:B------:R-:W-:Y:S01]  /*f4c0*/  VIADD R3, R3, 0x1 ;  /* 0x0000000103037836 */ /* 0x000fe20000000000 */
[----:B---3--:R-:W-:-:S04]  /*f4d0*/  SHF.L.U32 R5, R7, 0x1f, RZ ;  /* 0x0000001f07057819 */ /* 0x008fc800000006ff */
[C---:B------:R-:W-:Y:S01]  /*f4e0*/  ISETP.NE.AND P2, PT, R3.reuse, 0x2, PT ;  /* 0x000000020300780c */ /* 0x040fe20003f45270 */
[----:B------:R-:W0:Y:S03]  /*f4f0*/  SYNCS.PHASECHK.TRANS64.TRYWAIT P1, [R6+URZ], R5 ;  /* 0x00000005060075a7 */ /* 0x000e26000802017f */
[----:B------:R-:W-:Y:S02]  /*f500*/  SEL R4, RZ, 0x1, P2 ;  /* 0x00000001ff047807 */ /* 0x000fe40001000000 */
[----:B------:R-:W-:Y:S02]  /*f510*/  SEL R3, R3, RZ, P2 ;  /* 0x000000ff03037207 */ /* 0x000fe40001000000 */
[----:B------:R-:W-:-:S03]  /*f520*/  LOP3.LUT R4, R7, R4, RZ, 0x3c, !PT ;  /* 0x0000000407047212 */ /* 0x000fc600078e3cff */
[----:B------:R-:W-:Y:S01]  /*f530*/  IMAD R7, R3, 0x8, R2 ;  /* 0x0000000803077824 */ /* 0x000fe200078e0202 */
[----:B------:R-:W-:Y:S01]  /*f540*/  SHF.L.U32 R2, R4, 0x1f, RZ ;  /* 0x0000001f04027819 */ /* 0x000fe200000006ff */
[----:B0-----:R-:W-:Y:S06]  /*f550*/  @!P1 BRA `(.L_x_368) ;  /* 0x0000000800309947 */ /* 0x001fec0003800000 */
.L_x_399:
[----:B------:R-:W1:Y:S02]  /*f560*/  SYNCS.PHASECHK.TRANS64.TRYWAIT P1, [R7+URZ], R2 ;  /* 0x00000002070075a7 */ /* 0x000e64000802017f */
[----:B-1----:R-:W-:Y:S05]  /*f570*/  @!P1 BRA `(.L_x_369) ;  /* 0x00000008003c9947 */ /* 0x002fea0003800000 */
.L_x_400:
[----:B------:R-:W-:Y:S05]  /*f580*/  @!P0 BRA `(.L_x_370) ;  /* 0x0000000000048947 */ /* 0x000fea0003800000 */
[----:B------:R-:W-:Y:S01]  /*f590*/  BPT.TRAP 0x1 ;  /* 0x000000040000795c */ /* 0x000fe20000300000 */
.L_x_370:
[----:B------:R-:W2:Y:S02]  /*f5a0*/  LDL.LU R4, [R1] ;  /* 0x0000000001047983 */ /* 0x000ea40000300800 */
[----:B--2---:R-:W-:-:S04]  /*f5b0*/  IMAD R4, R4, 0x8, R0 ;  /* 0x0000000804047824 */ /* 0x004fc800078e0200 */
[----:B------:R-:W2:Y:S02]  /*f5c0*/  SYNCS.PHASECHK.TRANS64.TRYWAIT P1, [R4+URZ+0x29860], R5 ;  /* 0x02986005040075a7 */ /* 0x000ea4000802017f */
[----:B--2---:R-:W-:Y:S05]  /*f5d0*/  @!P1 BRA `(.L_x_371) ;  /* 0x0000000800389947 */ /* 0x004fea0003800000 */
.L_x_401:
[----:B------:R-:W-:Y:S05]  /*f5e0*/  @!P0 BRA `(.L_x_372) ;  /* 0x0000000000048947 */ /* 0x000fea0003800000 */
[----:B------:R-:W-:Y:S01]  /*f5f0*/  BPT.TRAP 0x1 ;  /* 0x000000040000795c */ /* 0x000fe20000300000 */
.L_x_372:
[----:B------:R-:W-:-:S04]  /*f600*/  IMAD R3, R3, 0x8, R0 ;  /* 0x0000000803037824 */ /* 0x000fc800078e0200 */
[----:B------:R-:W3:Y:S02]  /*f610*/  SYNCS.PHASECHK.TRANS64.TRYWAIT P1, [R3+URZ+0x29860], R2 ;  /* 0x02986002030075a7 */ /* 0x000ee4000802017f */
[----:B---3--:R-:W-:Y:S05]  /*f620*/  @!P1 BRA `(.L_x_373) ;  /* 0x0000000800389947 */ /* 0x008fea0003800000 */
.L_x_402:
[----:B------:R-:W-:Y:S05]  /*f630*/  @!P0 BRA `(.L_x_374) ;  /* 0x0000000000048947 */ /* 0x000fea0003800000 */
[----:B------:R-:W-:Y:S01]  /*f640*/  BPT.TRAP 0x1 ;  /* 0x000000040000795c */ /* 0x000fe20000300000 */
.L_x_374:
[----:B------:R-:W4:Y:S02]  /*f650*/  SYNCS.PHASECHK.TRANS64.TRYWAIT P0, [R4+URZ+0x29880], R5 ;  /* 0x02988005040075a7 */ /* 0x000f24000800017f */
[----:B----4-:R-:W-:Y:S05]  /*f660*/  @!P0 BRA `(.L_x_375) ;  /* 0x00000008003c8947 */ /* 0x010fea0003800000 */
.L_x_376:
[----:B------:R0:W0:Y:S02]  /*f670*/  SYNCS.PHASECHK.TRANS64.TRYWAIT P0, [R3+URZ+0x29880], R2 ;  /* 0x02988002030075a7 */ /* 0x000024000800017f */
[----:B0-----:R-:W-:Y:S05]  /*f680*/  @!P0 NANOSLEEP.SYNCS 0x989680 ;  /* 0x009896800000895d */ /* 0x001fea0003900000 */
[----:B------:R-:W0:Y:S02]  /*f690*/  @!P0 SYNCS.PHASECHK.TRANS64 P0, [R3+URZ+0x29880], R2 ;  /* 0x02988002030085a7 */ /* 0x000e24000800007f */
[----:B0-----:R-:W-:Y:S05]  /*f6a0*/  @!P0 BRA `(.L_x_376) ;  /* 0xfffffffc00f08947 */ /* 0x001fea000383ffff */
.L_x_365:
[----:B------:R-:W-:Y:S05]  /*f6b0*/  BSYNC B0 ;  /* 0x0000000000007941 */ /* 0x000fea0003800000 */
.L_x_364:
[----:B------:R-:W-:Y:S05]  /*f6c0*/  EXIT ;  /* 0x000000000000794d */ /* 0x000fea0003800000 */
.L_x_250:
[----:B0-----:R0:W1:Y:S02]  /*f6d0*/  SYNCS.PHASECHK.TRANS64.TRYWAIT P1, [R0+URZ+0x29800], R5 ;  /* 0x02980005000075a7 */ /* 0x001064000802017f */
[----:B-1----:R-:W-:Y:S05]  /*f6e0*/  @!P1 NANOSLEEP.SYNCS 0x989680 ;  /* 0x009896800000995d */ /* 0x002fea0003900000 */
[----:B------:R-:W1:Y:S02]  /*f6f0*/  @!P1 SYNCS.PHASECHK.TRANS64 P1, [R0+URZ+0x29800], R5 ;  /* 0x02980005000095a7 */ /* 0x000e64000802007f */
[----:B-1----:R-:W-:Y:S05]  /*f700*/  @!P1 BRA `(.L_x_250) ;  /* 0xfffffffc00f09947 */ /* 0x002fea000383ffff */
[----:B------:R-:W-:Y:S05]  /*f710*/  BRA `(.L_x_377) ;  /* 0xffffff2000b47947 */ /* 0x000fea000383ffff */
.L_x_254:
[----:B-1----:R1:W2:Y:S02]  /*f720*/  SYNCS.PHASECHK.TRANS64.TRYWAIT P1, [R6+URZ+0x29830], R5 ;  /* 0x02983005060075a7 */ /* 0x0022a4000802017f */
[----:B--2---:R-:W-:Y:S05]  /*f730*/  @!P1 NANOSLEEP.SYNCS 0x989680 ;  /* 0x009896800000995d */ /* 0x004fea0003900000 */
[----:B------:R-:W2:Y:S02]  /*f740*/  @!P1 SYNCS.PHASECHK.TRANS64 P1, [R6+URZ+0x29830], R5 ;  /* 0x02983005060095a7 */ /* 0x000ea4000802007f */
[----:B--2---:R-:W-:Y:S05]  /*f750*/  @!P1 BRA `(.L_x_254) ;  /* 0xfffffffc00f09947 */ /* 0x004fea000383ffff */
[----:B------:R-:W-:Y:S05]  /*f760*/  BRA `(.L_x_253) ;  /* 0xffffff2000dc7947 */ /* 0x000fea000383ffff */
.L_x_259:
[----:B-1----:R-:W-:-:S04]  /*f770*/  IMAD.U32 R3, RZ, RZ, UR6 ;  /* 0x00000006ff037e24 */ /* 0x002fc8000f8e00ff */
[----:B------:R1:W2:Y:S03]  /*f780*/  SYNCS.PHASECHK.TRANS64.TRYWAIT P1, [R3+URZ+0x29830], R0 ;  /* 0x02983000030075a7 */ /* 0x0002a6000802017f */
[----:B--2---:R-:W-:Y:S05]  /*f790*/  @!P1 NANOSLEEP.SYNCS 0x989680 ;  /* 0x009896800000995d */ /* 0x004fea0003900000 */
[----:B------:R-:W2:Y:S02]  /*f7a0*/  @!P1 SYNCS.PHASECHK.TRANS64 P1, [R3+URZ+0x29830], R0 ;  /* 0x02983000030095a7 */ /* 0x000ea4000802007f */
[----:B--2---:R-:W-:Y:S05]  /*f7b0*/  @!P1 BRA `(.L_x_259) ;  /* 0xfffffffc00ec9947 */ /* 0x004fea000383ffff */
[----:B------:R-:W-:Y:S05]  /*f7c0*/  BRA `(.L_x_256) ;  /* 0xffffff5400bc7947 */ /* 0x000fea000383ffff */
.L_x_263:
[----:B-1----:R-:W-:-:S04]  /*f7d0*/  IMAD.U32 R3, RZ, RZ, UR6 ;  /* 0x00000006ff037e24 */ /* 0x002fc8000f8e00ff */
[----:B------:R1:W2:Y:S03]  /*f7e0*/  SYNCS.PHASECHK.TRANS64.TRYWAIT P1, [R3+URZ+0x29850], R0 ;  /* 0x02985000030075a7 */ /* 0x0002a6000802017f */
[----:B--2---:R-:W-:Y:S05]  /*f7f0*/  @!P1 NANOSLEEP.SYNCS 0x989680 ;  /* 0x009896800000995d */ /* 0x004fea0003900000 */
[----:B------:R-:W2:Y:S02]  /*f800*/  @!P1 SYNCS.PHASECHK.TRANS64 P1, [R3+URZ+0x29850], R0 ;  /* 0x02985000030095a7 */ /* 0x000ea4000802007f */
[----:B--2---:R-:W-:Y:S05]  /*f810*/  @!P1 BRA `(.L_x_263) ;  /* 0xfffffffc00ec9947 */ /* 0x004fea000383ffff */
[----:B------:R-:W-:Y:S05]  /*f820*/  BRA `(.L_x_260) ;  /* 0xffffff6000c87947 */ /* 0x000fea000383ffff */
.L_x_269:
[----:B-1----:R1:W2:Y:S02]  /*f830*/  SYNCS.PHASECHK.TRANS64.TRYWAIT P1, [R15+URZ+0x29850], R8 ;  /* 0x029850080f0075a7 */ /* 0x0022a4000802017f */
[----:B--2---:R-:W-:Y:S05]  /*f840*/  @!P1 NANOSLEEP.SYNCS 0x989680 ;  /* 0x009896800000995d */ /* 0x004fea0003900000 */
[----:B------:R-:W2:Y:S02]  /*f850*/  @!P1 SYNCS.PHASECHK.TRANS64 P1, [R15+URZ+0x29850], R8 ;  /* 0x029850080f0095a7 */ /* 0x000ea4000802007f */
[----:B--2---:R-:W-:Y:S05]  /*f860*/  @!P1 BRA `(.L_x_269) ;  /* 0xfffffffc00f09947 */ /* 0x004fea000383ffff */
[----:B------:R-:W-:Y:S05]  /*f870*/  BRA `(.L_x_268) ;  /* 0xffffff8000d07947 */ /* 0x000fea000383ffff */
.L_x_309:
[----:B------:R-:W-:Y:S02]  /*f880*/  IMAD.MOV.U32 R13, RZ, RZ, R4 ;  /* 0x000000ffff0d7224 */ /* 0x000fe400078e0004 */
[----:B------:R-:W-:Y:S02]  /*f890*/  IMAD.MOV.U32 R12, RZ, RZ, RZ ;  /* 0x000000ffff0c7224 */ /* 0x000fe400078e00ff */
[----:B------:R-:W-:Y:S02]  /*f8a0*/  IMAD.MOV.U32 R11, RZ, RZ, 0x1f ;  /* 0x0000001fff0b7424 */ /* 0x000fe400078e00ff */
[----:B------:R-:W-:-:S07]  /*f8b0*/  IMAD.MOV.U32 R15, RZ, RZ, -0x1 ;  /* 0xffffffffff0f7424 */ /* 0x000fce00078e00ff */
[----:B0-----:R-:W-:Y:S05]  /*f8c0*/  WARPSYNC.COLLECTIVE R15, `(.L_x_378) ;  /* 0x000000000f087348 */ /* 0x001fea0003c00000 */
[----:B------:R1:W2:Y:S02]  /*f8d0*/  SHFL.IDX P6, R14, R13, R12, R11 ;  /* 0x0000000c0d0e7389 */ /* 0x0002a400000c000b */
[----:B012---:R-:W-:Y:S01]  /*f8e0*/  ENDCOLLECTIVE ;  /* 0x000000000000791b */ /* 0x007fe20003800000 */
.L_x_378:
[----:B------:R-:W-:Y:S05]  /*f8f0*/  BRA `(.L_x_379) ;  /* 0xffffffcc007c7947 */ /* 0x000fea000383ffff */
.L_x_311:
[----:B------:R-:W-:Y:S01]  /*f900*/  BSSY B0, `(.L_x_380) ;  /* 0x0000006000007945 */ /* 0x000fe20003800000 */
[----:B------:R-:W-:-:S07]  /*f910*/  IMAD.MOV.U32 R15, RZ, RZ, -0x1 ;  /* 0xffffffffff0f7424 */ /* 0x000fce00078e00ff */
[----:B-1----:R-:W-:Y:S05]  /*f920*/  WARPSYNC.COLLECTIVE R15, `(.L_x_381) ;  /* 0x000000000f0c7348 */ /* 0x002fea0003c00000 */
[----:B------:R-:W-:Y:S02]  /*f930*/  ELECT P6, UR62, PT ;  /* 0x00000000003e782f */ /* 0x000fe400038c0000 */
[----:B------:R-:W-:Y:S01]  /*f940*/  MOV R14, UR62 ;  /* 0x0000003e000e7c02 */ /* 0x000fe20008000f00 */
[----:B-1----:R-:W-:Y:S10]  /*f950*/  ENDCOLLECTIVE ;  /* 0x000000000000791b */ /* 0x002ff40003800000 */
.L_x_381:
[----:B------:R-:W-:Y:S05]  /*f960*/  BSYNC B0 ;  /* 0x0000000000007941 */ /* 0x000fea0003800000 */
.L_x_380:
[----:B------:R-:W-:Y:S05]  /*f970*/  BRA `(.L_x_382) ;  /* 0xffffffcc007c7947 */ /* 0x000fea000383ffff */
.L_x_314:
[----:B0-----:R0:W2:Y:S02]  /*f980*/  SYNCS.PHASECHK.TRANS64.TRYWAIT P2, [R2+URZ+0x29880], R3 ;  /* 0x02988003020075a7 */ /* 0x0010a4000804017f */
[----:B--2---:R-:W-:Y:S05]  /*f990*/  @!P2 NANOSLEEP.SYNCS 0x989680 ;  /* 0x009896800000a95d */ /* 0x004fea0003900000 */
[----:B------:R-:W2:Y:S02]  /*f9a0*/  @!P2 SYNCS.PHASECHK.TRANS64 P2, [R2+URZ+0x29880], R3 ;  /* 0x029880030200a5a7 */ /* 0x000ea4000804007f */
[----:B--2---:R-:W-:Y:S05]  /*f9b0*/  @!P2 BRA `(.L_x_314) ;  /* 0xfffffffc00f0a947 */ /* 0x004fea000383ffff */
[----:B------:R-:W-:Y:S05]  /*f9c0*/  BRA `(.L_x_383) ;  /* 0xffffffcc00dc7947 */ /* 0x000fea000383ffff */
.L_x_316:
[----:B-1----:R1:W2:Y:S02]  /*f9d0*/  SYNCS.PHASECHK.TRANS64.TRYWAIT P2, [R2+URZ+0x29840], R3 ;  /* 0x02984003020075a7 */ /* 0x0022a4000804017f */
[----:B--2---:R-:W-:Y:S05]  /*f9e0*/  @!P2 NANOSLEEP.SYNCS 0x989680 ;  /* 0x009896800000a95d */ /* 0x004fea0003900000 */
[----:B------:R-:W2:Y:S02]  /*f9f0*/  @!P2 SYNCS.PHASECHK.TRANS64 P2, [R2+URZ+0x29840], R3 ;  /* 0x029840030200a5a7 */ /* 0x000ea4000804007f */
[----:B--2---:R-:W-:Y:S05]  /*fa00*/  @!P2 BRA `(.L_x_316) ;  /* 0xfffffffc00f0a947 */ /* 0x004fea000383ffff */
[----:B------:R-:W-:Y:S05]  /*fa10*/  BRA `(.L_x_384) ;  /* 0xffffffd000387947 */ /* 0x000fea000383ffff */
.L_x_319:
[----:B--2---:R-:W-:-:S04]  /*fa20*/  IMAD.U32 R3, RZ, RZ, UR41 ;  /* 0x00000029ff037e24 */ /* 0x004fc8000f8e00ff */
[----:B------:R2:W3:Y:S03]  /*fa30*/  SYNCS.PHASECHK.TRANS64.TRYWAIT P0, [R3+URZ+0x29820], R2 ;  /* 0x02982002030075a7 */ /* 0x0004e6000800017f */
[----:B---3--:R-:W-:Y:S05]  /*fa40*/  @!P0 NANOSLEEP.SYNCS 0x989680 ;  /* 0x009896800000895d */ /* 0x008fea0003900000 */
[----:B------:R-:W3:Y:S02]  /*fa50*/  @!P0 SYNCS.PHASECHK.TRANS64 P0, [R3+URZ+0x29820], R2 ;  /* 0x02982002030085a7 */ /* 0x000ee4000800007f */
[----:B---3--:R-:W-:Y:S05]  /*fa60*/  @!P0 BRA `(.L_x_319) ;  /* 0xfffffffc00ec8947 */ /* 0x008fea000383ffff */
[----:B------:R-:W-:Y:S05]  /*fa70*/  BRA `(.L_x_385) ;  /* 0xffffffd400547947 */ /* 0x000fea000383ffff */
.L_x_325:
[----:B-1----:R1:W3:Y:S02]  /*fa80*/  SYNCS.PHASECHK.TRANS64.TRYWAIT P0, [R4+URZ+0x29880], R3 ;  /* 0x02988003040075a7 */ /* 0x0022e4000800017f */
[----:B---3--:R-:W-:Y:S05]  /*fa90*/  @!P0 NANOSLEEP.SYNCS 0x989680 ;  /* 0x009896800000895d */ /* 0x008fea0003900000 */
[----:B------:R-:W3:Y:S02]  /*faa0*/  @!P0 SYNCS.PHASECHK.TRANS64 P0, [R4+URZ+0x29880], R3 ;  /* 0x02988003040085a7 */ /* 0x000ee4000800007f */
[----:B---3--:R-:W-:Y:S05]  /*fab0*/  @!P0 BRA `(.L_x_325) ;  /* 0xfffffffc00f08947 */ /* 0x008fea000383ffff */
[----:B------:R-:W-:Y:S05]  /*fac0*/  BRA `(.L_x_386) ;  /* 0xffffffd800087947 */ /* 0x000fea000383ffff */
.L_x_330:
[----:B--2---:R2:W3:Y:S02]  /*fad0*/  SYNCS.PHASECHK.TRANS64.TRYWAIT P0, [R4+URZ+0x29840], R3 ;  /* 0x02984003040075a7 */ /* 0x0044e4000800017f */
[----:B---3--:R-:W-:Y:S05]  /*fae0*/  @!P0 NANOSLEEP.SYNCS 0x989680 ;  /* 0x009896800000895d */ /* 0x008fea0003900000 */
[----:B------:R-:W3:Y:S02]  /*faf0*/  @!P0 SYNCS.PHASECHK.TRANS64 P0, [R4+URZ+0x29840], R3 ;  /* 0x02984003040085a7 */ /* 0x000ee4000800007f */
[----:B---3--:R-:W-:Y:S05]  /*fb00*/  @!P0 BRA `(.L_x_330) ;  /* 0xfffffffc00f08947 */ /* 0x008fea000383ffff */
[----:B------:R-:W-:Y:S05]  /*fb10*/  BRA `(.L_x_387) ;  /* 0xffffffd800907947 */ /* 0x000fea000383ffff */
.L_x_338:
[----:B---3--:R-:W3:Y:S02]  /*fb20*/  LDL R3, [R1+0x4] ;  /* 0x0000040001037983 */ /* 0x008ee40000100800 */
[----:B---3--:R3:W4:Y:S02]  /*fb30*/  SYNCS.PHASECHK.TRANS64.TRYWAIT P2, [R3+URZ+0x29870], R2 ;  /* 0x02987002030075a7 */ /* 0x008724000804017f */
[----:B----4-:R-:W-:Y:S05]  /*fb40*/  @!P2 NANOSLEEP.SYNCS 0x989680 ;  /* 0x009896800000a95d */ /* 0x010fea0003900000 */
[----:B------:R-:W4:Y:S02]  /*fb50*/  @!P2 SYNCS.PHASECHK.TRANS64 P2, [R3+URZ+0x29870], R2 ;  /* 0x029870020300a5a7 */ /* 0x000f24000804007f */
[----:B----4-:R-:W-:Y:S05]  /*fb60*/  @!P2 BRA `(.L_x_338) ;  /* 0xfffffffc00eca947 */ /* 0x010fea000383ffff */
[----:B------:R-:W-:Y:S05]  /*fb70*/  BRA `(.L_x_388) ;  /* 0xffffffdc00b87947 */ /* 0x000fea000383ffff */
.L_x_340:
[----:B-1----:R-:W3:Y:S02]  /*fb80*/  LDL R4, [R1+0x4] ;  /* 0x0000040001047983 */ /* 0x002ee40000100800 */
[----:B---3--:R1:W3:Y:S02]  /*fb90*/  SYNCS.PHASECHK.TRANS64.TRYWAIT P2, [R4+URZ+0x29860], R3 ;  /* 0x02986003040075a7 */ /* 0x0082e4000804017f */
[----:B---3--:R-:W-:Y:S05]  /*fba0*/  @!P2 NANOSLEEP.SYNCS 0x989680 ;  /* 0x009896800000a95d */ /* 0x008fea0003900000 */
[----:B------:R-:W3:Y:S02]  /*fbb0*/  @!P2 SYNCS.PHASECHK.TRANS64 P2, [R4+URZ+0x29860], R3 ;  /* 0x029860030400a5a7 */ /* 0x000ee4000804007f */
[----:B---3--:R-:W-:Y:S05]  /*fbc0*/  @!P2 BRA `(.L_x_340) ;  /* 0xfffffffc00eca947 */ /* 0x008fea000383ffff */
[----:B------:R-:W-:Y:S05]  /*fbd0*/  BRA `(.L_x_389) ;  /* 0xffffffdc00c07947 */ /* 0x000fea000383ffff */
.L_x_347:
[----:B--2---:R2:W3:Y:S02]  /*fbe0*/  SYNCS.PHASECHK.TRANS64.TRYWAIT P0, [R20+URZ+0x29870], R3 ;  /* 0x02987003140075a7 */ /* 0x0044e4000800017f */
[----:B---3--:R-:W-:Y:S05]  /*fbf0*/  @!P0 NANOSLEEP.SYNCS 0x989680 ;  /* 0x009896800000895d */ /* 0x008fea0003900000 */
[----:B------:R-:W3:Y:S02]  /*fc00*/  @!P0 SYNCS.PHASECHK.TRANS64 P0, [R20+URZ+0x29870], R3 ;  /* 0x02987003140085a7 */ /* 0x000ee4000800007f */
[----:B---3--:R-:W-:Y:S05]  /*fc10*/  @!P0 BRA `(.L_x_347) ;  /* 0xfffffffc00f08947 */ /* 0x008fea000383ffff */
[----:B------:R-:W-:Y:S05]  /*fc20*/  BRA `(.L_x_390) ;  /* 0xffffffe400807947 */ /* 0x000fea000383ffff */
.L_x_349:
[----:B--2---:R2:W3:Y:S02]  /*fc30*/  SYNCS.PHASECHK.TRANS64.TRYWAIT P0, [R20+URZ+0x29860], R3 ;  /* 0x02986003140075a7 */ /* 0x0044e4000800017f */
[----:B---3--:R-:W-:Y:S05]  /*fc40*/  @!P0 NANOSLEEP.SYNCS 0x989680 ;  /* 0x009896800000895d */ /* 0x008fea0003900000 */
[----:B------:R-:W3:Y:S02]  /*fc50*/  @!P0 SYNCS.PHASECHK.TRANS64 P0, [R20+URZ+0x29860], R3 ;  /* 0x02986003140085a7 */ /* 0x000ee4000800007f */
[----:B---3--:R-:W-:Y:S05]  /*fc60*/  @!P0 BRA `(.L_x_349) ;  /* 0xfffffffc00f08947 */ /* 0x008fea000383ffff */
[----:B------:R-:W-:Y:S05]  /*fc70*/  BRA `(.L_x_391) ;  /* 0xffffffe400887947 */ /* 0x000fea000383ffff */
.L_x_362:
[----:B0-----:R0:W1:Y:S02]  /*fc80*/  SYNCS.PHASECHK.TRANS64.TRYWAIT P0, [R0+URZ+0x29820], R3 ;  /* 0x02982003000075a7 */ /* 0x001064000800017f */
[----:B-1----:R-:W-:Y:S05]  /*fc90*/  @!P0 NANOSLEEP.SYNCS 0x989680 ;  /* 0x009896800000895d */ /* 0x002fea0003900000 */
[----:B------:R-:W1:Y:S02]  /*fca0*/  @!P0 SYNCS.PHASECHK.TRANS64 P0, [R0+URZ+0x29820], R3 ;  /* 0x02982003000085a7 */ /* 0x000e64000800007f */
[----:B-1----:R-:W-:Y:S05]  /*fcb0*/  @!P0 BRA `(.L_x_362) ;  /* 0xfffffffc00f08947 */ /* 0x002fea000383ffff */
[----:B------:R-:W-:Y:S05]  /*fcc0*/  BRA `(.L_x_392) ;  /* 0xfffffff400a07947 */ /* 0x000fea000383ffff */
.L_x_363:
[----:B------:R-:W1:Y:S01]  /*fcd0*/  S2R R2, SR_TID.X ;  /* 0x0000000000027919 */ /* 0x000e620000002100 */
[----:B------:R-:W-:Y:S01]  /*fce0*/  BSSY B0, `(.L_x_393) ;  /* 0x000000a000007945 */ /* 0x000fe20003800000 */
[----:B------:R-:W-:Y:S02]  /*fcf0*/  IMAD.MOV.U32 R12, RZ, RZ, RZ ;  /* 0x000000ffff0c7224 */ /* 0x000fe400078e00ff */
[----:B------:R-:W-:Y:S02]  /*fd00*/  IMAD.MOV.U32 R11, RZ, RZ, 0x1f ;  /* 0x0000001fff0b7424 */ /* 0x000fe400078e00ff */
[----:B------:R-:W-:Y:S01]  /*fd10*/  IMAD.MOV.U32 R15, RZ, RZ, -0x1 ;  /* 0xffffffffff0f7424 */ /* 0x000fe200078e00ff */
[----:B-1----:R-:W-:-:S04]  /*fd20*/  SHF.R.U32.HI R2, RZ, 0x5, R2 ;  /* 0x00000005ff027819 */ /* 0x002fc80000011602 */
[----:B------:R-:W-:-:S05]  /*fd30*/  LOP3.LUT R2, R2, 0x3, RZ, 0xc0, !PT ;  /* 0x0000000302027812 */ /* 0x000fca00078ec0ff */
[----:B------:R-:W-:-:S07]  /*fd40*/  IMAD.MOV.U32 R13, RZ, RZ, R2 ;  /* 0x000000ffff0d7224 */ /* 0x000fce00078e0002 */
[----:B0-----:R-:W-:Y:S05]  /*fd50*/  WARPSYNC.COLLECTIVE R15, `(.L_x_394) ;  /* 0x000000000f087348 */ /* 0x001fea0003c00000 */
[----:B------:R1:W2:Y:S02]  /*fd60*/  SHFL.IDX P6, R14, R13, R12, R11 ;  /* 0x0000000c0d0e7389 */ /* 0x0002a400000c000b */
[----:B012---:R-:W-:Y:S01]  /*fd70*/  ENDCOLLECTIVE ;  /* 0x000000000000791b */ /* 0x007fe20003800000 */
.L_x_394:
[----:B------:R-:W-:Y:S05]  /*fd80*/  BSYNC B0 ;  /* 0x0000000000007941 */ /* 0x000fea0003800000 */
.L_x_393:
[----:B------:R-:W-:Y:S05]  /*fd90*/  BRA `(.L_x_395) ;  /* 0xfffffff400887947 */ /* 0x000fea000383ffff */
.L_x_366:
[----:B------:R-:W-:Y:S01]  /*fda0*/  BSSY B1, `(.L_x_396) ;  /* 0x0000006000017945 */ /* 0x000fe20003800000 */
[----:B------:R-:W-:-:S07]  /*fdb0*/  IMAD.MOV.U32 R15, RZ, RZ, -0x1 ;  /* 0xffffffffff0f7424 */ /* 0x000fce00078e00ff */
[----:B01----:R-:W-:Y:S05]  /*fdc0*/  WARPSYNC.COLLECTIVE R15, `(.L_x_397) ;  /* 0x000000000f0c7348 */ /* 0x003fea0003c00000 */
[----:B------:R-:W-:Y:S02]  /*fdd0*/  ELECT P6, UR62, PT ;  /* 0x00000000003e782f */ /* 0x000fe400038c0000 */
[----:B------:R-:W-:Y:S01]  /*fde0*/  MOV R14, UR62 ;  /* 0x0000003e000e7c02 */ /* 0x000fe20008000f00 */
[----:B01----:R-:W-:Y:S10]  /*fdf0*/  ENDCOLLECTIVE ;  /* 0x000000000000791b */ /* 0x003ff40003800000 */
.L_x_397:
[----:B------:R-:W-:Y:S05]  /*fe00*/  BSYNC B1 ;  /* 0x0000000000017941 */ /* 0x000fea0003800000 */
.L_x_396:
[----:B------:R-:W-:Y:S05]  /*fe10*/  BRA `(.L_x_398) ;  /* 0xfffffff400807947 */ /* 0x000fea000383ffff */
.L_x_368:
[----:B0-----:R0:W1:Y:S02]  /*fe20*/  SYNCS.PHASECHK.TRANS64.TRYWAIT P1, [R6+URZ], R5 ;  /* 0x00000005060075a7 */ /* 0x001064000802017f */
[----:B-1----:R-:W-:Y:S05]  /*fe30*/  @!P1 NANOSLEEP.SYNCS 0x989680 ;  /* 0x009896800000995d */ /* 0x002fea0003900000 */
[----:B------:R-:W1:Y:S02]  /*fe40*/  @!P1 SYNCS.PHASECHK.TRANS64 P1, [R6+URZ], R5 ;  /* 0x00000005060095a7 */ /* 0x000e64000802007f */
[----:B-1----:R-:W-:Y:S05]  /*fe50*/  @!P1 BRA `(.L_x_368) ;  /* 0xfffffffc00f09947 */ /* 0x002fea000383ffff */
[----:B------:R-:W-:Y:S05]  /*fe60*/  BRA `(.L_x_399) ;  /* 0xfffffff400bc7947 */ /* 0x000fea000383ffff */
.L_x_369:
[----:B-1----:R1:W2:Y:S02]  /*fe70*/  SYNCS.PHASECHK.TRANS64.TRYWAIT P1, [R7+URZ], R2 ;  /* 0x00000002070075a7 */ /* 0x0022a4000802017f */
[----:B--2---:R-:W-:Y:S05]  /*fe80*/  @!P1 NANOSLEEP.SYNCS 0x989680 ;  /* 0x009896800000995d */ /* 0x004fea0003900000 */
[----:B------:R-:W2:Y:S02]  /*fe90*/  @!P1 SYNCS.PHASECHK.TRANS64 P1, [R7+URZ], R2 ;  /* 0x00000002070095a7 */ /* 0x000ea4000802007f */
[----:B--2---:R-:W-:Y:S05]  /*fea0*/  @!P1 BRA `(.L_x_369) ;  /* 0xfffffffc00f09947 */ /* 0x004fea000383ffff */
[----:B------:R-:W-:Y:S05]  /*feb0*/  BRA `(.L_x_400) ;  /* 0xfffffff400b07947 */ /* 0x000fea000383ffff */
.L_x_371:
[----:B--2---:R2:W3:Y:S02]  /*fec0*/  SYNCS.PHASECHK.TRANS64.TRYWAIT P1, [R4+URZ+0x29860], R5 ;  /* 0x02986005040075a7 */ /* 0x0044e4000802017f */
[----:B---3--:R-:W-:Y:S05]  /*fed0*/  @!P1 NANOSLEEP.SYNCS 0x989680 ;  /* 0x009896800000995d */ /* 0x008fea0003900000 */
[----:B------:R-:W3:Y:S02]  /*fee0*/  @!P1 SYNCS.PHASECHK.TRANS64 P1, [R4+URZ+0x29860], R5 ;  /* 0x02986005040095a7 */ /* 0x000ee4000802007f */
[----:B---3--:R-:W-:Y:S05]  /*fef0*/  @!P1 BRA `(.L_x_371) ;  /* 0xfffffffc00f09947 */ /* 0x008fea000383ffff */
[----:B------:R-:W-:Y:S05]  /*ff00*/  BRA `(.L_x_401) ;  /* 0xfffffff400b47947 */ /* 0x000fea000383ffff */
.L_x_373:
[----:B---3--:R3:W4:Y:S02]  /*ff10*/  SYNCS.PHASECHK.TRANS64.TRYWAIT P1, [R3+URZ+0x29860], R2 ;  /* 0x02986002030075a7 */ /* 0x008724000802017f */
[----:B----4-:R-:W-:Y:S05]  /*ff20*/  @!P1 NANOSLEEP.SYNCS 0x989680 ;  /* 0x009896800000995d */ /* 0x010fea0003900000 */
[----:B------:R-:W4:Y:S02]  /*ff30*/  @!P1 SYNCS.PHASECHK.TRANS64 P1, [R3+URZ+0x29860], R2 ;  /* 0x02986002030095a7 */ /* 0x000f24000802007f */
[----:B----4-:R-:W-:Y:S05]  /*ff40*/  @!P1 BRA `(.L_x_373) ;  /* 0xfffffffc00f09947 */ /* 0x010fea000383ffff */
[----:B------:R-:W-:Y:S05]  /*ff50*/  BRA `(.L_x_402) ;  /* 0xfffffff400b47947 */ /* 0x000fea000383ffff */
.L_x_375:
[----:B----4-:R4:W0:Y:S02]  /*ff60*/  SYNCS.PHASECHK.TRANS64.TRYWAIT P0, [R4+URZ+0x29880], R5 ;  /* 0x02988005040075a7 */ /* 0x010824000800017f */
[----:B0-----:R-:W-:Y:S05]  /*ff70*/  @!P0 NANOSLEEP.SYNCS 0x989680 ;  /* 0x009896800000895d */ /* 0x001fea0003900000 */
[----:B------:R-:W0:Y:S02]  /*ff80*/  @!P0 SYNCS.PHASECHK.TRANS64 P0, [R4+URZ+0x29880], R5 ;  /* 0x02988005040085a7 */ /* 0x000e24000800007f */
[----:B0-----:R-:W-:Y:S05]  /*ff90*/  @!P0 BRA `(.L_x_375) ;  /* 0xfffffffc00f08947 */ /* 0x001fea000383ffff */
[----:B------:R-:W-:Y:S05]  /*ffa0*/  BRA `(.L_x_376) ;  /* 0xfffffff400b07947 */ /* 0x000fea000383ffff */
.L_x_403:
        /* <DEDUP_REMOVED lines=13> */
.L_x_2669:


//--------------------- .text._ZN7cutlass13device_kernelIN5flash11enable_sm90INS1_16FlashAttnFwdSm90INS1_25CollectiveMainloopFwdSm90ILi2EN4cute5tupleIJNS5_1CILi1EEES8_S8_EEENS6_IJNS7_ILi128EEENS7_ILi160EEENS7_ILi192EEEEEELi128ENS_12float_e4m3_tEfNS_4arch4Sm90ELb0ELb0ELb0ELb1ELb0ELb1ELb0ELb1ELb1ELb0ELb0ELb0EEENS1_21CollectiveEpilogueFwdINS6_IJSA_SA_SB_EEES9_NS_10bfloat16_tESG_Li256ELb1ELb0ELb0ELb1EEENS1_36VarlenDynamicPersistentTileSchedulerILi128ELi160ELi256ELi128ELb0ELb0ELb1ELb0ELb1ELb1EEEEEEEEEvNT_6ParamsE --------------------------
	.section	.text._ZN7cutlass13device_kernelIN5flash11enable_sm90INS1_16FlashAttnFwdSm90INS1_25CollectiveMainloopFwdSm90ILi2EN4cute5tupleIJNS5_1CILi1EEES8_S8_EEENS6_IJNS7_ILi128EEENS7_ILi160EEENS7_ILi192EEEEEELi128ENS_12float_e4m3_tEfNS_4arch4Sm90ELb0ELb0ELb0ELb1ELb0ELb1ELb0ELb1ELb1ELb0ELb0ELb0EEENS1_21CollectiveEpilogueFwdINS6_IJSA_SA_SB_EEES9_NS_10bfloat16_tESG_Li256ELb1ELb0ELb0ELb1EEENS1_36VarlenDynamicPersistentTileSchedulerILi128ELi160ELi256ELi128ELb0ELb0ELb1ELb0ELb1ELb1EEEEEEEEEvNT_6ParamsE,"ax",@progbits
	.align	128
.text._ZN7cutlass13device_kernelIN5flash11enable_sm90INS1_16FlashAttnFwdSm90INS1_25CollectiveMainloopFwdSm90ILi2EN4cute5tupleIJNS5_1CILi1EEES8_S8_EEENS6_IJNS7_ILi128EEENS7_ILi160EEENS7_ILi192EEEEEELi128ENS_12float_e4m3_tEfNS_4arch4Sm90ELb0ELb0ELb0ELb1ELb0ELb1ELb0ELb1ELb1ELb0ELb0ELb0EEENS1_21CollectiveEpilogueFwdINS6_IJSA_SA_SB_EEES9_NS_10bfloat16_tESG_Li256ELb1ELb0ELb0ELb1EEENS1_36VarlenDynamicPersistentTileSchedulerILi128ELi160ELi256ELi128ELb0ELb0ELb1ELb0ELb1ELb1EEEEEEEEEvNT_6ParamsE:
        .type           _ZN7cutlass13device_kernelIN5flash11enable_sm90INS1_16FlashAttnFwdSm90INS1_25CollectiveMainloopFwdSm90ILi2EN4cute5tupleIJNS5_1CILi1EEES8_S8_EEENS6_IJNS7_ILi128EEENS7_ILi160EEENS7_ILi192EEEEEELi128ENS_12float_e4m3_tEfNS_4arch4Sm90ELb0ELb0ELb0ELb1ELb0ELb1ELb0ELb1ELb1ELb0ELb0ELb0EEENS1_21CollectiveEpilogueFwdINS6_IJSA_SA_SB_EEES9_NS_10bfloat16_tESG_Li256ELb1ELb0ELb0ELb1EEENS1_36VarlenDynamicPersistentTileSchedulerILi128ELi160ELi256ELi128ELb0ELb0ELb1ELb0ELb1ELb1EEEEEEEEEvNT_6ParamsE,@function
        .size           _ZN7cutlass13device_kernelIN5flash11enable_sm90INS1_16FlashAttnFwdSm90INS1_25CollectiveMainloopFwdSm90ILi2EN4cute5tupleIJNS5_1CILi1EEES8_S8_EEENS6_IJNS7_ILi128EEENS7_ILi160EEENS7_ILi192EEEEEELi128ENS_12float_e4m3_tEfNS_4arch4Sm90ELb0ELb0ELb0ELb1ELb0ELb1ELb0ELb1ELb1ELb0ELb0ELb0EEENS1_21CollectiveEpilogueFwdINS6_IJSA_SA_SB_EEES9_NS_10bfloat16_tESG_Li256ELb1ELb0ELb0ELb1EEENS1_36VarlenDynamicPersistentTileSchedulerILi128ELi160ELi256ELi128ELb0ELb0ELb1ELb0ELb1ELb1EEEEEEEEEvNT_6ParamsE,(.L_x_2670 - _ZN7cutlass13device_kernelIN5flash11enable_sm90INS1_16FlashAttnFwdSm90INS1_25CollectiveMainloopFwdSm90ILi2EN4cute5tupleIJNS5_1CILi1EEES8_S8_EEENS6_IJNS7_ILi128EEENS7_ILi160EEENS7_ILi192EEEEEELi128ENS_12float_e4m3_tEfNS_4arch4Sm90ELb0ELb0ELb0ELb1ELb0ELb1ELb0ELb1ELb1ELb0ELb0ELb0EEENS1_21CollectiveEpilogueFwdINS6_IJSA_SA_SB_EEES9_NS_10bfloat16_tESG_Li256ELb1ELb0ELb0ELb1EEENS1_36VarlenDynamicPersistentTileSchedulerILi128ELi160ELi256ELi128ELb0ELb0ELb1ELb0ELb1ELb1EEEEEEEEEvNT_6ParamsE)
        .other          _ZN7cutlass13device_kernelIN5flash11enable_sm90INS1_16FlashAttnFwdSm90INS1_25CollectiveMainloopFwdSm90ILi2EN4cute5tupleIJNS5_1CILi1EEES8_S8_EEENS6_IJNS7_ILi128EEENS7_ILi160EEENS7_ILi192EEEEEELi128ENS_12float_e4m3_tEfNS_4arch4Sm90ELb0ELb0ELb0ELb1ELb0ELb1ELb0ELb1ELb1ELb0ELb0ELb0EEENS1_21CollectiveEpilogueFwdINS6_IJSA_SA_SB_EEES9_NS_10bfloat16_tESG_Li256ELb1ELb0ELb0ELb1EEENS1_36VarlenDynamicPersistentTileSchedulerILi128ELi160ELi256ELi128ELb0ELb0ELb1ELb0ELb1ELb1EEEEEEEEEvNT_6ParamsE,@"STO_CUDA_ENTRY STV_DEFAULT"
_ZN7cutlass13device_kernelIN5flash11enable_sm90INS1_16FlashAttnFwdSm90INS1_25CollectiveMainloopFwdSm90ILi2EN4cute5tupleIJNS5_1CILi1EEES8_S8_EEENS6_IJNS7_ILi128EEENS7_ILi160EEENS7_ILi192EEEEEELi128ENS_12float_e4m3_tEfNS_4arch4Sm90ELb0ELb0ELb0ELb1ELb0ELb1ELb0ELb1ELb1ELb0ELb0ELb0EEENS1_21CollectiveEpilogueFwdINS6_IJSA_SA_SB_EEES9_NS_10bfloat16_tESG_Li256ELb1ELb0ELb0ELb1EEENS1_36VarlenDynamicPersistentTileSchedulerILi128ELi160ELi256ELi128ELb0ELb0ELb1ELb0ELb1ELb1EEEEEEEEEvNT_6ParamsE:
        /* <DEDUP_REMOVED lines=14> */
[----:B------:R-:W-:Y:S02]  /*00e0*/  UIADD3 UR12, UP3, UR4, 0x570, URZ ;  /* 0x00000570040c7890 */ /* 0x000fe4000ff7e03f */
[----:B------:R-:W-:-:S02]  /*00f0*/  UIADD3 UR4, UP4, UR4, 0x670, URZ ;  /* 0x0000067004047890 */ /* 0x000fc4000ff9e03f */
[----:B------:R-:W-:Y:S02]  /*0100*/  UIADD3.X UR7, URZ, UR5, URZ, UP0, !UPT ;  /* 0x000000053f077290 */ /* 0x000fe400087fe43f */
[----:B------:R-:W-:Y:S02]  /*0110*/  UIADD3.X UR9, URZ, UR5, URZ, UP1, !UPT ;  /* 0x000000053f097290 */ /* 0x000fe40008ffe43f */
[----:B------:R-:W-:Y:S02]  /*0120*/  UIADD3.X UR11, URZ, UR5, URZ, UP2, !UPT ;  /* 0x000000053f0b7290 */ /* 0x000fe400097fe43f */
[----:B------:R-:W-:Y:S02]  /*0130*/  UIADD3.X UR13, URZ, UR5, URZ, UP3, !UPT ;  /* 0x000000053f0d7290 */ /* 0x000fe40009ffe43f */
[----:B------:R-:W-:Y:S01]  /*0140*/  UIADD3.X UR5, URZ, UR5, URZ, UP4, !UPT ;  /* 0x000000053f057290 */ /* 0x000fe2000a7fe43f */
[----:B------:R0:W-:Y:S02]  /*0150*/  UTMACCTL.PF [UR6] ;  /* 0x00000000060079b9 */ /* 0x0001e40008040000 */
[----:B------:R0:W-:Y:S02]  /*0160*/  UTMACCTL.PF [UR8] ;  /* 0x00000000080079b9 */ /* 0x0001e40008040000 */
[----:B------:R0:W-:Y:S02]  /*0170*/  UTMACCTL.PF [UR10] ;  /* 0x000000000a0079b9 */ /* 0x0001e40008040000 */
[----:B------:R0:W-:Y:S02]  /*0180*/  UTMACCTL.PF [UR12] ;  /* 0x000000000c0079b9 */ /* 0x0001e40008040000 */
[----:B------:R0:W-:Y:S02]  /*0190*/  UTMACCTL.PF [UR4] ;  /* 0x00000000040079b9 */ /* 0x0001e40008040000 */
[----:B0-----:R-:W-:Y:S01]  /*01a0*/  NOP ;  /* 0x0000000000007918 */ /* 0x001fe20000000000 */
.L_x_405:
[----:B------:R-:W-:Y:S05]  /*01b0*/  BSYNC B0 ;  /* 0x0000000000007941 */ /* 0x000fea0003800000 */
.L_x_404:
        /* <DEDUP_REMOVED lines=41> */
.L_x_406:
        /* <DEDUP_REMOVED lines=22> */
.L_x_407:
        /* <DEDUP_REMOVED lines=18> */
.L_x_408:
        /* <DEDUP_REMOVED lines=22> */
.L_x_409:
        /* <DEDUP_REMOVED lines=22> */
.L_x_410:
[----:B------:R-:W-:Y:S01]  /*0990*/  PLOP3.LUT P0, PT, PT, PT, UP0, 0x80, 0x0 ;  /* 0x000000000000781c */ /* 0x000fe20003f0f008 */
[----:B------:R-:W-:Y:S01]  /*09a0*/  UMOV UR36, 0x1 ;  /* 0x0000000100247882 */ /* 0x000fe20000000000 */
[----:B------:R-:W-:Y:S01]  /*09b0*/  NOP ;  /* 0x0000000000007918 */ /* 0x000fe20000000000 */
[----:B------:R-:W-:Y:S01]  /*09c0*/  USEL UR36, UR36, 0x2, !UP0 ;  /* 0x0000000224247887 */ /* 0x000fe2000c000000 */
[----:B------:R-:W-:Y:S01]  /*09d0*/  BSSY B8, `(.L_x_411) ;  /* 0x0002603000087945 */ /* 0x000fe20003800000 */
[----:B------:R-:W-:Y:S01]  /*09e0*/  ULDC.64 UR54, c[0x0][0x208] ;  /* 0x0000820000367ab9 */ /* 0x000fe20000000a00 */
[----:B012-4-:R-:W-:Y:S07]  /*09f0*/  BAR.SYNC.DEFER_BLOCKING 0x0 ;  /* 0x0000000000007b1d */ /* 0x017fee0000010000 */
[----:B------:R-:W-:Y:S05]  /*0a00*/  @!P0 BRA `(.L_x_412) ;  /* 0x000001fc00248947 */ /* 0x000fea0003800000 */
.L_x_413:
[----:B------:R-:W-:-:S08]  /*0a10*/  NOP ;  /* 0x0000000000007918 */ /* 0x000fd00000000000 */
[----:B------:R-:W0:Y:S02]  /*0a20*/  USETMAXREG.TRY_ALLOC.CTAPOOL UP0, 0xf0 ;  /* 0x000000f0000079c8 */ /* 0x000e240008000600 */
[----:B0-----:R-:W-:-:S13]  /*0a30*/  PLOP3.LUT P0, PT, PT, PT, UP0, 0x80, 0x0 ;  /* 0x000000000000781c */ /* 0x001fda0003f0f008 */
[----:B------:R-:W-:Y:S05]  /*0a40*/  @!P0 BRA `(.L_x_413) ;  /* 0xfffffffc00f08947 */ /* 0x000fea000383ffff */
[----:B------:R-:W2:Y:S01]  /*0a50*/  LDL.LU R0, [R1+0x18] ;  /* 0x0000180001007983 */ /* 0x000ea20000300800 */
[----:B------:R-:W0:Y:S01]  /*0a60*/  S2R R2, SR_TID.X ;  /* 0x0000000000027919 */ /* 0x000e220000002100 */
[----:B------:R-:W1:Y:S01]  /*0a70*/  S2UR UR37, SR_CgaCtaId ;  /* 0x00000000002579c3 */ /* 0x000e620000008800 */
[----:B------:R-:W-:Y:S01]  /*0a80*/  UMOV UR4, 0x400 ;  /* 0x0000040000047882 */ /* 0x000fe20000000000 */
[----:B0-----:R-:W-:-:S06]  /*0a90*/  SHF.R.U32.HI R2, RZ, 0x7, R2 ;  /* 0x00000007ff027819 */ /* 0x001fcc0000011602 */
[----:B------:R-:W-:Y:S06]  /*0aa0*/  BAR.ARV 0x8, 0x120 ;  /* 0x0204800000007b1d */ /* 0x000fec0000002000 */
[----:B------:R-:W-:-:S13]  /*0ab0*/  ISETP.NE.AND P0, PT, R2, 0x1, PT ;  /* 0x000000010200780c */ /* 0x000fda0003f05270 */
[----:B------:R-:W-:Y:S08]  /*0ac0*/  @!P0 BAR.ARV 0x9, 0x100 ;  /* 0x0244000000008b1d */ /* 0x000ff00000002000 */
[----:B------:R-:W-:Y:S01]  /*0ad0*/  BAR.SYNC.DEFER_BLOCKING 0x5, 0x180 ;  /* 0x0146000000007b1d */ /* 0x000fe20000010000 */
[----:B-1----:R-:W-:-:S06]  /*0ae0*/  ULEA UR4, UR37, UR4, 0x18 ;  /* 0x0000000425047291 */ /* 0x002fcc000f8ec03f */
[----:B------:R-:W-:Y:S01]  /*0af0*/  IMAD.U32 R18, RZ, RZ, UR4 ;  /* 0x00000004ff127e24 */ /* 0x000fe2000f8e00ff */
[----:B------:R-:W-:-:S04]  /*0b00*/  ULDC UR4, c[0x0][0xc14] ;  /* 0x0003050000047ab9 */ /* 0x000fc80000000800 */
[----:B------:R-:W0:Y:S01]  /*0b10*/  LDS.128 R144, [R18+0x298d0] ;  /* 0x0298d00012907984 */ /* 0x000e220000000c00 */
[----:B------:R-:W-:Y:S06]  /*0b20*/  BAR.ARV 0x4, 0x180 ;  /* 0x0106000000007b1d */ /* 0x000fec0000002000 */
[----:B--2---:R-:W-:-:S04]  /*0b30*/  LOP3.LUT R0, R0, 0xffffffef, RZ, 0xc0, !PT ;  /* 0xffffffef00007812 */ /* 0x004fc800078ec0ff */
[----:B------:R-:W-:-:S05]  /*0b40*/  @P0 LOP3.LUT R0, R0, 0x10, RZ, 0xfc, !PT ;  /* 0x0000001000000812 */ /* 0x000fca00078efcff */
[----:B------:R1:W-:Y:S01]  /*0b50*/  STL [R1+0x18], R0 ;  /* 0x0000180001007387 */ /* 0x0003e20000100800 */
[----:B0-----:R-:W-:-:S13]  /*0b60*/  ISETP.GE.AND P0, PT, R147, UR4, PT ;  /* 0x0000000493007c0c */ /* 0x001fda000bf06270 */
[----:B-1----:R-:W-:Y:S05]  /*0b70*/  @P0 BRA `(.L_x_414) ;  /* 0x0000025c00a00947 */ /* 0x002fea0003800000 */
[----:B------:R-:W0:Y:S01]  /*0b80*/  S2R R0, SR_TID.X ;  /* 0x0000000000007919 */ /* 0x000e220000002100 */
[----:B------:R-:W-:Y:S01]  /*0b90*/  MOV R223, 0xfffffffe ;  /* 0xfffffffe00df7802 */ /* 0x000fe20000000f00 */
[----:B------:R-:W-:Y:S01]  /*0ba0*/  IMAD.MOV.U32 R213, RZ, RZ, 0x20 ;  /* 0x00000020ffd57424 */ /* 0x000fe200078e00ff */
[----:B------:R-:W-:Y:S01]  /*0bb0*/  R2UR UR52, R18 ;  /* 0x00000000123472ca */ /* 0x000fe200000e0000 */
[----:B------:R-:W-:Y:S01]  /*0bc0*/  IMAD.MOV.U32 R19, RZ, RZ, RZ ;  /* 0x000000ffff137224 */ /* 0x000fe200078e00ff */
[----:B------:R-:W-:Y:S01]  /*0bd0*/  MOV R171, RZ ;  /* 0x000000ff00ab7202 */ /* 0x000fe20000000f00 */
[----:B------:R-:W-:Y:S01]  /*0be0*/  IMAD.MOV.U32 R175, RZ, RZ, RZ ;  /* 0x000000ffffaf7224 */ /* 0x000fe200078e00ff */
[----:B------:R-:W-:Y:S01]  /*0bf0*/  ULOP3.LUT UR53, UR36, 0x1, URZ, 0xfc, !UPT ;  /* 0x0000000124357892 */ /* 0x000fe2000f8efc3f */
[----:B------:R-:W-:Y:S01]  /*0c00*/  IMAD.MOV.U32 R148, RZ, RZ, RZ ;  /* 0x000000ffff947224 */ /* 0x000fe200078e00ff */
[----:B------:R-:W-:-:S07]  /*0c10*/  UMOV UR43, URZ ;  /* 0x0000003f002b7c82 */ /* 0x000fce0008000000 */
[----:B------:R-:W-:Y:S01]  /*0c20*/  UIADD3 UR52, UR52, 0x14400, URZ ;  /* 0x0001440034347890 */ /* 0x000fe2000fffe03f */
[----:B0-----:R-:W-:-:S05]  /*0c30*/  VIADD R235, R0, 0xffffff80 ;  /* 0xffffff8000eb7836 */ /* 0x001fca0000000000 */
[----:B------:R-:W-:-:S04]  /*0c40*/  SHF.R.S32.HI R0, RZ, 0x1f, R235 ;  /* 0x0000001fff007819 */ /* 0x000fc800000114eb */
[CC--:B------:R-:W-:Y:S02]  /*0c50*/  LEA.HI R5, R0.reuse, R235.reuse, RZ, 0x4 ;  /* 0x000000eb00057211 */ /* 0x0c0fe400078f20ff */
[CC--:B------:R-:W-:Y:S02]  /*0c60*/  LEA.HI R3, R0.reuse, R235.reuse, RZ, 0x5 ;  /* 0x000000eb00037211 */ /* 0x0c0fe400078f28ff */
[----:B------:R-:W-:Y:S02]  /*0c70*/  LEA.HI R2, R0, R235, RZ, 0x2 ;  /* 0x000000eb00027211 */ /* 0x000fe400078f10ff */
[----:B------:R-:W-:Y:S01]  /*0c80*/  SHF.R.S32.HI R204, RZ, 0x4, R5 ;  /* 0x00000004ffcc7819 */ /* 0x000fe20000011405 */
[----:B------:R-:W-:Y:S01]  /*0c90*/  IMAD.SHL.U32 R7, R3, 0x20, RZ ;  /* 0x0000002003077824 */ /* 0x000fe200078e00ff */
[----:B------:R-:W-:Y:S02]  /*0ca0*/  LOP3.LUT R6, R5, 0x3fffff0, RZ, 0xc0, !PT ;  /* 0x03fffff005067812 */ /* 0x000fe400078ec0ff */
[----:B------:R-:W-:-:S02]  /*0cb0*/  SHF.R.S32.HI R4, RZ, 0x2, R2 ;  /* 0x00000002ff047819 */ /* 0x000fc40000011402 */
[----:B------:R-:W-:Y:S02]  /*0cc0*/  SHF.R.S32.HI R3, RZ, 0x1f, R2 ;  /* 0x0000001fff037819 */ /* 0x000fe40000011402 */
[----:B------:R-:W-:Y:S02]  /*0cd0*/  LEA.HI R5, R5, R204, RZ, 0x1 ;  /* 0x000000cc05057211 */ /* 0x000fe400078f08ff */
[----:B------:R-:W-:Y:S02]  /*0ce0*/  LOP3.LUT R9, R7, 0xfffffc00, RZ, 0xc0, !PT ;  /* 0xfffffc0007097812 */ /* 0x000fe400078ec0ff */
[----:B------:R-:W-:Y:S02]  /*0cf0*/  IADD3 R6, R235, -R6, RZ ;  /* 0x80000006eb067210 */ /* 0x000fe40007ffe0ff */
[----:B------:R-:W-:Y:S02]  /*0d00*/  LEA.HI R3, R3, R4, RZ, 0x2 ;  /* 0x0000000403037211 */ /* 0x000fe400078f10ff */
[----:B------:R-:W-:Y:S01]  /*0d10*/  LOP3.LUT R7, R5, 0x1ffffffe, RZ, 0xc0, !PT ;  /* 0x1ffffffe05077812 */ /* 0x000fe200078ec0ff */
[----:B------:R-:W-:Y:S01]  /*0d20*/  IMAD R6, R6, 0x40, R9 ;  /* 0x0000004006067824 */ /* 0x000fe200078e0209 */
[----:B------:R-:W-:-:S02]  /*0d30*/  LOP3.LUT R5, R3, 0xfffffffc, RZ, 0xc0, !PT ;  /* 0xfffffffc03057812 */ /* 0x000fc400078ec0ff */
[-C--:B------:R-:W-:Y:S01]  /*0d40*/  LEA.HI R3, R235, R235.reuse, RZ, 0x1 ;  /* 0x000000ebeb037211 */ /* 0x080fe200078f08ff */
[----:B------:R-:W-:Y:S01]  /*0d50*/  IMAD.IADD R7, R204, 0x1, -R7 ;  /* 0x00000001cc077824 */ /* 0x000fe200078e0a07 */
[----:B------:R-:W-:Y:S01]  /*0d60*/  LEA.HI R2, R0, R235, RZ, 0x7 ;  /* 0x000000eb00027211 */ /* 0x000fe200078f38ff */
[----:B------:R-:W-:Y:S01]  /*0d70*/  IMAD.IADD R5, R4, 0x1, -R5 ;  /* 0x0000000104057824 */ /* 0x000fe200078e0a05 */
[--C-:B------:R-:W-:Y:S01]  /*0d80*/  SHF.R.S32.HI R168, RZ, 0x1, R3.reuse ;  /* 0x00000001ffa87819 */ /* 0x100fe20000011403 */
[----:B------:R-:W-:Y:S01]  /*0d90*/  IMAD R234, R7, 0x8, R6 ;  /* 0x0000000807ea7824 */ /* 0x000fe200078e0206 */
[----:B------:R-:W-:Y:S01]  /*0da0*/  SHF.R.S32.HI R7, RZ, 0x1f, R3 ;  /* 0x0000001fff077819 */ /* 0x000fe20000011403 */
[----:B------:R-:W-:Y:S01]  /*0db0*/  IMAD.SHL.U32 R172, R5, 0x80, RZ ;  /* 0x0000008005ac7824 */ /* 0x000fe200078e00ff */
[----:B------:R-:W-:Y:S01]  /*0dc0*/  LOP3.LUT R4, R2, 0xffffff80, RZ, 0xc0, !PT ;  /* 0xffffff8002047812 */ /* 0x000fe200078ec0ff */
[----:B------:R-:W-:Y:S01]  /*0dd0*/  VIADD R211, R168, 0x80 ;  /* 0x00000080a8d37836 */ /* 0x000fe20000000000 */
[----:B------:R-:W-:-:S02]  /*0de0*/  LEA.HI R7, R7, R168, RZ, 0x3 ;  /* 0x000000a807077211 */ /* 0x000fc400078f18ff */
[----:B------:R-:W-:Y:S01]  /*0df0*/  LOP3.LUT R214, R3, 0xfffffffe, RZ, 0xc0, !PT ;  /* 0xfffffffe03d67812 */ /* 0x000fe200078ec0ff */
[----:B------:R-:W-:Y:S01]  /*0e00*/  IMAD.IADD R215, R235, 0x1, -R4 ;  /* 0x00000001ebd77824 */ /* 0x000fe200078e0a04 */
[----:B------:R-:W-:Y:S02]  /*0e10*/  LOP3.LUT R7, R7, 0xfffffff8, RZ, 0xc0, !PT ;  /* 0xfffffff807077812 */ /* 0x000fe400078ec0ff */
[----:B------:R-:W-:Y:S01]  /*0e20*/  SHF.R.S32.HI R4, RZ, 0x1f, R211 ;  /* 0x0000001fff047819 */ /* 0x000fe200000114d3 */
[----:B------:R-:W-:Y:S01]  /*0e30*/  IMAD.IADD R214, R235, 0x1, -R214 ;  /* 0x00000001ebd67824 */ /* 0x000fe200078e0ad6 */
[----:B------:R-:W-:Y:S02]  /*0e40*/  IADD3 R220, R168, -R7, RZ ;  /* 0x80000007a8dc7210 */ /* 0x000fe40007ffe0ff */
[-C--:B------:R-:W-:Y:S01]  /*0e50*/  LEA.HI R7, R4, R211.reuse, RZ, 0x3 ;  /* 0x000000d304077211 */ /* 0x080fe200078f18ff */
[----:B------:R-:W-:Y:S01]  /*0e60*/  IMAD.SHL.U32 R22, R214, 0x10, RZ ;  /* 0x00000010d6167824 */ /* 0x000fe200078e00ff */
[----:B------:R-:W-:Y:S01]  /*0e70*/  LEA.HI R11, R211, R211, RZ, 0x1 ;  /* 0x000000d3d30b7211 */ /* 0x000fe200078f08ff */
[----:B------:R-:W-:Y:S01]  /*0e80*/  IMAD.SHL.U32 R4, R220, 0x80, RZ ;  /* 0x00000080dc047824 */ /* 0x000fe200078e00ff */
[----:B------:R-:W-:Y:S01]  /*0e90*/  SHF.R.S32.HI R6, RZ, 0x1f, R215 ;  /* 0x0000001fff067819 */ /* 0x000fe200000114d7 */
[----:B------:R-:W-:Y:S01]  /*0ea0*/  IMAD.SHL.U32 R9, R7, 0x40, RZ ;  /* 0x0000004007097824 */ /* 0x000fe200078e00ff */
[----:B------:R-:W-:Y:S01]  /*0eb0*/  LOP3.LUT R10, R11, 0x3fffffe, RZ, 0xc0, !PT ;  /* 0x03fffffe0b0a7812 */ /* 0x000fe200078ec0ff */
[----:B------:R-:W-:Y:S01]  /*0ec0*/  VIADD R170, R22, 0x40 ;  /* 0x0000004016aa7836 */ /* 0x000fe20000000000 */
[----:B------:R-:W-:-:S02]  /*0ed0*/  LEA.HI R8, R6, R215, RZ, 0x2 ;  /* 0x000000d706087211 */ /* 0x000fc400078f10ff */
[----:B------:R-:W-:Y:S01]  /*0ee0*/  LOP3.LUT R12, R9, 0xfffffe00, RZ, 0xc0, !PT ;  /* 0xfffffe00090c7812 */ /* 0x000fe200078ec0ff */
[----:B------:R-:W-:Y:S01]  /*0ef0*/  IMAD.IADD R197, R211, 0x1, -R10 ;  /* 0x00000001d3c57824 */ /* 0x000fe200078e0a0a */
[--C-:B------:R-:W-:Y:S02]  /*0f00*/  SHF.R.S32.HI R9, RZ, 0x2, R8.reuse ;  /* 0x00000002ff097819 */ /* 0x100fe40000011408 */
[----:B------:R-:W-:Y:S02]  /*0f10*/  LOP3.LUT R10, R8, 0x7ffffffc, RZ, 0xc0, !PT ;  /* 0x7ffffffc080a7812 */ /* 0x000fe400078ec0ff */
[----:B------:R-:W-:Y:S02]  /*0f20*/  SHF.R.S32.HI R8, RZ, 0x1f, R8 ;  /* 0x0000001fff087819 */ /* 0x000fe40000011408 */
[----:B------:R-:W-:Y:S01]  /*0f30*/  LEA.HI R3, R3, R168, RZ, 0x1 ;  /* 0x000000a803037211 */ /* 0x000fe200078f08ff */
[----:B------:R-:W-:Y:S01]  /*0f40*/  IMAD.IADD R10, R215, 0x1, -R10 ;  /* 0x00000001d70a7824 */ /* 0x000fe200078e0a0a */
[----:B------:R-:W-:-:S02]  /*0f50*/  LOP3.LUT R7, R4, 0x380, RZ, 0xc0, !PT ;  /* 0x0000038004077812 */ /* 0x000fc400078ec0ff */
[----:B------:R-:W-:Y:S01]  /*0f60*/  LEA.HI R8, R8, R9, RZ, 0x3 ;  /* 0x0000000908087211 */ /* 0x000fe200078f18ff */
[----:B------:R-:W-:Y:S01]  /*0f70*/  IMAD R223, R10, R223, 0xa0 ;  /* 0x000000a00adf7424 */ /* 0x000fe200078e02df */
[----:B------:R-:W-:Y:S02]  /*0f80*/  SHF.R.S32.HI R219, RZ, 0x7, R2 ;  /* 0x00000007ffdb7819 */ /* 0x000fe40000011402 */
[----:B------:R-:W-:Y:S02]  /*0f90*/  LOP3.LUT R3, R3, 0x3fffffe, RZ, 0xc0, !PT ;  /* 0x03fffffe03037812 */ /* 0x000fe400078ec0ff */
[----:B------:R-:W-:Y:S02]  /*0fa0*/  SHF.R.U32.HI R4, RZ, 0x3, R7 ;  /* 0x00000003ff047819 */ /* 0x000fe40000011607 */
[----:B------:R-:W-:Y:S01]  /*0fb0*/  LOP3.LUT R8, R8, 0xfffffff8, RZ, 0xc0, !PT ;  /* 0xfffffff808087812 */ /* 0x000fe200078ec0ff */
[----:B------:R-:W-:Y:S01]  /*0fc0*/  IMAD.IADD R3, R168, 0x1, -R3 ;  /* 0x00000001a8037824 */ /* 0x000fe200078e0a03 */
[----:B------:R-:W-:-:S02]  /*0fd0*/  LEA.HI R2, R2, R219, RZ, 0x1 ;  /* 0x000000db02027211 */ /* 0x000fc400078f08ff */
[----:B------:R-:W-:Y:S01]  /*0fe0*/  LEA.HI R6, R6, R215, RZ, 0x5 ;  /* 0x000000d706067211 */ /* 0x000fe200078f28ff */
[----:B------:R-:W-:Y:S01]  /*0ff0*/  IMAD.IADD R9, R9, 0x1, -R8 ;  /* 0x0000000109097824 */ /* 0x000fe200078e0a08 */
[----:B------:R-:W-:Y:S01]  /*1000*/  LOP3.LUT R7, R7, 0x10, R22, 0xf8, !PT ;  /* 0x0000001007077812 */ /* 0x000fe200078ef816 */
[----:B------:R-:W-:Y:S01]  /*1010*/  IMAD R3, R204, 0x8, R3 ;  /* 0x00000008cc037824 */ /* 0x000fe200078e0203 */
[----:B------:R-:W-:Y:S02]  /*1020*/  IADD3 R169, R22, 0x20, RZ ;  /* 0x0000002016a97810 */ /* 0x000fe40007ffe0ff */
[----:B------:R-:W-:Y:S01]  /*1030*/  LOP3.LUT R2, R2, 0x3fffffe, RZ, 0xc0, !PT ;  /* 0x03fffffe02027812 */ /* 0x000fe200078ec0ff */
[----:B------:R-:W-:Y:S01]  /*1040*/  IMAD.SHL.U32 R174, R3, 0x40, RZ ;  /* 0x0000004003ae7824 */ /* 0x000fe200078e00ff */
[----:B------:R-:W-:Y:S02]  /*1050*/  SHF.R.S32.HI R6, RZ, 0x5, R6 ;  /* 0x00000005ff067819 */ /* 0x000fe40000011406 */
[----:B------:R-:W-:Y:S01]  /*1060*/  LOP3.LUT R7, R7, R4, RZ, 0x3c, !PT ;  /* 0x0000000407077212 */ /* 0x000fe200078e3cff */
[----:B------:R-:W-:Y:S01]  /*1070*/  IMAD.IADD R2, R219, 0x1, -R2 ;  /* 0x00000001db027824 */ /* 0x000fe200078e0a02 */
[----:B------:R-:W-:Y:S01]  /*1080*/  SHF.R.S32.HI R4, RZ, 0x1f, R169 ;  /* 0x0000001fff047819 */ /* 0x000fe200000114a9 */
[----:B------:R-:W-:Y:S01]  /*1090*/  IMAD R9, R6, 0x10, R9 ;  /* 0x0000001006097824 */ /* 0x000fe200078e0209 */
[----:B------:R-:W-:Y:S01]  /*10a0*/  LEA.HI R0, R0, R235, RZ, 0x3 ;  /* 0x000000eb00007211 */ /* 0x000fe200078f18ff */
[----:B------:R-:W-:Y:S01]  /*10b0*/  IMAD R204, R204, 0x400, R7 ;  /* 0x00000400cccc7824 */ /* 0x000fe200078e0207 */
[----:B------:R-:W-:Y:S01]  /*10c0*/  SHF.R.S32.HI R7, RZ, 0x1f, R170 ;  /* 0x0000001fff077819 */ /* 0x000fe200000114aa */
[----:B------:R-:W-:Y:S01]  /*10d0*/  IMAD R224, R2, 0x40, R9 ;  /* 0x0000004002e07824 */ /* 0x000fe200078e0209 */
[----:B------:R-:W-:-:S02]  /*10e0*/  LEA.HI R3, R4, R169, RZ, 0x4 ;  /* 0x000000a904037211 */ /* 0x000fc400078f20ff */
[----:B------:R-:W-:Y:S02]  /*10f0*/  LEA.HI R4, R4, R169, RZ, 0x6 ;  /* 0x000000a904047211 */ /* 0x000fe400078f30ff */
[----:B------:R-:W-:Y:S02]  /*1100*/  LOP3.LUT R172, R172, 0x180, RZ, 0xc0, !PT ;  /* 0x00000180acac7812 */ /* 0x000fe400078ec0ff */
[----:B------:R-:W-:Y:S02]  /*1110*/  LOP3.LUT R2, R0, 0x1ffffff8, RZ, 0xc0, !PT ;  /* 0x1ffffff800027812 */ /* 0x000fe400078ec0ff */
[CC--:B------:R-:W-:Y:S02]  /*1120*/  LEA.HI R8, R7.reuse, R170.reuse, RZ, 0x6 ;  /* 0x000000aa07087211 */ /* 0x0c0fe400078f30ff */
[----:B------:R-:W-:Y:S01]  /*1130*/  LEA.HI R7, R7, R170, RZ, 0x4 ;  /* 0x000000aa07077211 */ /* 0x000fe200078f20ff */
[----:B------:R-:W-:Y:S01]  /*1140*/  IMAD.IADD R2, R235, 0x1, -R2 ;  /* 0x00000001eb027824 */ /* 0x000fe200078e0a02 */
[----:B------:R-:W-:Y:S01]  /*1150*/  LOP3.LUT P0, RZ, R5, 0x2, RZ, 0xc0, !PT ;  /* 0x0000000205ff7812 */ /* 0x000fe2000780c0ff */
[----:B------:R-:W-:Y:S01]  /*1160*/  IMAD.SHL.U32 R5, R4, 0x80, RZ ;  /* 0x0000008004057824 */ /* 0x000fe200078e00ff */
[----:B------:R-:W-:Y:S01]  /*1170*/  SHF.R.S32.HI R200, RZ, 0x3, R0 ;  /* 0x00000003ffc87819 */ /* 0x000fe20000011400 */
[----:B------:R-:W-:Y:S01]  /*1180*/  IMAD.SHL.U32 R199, R2, 0x8, RZ ;  /* 0x0000000802c77824 */ /* 0x000fe200078e00ff */
[----:B------:R-:W-:-:S02]  /*1190*/  SHF.R.U32.HI R173, RZ, 0x3, R172 ;  /* 0x00000003ffad7819 */ /* 0x000fc400000116ac */
[----:B------:R-:W-:Y:S02]  /*11a0*/  LOP3.LUT R0, R172, 0x10, R22, 0xf8, !PT ;  /* 0x00000010ac007812 */ /* 0x000fe400078ef816 */
[----:B------:R-:W-:Y:S02]  /*11b0*/  SHF.L.U32 R10, R8, 0x7, RZ ;  /* 0x00000007080a7819 */ /* 0x000fe400000006ff */
[C---:B------:R-:W-:Y:S02]  /*11c0*/  LOP3.LUT R4, R172.reuse, 0x30, R3, 0xf8, !PT ;  /* 0x00000030ac047812 */ /* 0x040fe400078ef803 */
[----:B------:R-:W-:Y:S02]  /*11d0*/  LOP3.LUT R8, R172, 0x30, R7, 0xf8, !PT ;  /* 0x00000030ac087812 */ /* 0x000fe400078ef807 */
[----:B------:R-:W-:Y:S02]  /*11e0*/  SHF.R.S32.HI R222, RZ, 0x4, R3 ;  /* 0x00000004ffde7819 */ /* 0x000fe40000011403 */
[----:B------:R-:W-:-:S02]  /*11f0*/  SHF.R.S32.HI R11, RZ, 0x1, R11 ;  /* 0x00000001ff0b7819 */ /* 0x000fc4000001140b */
[-C--:B------:R-:W-:Y:S02]  /*1200*/  LOP3.LUT R3, R0, R173.reuse, RZ, 0x3c, !PT ;  /* 0x000000ad00037212 */ /* 0x080fe400078e3cff */
[----:B------:R-:W-:Y:S01]  /*1210*/  LOP3.LUT R5, R5, 0xffffe000, RZ, 0xc0, !PT ;  /* 0xffffe00005057812 */ /* 0x000fe200078ec0ff */
[----:B------:R-:W-:Y:S01]  /*1220*/  IMAD.SHL.U32 R11, R11, 0x80, RZ ;  /* 0x000000800b0b7824 */ /* 0x000fe200078e00ff */
[-C--:B------:R-:W-:Y:S01]  /*1230*/  LOP3.LUT R4, R4, R173.reuse, RZ, 0x3c, !PT ;  /* 0x000000ad04047212 */ /* 0x080fe200078e3cff */
[----:B------:R-:W-:Y:S01]  /*1240*/  IMAD.IADD R202, R174, 0x1, R3 ;  /* 0x00000001aeca7824 */ /* 0x000fe200078e0203 */
[----:B------:R-:W-:Y:S02]  /*1250*/  LOP3.LUT R13, R10, 0xffffe000, RZ, 0xc0, !PT ;  /* 0xffffe0000a0d7812 */ /* 0x000fe400078ec0ff */
[----:B------:R-:W-:Y:S02]  /*1260*/  LOP3.LUT R8, R8, R173, RZ, 0x3c, !PT ;  /* 0x000000ad08087212 */ /* 0x000fe400078e3cff */
[----:B------:R-:W-:-:S02]  /*1270*/  LOP3.LUT R2, R172, 0x30, R22, 0xf8, !PT ;  /* 0x00000030ac027812 */ /* 0x000fc400078ef816 */
[----:B------:R-:W-:Y:S02]  /*1280*/  SEL R213, R213, 0xffffffe0, !P0 ;  /* 0xffffffe0d5d57807 */ /* 0x000fe40004000000 */
[-C--:B------:R-:W-:Y:S02]  /*1290*/  IADD3 R217, R4, R174.reuse, R5 ;  /* 0x000000ae04d97210 */ /* 0x080fe40007ffe005 */
[----:B------:R-:W-:Y:S01]  /*12a0*/  IADD3 R13, R8, R174, R13 ;  /* 0x000000ae080d7210 */ /* 0x000fe20007ffe00d */
[----:B------:R-:W-:Y:S01]  /*12b0*/  IMAD.IADD R203, R213, 0x1, R202 ;  /* 0x00000001d5cb7824 */ /* 0x000fe200078e02ca */
[----:B------:R-:W-:Y:S01]  /*12c0*/  LOP3.LUT R5, R2, R173, RZ, 0x3c, !PT ;  /* 0x000000ad02057212 */ /* 0x000fe200078e3cff */
[----:B------:R-:W-:Y:S01]  /*12d0*/  IMAD.IADD R217, R18, 0x1, R217 ;  /* 0x0000000112d97824 */ /* 0x000fe200078e02d9 */
[----:B------:R-:W-:Y:S02]  /*12e0*/  LEA R197, R197, R12, 0x6 ;  /* 0x0000000cc5c57211 */ /* 0x000fe400078e30ff */
[----:B------:R-:W-:-:S02]  /*12f0*/  SHF.L.U32 R16, R214, 0x3, RZ ;  /* 0x00000003d6107819 */ /* 0x000fc400000006ff */
[----:B------:R-:W-:Y:S02]  /*1300*/  LOP3.LUT R196, R11, 0x180, RZ, 0xc0, !PT ;  /* 0x000001800bc47812 */ /* 0x000fe400078ec0ff */
[----:B------:R-:W-:Y:S02]  /*1310*/  SHF.R.S32.HI R221, RZ, 0x4, R7 ;  /* 0x00000004ffdd7819 */ /* 0x000fe40000011407 */
[C---:B------:R-:W-:Y:S02]  /*1320*/  IADD3 R218, R18.reuse, R174, R5 ;  /* 0x000000ae12da7210 */ /* 0x040fe40007ffe005 */
[----:B------:R-:W-:Y:S02]  /*1330*/  IADD3 R216, R18, R13, RZ ;  /* 0x0000000d12d87210 */ /* 0x000fe40007ffe0ff */
[----:B------:R-:W-:-:S07]  /*1340*/  IADD3 R213, R213, UR52, R202 ;  /* 0x00000034d5d57c10 */ /* 0x000fce000fffe0ca */
.L_x_608:
[----:B0-----:R-:W0:Y:S02]  /*1350*/  LDC.64 R2, c[0x0][0xc60] ;  /* 0x00031800ff027b82 */ /* 0x001e240000000a00 */
[----:B0-----:R-:W-:-:S05]  /*1360*/  IMAD.WIDE R2, R147, 0x4, R2 ;  /* 0x0000000493027825 */ /* 0x001fca00078e0202 */
[----:B--2---:R0:W2:Y:S01]  /*1370*/  LDG.E R205, desc[UR54][R2.64] ;  /* 0x0000003602cd7981 */ /* 0x0040a2000c1e1900 */
[----:B------:R-:W-:Y:S05]  /*1380*/  YIELD ;  /* 0x0000000000007946 */ /* 0x000fea0003800000 */
[----:B------:R-:W-:Y:S01]  /*1390*/  ULDC.64 UR4, c[0x0][0xa28] ;  /* 0x00028a0000047ab9 */ /* 0x000fe20000000a00 */
[----:B------:R-:W-:Y:S01]  /*13a0*/  ULDC.64 UR8, c[0x0][0xa18] ;  /* 0x0002860000087ab9 */ /* 0x000fe20000000a00 */
[----:B------:R-:W-:Y:S01]  /*13b0*/  ISETP.NE.U32.AND P1, PT, RZ, UR4, PT ;  /* 0x00000004ff007c0c */ /* 0x000fe2000bf25070 */
[----:B------:R-:W-:Y:S01]  /*13c0*/  ULDC.64 UR6, c[0x0][0xa08] ;  /* 0x0002820000067ab9 */ /* 0x000fe20000000a00 */
[----:B0-----:R-:W-:Y:S01]  /*13d0*/  IMAD.MOV.U32 R3, RZ, RZ, RZ ;  /* 0x000000ffff037224 */ /* 0x001fe200078e00ff */
[----:B------:R-:W-:Y:S01]  /*13e0*/  ISETP.NE.U32.AND P0, PT, RZ, UR6, PT ;  /* 0x00000006ff007c0c */ /* 0x000fe2000bf05070 */
[----:B---3-5:R-:W-:Y:S01]  /*13f0*/  IMAD.MOV.U32 R27, RZ, RZ, RZ ;  /* 0x000000ffff1b7224 */ /* 0x028fe200078e00ff */
[----:B------:R-:W-:-:S02]  /*1400*/  ISETP.NE.AND.EX P1, PT, RZ, UR5, PT, P1 ;  /* 0x00000005ff007c0c */ /* 0x000fc4000bf25310 */
[----:B------:R-:W-:Y:S02]  /*1410*/  ISETP.NE.AND.EX P0, PT, RZ, UR7, PT, P0 ;  /* 0x00000007ff007c0c */ /* 0x000fe4000bf05300 */
[----:B--2---:R-:W-:Y:S01]  /*1420*/  SHF.R.S32.HI R210, RZ, 0x1f, R205 ;  /* 0x0000001fffd27819 */ /* 0x004fe200000114cd */
[----:B------:R-:W-:-:S08]  /*1430*/  IMAD.SHL.U32 R208, R205, 0x4, RZ ;  /* 0x00000004cdd07824 */ /* 0x000fd000078e00ff */
[C---:B----4-:R-:W-:Y:S02]  /*1440*/  @P1 LEA R4, P2, R205.reuse, UR4, 0x2 ;  /* 0x00000004cd041c11 */ /* 0x050fe4000f8410ff */
[C-C-:B------:R-:W-:Y:S02]  /*1450*/  SHF.L.U64.HI R209, R205.reuse, 0x2, R210.reuse ;  /* 0x00000002cdd17819 */ /* 0x140fe400000102d2 */
[----:B------:R-:W-:Y:S02]  /*1460*/  @P1 LEA.HI.X R5, R205, UR5, R210, 0x2, P2 ;  /* 0x00000005cd051c11 */ /* 0x000fe400090f14d2 */
[----:B------:R-:W-:Y:S01]  /*1470*/  ISETP.NE.U32.AND P2, PT, RZ, UR8, PT ;  /* 0x00000008ff007c0c */ /* 0x000fe2000bf45070 */
[----:B------:R-:W-:Y:S01]  /*1480*/  ULDC UR4, c[0x0][0x288] ;  /* 0x0000a20000047ab9 */ /* 0x000fe20000000800 */
[----:B------:R-:W-:Y:S01]  /*1490*/  IADD3 R8, P3, R208, UR6, RZ ;  /* 0x00000006d0087c10 */ /* 0x000fe2000ff7e0ff */
[----:B------:R0:W5:Y:S01]  /*14a0*/  @P1 LDG.E R3, desc[UR54][R4.64] ;  /* 0x0000003604031981 */ /* 0x000162000c1e1900 */
[----:B------:R-:W-:-:S02]  /*14b0*/  ISETP.NE.AND.EX P2, PT, RZ, UR9, PT, P2 ;  /* 0x00000009ff007c0c */ /* 0x000fc4000bf45320 */
[----:B------:R-:W-:Y:S01]  /*14c0*/  MOV R159, UR4 ;  /* 0x00000004009f7c02 */ /* 0x000fe20008000f00 */
[----:B------:R-:W-:Y:S01]  /*14d0*/  ULDC.64 UR4, c[0x0][0x3f8] ;  /* 0x0000fe0000047ab9 */ /* 0x000fe20000000a00 */
[----:B------:R-:W-:-:S05]  /*14e0*/  IADD3.X R9, R209, UR7, RZ, P3, !PT ;  /* 0x00000007d1097c10 */ /* 0x000fca0009ffe4ff */
[----:B------:R0:W5:Y:S04]  /*14f0*/  @P0 LDG.E R27, desc[UR54][R8.64] ;  /* 0x00000036081b0981 */ /* 0x000168000c1e1900 */
[----:B------:R-:W-:-:S04]  /*1500*/  @P2 IADD3 R6, P1, R208, UR8, RZ ;  /* 0x00000008d0062c10 */ /* 0x000fc8000ff3e0ff */
[----:B------:R-:W-:-:S05]  /*1510*/  @P2 IADD3.X R7, R209, UR9, RZ, P1, !PT ;  /* 0x00000009d1072c10 */ /* 0x000fca0008ffe4ff */
[----:B------:R0:W5:Y:S01]  /*1520*/  @P2 LDG.E R159, desc[UR54][R6.64] ;  /* 0x00000036069f2981 */ /* 0x000162000c1e1900 */
[----:B------:R-:W-:-:S03]  /*1530*/  UISETP.NE.U32.AND UP0, UPT, UR4, URZ, UPT ;  /* 0x0000003f0400728c */ /* 0x000fc6000bf05070 */
[----:B------:R-:W-:Y:S01]  /*1540*/  ULDC UR4, c[0x0][0x404] ;  /* 0x0001010000047ab9 */ /* 0x000fe20000000800 */
[----:B------:R-:W-:-:S03]  /*1550*/  UISETP.NE.AND.EX UP0, UPT, UR5, URZ, UPT, UP0 ;  /* 0x0000003f0500728c */ /* 0x000fc6000bf05300 */
[----:B------:R-:W-:Y:S01]  /*1560*/  ULDC UR5, c[0x0][0x2e0] ;  /* 0x0000b80000057ab9 */ /* 0x000fe20000000800 */
[----:B------:R-:W-:-:S04]  /*1570*/  USEL UR4, UR4, 0x1, UP0 ;  /* 0x0000000104047887 */ /* 0x000fc80008000000 */
[----:B------:R-:W-:-:S03]  /*1580*/  UIMAD UR4, UR4, UR5, URZ ;  /* 0x00000005040472a4 */ /* 0x000fc6000f8e023f */
[----:B------:R-:W-:Y:S02]  /*1590*/  ULDC UR5, c[0x0][0x338] ;  /* 0x0000ce0000057ab9 */ /* 0x000fe40000000800 */
[----:B------:R-:W-:Y:S02]  /*15a0*/  IMAD.U32 R2, RZ, RZ, UR5 ;  /* 0x00000005ff027e24 */ /* 0x000fe4000f8e00ff */
[----:B------:R-:W-:Y:S02]  /*15b0*/  IMAD.U32 R26, RZ, RZ, UR4 ;  /* 0x00000004ff1a7e24 */ /* 0x000fe4000f8e00ff */
[----:B------:R-:W-:Y:S01]  /*15c0*/  IMAD.MOV.U32 R25, RZ, RZ, R205 ;  /* 0x000000ffff197224 */ /* 0x000fe200078e00cd */
[----:B0-----:R-:W-:Y:S06]  /*15d0*/  @P2 BRA `(.L_x_415) ;  /* 0x0000000000242947 */ /* 0x001fec0003800000 */
[----:B------:R-:W-:Y:S02]  /*15e0*/  ULDC.64 UR4, c[0x0][0xa00] ;  /* 0x0002800000047ab9 */ /* 0x000fe40000000a00 */
[----:B------:R-:W-:-:S04]  /*15f0*/  ISETP.NE.U32.AND P1, PT, RZ, UR4, PT ;  /* 0x00000004ff007c0c */ /* 0x000fc8000bf25070 */
[----:B------:R-:W-:-:S13]  /*1600*/  ISETP.NE.AND.EX P1, PT, RZ, UR5, PT, P1 ;  /* 0x00000005ff007c0c */ /* 0x000fda000bf25310 */
[----:B------:R-:W-:Y:S05]  /*1610*/  @!P1 BRA `(.L_x_415) ;  /* 0x0000000000149947 */ /* 0x000fea0003800000 */
[----:B------:R-:W0:Y:S02]  /*1620*/  LDC.64 R4, c[0x0][0xa00] ;  /* 0x00028000ff047b82 */ /* 0x000e240000000a00 */
[----:B0-----:R-:W-:-:S05]  /*1630*/  IMAD.WIDE R4, R25, 0x4, R4 ;  /* 0x0000000419047825 */ /* 0x001fca00078e0204 */
[----:B-----5:R-:W2:Y:S04]  /*1640*/  LDG.E R159, desc[UR54][R4.64] ;  /* 0x00000036049f7981 */ /* 0x020ea8000c1e1900 */
[----:B------:R-:W2:Y:S02]  /*1650*/  LDG.E R0, desc[UR54][R4.64+0x4] ;  /* 0x0000043604007981 */ /* 0x000ea4000c1e1900 */
[----:B--2---:R-:W-:-:S07]  /*1660*/  IMAD.IADD R159, R0, 0x1, -R159 ;  /* 0x00000001009f7824 */ /* 0x004fce00078e0a9f */
.L_x_415:
[----:B------:R-:W-:Y:S01]  /*1670*/  ULDC.64 UR4, c[0x0][0xa20] ;  /* 0x0002880000047ab9 */ /* 0x000fe20000000a00 */
[----:B------:R-:W-:Y:S01]  /*1680*/  MOV R212, R145 ;  /* 0x0000009100d47202 */ /* 0x000fe20000000f00 */
[----:B------:R-:W-:Y:S01]  /*1690*/  IMAD.MOV.U32 R207, RZ, RZ, R146 ;  /* 0x000000ffffcf7224 */ /* 0x000fe200078e0092 */
[----:B------:R-:W-:-:S04]  /*16a0*/  ISETP.NE.U32.AND P1, PT, RZ, UR4, PT ;  /* 0x00000004ff007c0c */ /* 0x000fc8000bf25070 */
[----:B------:R-:W-:-:S13]  /*16b0*/  ISETP.NE.AND.EX P1, PT, RZ, UR5, PT, P1 ;  /* 0x00000005ff007c0c */ /* 0x000fda000bf25310 */
[----:B------:R-:W-:Y:S05]  /*16c0*/  @!P1 BRA `(.L_x_416) ;  /* 0x0000000000109947 */ /* 0x000fea0003800000 */
[----:B------:R-:W-:-:S04]  /*16d0*/  IADD3 R4, P0, R208, UR4, RZ ;  /* 0x00000004d0047c10 */ /* 0x000fc8000ff1e0ff */
[----:B------:R-:W-:-:S05]  /*16e0*/  IADD3.X R5, R209, UR5, RZ, P0, !PT ;  /* 0x00000005d1057c10 */ /* 0x000fca00087fe4ff */
[----:B------:R0:W5:Y:S01]  /*16f0*/  LDG.E R26, desc[UR54][R4.64] ;  /* 0x00000036041a7981 */ /* 0x000162000c1e1900 */
[----:B------:R-:W-:Y:S05]  /*1700*/  BRA `(.L_x_417) ;  /* 0x0000000000107947 */ /* 0x000fea0003800000 */
.L_x_416:
[----:B------:R-:W-:Y:S05]  /*1710*/  @!P0 BRA `(.L_x_417) ;  /* 0x00000000000c8947 */ /* 0x000fea0003800000 */
[----:B------:R-:W2:Y:S04]  /*1720*/  LDG.E R5, desc[UR54][R8.64] ;  /* 0x0000003608057981 */ /* 0x000ea8000c1e1900 */
[----:B------:R-:W2:Y:S02]  /*1730*/  LDG.E R26, desc[UR54][R8.64+0x4] ;  /* 0x00000436081a7981 */ /* 0x000ea4000c1e1900 */
[----:B--2---:R-:W-:-:S07]  /*1740*/  IMAD.IADD R26, R26, 0x1, -R5 ;  /* 0x000000011a1a7824 */ /* 0x004fce00078e0a05 */
.L_x_417:
[----:B------:R-:W-:Y:S02]  /*1750*/  ULDC.64 UR4, c[0x0][0xa10] ;  /* 0x0002840000047ab9 */ /* 0x000fe40000000a00 */
[----:B------:R-:W-:-:S04]  /*1760*/  ISETP.NE.U32.AND P0, PT, RZ, UR4, PT ;  /* 0x00000004ff007c0c */ /* 0x000fc8000bf05070 */
[----:B------:R-:W-:Y:S01]  /*1770*/  ISETP.NE.AND.EX P0, PT, RZ, UR5, PT, P0 ;  /* 0x00000005ff007c0c */ /* 0x000fe2000bf05300 */
[----:B-----5:R-:W-:Y:S01]  /*1780*/  IMAD.IADD R3, R26, 0x1, -R3 ;  /* 0x000000011a037824 */ /* 0x020fe200078e0a03 */
[----:B------:R-:W-:-:S11]  /*1790*/  ULDC.64 UR4, c[0x0][0xa30] ;  /* 0x00028c0000047ab9 */ /* 0x000fd60000000a00 */
[----:B0-----:R-:W0:Y:S02]  /*17a0*/  @P0 LDC.64 R4, c[0x0][0xa10] ;  /* 0x00028400ff040b82 */ /* 0x001e240000000a00 */
[----:B0-----:R-:W-:-:S05]  /*17b0*/  @P0 IMAD.WIDE R4, R25, 0x4, R4 ;  /* 0x0000000419040825 */ /* 0x001fca00078e0204 */
[----:B------:R-:W2:Y:S04]  /*17c0*/  @P0 LDG.E R0, desc[UR54][R4.64] ;  /* 0x0000003604000981 */ /* 0x000ea8000c1e1900 */
[----:B------:R0:W2:Y:S01]  /*17d0*/  @P0 LDG.E R9, desc[UR54][R4.64+0x4] ;  /* 0x0000043604090981 */ /* 0x0000a2000c1e1900 */
[----:B------:R-:W-:Y:S01]  /*17e0*/  ISETP.NE.U32.AND P1, PT, RZ, UR4, PT ;  /* 0x00000004ff007c0c */ /* 0x000fe2000bf25070 */
[----:B------:R-:W-:-:S03]  /*17f0*/  IMAD.MOV.U32 R121, RZ, RZ, R26 ;  /* 0x000000ffff797224 */ /* 0x000fc600078e001a */
[----:B------:R-:W-:Y:S01]  /*1800*/  ISETP.NE.AND.EX P1, PT, RZ, UR5, PT, P1 ;  /* 0x00000005ff007c0c */ /* 0x000fe2000bf25310 */
[----:B0-----:R-:W-:-:S05]  /*1810*/  IMAD.MOV R4, RZ, RZ, -R3 ;  /* 0x000000ffff047224 */ /* 0x001fca00078e0a03 */
[----:B------:R-:W-:-:S07]  /*1820*/  VIMNMX R4, RZ, R4, !PT ;  /* 0x00000004ff047248 */ /* 0x000fce0007fe0100 */
[----:B------:R-:W-:-:S04]  /*1830*/  @P1 IADD3 R6, P2, R208, UR4, RZ ;  /* 0x00000004d0061c10 */ /* 0x000fc8000ff5e0ff */
[----:B------:R-:W-:-:S05]  /*1840*/  @P1 IADD3.X R7, R209, UR5, RZ, P2, !PT ;  /* 0x00000005d1071c10 */ /* 0x000fca00097fe4ff */
[----:B------:R0:W5:Y:S01]  /*1850*/  @P1 LDG.E R121, desc[UR54][R6.64] ;  /* 0x0000003606791981 */ /* 0x000162000c1e1900 */
[----:B--2---:R-:W-:-:S05]  /*1860*/  @P0 IADD3 R2, -R0, R9, RZ ;  /* 0x0000000900020210 */ /* 0x004fca0007ffe1ff */
[----:B------:R-:W-:-:S04]  /*1870*/  IMAD.IADD R147, R3, 0x1, R2 ;  /* 0x0000000103937824 */ /* 0x000fc800078e0202 */
[----:B------:R-:W-:-:S04]  /*1880*/  VIADD R0, R147, 0x9f ;  /* 0x0000009f93007836 */ /* 0x000fc80000000000 */
[----:B------:R-:W-:-:S05]  /*1890*/  IMAD.HI R0, R0, 0x66666667, RZ ;  /* 0x6666666700007827 */ /* 0x000fca00078e02ff */
[----:B------:R-:W-:-:S04]  /*18a0*/  SHF.R.U32.HI R161, RZ, 0x1f, R0 ;  /* 0x0000001fffa17819 */ /* 0x000fc80000011600 */
[----:B------:R-:W-:-:S05]  /*18b0*/  LEA.HI.SX32 R161, R0, R161, 0x1a ;  /* 0x000000a100a17211 */ /* 0x000fca00078fd2ff */
[----:B------:R-:W-:-:S05]  /*18c0*/  IMAD R3, R161, 0xa0, -R3 ;  /* 0x000000a0a1037824 */ /* 0x000fca00078e0a03 */
[----:B------:R-:W-:-:S04]  /*18d0*/  VIMNMX R3, R3, R2, PT ;  /* 0x0000000203037248 */ /* 0x000fc80003fe0100 */
[----:B------:R-:W-:Y:S01]  /*18e0*/  ISETP.GT.AND P0, PT, R3, R4, PT ;  /* 0x000000040300720c */ /* 0x000fe20003f04270 */
[----:B------:R-:W-:-:S05]  /*18f0*/  IMAD.WIDE.U32 R4, R4, -0x33333333, RZ ;  /* 0xcccccccd04047825 */ /* 0x000fca00078e00ff */
[----:B------:R-:W-:-:S04]  /*1900*/  SHF.R.U32.HI R120, RZ, 0x7, R5 ;  /* 0x00000007ff787819 */ /* 0x000fc80000011605 */
[----:B------:R-:W-:-:S03]  /*1910*/  MOV R24, R120 ;  /* 0x0000007800187202 */ /* 0x000fc60000000f00 */
[----:B------:R-:W-:-:S04]  /*1920*/  @P0 VIADD R0, R3, 0x9f ;  /* 0x0000009f03000836 */ /* 0x000fc80000000000 */
[----:B------:R-:W-:-:S05]  /*1930*/  @P0 IMAD.HI R0, R0, 0x66666667, RZ ;  /* 0x6666666700000827 */ /* 0x000fca00078e02ff */
[----:B------:R-:W-:-:S04]  /*1940*/  @P0 SHF.R.U32.HI R3, RZ, 0x1f, R0 ;  /* 0x0000001fff030819 */ /* 0x000fc80000011600 */
[----:B------:R-:W-:Y:S02]  /*1950*/  @P0 LEA.HI.SX32 R24, R0, R3, 0x1a ;  /* 0x0000000300180211 */ /* 0x000fe400078fd2ff */
[----:B------:R-:W-:Y:S02]  /*1960*/  PLOP3.LUT P0, PT, PT, PT, PT, 0x80, 0x0 ;  /* 0x000000000000781c */ /* 0x000fe40003f0f070 */
[----:B------:R-:W-:-:S13]  /*1970*/  ISETP.GT.AND P1, PT, R24, R120, PT ;  /* 0x000000781800720c */ /* 0x000fda0003f24270 */
[----:B0-----:R-:W-:Y:S05]  /*1980*/  @!P1 BRA `(.L_x_418) ;  /* 0x000000e0003c9947 */ /* 0x001fea0003800000 */
[----:B------:R-:W-:Y:S01]  /*1990*/  VIADD R0, R18, 0x1a400 ;  /* 0x0001a40012007836 */ /* 0x000fe20000000000 */
[----:B------:R-:W-:Y:S04]  /*19a0*/  BSSY B6, `(.L_x_419) ;  /* 0x0000013000067945 */ /* 0x000fe80003800000 */
[----:B------:R-:W-:-:S13]  /*19b0*/  LOP3.LUT P0, RZ, R0, 0x1bf, RZ, 0xc0, !PT ;  /* 0x000001bf00ff7812 */ /* 0x000fda000780c0ff */
[----:B------:R-:W-:Y:S05]  /*19c0*/  @!P0 BRA `(.L_x_420) ;  /* 0x0000000000408947 */ /* 0x000fea0003800000 */
[----:B------:R-:W-:Y:S01]  /*19d0*/  MOV R0, 0x0 ;  /* 0x0000000000007802 */ /* 0x000fe20000000f00 */
[----:B------:R-:W-:Y:S01]  /*19e0*/  ULDC.64 UR4, c[0x4][0xa0] ;  /* 0x0100280000047ab9 */ /* 0x000fe20000000a00 */
[----:B------:R-:W-:Y:S01]  /*19f0*/  ULDC.64 UR6, c[0x4][0x28] ;  /* 0x01000a0000067ab9 */ /* 0x000fe20000000a00 */
[----:B------:R-:W-:Y:S01]  /*1a00*/  IMAD.U32 R4, RZ, RZ, UR4 ;  /* 0x00000004ff047e24 */ /* 0x000fe2000f8e00ff */
[----:B------:R0:W1:Y:S01]  /*1a10*/  LDC.64 R14, c[0x4][R0] ;  /* 0x01000000000e7b82 */ /* 0x0000620000000a00 */
[----:B------:R-:W-:Y:S01]  /*1a20*/  IMAD.U32 R5, RZ, RZ, UR5 ;  /* 0x00000005ff057e24 */ /* 0x000fe2000f8e00ff */
[----:B------:R-:W-:Y:S01]  /*1a30*/  ULDC.64 UR4, c[0x4][0xa8] ;  /* 0x01002a0000047ab9 */ /* 0x000fe20000000a00 */
[----:B------:R-:W-:Y:S01]  /*1a40*/  IMAD.U32 R10, RZ, RZ, UR6 ;  /* 0x00000006ff0a7e24 */ /* 0x000fe2000f8e00ff */
[----:B------:R-:W-:Y:S01]  /*1a50*/  MOV R7, UR5 ;  /* 0x0000000500077c02 */ /* 0x000fe20008000f00 */
[----:B------:R-:W-:Y:S01]  /*1a60*/  IMAD.U32 R6, RZ, RZ, UR4 ;  /* 0x00000004ff067e24 */ /* 0x000fe2000f8e00ff */
[----:B------:R-:W-:Y:S01]  /*1a70*/  MOV R13, RZ ;  /* 0x000000ff000d7202 */ /* 0x000fe20000000f00 */
[----:B------:R-:W-:-:S02]  /*1a80*/  IMAD.U32 R11, RZ, RZ, UR7 ;  /* 0x00000007ff0b7e24 */ /* 0x000fc4000f8e00ff */
[----:B------:R-:W-:Y:S02]  /*1a90*/  IMAD.MOV.U32 R8, RZ, RZ, 0x70 ;  /* 0x00000070ff087424 */ /* 0x000fe400078e00ff */
[----:B0-----:R-:W-:-:S07]  /*1aa0*/  IMAD.MOV.U32 R12, RZ, RZ, 0x1 ;  /* 0x00000001ff0c7424 */ /* 0x001fce00078e00ff */
[----:B------:R-:W-:-:S07]  /*1ab0*/  LEPC R20, `(.L_x_420) ;  /* 0x000000001014794e */ /* 0x000fce0000000000 */
[----:B-1---5:R-:W-:Y:S05]  /*1ac0*/  CALL.ABS.NOINC R14 ;  /* 0x000000000e007343 */ /* 0x022fea0003c00000 */
.L_x_420:
[----:B------:R-:W-:Y:S05]  /*1ad0*/  BSYNC B6 ;  /* 0x0000000000067941 */ /* 0x000fea0003800000 */
.L_x_419:
        /* <DEDUP_REMOVED lines=20> */
.L_x_422:
[----:B------:R-:W-:Y:S05]  /*1c20*/  BSYNC B6 ;  /* 0x0000000000067941 */ /* 0x000fea0003800000 */
.L_x_421:
[----:B------:R-:W-:Y:S01]  /*1c30*/  ULDC.64 UR4, c[0x0][0x9f8] ;  /* 0x00027e0000047ab9 */ /* 0x000fe20000000a00 */
[----:B------:R-:W2:Y:S01]  /*1c40*/  LDL.LU R13, [R1+0x18] ;  /* 0x00001800010d7983 */ /* 0x000ea20000300800 */
[----:B------:R-:W-:Y:S01]  /*1c50*/  ISETP.NE.U32.AND P0, PT, RZ, UR4, PT ;  /* 0x00000004ff007c0c */ /* 0x000fe2000bf05070 */
[----:B------:R-:W0:Y:S08]  /*1c60*/  LDC R0, c[0x0][0x428] ;  /* 0x00010a00ff007b82 */ /* 0x000e300000000800 */
[----:B------:R-:W1:Y:S01]  /*1c70*/  LDC.64 R112, c[0x0][0x2f0] ;  /* 0x0000bc00ff707b82 */ /* 0x000e620000000a00 */
[----:B------:R-:W-:Y:S01]  /*1c80*/  ISETP.NE.AND.EX P0, PT, RZ, UR5, PT, P0 ;  /* 0x00000005ff007c0c */ /* 0x000fe2000bf05300 */
[----:B------:R-:W3:Y:S01]  /*1c90*/  S2R R20, SR_TID.X ;  /* 0x0000000000147919 */ /* 0x000ee20000002100 */
[----:B------:R-:W-:Y:S01]  /*1ca0*/  IMAD.IADD R99, R27, 0x1, R26 ;  /* 0x000000011b637824 */ /* 0x000fe200078e021a */
[----:B------:R-:W-:Y:S01]  /*1cb0*/  ULDC.64 UR6, c[0x0][0xa08] ;  /* 0x0002820000067ab9 */ /* 0x000fe20000000a00 */
[----:B------:R-:W-:Y:S01]  /*1cc0*/  IMAD.MOV.U32 R7, RZ, RZ, R146 ;  /* 0x000000ffff077224 */ /* 0x000fe200078e0092 */
[----:B------:R-:W-:-:S02]  /*1cd0*/  SHF.R.S32.HI R137, RZ, 0x1f, R168 ;  /* 0x0000001fff897819 */ /* 0x000fc400000114a8 */
[----:B------:R-:W-:Y:S01]  /*1ce0*/  SHF.R.S32.HI R23, RZ, 0x1f, R22 ;  /* 0x0000001fff177819 */ /* 0x000fe20000011416 */
[----:B------:R-:W4:Y:S05]  /*1cf0*/  LDC.64 R100, c[0x0][0x3e8] ;  /* 0x0000fa00ff647b82 */ /* 0x000f2a0000000a00 */
[----:B------:R-:W-:-:S03]  /*1d00*/  @P0 IADD3 R4, P1, R208, UR4, RZ ;  /* 0x00000004d0040c10 */ /* 0x000fc6000ff3e0ff */
[----:B------:R-:W4:Y:S01]  /*1d10*/  LDC R97, c[0x0][0x3d4] ;  /* 0x0000f500ff617b82 */ /* 0x000f220000000800 */
[----:B------:R-:W-:Y:S01]  /*1d20*/  @P0 IADD3.X R5, R209, UR5, RZ, P1, !PT ;  /* 0x00000005d1050c10 */ /* 0x000fe20008ffe4ff */
[----:B------:R-:W-:-:S04]  /*1d30*/  ULDC.64 UR4, c[0x0][0x2f8] ;  /* 0x0000be0000047ab9 */ /* 0x000fc80000000a00 */
[----:B------:R3:W2:Y:S01]  /*1d40*/  @P0 LDG.E R25, desc[UR54][R4.64] ;  /* 0x0000003604190981 */ /* 0x0006a2000c1e1900 */
[----:B0-----:R-:W-:Y:S01]  /*1d50*/  ISETP.NE.AND P0, PT, R0, 0x1, PT ;  /* 0x000000010000780c */ /* 0x001fe20003f05270 */
[----:B------:R-:W0:Y:S01]  /*1d60*/  LDC.64 R106, c[0x0][0x3d8] ;  /* 0x0000f600ff6a7b82 */ /* 0x000e220000000a00 */
[----:B------:R-:W-:-:S05]  /*1d70*/  SHF.R.S32.HI R14, RZ, 0x1f, R99 ;  /* 0x0000001fff0e7819 */ /* 0x000fca0000011463 */
[-C--:B-1----:R-:W-:Y:S02]  /*1d80*/  IMAD R6, R14, R112.reuse, RZ ;  /* 0x000000700e067224 */ /* 0x082fe400078e02ff */
[----:B---3--:R-:W-:Y:S01]  /*1d90*/  IMAD.WIDE.U32 R4, R99, R112, RZ ;  /* 0x0000007063047225 */ /* 0x008fe200078e00ff */
[----:B------:R-:W-:-:S03]  /*1da0*/  SHF.R.U32.HI R20, RZ, 0x7, R20 ;  /* 0x00000007ff147819 */ /* 0x000fc60000011614 */
[----:B------:R-:W1:Y:S08]  /*1db0*/  @P0 LDC R3, c[0x0][0x42c] ;  /* 0x00010b00ff030b82 */ /* 0x000e700000000800 */
[----:B------:R-:W3:Y:S01]  /*1dc0*/  @P0 LDC R9, c[0x0][0x430] ;  /* 0x00010c00ff090b82 */ /* 0x000ee20000000800 */
[----:B-1----:R-:W-:-:S04]  /*1dd0*/  @P0 IMAD.HI.U32 R0, R146, R3, RZ ;  /* 0x0000000392000227 */ /* 0x002fc800078e00ff */
[----:B------:R-:W-:Y:S01]  /*1de0*/  IMAD R3, R99, R113, R6 ;  /* 0x0000007163037224 */ /* 0x000fe200078e0206 */
[----:B---3--:R-:W-:-:S03]  /*1df0*/  @P0 SHF.R.U32.HI R7, RZ, R9, R0 ;  /* 0x00000009ff070219 */ /* 0x008fc60000011600 */
[----:B------:R-:W-:Y:S01]  /*1e00*/  IMAD.IADD R5, R5, 0x1, R3 ;  /* 0x0000000105057824 */ /* 0x000fe200078e0203 */
[----:B------:R-:W-:Y:S02]  /*1e10*/  ISETP.NE.U32.AND P0, PT, RZ, UR6, PT ;  /* 0x00000006ff007c0c */ /* 0x000fe4000bf05070 */
[----:B------:R-:W-:Y:S01]  /*1e20*/  SHF.R.S32.HI R8, RZ, 0x1f, R7 ;  /* 0x0000001fff087819 */ /* 0x000fe20000011407 */
[----:B------:R-:W-:Y:S01]  /*1e30*/  IMAD.WIDE.U32 R4, R7, UR4, R4 ;  /* 0x0000000407047c25 */ /* 0x000fe2000f8e0004 */
[----:B------:R-:W-:-:S03]  /*1e40*/  ISETP.NE.AND.EX P0, PT, RZ, UR7, PT, P0 ;  /* 0x00000007ff007c0c */ /* 0x000fc6000bf05300 */
[----:B------:R-:W-:-:S04]  /*1e50*/  IMAD R0, R8, UR4, RZ ;  /* 0x0000000408007c24 */ /* 0x000fc8000f8e02ff */
[----:B------:R-:W-:Y:S01]  /*1e60*/  IMAD R3, R7, UR5, R0 ;  /* 0x0000000507037c24 */ /* 0x000fe2000f8e0200 */
[----:B------:R-:W-:Y:S01]  /*1e70*/  ISETP.NE.AND P6, PT, R20, 0x1, PT ;  /* 0x000000011400780c */ /* 0x000fe20003fc5270 */
[----:B------:R-:W-:Y:S02]  /*1e80*/  ULDC.64 UR4, c[0x0][0x300] ;  /* 0x0000c00000047ab9 */ /* 0x000fe40000000a00 */
[----:B------:R-:W-:Y:S02]  /*1e90*/  IMAD.IADD R5, R5, 0x1, R3 ;  /* 0x0000000105057824 */ /* 0x000fe400078e0203 */
[----:B------:R-:W-:-:S04]  /*1ea0*/  IMAD R6, R137, R112, RZ ;  /* 0x0000007089067224 */ /* 0x000fc800078e02ff */
[C---:B------:R-:W-:Y:S01]  /*1eb0*/  IMAD R9, R168.reuse, R113, R6 ;  /* 0x00000071a8097224 */ /* 0x040fe200078e0206 */
[----:B------:R-:W-:Y:S02]  /*1ec0*/  SHF.R.S32.HI R17, RZ, 0x1f, R16 ;  /* 0x0000001fff117819 */ /* 0x000fe40000011410 */
[-C--:B----4-:R-:W-:Y:S01]  /*1ed0*/  ISETP.GE.AND P3, PT, R169, R97.reuse, PT ;  /* 0x00000061a900720c */ /* 0x090fe20003f66270 */
[----:B------:R-:W-:Y:S01]  /*1ee0*/  IMAD.WIDE.U32 R102, R168, R100, R22 ;  /* 0x00000064a8667225 */ /* 0x000fe200078e0016 */
[----:B------:R-:W-:-:S03]  /*1ef0*/  ISETP.GE.AND P5, PT, R170, R97, PT ;  /* 0x00000061aa00720c */ /* 0x000fc60003fa6270 */
[----:B------:R-:W-:-:S04]  /*1f00*/  IMAD.WIDE.U32 R104, R168, R100, R16 ;  /* 0x00000064a8687225 */ /* 0x000fc800078e0010 */
[-C--:B0-----:R-:W-:Y:S02]  /*1f10*/  IMAD R11, R137, R106.reuse, RZ ;  /* 0x0000006a890b7224 */ /* 0x081fe400078e02ff */
[----:B------:R-:W-:-:S04]  /*1f20*/  IMAD.WIDE.U32 R110, R168, R106, R16 ;  /* 0x0000006aa86e7225 */ /* 0x000fc800078e0010 */
[C---:B------:R-:W-:Y:S02]  /*1f30*/  IMAD R11, R168.reuse, R107, R11 ;  /* 0x0000006ba80b7224 */ /* 0x040fe400078e020b */
[----:B------:R-:W-:-:S04]  /*1f40*/  IMAD.WIDE.U32 R108, R168, R106, R22 ;  /* 0x0000006aa86c7225 */ /* 0x000fc800078e0016 */
[----:B------:R-:W-:Y:S02]  /*1f50*/  IMAD.IADD R111, R111, 0x1, R11 ;  /* 0x000000016f6f7824 */ /* 0x000fe400078e020b */
[----:B------:R-:W-:Y:S01]  /*1f60*/  IMAD.IADD R109, R11, 0x1, R109 ;  /* 0x000000010b6d7824 */ /* 0x000fe200078e026d */
[C---:B------:R-:W-:Y:S01]  /*1f70*/  SHF.L.U64.HI R125, R112.reuse, 0x7, R113 ;  /* 0x00000007707d7819 */ /* 0x040fe20000010271 */
[----:B------:R-:W-:Y:S02]  /*1f80*/  IMAD.SHL.U32 R128, R112, 0x80, RZ ;  /* 0x0000008070807824 */ /* 0x000fe400078e00ff */
[----:B------:R-:W-:Y:S02]  /*1f90*/  IMAD.MOV.U32 R119, RZ, RZ, 0x20 ;  /* 0x00000020ff777424 */ /* 0x000fe400078e00ff */
[----:B-----5:R-:W-:-:S04]  /*1fa0*/  IMAD.WIDE.U32 R110, R121, R106, R110 ;  /* 0x0000006a796e7225 */ /* 0x020fc800078e006e */
[----:B------:R-:W-:-:S04]  /*1fb0*/  IMAD.WIDE.U32 R108, R121, R106, R108 ;  /* 0x0000006a796c7225 */ /* 0x000fc800078e006c */
[----:B------:R-:W-:Y:S02]  /*1fc0*/  IMAD.MOV.U32 R118, RZ, RZ, 0x40 ;  /* 0x00000040ff767424 */ /* 0x000fe400078e00ff */
[----:B------:R-:W-:Y:S02]  /*1fd0*/  VIADD R160, R20, 0x8 ;  /* 0x0000000814a07836 */ /* 0x000fe40000000000 */
[----:B------:R-:W-:Y:S01]  /*1fe0*/  IMAD R123, R107, 0xa0, RZ ;  /* 0x000000a06b7b7824 */ /* 0x000fe200078e02ff */
[----:B------:R-:W-:Y:S02]  /*1ff0*/  SHF.R.S32.HI R144, RZ, 0x1f, R211 ;  /* 0x0000001fff907819 */ /* 0x000fe400000114d3 */
[----:B--2---:R-:W-:Y:S02]  /*2000*/  SHF.R.S32.HI R0, RZ, 0x1f, R25 ;  /* 0x0000001fff007819 */ /* 0x004fe40000011419 */
[----:B------:R-:W-:Y:S02]  /*2010*/  SEL R115, R25, RZ, !P0 ;  /* 0x000000ff19737207 */ /* 0x000fe40004000000 */
[----:B------:R-:W-:-:S05]  /*2020*/  SEL R12, R0, RZ, !P0 ;  /* 0x000000ff000c7207 */ /* 0x000fca0004000000 */
[----:B------:R-:W-:Y:S02]  /*2030*/  IMAD R0, R12, UR4, RZ ;  /* 0x000000040c007c24 */ /* 0x000fe4000f8e02ff */
[----:B------:R-:W-:-:S04]  /*2040*/  IMAD.WIDE.U32 R116, R115, UR4, R4 ;  /* 0x0000000473747c25 */ /* 0x000fc8000f8e0004 */
[----:B------:R-:W-:Y:S02]  /*2050*/  IMAD R3, R115, UR5, R0 ;  /* 0x0000000573037c24 */ /* 0x000fe4000f8e0200 */
[----:B------:R-:W-:Y:S01]  /*2060*/  IMAD.WIDE.U32 R4, R168, R112, R22 ;  /* 0x00000070a8047225 */ /* 0x000fe200078e0016 */
[----:B------:R-:W-:Y:S05]  /*2070*/  @!P6 WARPSYNC.ALL ;  /* 0x000000000000e948 */ /* 0x000fea0003800000 */
[----:B------:R-:W-:Y:S01]  /*2080*/  IADD3 R0, R117, R3, RZ ;  /* 0x0000000375007210 */ /* 0x000fe20007ffe0ff */
[----:B------:R-:W-:Y:S01]  /*2090*/  ULDC.64 UR4, c[0x0][0x320] ;  /* 0x0000c80000047ab9 */ /* 0x000fe20000000a00 */
[----:B------:R-:W-:Y:S01]  /*20a0*/  @!P6 BAR.SYNC.DEFER_BLOCKING 0x9, 0x100 ;  /* 0x024400000000eb1d */ /* 0x000fe20000010000 */
[----:B------:R-:W-:Y:S01]  /*20b0*/  IADD3 R3, P0, R116, R4, RZ ;  /* 0x0000000474037210 */ /* 0x000fe20007f1e0ff */
[----:B------:R-:W-:-:S03]  /*20c0*/  IMAD R6, R8, UR4, RZ ;  /* 0x0000000408067c24 */ /* 0x000fc6000f8e02ff */
[----:B------:R-:W-:Y:S01]  /*20d0*/  IADD3.X R4, R0, R5, R9, P0, !PT ;  /* 0x0000000500047210 */ /* 0x000fe200007fe409 */
[C---:B------:R-:W-:Y:S02]  /*20e0*/  IMAD R5, R7.reuse, UR5, R6 ;  /* 0x0000000507057c24 */ /* 0x040fe4000f8e0206 */
[----:B------:R-:W-:Y:S01]  /*20f0*/  IMAD.WIDE.U32 R6, R7, UR4, R22 ;  /* 0x0000000407067c25 */ /* 0x000fe2000f8e0016 */
[----:B------:R-:W-:Y:S02]  /*2100*/  ULDC UR4, c[0x0][0x2e4] ;  /* 0x0000b90000047ab9 */ /* 0x000fe40000000800 */
[----:B------:R-:W-:Y:S01]  /*2110*/  ISETP.GE.AND P1, PT, R169, UR4, PT ;  /* 0x00000004a9007c0c */ /* 0x000fe2000bf26270 */
[C---:B------:R-:W-:Y:S02]  /*2120*/  VIADD R9, R22.reuse, 0xa0 ;  /* 0x000000a016097836 */ /* 0x040fe40000000000 */
[----:B------:R-:W-:Y:S01]  /*2130*/  IMAD.IADD R7, R7, 0x1, R5 ;  /* 0x0000000107077824 */ /* 0x000fe200078e0205 */
[----:B------:R-:W-:Y:S01]  /*2140*/  SEL R5, RZ, 0xffffffff, P1 ;  /* 0xffffffffff057807 */ /* 0x000fe20000800000 */
[----:B------:R-:W-:Y:S01]  /*2150*/  VIADD R8, R22, 0x80 ;  /* 0x0000008016087836 */ /* 0x000fe20000000000 */
[----:B------:R-:W-:-:S02]  /*2160*/  ISETP.GE.AND P4, PT, R9, UR4, PT ;  /* 0x0000000409007c0c */ /* 0x000fc4000bf86270 */
[C---:B------:R-:W-:Y:S01]  /*2170*/  ISETP.GE.AND P0, PT, R22.reuse, UR4, PT ;  /* 0x0000000416007c0c */ /* 0x040fe2000bf06270 */
[----:B------:R-:W-:Y:S01]  /*2180*/  IMAD.SHL.U32 R9, R5, 0x2, RZ ;  /* 0x0000000205097824 */ /* 0x000fe200078e00ff */
[----:B------:R-:W-:Y:S02]  /*2190*/  IADD3 R5, R22, 0x60, RZ ;  /* 0x0000006016057810 */ /* 0x000fe40007ffe0ff */
[----:B------:R-:W-:Y:S02]  /*21a0*/  ISETP.GE.AND P2, PT, R8, UR4, PT ;  /* 0x0000000408007c0c */ /* 0x000fe4000bf46270 */
[----:B------:R-:W-:Y:S02]  /*21b0*/  SEL R8, RZ, 0x1, P0 ;  /* 0x00000001ff087807 */ /* 0x000fe40000000000 */
[----:B------:R-:W-:Y:S02]  /*21c0*/  ISETP.GE.AND P0, PT, R170, UR4, PT ;  /* 0x00000004aa007c0c */ /* 0x000fe4000bf06270 */
[----:B------:R-:W-:Y:S01]  /*21d0*/  ISETP.GE.AND P1, PT, R5, UR4, PT ;  /* 0x0000000405007c0c */ /* 0x000fe2000bf26270 */
[----:B------:R-:W-:Y:S01]  /*21e0*/  ULDC.64 UR4, c[0x0][0x328] ;  /* 0x0000ca0000047ab9 */ /* 0x000fe20000000a00 */
[----:B------:R-:W-:-:S02]  /*21f0*/  LOP3.LUT R8, R9, 0x2, R8, 0xe2, !PT ;  /* 0x0000000209087812 */ /* 0x000fc400078ee208 */
[----:B------:R-:W-:Y:S02]  /*2200*/  SEL R9, RZ, 0x4, P0 ;  /* 0x00000004ff097807 */ /* 0x000fe40000000000 */
[----:B------:R-:W-:-:S04]  /*2210*/  SEL R10, RZ, 0x8, P1 ;  /* 0x00000008ff0a7807 */ /* 0x000fc80000800000 */
[----:B------:R-:W-:Y:S01]  /*2220*/  LOP3.LUT R8, R10, R8, R9, 0xfe, !PT ;  /* 0x000000080a087212 */ /* 0x000fe200078efe09 */
[----:B------:R-:W-:Y:S01]  /*2230*/  IMAD R10, R12, UR4, RZ ;  /* 0x000000040c0a7c24 */ /* 0x000fe2000f8e02ff */
[----:B------:R-:W-:-:S03]  /*2240*/  SEL R9, RZ, 0x10, P2 ;  /* 0x00000010ff097807 */ /* 0x000fc60001000000 */
[C---:B------:R-:W-:Y:S02]  /*2250*/  IMAD R31, R115.reuse, UR5, R10 ;  /* 0x00000005731f7c24 */ /* 0x040fe4000f8e020a */
[----:B------:R-:W-:Y:S01]  /*2260*/  IMAD.WIDE.U32 R114, R115, UR4, R6 ;  /* 0x0000000473727c25 */ /* 0x000fe2000f8e0006 */
[----:B------:R-:W-:-:S03]  /*2270*/  ISETP.GE.AND P0, PT, R22, R97, PT ;  /* 0x000000611600720c */ /* 0x000fc60003f06270 */
[----:B------:R-:W-:Y:S01]  /*2280*/  IMAD R6, R137, R100, RZ ;  /* 0x0000006489067224 */ /* 0x000fe200078e02ff */
[----:B------:R-:W-:Y:S02]  /*2290*/  LOP3.LUT R33, R8, R9, RZ, 0xfc, !PT ;  /* 0x0000000908217212 */ /* 0x000fe400078efcff */
[C---:B------:R-:W-:Y:S01]  /*22a0*/  SEL R7, R97.reuse, RZ, P0 ;  /* 0x000000ff61077207 */ /* 0x040fe20000000000 */
[----:B------:R-:W-:Y:S01]  /*22b0*/  IMAD R9, R168, R101, R6 ;  /* 0x00000065a8097224 */ /* 0x000fe200078e0206 */
[----:B------:R-:W-:Y:S02]  /*22c0*/  SEL R6, R97, RZ, P3 ;  /* 0x000000ff61067207 */ /* 0x000fe40001800000 */
[----:B------:R-:W-:Y:S01]  /*22d0*/  IADD3 R7, R22, R7, RZ ;  /* 0x0000000716077210 */ /* 0x000fe20007ffe0ff */
[----:B------:R-:W-:Y:S02]  /*22e0*/  IMAD.IADD R105, R105, 0x1, R9 ;  /* 0x0000000169697824 */ /* 0x000fe400078e0209 */
[----:B------:R-:W-:Y:S01]  /*22f0*/  IMAD.IADD R103, R9, 0x1, R103 ;  /* 0x0000000109677824 */ /* 0x000fe200078e0267 */
[----:B------:R-:W-:Y:S01]  /*2300*/  SEL R9, R97, RZ, P5 ;  /* 0x000000ff61097207 */ /* 0x000fe20002800000 */
[----:B------:R-:W-:Y:S01]  /*2310*/  IMAD.IADD R8, R169, 0x1, R6 ;  /* 0x00000001a9087824 */ /* 0x000fe200078e0206 */
[----:B------:R-:W-:-:S02]  /*2320*/  SHF.R.S32.HI R6, RZ, 0x1f, R7 ;  /* 0x0000001fff067819 */ /* 0x000fc40000011407 */
[----:B------:R-:W-:Y:S01]  /*2330*/  LOP3.LUT R13, R13, 0xfffffffe, RZ, 0xc0, !PT ;  /* 0xfffffffe0d0d7812 */ /* 0x000fe200078ec0ff */
[----:B------:R-:W-:Y:S01]  /*2340*/  IMAD.IADD R12, R170, 0x1, R9 ;  /* 0x00000001aa0c7824 */ /* 0x000fe200078e0209 */
[----:B------:R-:W-:Y:S02]  /*2350*/  SHF.R.S32.HI R9, RZ, 0x1f, R8 ;  /* 0x0000001fff097819 */ /* 0x000fe40000011408 */
[CC--:B------:R-:W-:Y:S02]  /*2360*/  LEA.HI R21, R6.reuse, R7.reuse, RZ, 0x4 ;  /* 0x0000000706157211 */ /* 0x0c0fe400078f20ff */
[----:B------:R-:W-:Y:S02]  /*2370*/  LEA.HI R7, R6, R7, RZ, 0x6 ;  /* 0x0000000706077211 */ /* 0x000fe400078f30ff */
[----:B------:R-:W-:Y:S02]  /*2380*/  @P5 LOP3.LUT R13, R13, 0x1, RZ, 0xfc, !PT ;  /* 0x000000010d0d5812 */ /* 0x000fe400078efcff */
[----:B------:R-:W-:-:S02]  /*2390*/  LEA.HI R25, R9, R8, RZ, 0x4 ;  /* 0x0000000809197211 */ /* 0x000fc400078f20ff */
[----:B------:R-:W-:Y:S02]  /*23a0*/  LEA.HI R8, R9, R8, RZ, 0x6 ;  /* 0x0000000809087211 */ /* 0x000fe400078f30ff */
[----:B------:R-:W-:Y:S01]  /*23b0*/  SHF.R.S32.HI R7, RZ, 0x6, R7 ;  /* 0x00000006ff077819 */ /* 0x000fe20000011407 */
[----:B------:R0:W-:Y:S01]  /*23c0*/  STL [R1+0x18], R13 ;  /* 0x0000180d01007387 */ /* 0x0001e20000100800 */
[----:B------:R-:W-:Y:S02]  /*23d0*/  SHF.R.S32.HI R9, RZ, 0x6, R8 ;  /* 0x00000006ff097819 */ /* 0x000fe40000011408 */
[C---:B------:R-:W-:Y:S01]  /*23e0*/  LOP3.LUT R10, R172.reuse, 0x30, R25, 0xf8, !PT ;  /* 0x00000030ac0a7812 */ /* 0x040fe200078ef819 */
[C---:B------:R-:W-:Y:S01]  /*23f0*/  IMAD R135, R7.reuse, 0x2800, R174 ;  /* 0x0000280007877824 */ /* 0x040fe200078e02ae */
[----:B------:R-:W-:Y:S01]  /*2400*/  LOP3.LUT R8, R172, 0x30, R21, 0xf8, !PT ;  /* 0x00000030ac087812 */ /* 0x000fe200078ef815 */
[----:B------:R-:W-:Y:S01]  /*2410*/  IMAD R133, R7, 0x2800, R197 ;  /* 0x0000280007857824 */ /* 0x000fe200078e02c5 */
[----:B------:R-:W-:-:S02]  /*2420*/  LOP3.LUT R7, R10, R173, RZ, 0x3c, !PT ;  /* 0x000000ad0a077212 */ /* 0x000fc400078e3cff */
[----:B0-----:R-:W-:Y:S01]  /*2430*/  SHF.R.S32.HI R13, RZ, 0x1f, R12 ;  /* 0x0000001fff0d7819 */ /* 0x001fe2000001140c */
[----:B------:R-:W-:Y:S01]  /*2440*/  IMAD R134, R9, 0x2800, R174 ;  /* 0x0000280009867824 */ /* 0x000fe200078e02ae */
[----:B------:R-:W-:Y:S02]  /*2450*/  SHF.R.U32.HI R6, RZ, 0x3, R196 ;  /* 0x00000003ff067819 */ /* 0x000fe400000116c4 */
[CC--:B------:R-:W-:Y:S02]  /*2460*/  LEA.HI R27, R13.reuse, R12.reuse, RZ, 0x4 ;  /* 0x0000000c0d1b7211 */ /* 0x0c0fe400078f20ff */
[----:B------:R-:W-:Y:S02]  /*2470*/  LOP3.LUT R11, R196, 0x30, R21, 0xf8, !PT ;  /* 0x00000030c40b7812 */ /* 0x000fe400078ef815 */
[----:B------:R-:W-:Y:S02]  /*2480*/  LEA.HI R12, R13, R12, RZ, 0x6 ;  /* 0x0000000c0d0c7211 */ /* 0x000fe400078f30ff */
[----:B------:R-:W-:Y:S01]  /*2490*/  LOP3.LUT R8, R8, R173, RZ, 0x3c, !PT ;  /* 0x000000ad08087212 */ /* 0x000fe200078e3cff */
[----:B------:R-:W-:Y:S01]  /*24a0*/  IMAD.IADD R134, R134, 0x1, R7 ;  /* 0x0000000186867824 */ /* 0x000fe200078e0207 */
[----:B------:R-:W-:-:S02]  /*24b0*/  LOP3.LUT R10, R11, R6, RZ, 0x3c, !PT ;  /* 0x000000060b0a7212 */ /* 0x000fc400078e3cff */
[----:B------:R-:W-:Y:S02]  /*24c0*/  SHF.R.S32.HI R12, RZ, 0x6, R12 ;  /* 0x00000006ff0c7819 */ /* 0x000fe4000001140c */
[C---:B------:R-:W-:Y:S02]  /*24d0*/  LOP3.LUT R7, R196.reuse, 0x30, R25, 0xf8, !PT ;  /* 0x00000030c4077812 */ /* 0x040fe400078ef819 */
[----:B------:R-:W-:Y:S01]  /*24e0*/  LOP3.LUT R11, R196, 0x30, R27, 0xf8, !PT ;  /* 0x00000030c40b7812 */ /* 0x000fe200078ef81b */
[----:B------:R-:W-:Y:S01]  /*24f0*/  IMAD.IADD R135, R135, 0x1, R8 ;  /* 0x0000000187877824 */ /* 0x000fe200078e0208 */
[----:B------:R-:W-:Y:S01]  /*2500*/  IADD3 R133, R133, R10, RZ ;  /* 0x0000000a85857210 */ /* 0x000fe20007ffe0ff */
[----:B------:R-:W-:Y:S01]  /*2510*/  IMAD R131, R9, 0x2800, R197 ;  /* 0x0000280009837824 */ /* 0x000fe200078e02c5 */
[----:B------:R-:W-:Y:S02]  /*2520*/  LOP3.LUT R8, R172, 0x30, R27, 0xf8, !PT ;  /* 0x00000030ac087812 */ /* 0x000fe400078ef81b */
[----:B------:R-:W-:Y:S01]  /*2530*/  SHF.R.S32.HI R9, RZ, 0x1f, R121 ;  /* 0x0000001fff097819 */ /* 0x000fe20000011479 */
[----:B------:R-:W-:Y:S01]  /*2540*/  IMAD R130, R12, 0x2800, R197 ;  /* 0x000028000c827824 */ /* 0x000fe200078e02c5 */
[----:B------:R-:W-:-:S02]  /*2550*/  LOP3.LUT R10, R7, R6, RZ, 0x3c, !PT ;  /* 0x00000006070a7212 */ /* 0x000fc400078e3cff */
[----:B------:R-:W-:Y:S02]  /*2560*/  LOP3.LUT R11, R11, R6, RZ, 0x3c, !PT ;  /* 0x000000060b0b7212 */ /* 0x000fe400078e3cff */
[----:B------:R-:W-:Y:S01]  /*2570*/  LOP3.LUT R7, R8, R173, RZ, 0x3c, !PT ;  /* 0x000000ad08077212 */ /* 0x000fe200078e3cff */
[----:B------:R-:W-:Y:S01]  /*2580*/  IMAD R8, R9, R106, RZ ;  /* 0x0000006a09087224 */ /* 0x000fe200078e02ff */
[----:B------:R-:W-:Y:S01]  /*2590*/  R2P PR, R220, 0x6 ;  /* 0x00000006dc007804 */ /* 0x000fe20000000000 */
[----:B------:R-:W-:Y:S02]  /*25a0*/  IMAD.IADD R131, R131, 0x1, R10 ;  /* 0x0000000183837824 */ /* 0x000fe400078e020a */
[----:B------:R-:W-:Y:S02]  /*25b0*/  IMAD.IADD R130, R130, 0x1, R11 ;  /* 0x0000000182827824 */ /* 0x000fe400078e020b */
[----:B------:R-:W-:Y:S02]  /*25c0*/  IMAD R11, R113, 0xa0, RZ ;  /* 0x000000a0710b7824 */ /* 0x000fe400078e02ff */
[----:B------:R-:W-:-:S02]  /*25d0*/  IMAD R10, R9, R100, RZ ;  /* 0x00000064090a7224 */ /* 0x000fc400078e02ff */
[----:B------:R-:W-:Y:S01]  /*25e0*/  IMAD.WIDE.U32 R112, R112, 0xa0, RZ ;  /* 0x000000a070707825 */ /* 0x000fe200078e00ff */
[----:B------:R-:W-:-:S03]  /*25f0*/  SEL R30, RZ, 0x20, P4 ;  /* 0x00000020ff1e7807 */ /* 0x000fc60002000000 */
[C---:B------:R-:W-:Y:S02]  /*2600*/  IMAD R15, R121.reuse, R107, R8 ;  /* 0x0000006b790f7224 */ /* 0x040fe400078e0208 */
[----:B------:R-:W-:Y:S01]  /*2610*/  IMAD R132, R12, 0x2800, R174 ;  /* 0x000028000c847824 */ /* 0x000fe200078e02ae */
[----:B------:R-:W-:Y:S01]  /*2620*/  SHF.L.U64.HI R9, R100, 0x7, R101 ;  /* 0x0000000764097819 */ /* 0x000fe20000010265 */
[----:B------:R-:W-:Y:S01]  /*2630*/  IMAD R29, R121, R101, R10 ;  /* 0x00000065791d7224 */ /* 0x000fe200078e020a */
[----:B------:R-:W-:Y:S01]  /*2640*/  SEL R119, R119, 0xffffffe0, !P1 ;  /* 0xffffffe077777807 */ /* 0x000fe20004800000 */
[----:B------:R-:W-:Y:S01]  /*2650*/  IMAD R13, R101, 0xa0, RZ ;  /* 0x000000a0650d7824 */ /* 0x000fe200078e02ff */
[----:B------:R-:W-:Y:S01]  /*2660*/  IADD3 R98, P1, R168, R99, RZ ;  /* 0x00000063a8627210 */ /* 0x000fe20007f3e0ff */
[----:B------:R-:W-:Y:S02]  /*2670*/  IMAD.SHL.U32 R10, R100, 0x80, RZ ;  /* 0x00000080640a7824 */ /* 0x000fe400078e00ff */
[----:B------:R-:W-:Y:S01]  /*2680*/  IMAD.WIDE.U32 R104, R121, R100, R104 ;  /* 0x0000006479687225 */ /* 0x000fe200078e0068 */
[----:B------:R-:W-:-:S03]  /*2690*/  LOP3.LUT R20, R21, 0xfffffff0, RZ, 0xc0, !PT ;  /* 0xfffffff015147812 */ /* 0x000fc600078ec0ff */
[----:B------:R-:W-:Y:S01]  /*26a0*/  IMAD.WIDE.U32 R102, R121, R100, R102 ;  /* 0x0000006479667225 */ /* 0x000fe200078e0066 */
[----:B------:R-:W-:-:S03]  /*26b0*/  SHF.L.U32 R8, R106, 0x7, RZ ;  /* 0x000000076a087819 */ /* 0x000fc600000006ff */
[----:B------:R-:W-:Y:S02]  /*26c0*/  IMAD.IADD R122, R113, 0x1, R11 ;  /* 0x00000001717a7824 */ /* 0x000fe400078e020b */
[----:B------:R-:W-:Y:S01]  /*26d0*/  IMAD.WIDE.U32 R100, R100, 0xa0, RZ ;  /* 0x000000a064647825 */ /* 0x000fe200078e00ff */
[----:B------:R-:W-:-:S03]  /*26e0*/  SEL R118, R118, 0xffffffc0, !P2 ;  /* 0xffffffc076767807 */ /* 0x000fc60005000000 */
[----:B------:R-:W-:Y:S02]  /*26f0*/  IMAD.IADD R11, R111, 0x1, R15 ;  /* 0x000000016f0b7824 */ /* 0x000fe400078e020f */
[----:B------:R-:W-:Y:S01]  /*2700*/  IMAD.IADD R12, R15, 0x1, R109 ;  /* 0x000000010f0c7824 */ /* 0x000fe200078e026d */
[----:B------:R-:W-:Y:S01]  /*2710*/  SHF.R.S32.HI R15, RZ, 0x4, R21 ;  /* 0x00000004ff0f7819 */ /* 0x000fe20000011415 */
[----:B------:R-:W-:Y:S01]  /*2720*/  IMAD.IADD R132, R132, 0x1, R7 ;  /* 0x0000000184847824 */ /* 0x000fe200078e0207 */
[C---:B------:R-:W-:Y:S01]  /*2730*/  SHF.L.U64.HI R7, R106.reuse, 0x7, R107 ;  /* 0x000000076a077819 */ /* 0x040fe2000001026b */
[----:B------:R-:W-:Y:S01]  /*2740*/  IMAD.WIDE.U32 R106, R106, 0xa0, RZ ;  /* 0x000000a06a6a7825 */ /* 0x000fe200078e00ff */
[----:B------:R-:W-:Y:S02]  /*2750*/  SHF.R.S32.HI R21, RZ, 0x4, R25 ;  /* 0x00000004ff157819 */ /* 0x000fe40000011419 */
[----:B------:R-:W-:Y:S02]  /*2760*/  SHF.R.S32.HI R26, RZ, 0x4, R27 ;  /* 0x00000004ff1a7819 */ /* 0x000fe4000001141b */
[----:B------:R-:W-:-:S02]  /*2770*/  LOP3.LUT R37, R33, R30, RZ, 0xfc, !PT ;  /* 0x0000001e21257212 */ /* 0x000fc400078efcff */
[----:B------:R-:W-:Y:S02]  /*2780*/  LOP3.LUT R25, R25, 0xfffffff0, RZ, 0xc0, !PT ;  /* 0xfffffff019197812 */ /* 0x000fe400078ec0ff */
[----:B------:R-:W-:Y:S01]  /*2790*/  LOP3.LUT R27, R27, 0xfffffff0, RZ, 0xc0, !PT ;  /* 0xfffffff01b1b7812 */ /* 0x000fe200078ec0ff */
[----:B------:R-:W-:Y:S01]  /*27a0*/  IMAD.X R99, R14, 0x1, R137, P1 ;  /* 0x000000010e637824 */ /* 0x000fe200008e0689 */
[----:B------:R-:W-:Y:S01]  /*27b0*/  IADD3 R124, R101, R13, RZ ;  /* 0x0000000d657c7210 */ /* 0x000fe20007ffe0ff */
[----:B------:R-:W-:Y:S01]  /*27c0*/  IMAD.IADD R13, R105, 0x1, R29 ;  /* 0x00000001690d7824 */ /* 0x000fe200078e021d */
[----:B------:R-:W-:Y:S01]  /*27d0*/  LOP3.LUT R32, R33, 0x1, RZ, 0xc0, !PT ;  /* 0x0000000121207812 */ /* 0x000fe200078ec0ff */
[----:B------:R-:W-:Y:S01]  /*27e0*/  IMAD.IADD R14, R29, 0x1, R103 ;  /* 0x000000011d0e7824 */ /* 0x000fe200078e0267 */
[----:B------:R-:W-:Y:S01]  /*27f0*/  LOP3.LUT R33, R37, 0x2, RZ, 0xc0, !PT ;  /* 0x0000000225217812 */ /* 0x000fe200078ec0ff */
[----:B------:R-:W-:Y:S01]  /*2800*/  IMAD.IADD R129, R119, 0x1, R118 ;  /* 0x0000000177817824 */ /* 0x000fe200078e0276 */
[----:B------:R-:W-:Y:S01]  /*2810*/  LOP3.LUT R34, R37, 0x4, RZ, 0xc0, !PT ;  /* 0x0000000425227812 */ /* 0x000fe200078ec0ff */
[----:B------:R-:W-:Y:S01]  /*2820*/  IMAD.IADD R123, R107, 0x1, R123 ;  /* 0x000000016b7b7824 */ /* 0x000fe200078e027b */
[----:B------:R-:W-:-:S02]  /*2830*/  LOP3.LUT R35, R37, 0x8, RZ, 0xc0, !PT ;  /* 0x0000000825237812 */ /* 0x000fc400078ec0ff */
[----:B------:R-:W-:Y:S02]  /*2840*/  LOP3.LUT R36, R37, 0x10, RZ, 0xc0, !PT ;  /* 0x0000001025247812 */ /* 0x000fe400078ec0ff */
[----:B------:R-:W-:Y:S02]  /*2850*/  SHF.L.U32 R97, R97, 0x1, RZ ;  /* 0x0000000161617819 */ /* 0x000fe400000006ff */
[----:B------:R-:W-:Y:S02]  /*2860*/  SHF.R.S32.HI R28, RZ, 0x1f, R20 ;  /* 0x0000001fff1c7819 */ /* 0x000fe40000011414 */
[----:B------:R-:W-:Y:S02]  /*2870*/  SHF.R.S32.HI R29, RZ, 0x1f, R25 ;  /* 0x0000001fff1d7819 */ /* 0x000fe40000011419 */
[----:B------:R-:W-:Y:S02]  /*2880*/  SHF.R.S32.HI R30, RZ, 0x1f, R27 ;  /* 0x0000001fff1e7819 */ /* 0x000fe4000001141b */
[----:B------:R-:W-:-:S02]  /*2890*/  IADD3 R31, R115, R31, RZ ;  /* 0x0000001f731f7210 */ /* 0x000fc40007ffe0ff */
[----:B------:R-:W-:-:S07]  /*28a0*/  LOP3.LUT R37, R37, 0x20, RZ, 0xc0, !PT ;  /* 0x0000002025257812 */ /* 0x000fce00078ec0ff */
.L_x_522:
[----:B0-23--:R-:W2:Y:S01]  /*28b0*/  LDL.LU R40, [R1+0x18] ;  /* 0x0000180001287983 */ /* 0x00dea20000300800 */
[----:B------:R-:W0:Y:S01]  /*28c0*/  LDC.64 R126, c[0x0][0x2d8] ;  /* 0x0000b600ff7e7b82 */ /* 0x000e220000000a00 */
[----:B------:R-:W-:Y:S01]  /*28d0*/  VIADD R43, R24, 0xffffffff ;  /* 0xffffffff182b7836 */ /* 0x000fe20000000000 */
[----:B------:R-:W-:Y:S05]  /*28e0*/  YIELD ;  /* 0x0000000000007946 */ /* 0x000fea0003800000 */
[----:B------:R-:W-:Y:S01]  /*28f0*/  ISETP.GT.AND P4, PT, R43, R120, PT ;  /* 0x000000782b00720c */ /* 0x000fe20003f84270 */
[----:B------:R-:W1:Y:S01]  /*2900*/  LDC R136, c[0x0][0x3d4] ;  /* 0x0000f500ff887b82 */ /* 0x000e620000000800 */
[----:B------:R-:W-:Y:S01]  /*2910*/  SHF.R.S32.HI R38, RZ, 0x1f, R43 ;  /* 0x0000001fff267819 */ /* 0x000fe2000001142b */
[-C--:B------:R-:W-:Y:S01]  /*2920*/  IMAD R39, R122, R43.reuse, RZ ;  /* 0x0000002b7a277224 */ /* 0x080fe200078e02ff */
[----:B------:R-:W-:Y:S01]  /*2930*/  BSSY B0, `(.L_x_423) ;  /* 0x0000cae000007945 */ /* 0x000fe20003800000 */
[----:B------:R-:W-:-:S04]  /*2940*/  IMAD.WIDE.U32 R140, R112, R43, RZ ;  /* 0x0000002b708c7225 */ /* 0x000fc800078e00ff */
[----:B------:R-:W-:Y:S01]  /*2950*/  IMAD R39, R38, R112, R39 ;  /* 0x0000007026277224 */ /* 0x000fe200078e0227 */
[----:B------:R-:W-:Y:S01]  /*2960*/  IADD3 R45, P1, P2, R3, R140, R128 ;  /* 0x0000008c032d7210 */ /* 0x000fe20007a3e080 */
[----:B------:R-:W-:Y:S02]  /*2970*/  IMAD R47, R19, 0x7800, R202 ;  /* 0x00007800132f7824 */ /* 0x000fe400078e02ca */
[----:B------:R-:W-:Y:S02]  /*2980*/  IMAD.IADD R93, R141, 0x1, R39 ;  /* 0x000000018d5d7824 */ /* 0x000fe400078e0227 */
[----:B------:R-:W-:Y:S02]  /*2990*/  IMAD R39, R19, 0x7800, R203 ;  /* 0x0000780013277824 */ /* 0x000fe400078e02cb */
[----:B------:R-:W-:Y:S01]  /*29a0*/  IMAD.IADD R47, R18, 0x1, R47 ;  /* 0x00000001122f7824 */ /* 0x000fe200078e022f */
[----:B------:R-:W-:Y:S02]  /*29b0*/  IADD3.X R24, R4, R93, R125, P1, P2 ;  /* 0x0000005d04187210 */ /* 0x000fe40000fe447d */
[----:B0-----:R-:W-:-:S02]  /*29c0*/  IADD3 R48, P1, P2, R140, R126, R3 ;  /* 0x0000007e8c307210 */ /* 0x001fc40007a3e003 */
[----:B------:R-:W-:Y:S02]  /*29d0*/  IADD3 R46, R18, R39, RZ ;  /* 0x00000027122e7210 */ /* 0x000fe40007ffe0ff */
[----:B------:R-:W-:Y:S02]  /*29e0*/  IADD3.X R49, R93, R127, R4, P1, P2 ;  /* 0x0000007f5d317210 */ /* 0x000fe40000fe4404 */
[----:B-1----:R-:W-:Y:S02]  /*29f0*/  ISETP.GE.AND P1, PT, R136, 0x1, PT ;  /* 0x000000018800780c */ /* 0x002fe40003f26270 */
[----:B------:R-:W-:-:S05]  /*2a00*/  IADD3 R44, P2, R45, R126, RZ ;  /* 0x0000007e2d2c7210 */ /* 0x000fca0007f5e0ff */
[----:B------:R-:W-:Y:S02]  /*2a10*/  IMAD.X R45, R24, 0x1, R127, P2 ;  /* 0x00000001182d7824 */ /* 0x000fe400010e067f */
[----:B------:R-:W-:Y:S01]  /*2a20*/  IMAD.MOV.U32 R24, RZ, RZ, R43 ;  /* 0x000000ffff187224 */ /* 0x000fe200078e002b */
[----:B--2---:R-:W-:-:S04]  /*2a30*/  LOP3.LUT R40, R40, 0xfffffffd, RZ, 0xc0, !PT ;  /* 0xfffffffd28287812 */ /* 0x004fc800078ec0ff */
[----:B------:R-:W-:-:S05]  /*2a40*/  @P4 LOP3.LUT R40, R40, 0x2, RZ, 0xfc, !PT ;  /* 0x0000000228284812 */ /* 0x000fca00078efcff */
[----:B------:R0:W-:Y:S01]  /*2a50*/  STL [R1+0x18], R40 ;  /* 0x0000182801007387 */ /* 0x0001e20000100800 */
[----:B------:R-:W-:Y:S05]  /*2a60*/  @!P1 BRA `(.L_x_424) ;  /* 0x000000c400909947 */ /* 0x000fea0003800000 */
[----:B------:R-:W-:Y:S01]  /*2a70*/  ULDC.U8 UR4, c[0x0][0x3f0] ;  /* 0x0000fc0000047ab9 */ /* 0x000fe20000000000 */
[-C--:B------:R-:W-:Y:S01]  /*2a80*/  IMAD R39, R123, R43.reuse, RZ ;  /* 0x0000002b7b277224 */ /* 0x080fe200078e02ff */
[----:B------:R-:W-:Y:S01]  /*2a90*/  ISETP.NE.AND P1, PT, RZ, UR4, PT ;  /* 0x00000004ff007c0c */ /* 0x000fe2000bf25270 */
[-C--:B------:R-:W-:Y:S02]  /*2aa0*/  IMAD R41, R124, R43.reuse, RZ ;  /* 0x0000002b7c297224 */ /* 0x080fe400078e02ff */
[C---:B------:R-:W-:Y:S02]  /*2ab0*/  IMAD R39, R38.reuse, R106, R39 ;  /* 0x0000006a26277224 */ /* 0x040fe400078e0227 */
[----:B------:R-:W-:Y:S02]  /*2ac0*/  IMAD R41, R38, R100, R41 ;  /* 0x0000006426297224 */ /* 0x000fe400078e0229 */
[----:B------:R-:W-:Y:S02]  /*2ad0*/  IMAD R38, R24, -0xa0, R2 ;  /* 0xffffff6018267824 */ /* 0x000fe400078e0202 */
[----:B------:R-:W-:-:S03]  /*2ae0*/  IMAD.WIDE.U32 R90, R106, R43, RZ ;  /* 0x0000002b6a5a7225 */ /* 0x000fc600078e00ff */
[----:B------:R-:W-:Y:S01]  /*2af0*/  VIMNMX R38, R38, 0xa0, PT ;  /* 0x000000a026267848 */ /* 0x000fe20003fe0100 */
[----:B------:R-:W-:-:S04]  /*2b00*/  IMAD.WIDE.U32 R88, R100, R43, RZ ;  /* 0x0000002b64587225 */ /* 0x000fc800078e00ff */
[----:B------:R-:W-:Y:S02]  /*2b10*/  IMAD.IADD R39, R91, 0x1, R39 ;  /* 0x000000015b277824 */ /* 0x000fe400078e0227 */
[----:B------:R-:W-:Y:S01]  /*2b20*/  IMAD.IADD R96, R89, 0x1, R41 ;  /* 0x0000000159607824 */ /* 0x000fe200078e0229 */
[----:B------:R-:W-:Y:S06]  /*2b30*/  @!P1 BRA `(.L_x_425) ;  /* 0x0000005c00dc9947 */ /* 0x000fec0003800000 */
[----:B------:R-:W-:Y:S01]  /*2b40*/  ISETP.GE.AND P2, PT, R168, R38, PT ;  /* 0x00000026a800720c */ /* 0x000fe20003f46270 */
[----:B------:R-:W-:Y:S01]  /*2b50*/  BSSY B1, `(.L_x_426) ;  /* 0x0000038000017945 */ /* 0x000fe20003800000 */
        /* <DEDUP_REMOVED lines=13> */
[----:B------:R-:W-:Y:S06]  /*2c30*/  @P2 BRA `(.L_x_427) ;  /* 0x0000000000a42947 */ /* 0x000fec0003800000 */
[----:B------:R-:W-:Y:S01]  /*2c40*/  ULDC.64 UR4, c[0x0][0x3c8] ;  /* 0x0000f20000047ab9 */ /* 0x000fe20000000a00 */
[----:B------:R-:W-:Y:S02]  /*2c50*/  CS2R R138, SRZ ;  /* 0x00000000008a7805 */ /* 0x000fe4000001ff00 */
[----:B0-----:R-:W-:Y:S02]  /*2c60*/  IADD3 R40, P1, P4, R110, UR4, R90 ;  /* 0x000000046e287c10 */ /* 0x001fe4000fc3e05a */
[----:B------:R-:W-:Y:S01]  /*2c70*/  CS2R R140, SRZ ;  /* 0x00000000008c7805 */ /* 0x000fe2000001ff00 */
[----:B------:R-:W-:Y:S01]  /*2c80*/  VIADD R53, R16, 0x10 ;  /* 0x0000001010357836 */ /* 0x000fe20000000000 */
[----:B------:R-:W-:Y:S01]  /*2c90*/  IADD3.X R41, R11, UR5, R39, P1, P4 ;  /* 0x000000050b297c10 */ /* 0x000fe20008fe8427 */
[----:B------:R-:W-:Y:S02]  /*2ca0*/  ULDC.64 UR4, c[0x0][0x3e0] ;  /* 0x0000f80000047ab9 */ /* 0x000fe40000000a00 */
[----:B------:R-:W-:-:S04]  /*2cb0*/  IADD3 R42, P1, P4, R104, UR4, R88 ;  /* 0x00000004682a7c10 */ /* 0x000fc8000fc3e058 */
[----:B------:R-:W-:Y:S02]  /*2cc0*/  IADD3.X R43, R13, UR5, R96, P1, P4 ;  /* 0x000000050d2b7c10 */ /* 0x000fe40008fe8460 */
[----:B------:R-:W-:Y:S02]  /*2cd0*/  ISETP.GE.AND P1, PT, R16, R136, PT ;  /* 0x000000881000720c */ /* 0x000fe40003f26270 */
[----:B------:R-:W-:Y:S02]  /*2ce0*/  CS2R R94, SRZ ;  /* 0x00000000005e7805 */ /* 0x000fe4000001ff00 */
[----:B------:R-:W-:-:S09]  /*2cf0*/  CS2R R126, SRZ ;  /* 0x00000000007e7805 */ /* 0x000fd2000001ff00 */
[----:B------:R1:W5:Y:S04]  /*2d00*/  @!P1 LDG.E.64 R138, desc[UR54][R40.64] ;  /* 0x00000036288a9981 */ /* 0x000368000c1e1b00 */
[----:B------:R1:W5:Y:S01]  /*2d10*/  @!P1 LDG.E.64 R140, desc[UR54][R42.64] ;  /* 0x000000362a8c9981 */ /* 0x000362000c1e1b00 */
[----:B------:R-:W-:Y:S02]  /*2d20*/  ISETP.GE.AND P1, PT, R53, R136, PT ;  /* 0x000000883500720c */ /* 0x000fe40003f26270 */
[----:B------:R-:W-:Y:S02]  /*2d30*/  IADD3 R53, R16, 0x20, RZ ;  /* 0x0000002010357810 */ /* 0x000fe40007ffe0ff */
[----:B------:R-:W-:Y:S02]  /*2d40*/  CS2R R86, SRZ ;  /* 0x0000000000567805 */ /* 0x000fe4000001ff00 */
[----:B------:R-:W-:-:S07]  /*2d50*/  CS2R R92, SRZ ;  /* 0x00000000005c7805 */ /* 0x000fce000001ff00 */
[----:B------:R1:W5:Y:S04]  /*2d60*/  @!P1 LDG.E.64 R94, desc[UR54][R40.64+0x10] ;  /* 0x00001036285e9981 */ /* 0x000368000c1e1b00 */
[----:B------:R1:W5:Y:S01]  /*2d70*/  @!P1 LDG.E.64 R126, desc[UR54][R42.64+0x10] ;  /* 0x000010362a7e9981 */ /* 0x000362000c1e1b00 */
[----:B------:R-:W-:Y:S01]  /*2d80*/  ISETP.GE.AND P1, PT, R53, R136, PT ;  /* 0x000000883500720c */ /* 0x000fe20003f26270 */
[----:B------:R-:W-:Y:S01]  /*2d90*/  VIADD R53, R16, 0x30 ;  /* 0x0000003010357836 */ /* 0x000fe20000000000 */
[----:B------:R-:W-:Y:S02]  /*2da0*/  CS2R R82, SRZ ;  /* 0x0000000000527805 */ /* 0x000fe4000001ff00 */
[----:B------:R-:W-:-:S09]  /*2db0*/  CS2R R84, SRZ ;  /* 0x0000000000547805 */ /* 0x000fd2000001ff00 */
        /* <DEDUP_REMOVED lines=14> */
[----:B------:R-:W-:-:S13]  /*2ea0*/  ISETP.GE.AND P1, PT, R53, R136, PT ;  /* 0x000000883500720c */ /* 0x000fda0003f26270 */
[----:B------:R1:W5:Y:S04]  /*2eb0*/  @!P1 LDG.E.64 R74, desc[UR54][R40.64+0x50] ;  /* 0x00005036284a9981 */ /* 0x000368000c1e1b00 */
[----:B------:R1:W5:Y:S02]  /*2ec0*/  @!P1 LDG.E.64 R76, desc[UR54][R42.64+0x50] ;  /* 0x000050362a4c9981 */ /* 0x000364000c1e1b00 */
.L_x_427:
[----:B------:R-:W-:Y:S05]  /*2ed0*/  BSYNC B1 ;  /* 0x0000000000017941 */ /* 0x000fea0003800000 */
.L_x_426:
        /* <DEDUP_REMOVED lines=11> */
[----:B------:R-:W-:Y:S01]  /*2f90*/  CS2R R68, SRZ ;  /* 0x0000000000447805 */ /* 0x000fe2000001ff00 */
[----:B-----5:R-:W-:Y:S01]  /*2fa0*/  IMAD.MOV.U32 R151, RZ, RZ, R74 ;  /* 0x000000ffff977224 */ /* 0x020fe200078e004a */
[----:B------:R-:W-:-:S02]  /*2fb0*/  MOV R154, R78 ;  /* 0x0000004e009a7202 */ /* 0x000fc40000000f00 */
[----:B------:R-:W-:Y:S01]  /*2fc0*/  CS2R R72, SRZ ;  /* 0x0000000000487805 */ /* 0x000fe2000001ff00 */
[----:B------:R-:W-:Y:S06]  /*2fd0*/  @P4 BRA `(.L_x_429) ;  /* 0x0000000000b44947 */ /* 0x000fec0003800000 */
[----:B01----:R-:W-:Y:S01]  /*2fe0*/  IADD3 R40, P1, P5, R110, R90, R8 ;  /* 0x0000005a6e287210 */ /* 0x003fe20007d3e008 */
[----:B------:R-:W-:Y:S01]  /*2ff0*/  ULDC.64 UR4, c[0x0][0x3c8] ;  /* 0x0000f20000047ab9 */ /* 0x000fe20000000a00 */
[----:B------:R-:W-:Y:S02]  /*3000*/  CS2R R70, SRZ ;  /* 0x0000000000467805 */ /* 0x000fe4000001ff00 */
[----:B------:R-:W-:Y:S02]  /*3010*/  CS2R R72, SRZ ;  /* 0x0000000000487805 */ /* 0x000fe4000001ff00 */
[----:B------:R-:W-:Y:S02]  /*3020*/  IADD3.X R39, R11, R39, R7, P1, P5 ;  /* 0x000000270b277210 */ /* 0x000fe40000fea407 */
[----:B------:R-:W-:-:S04]  /*3030*/  IADD3 R42, P1, P5, R104, R88, R10 ;  /* 0x00000058682a7210 */ /* 0x000fc80007d3e00a */
[----:B------:R-:W-:Y:S02]  /*3040*/  IADD3.X R96, R13, R96, R9, P1, P5 ;  /* 0x000000600d607210 */ /* 0x000fe40000fea409 */
[----:B------:R-:W-:-:S04]  /*3050*/  IADD3 R40, P1, R40, UR4, RZ ;  /* 0x0000000428287c10 */ /* 0x000fc8000ff3e0ff */
[----:B------:R-:W-:Y:S01]  /*3060*/  IADD3.X R41, R39, UR5, RZ, P1, !PT ;  /* 0x0000000527297c10 */ /* 0x000fe20008ffe4ff */
[----:B------:R-:W-:Y:S02]  /*3070*/  ULDC.64 UR4, c[0x0][0x3e0] ;  /* 0x0000f80000047ab9 */ /* 0x000fe40000000a00 */
[----:B------:R-:W-:-:S04]  /*3080*/  IADD3 R42, P1, R42, UR4, RZ ;  /* 0x000000042a2a7c10 */ /* 0x000fc8000ff3e0ff */
[----:B------:R-:W-:Y:S02]  /*3090*/  IADD3.X R43, R96, UR5, RZ, P1, !PT ;  /* 0x00000005602b7c10 */ /* 0x000fe40008ffe4ff */
[C---:B------:R-:W-:Y:S01]  /*30a0*/  ISETP.GE.AND P1, PT, R16.reuse, R136, PT ;  /* 0x000000881000720c */ /* 0x040fe20003f26270 */
        /* <DEDUP_REMOVED lines=29> */
[----:B------:R-:W-:-:S13]  /*3280*/  ISETP.GE.AND P1, PT, R39, R136, PT ;  /* 0x000000882700720c */ /* 0x000fda0003f26270 */
[----:B------:R2:W5:Y:S04]  /*3290*/  @!P1 LDG.E.64 R50, desc[UR54][R40.64+0x50] ;  /* 0x0000503628329981 */ /* 0x000568000c1e1b00 */
[----:B------:R2:W5:Y:S02]  /*32a0*/  @!P1 LDG.E.64 R52, desc[UR54][R42.64+0x50] ;  /* 0x000050362a349981 */ /* 0x000564000c1e1b00 */
.L_x_429:
[----:B------:R-:W-:Y:S05]  /*32b0*/  BSYNC B1 ;  /* 0x0000000000017941 */ /* 0x000fea0003800000 */
.L_x_428:
[----:B------:R-:W-:Y:S01]  /*32c0*/  UISETP.NE.AND UP0, UPT, UR53, 0x3, UPT ;  /* 0x000000033500788c */ /* 0x000fe2000bf05270 */
[----:B------:R-:W-:Y:S01]  /*32d0*/  IMAD.MOV.U32 R162, RZ, RZ, R82 ;  /* 0x000000ffffa27224 */ /* 0x000fe200078e0052 */
[----:B------:R-:W-:Y:S01]  /*32e0*/  MOV R157, R76 ;  /* 0x0000004c009d7202 */ /* 0x000fe20000000f00 */
[----:B------:R-:W-:Y:S01]  /*32f0*/  IMAD.MOV.U32 R164, RZ, RZ, R86 ;  /* 0x000000ffffa47224 */ /* 0x000fe200078e0056 */
[----:B------:R-:W-:Y:S01]  /*3300*/  MOV R177, R140 ;  /* 0x0000008c00b17202 */ /* 0x000fe20000000f00 */
[----:B------:R-:W-:Y:S01]  /*3310*/  IMAD.MOV.U32 R166, RZ, RZ, R94 ;  /* 0x000000ffffa67224 */ /* 0x000fe200078e005e */
[----:B------:R-:W-:Y:S01]  /*3320*/  PLOP3.LUT P1, PT, PT, PT, UP0, 0x80, 0x0 ;  /* 0x000000000000781c */ /* 0x000fe20003f2f008 */
[----:B------:R-:W-:Y:S01]  /*3330*/  IMAD.MOV.U32 R176, RZ, RZ, R138 ;  /* 0x000000ffffb07224 */ /* 0x000fe200078e008a */
[----:B-----5:R-:W-:Y:S01]  /*3340*/  MOV R152, R66 ;  /* 0x0000004200987202 */ /* 0x020fe20000000f00 */
[----:B------:R-:W-:Y:S01]  /*3350*/  IMAD.MOV.U32 R158, RZ, RZ, R80 ;  /* 0x000000ffff9e7224 */ /* 0x000fe200078e0050 */
[----:B------:R-:W-:Y:S01]  /*3360*/  MOV R150, R64 ;  /* 0x0000004000967202 */ /* 0x000fe20000000f00 */
[----:B------:R-:W-:-:S02]  /*3370*/  IMAD.MOV.U32 R163, RZ, RZ, R84 ;  /* 0x000000ffffa37224 */ /* 0x000fc400078e0054 */
[----:B------:R-:W-:Y:S02]  /*3380*/  IMAD.MOV.U32 R165, RZ, RZ, R92 ;  /* 0x000000ffffa57224 */ /* 0x000fe400078e005c */
[----:B------:R-:W-:Y:S02]  /*3390*/  IMAD.MOV.U32 R167, RZ, RZ, R126 ;  /* 0x000000ffffa77224 */ /* 0x000fe400078e007e */
[----:B------:R-:W-:Y:S02]  /*33a0*/  IMAD.MOV.U32 R89, RZ, RZ, R50 ;  /* 0x000000ffff597224 */ /* 0x000fe400078e0032 */
[----:B------:R-:W-:Y:S02]  /*33b0*/  IMAD.MOV.U32 R90, RZ, RZ, R54 ;  /* 0x000000ffff5a7224 */ /* 0x000fe400078e0036 */
[----:B------:R-:W-:Y:S02]  /*33c0*/  IMAD.MOV.U32 R142, RZ, RZ, R58 ;  /* 0x000000ffff8e7224 */ /* 0x000fe400078e003a */
[----:B------:R-:W-:-:S02]  /*33d0*/  IMAD.MOV.U32 R149, RZ, RZ, R62 ;  /* 0x000000ffff957224 */ /* 0x000fc400078e003e */
[----:B------:R-:W-:Y:S02]  /*33e0*/  IMAD.MOV.U32 R155, RZ, RZ, R70 ;  /* 0x000000ffff9b7224 */ /* 0x000fe400078e0046 */
[----:B------:R-:W-:Y:S02]  /*33f0*/  IMAD.MOV.U32 R88, RZ, RZ, R52 ;  /* 0x000000ffff587224 */ /* 0x000fe400078e0034 */
[----:B------:R-:W-:Y:S02]  /*3400*/  IMAD.MOV.U32 R91, RZ, RZ, R56 ;  /* 0x000000ffff5b7224 */ /* 0x000fe400078e0038 */
[----:B------:R-:W-:Y:S02]  /*3410*/  IMAD.MOV.U32 R143, RZ, RZ, R60 ;  /* 0x000000ffff8f7224 */ /* 0x000fe400078e003c */
[----:B------:R-:W-:Y:S02]  /*3420*/  IMAD.MOV.U32 R153, RZ, RZ, R68 ;  /* 0x000000ffff997224 */ /* 0x000fe400078e0044 */
[----:B------:R-:W-:Y:S01]  /*3430*/  IMAD.MOV.U32 R156, RZ, RZ, R72 ;  /* 0x000000ffff9c7224 */ /* 0x000fe200078e0048 */
[----:B------:R-:W-:Y:S06]  /*3440*/  @!P1 BRA `(.L_x_430) ;  /* 0x0000000000049947 */ /* 0x000fec0003800000 */
[----:B------:R-:W-:Y:S01]  /*3450*/  BPT.TRAP 0x1 ;  /* 0x000000040000795c */ /* 0x000fe20000300000 */
.L_x_430:
[----:B------:R-:W-:Y:S01]  /*3460*/  IMAD R39, R19, 0x8, R18 ;  /* 0x0000000813277824 */ /* 0x000fe200078e0212 */
[----:B------:R-:W-:Y:S01]  /*3470*/  SHF.L.U32 R96, R171, 0x1f, RZ ;  /* 0x0000001fab607819 */ /* 0x000fe200000006ff */
[----:B------:R-:W-:Y:S03]  /*3480*/  BSSY B1, `(.L_x_431) ;  /* 0x0000003000017945 */ /* 0x000fe60003800000 */
[----:B------:R-:W3:Y:S02]  /*3490*/  SYNCS.PHASECHK.TRANS64.TRYWAIT P5, [R39+URZ+0x29890], R96 ;  /* 0x02989060270075a7 */ /* 0x000ee400080a017f */
[----:B---3--:R-:W-:Y:S05]  /*34a0*/  @!P5 BRA `(.L_x_432) ;  /* 0x00000234005cd947 */ /* 0x008fea0003800000 */
.L_x_736:
[----:B------:R-:W-:Y:S05]  /*34b0*/  BSYNC B1 ;  /* 0x0000000000017941 */ /* 0x000fea0003800000 */
.L_x_431:
[----:B------:R-:W-:Y:S04]  /*34c0*/  BSSY B1, `(.L_x_433) ;  /* 0x00002ac000017945 */ /* 0x000fe80003800000 */
[----:B------:R-:W-:Y:S05]  /*34d0*/  @P2 BRA `(.L_x_434) ;  /* 0x0000002800a82947 */ /* 0x000fea0003800000 */
[----:B------:R-:W-:Y:S01]  /*34e0*/  ISETP.NE.AND P2, PT, R32, RZ, PT ;  /* 0x000000ff2000720c */ /* 0x000fe20003f45270 */
[----:B------:R-:W-:-:S12]  /*34f0*/  BSSY B2, `(.L_x_435) ;  /* 0x000006f000027945 */ /* 0x000fd80003800000 */
[----:B------:R-:W-:Y:S05]  /*3500*/  @!P2 BRA `(.L_x_436) ;  /* 0x0000000400b4a947 */ /* 0x000fea0003800000 */
[----:B012---:R0:W1:Y:S01]  /*3510*/  LDS.128 R40, [R47+0x1a400] ;  /* 0x01a400002f287984 */ /* 0x0070620000000c00 */
[----:B------:R-:W-:Y:S01]  /*3520*/  ISETP.GE.AND P2, PT, R16, R136, PT ;  /* 0x000000881000720c */ /* 0x000fe20003f46270 */
[----:B------:R-:W-:-:S12]  /*3530*/  BSSY B3, `(.L_x_437) ;  /* 0x0000069000037945 */ /* 0x000fd80003800000 */
[----:B0-----:R-:W-:Y:S05]  /*3540*/  @P2 BRA `(.L_x_438) ;  /* 0x00000004009c2947 */ /* 0x001fea0003800000 */
[----:B------:R-:W-:Y:S02]  /*3550*/  SHF.R.U32.HI R138, RZ, 0x8, R139 ;  /* 0x00000008ff8a7819 */ /* 0x000fe4000001168b */
[----:B------:R-:W-:Y:S02]  /*3560*/  SHF.R.U32.HI R140, RZ, 0x8, R141 ;  /* 0x00000008ff8c7819 */ /* 0x000fe4000001168d */
[----:B------:R-:W-:Y:S01]  /*3570*/  SHF.R.U32.HI R181, RZ, 0x10, R139 ;  /* 0x00000010ffb57819 */ /* 0x000fe2000001168b */
[----:B------:R-:W-:Y:S01]  /*3580*/  IMAD.SHL.U32 R138, R138, 0x100, RZ ;  /* 0x000001008a8a7824 */ /* 0x000fe200078e00ff */
[----:B------:R-:W-:Y:S02]  /*3590*/  LOP3.LUT R139, R139, 0xff0000ff, RZ, 0xc0, !PT ;  /* 0xff0000ff8b8b7812 */ /* 0x000fe400078ec0ff */
[----:B------:R-:W-:Y:S02]  /*35a0*/  SHF.R.U32.HI R179, RZ, 0x10, R141 ;  /* 0x00000010ffb37819 */ /* 0x000fe4000001168d */
[----:B------:R-:W-:-:S02]  /*35b0*/  LOP3.LUT R178, R141, 0xff0000ff, RZ, 0xc0, !PT ;  /* 0xff0000ff8db27812 */ /* 0x000fc400078ec0ff */
[----:B------:R-:W-:Y:S01]  /*35c0*/  SHF.L.U32 R141, R140, 0x8, RZ ;  /* 0x000000088c8d7819 */ /* 0x000fe200000006ff */
[----:B-1----:R-:W-:Y:S01]  /*35d0*/  IMAD.MOV.U32 R140, RZ, RZ, R40 ;  /* 0x000000ffff8c7224 */ /* 0x002fe200078e0028 */
[----:B------:R-:W-:Y:S01]  /*35e0*/  LOP3.LUT R139, R139, 0xff00, R138, 0xf8, !PT ;  /* 0x0000ff008b8b7812 */ /* 0x000fe200078ef88a */
[----:B------:R-:W-:Y:S01]  /*35f0*/  IMAD.U32 R138, R181, 0x10000, RZ ;  /* 0x00010000b58a7824 */ /* 0x000fe200078e00ff */
[----:B------:R-:W-:Y:S01]  /*3600*/  LOP3.LUT R180, R178, 0xff00, R141, 0xf8, !PT ;  /* 0x0000ff00b2b47812 */ /* 0x000fe200078ef88d */
[----:B------:R-:W-:Y:S01]  /*3610*/  IMAD.U32 R141, R179, 0x10000, RZ ;  /* 0x00010000b38d7824 */ /* 0x000fe200078e00ff */
[----:B------:R-:W-:Y:S02]  /*3620*/  F2FP.F16.E4M3.UNPACK_B R178, R177.H1 ;  /* 0x000000b1ffb2723e */ /* 0x000fe400030006ff */
[-C--:B------:R-:W-:Y:S02]  /*3630*/  F2FP.F16.E4M3.UNPACK_B R40, R41.reuse ;  /* 0x00000029ff28723e */ /* 0x080fe400020006ff */
[----:B------:R-:W-:Y:S01]  /*3640*/  LOP3.LUT R138, R139, 0xff0000, R138, 0xf8, !PT ;  /* 0x00ff00008b8a7812 */ /* 0x000fe200078ef88a */
[----:B------:R-:W-:Y:S01]  /*3650*/  HADD2.F32 R182, -RZ, R178.H0_H0 ;  /* 0x200000b2ffb67230 */ /* 0x000fe20000004100 */
[----:B------:R-:W-:Y:S01]  /*3660*/  LOP3.LUT R139, R180, 0xff0000, R141, 0xf8, !PT ;  /* 0x00ff0000b48b7812 */ /* 0x000fe200078ef88d */
[--C-:B------:R-:W-:Y:S01]  /*3670*/  HADD2.F32 R141, -RZ, R40.reuse.H1_H1 ;  /* 0x30000028ff8d7230 */ /* 0x100fe20000004100 */
[----:B------:R-:W-:Y:S01]  /*3680*/  F2FP.F16.E4M3.UNPACK_B R180, R176.H1 ;  /* 0x000000b0ffb4723e */ /* 0x000fe200030006ff */
[----:B------:R-:W-:Y:S01]  /*3690*/  HADD2.F32 R40, -RZ, R40.H0_H0 ;  /* 0x20000028ff287230 */ /* 0x000fe20000004100 */
[----:B------:R-:W-:Y:S01]  /*36a0*/  F2FP.F16.E4M3.UNPACK_B R41, R41.H1 ;  /* 0x00000029ff29723e */ /* 0x000fe200030006ff */
[----:B------:R-:W-:-:S02]  /*36b0*/  HADD2.F32 R183, -RZ, R178.H1_H1 ;  /* 0x300000b2ffb77230 */ /* 0x000fc40000004100 */
[-C--:B------:R-:W-:Y:S01]  /*36c0*/  FMUL.FTZ R185, R141, R182.reuse ;  /* 0x000000b68db97220 */ /* 0x080fe20000410000 */
[--C-:B------:R-:W-:Y:S02]  /*36d0*/  HADD2.F32 R181, -RZ, R180.reuse.H0_H0 ;  /* 0x200000b4ffb57230 */ /* 0x100fe40000004100 */
[C---:B------:R-:W-:Y:S01]  /*36e0*/  FMUL.FTZ R182, R40.reuse, R182 ;  /* 0x000000b628b67220 */ /* 0x040fe20000410000 */
[--C-:B------:R-:W-:Y:S01]  /*36f0*/  HADD2.F32 R179, -RZ, R41.reuse.H1_H1 ;  /* 0x30000029ffb37230 */ /* 0x100fe20000004100 */
[----:B------:R-:W-:Y:S01]  /*3700*/  F2FP.F16.E4M3.UNPACK_B R177, R177 ;  /* 0x000000b1ffb1723e */ /* 0x000fe200020006ff */
[----:B------:R-:W-:Y:S02]  /*3710*/  HADD2.F32 R178, -RZ, R41.H0_H0 ;  /* 0x20000029ffb27230 */ /* 0x000fe40000004100 */
[----:B------:R-:W-:Y:S01]  /*3720*/  FFMA.FTZ R40, R40, R181, -R185 ;  /* 0x000000b528287223 */ /* 0x000fe200000108b9 */
[----:B------:R-:W-:Y:S02]  /*3730*/  HADD2.F32 R180, -RZ, R180.H1_H1 ;  /* 0x300000b4ffb47230 */ /* 0x000fe40000004100 */
[----:B------:R-:W-:Y:S01]  /*3740*/  FMUL.FTZ R185, R179, R183 ;  /* 0x000000b7b3b97220 */ /* 0x000fe20000410000 */
[----:B------:R-:W-:Y:S01]  /*3750*/  FFMA.FTZ R41, R141, R181, R182 ;  /* 0x000000b58d297223 */ /* 0x000fe200000100b6 */
[C---:B------:R-:W-:Y:S01]  /*3760*/  FMUL.FTZ R184, R178.reuse, R183 ;  /* 0x000000b7b2b87220 */ /* 0x040fe20000410000 */
[----:B------:R-:W-:Y:S01]  /*3770*/  F2FP.F16.E4M3.UNPACK_B R141, R140.H1 ;  /* 0x0000008cff8d723e */ /* 0x000fe200030006ff */
[----:B------:R-:W-:Y:S01]  /*3780*/  FFMA.FTZ R185, R178, R180, -R185 ;  /* 0x000000b4b2b97223 */ /* 0x000fe200000108b9 */
[----:B------:R-:W-:Y:S01]  /*3790*/  F2FP.F16.E4M3.UNPACK_B R140, R140 ;  /* 0x0000008cff8c723e */ /* 0x000fe200020006ff */
[----:B------:R-:W-:Y:S01]  /*37a0*/  FFMA.FTZ R186, R179, R180, R184 ;  /* 0x000000b4b3ba7223 */ /* 0x000fe200000100b8 */
[--C-:B------:R-:W-:Y:S01]  /*37b0*/  HADD2.F32 R181, -RZ, R177.reuse.H1_H1 ;  /* 0x300000b1ffb57230 */ /* 0x100fe20000004100 */
[----:B------:R-:W-:Y:S01]  /*37c0*/  F2FP.F16.E4M3.UNPACK_B R179, R176 ;  /* 0x000000b0ffb3723e */ /* 0x000fe200020006ff */
[----:B------:R-:W-:-:S02]  /*37d0*/  HADD2.F32 R180, -RZ, R177.H0_H0 ;  /* 0x200000b1ffb47230 */ /* 0x000fc40000004100 */
[--C-:B------:R-:W-:Y:S02]  /*37e0*/  HADD2.F32 R177, -RZ, R141.reuse.H0_H0 ;  /* 0x2000008dffb17230 */ /* 0x100fe40000004100 */
[----:B------:R-:W-:Y:S02]  /*37f0*/  HADD2.F32 R178, -RZ, R141.H1_H1 ;  /* 0x3000008dffb27230 */ /* 0x000fe40000004100 */
[--C-:B------:R-:W-:Y:S02]  /*3800*/  HADD2.F32 R176, -RZ, R140.reuse.H1_H1 ;  /* 0x3000008cffb07230 */ /* 0x100fe40000004100 */
[-C--:B------:R-:W-:Y:S01]  /*3810*/  FMUL.FTZ R183, R177, R181.reuse ;  /* 0x000000b5b1b77220 */ /* 0x080fe20000410000 */
[----:B------:R-:W-:Y:S02]  /*3820*/  HADD2.F32 R141, -RZ, R140.H0_H0 ;  /* 0x2000008cff8d7230 */ /* 0x000fe40000004100 */
[----:B------:R-:W-:Y:S01]  /*3830*/  FMUL.FTZ R184, R178, R181 ;  /* 0x000000b5b2b87220 */ /* 0x000fe20000410000 */
[----:B------:R-:W-:-:S02]  /*3840*/  HADD2.F32 R140, -RZ, R179.H1_H1 ;  /* 0x300000b3ff8c7230 */ /* 0x000fc40000004100 */
[-C--:B------:R-:W-:Y:S01]  /*3850*/  FMUL.FTZ R182, R176, R180.reuse ;  /* 0x000000b4b0b67220 */ /* 0x080fe20000410000 */
[----:B------:R-:W-:Y:S02]  /*3860*/  HADD2.F32 R179, -RZ, R179.H0_H0 ;  /* 0x200000b3ffb37230 */ /* 0x000fe40000004100 */
[----:B------:R-:W-:Y:S01]  /*3870*/  FMUL.FTZ R181, R141, R180 ;  /* 0x000000b48db57220 */ /* 0x000fe20000410000 */
[-C--:B------:R-:W-:Y:S01]  /*3880*/  FFMA.FTZ R177, R177, R140.reuse, -R184 ;  /* 0x0000008cb1b17223 */ /* 0x080fe200000108b8 */
[----:B------:R-:W-:Y:S01]  /*3890*/  FFMA.FTZ R180, R178, R140, R183 ;  /* 0x0000008cb2b47223 */ /* 0x000fe200000100b7 */
[-C--:B------:R-:W-:Y:S01]  /*38a0*/  FFMA.FTZ R140, R141, R179.reuse, -R182 ;  /* 0x000000b38d8c7223 */ /* 0x080fe200000108b6 */
[----:B------:R-:W-:Y:S01]  /*38b0*/  FFMA.FTZ R141, R176, R179, R181 ;  /* 0x000000b3b08d7223 */ /* 0x000fe200000100b5 */
[----:B------:R-:W-:Y:S02]  /*38c0*/  F2FP.F16.E4M3.UNPACK_B R178, R43.H1 ;  /* 0x0000002bffb2723e */ /* 0x000fe400030006ff */
[----:B------:R-:W-:-:S02]  /*38d0*/  F2FP.SATFINITE.E4M3.F32.PACK_AB_MERGE_C R176, R186, R185, RZ ;  /* 0x000000b9bab0723e */ /* 0x000fc400048070ff */
[-C--:B------:R-:W-:Y:S01]  /*38e0*/  F2FP.F16.E4M3.UNPACK_B R186, R139.reuse.H1 ;  /* 0x0000008bffba723e */ /* 0x080fe200030006ff */
[--C-:B------:R-:W-:Y:S01]  /*38f0*/  HADD2.F32 R181, -RZ, R178.reuse.H0_H0 ;  /* 0x200000b2ffb57230 */ /* 0x100fe20000004100 */
[----:B------:R-:W-:Y:S01]  /*3900*/  F2FP.F16.E4M3.UNPACK_B R179, R42.H1 ;  /* 0x0000002affb3723e */ /* 0x000fe200030006ff */
[----:B------:R-:W-:Y:S01]  /*3910*/  HADD2.F32 R182, -RZ, R178.H1_H1 ;  /* 0x300000b2ffb67230 */ /* 0x000fe20000004100 */
[-C--:B------:R-:W-:Y:S01]  /*3920*/  F2FP.F16.E4M3.UNPACK_B R178, R138.reuse.H1 ;  /* 0x0000008affb2723e */ /* 0x080fe200030006ff */
[--C-:B------:R-:W-:Y:S01]  /*3930*/  HADD2.F32 R183, -RZ, R186.reuse.H1_H1 ;  /* 0x300000baffb77230 */ /* 0x100fe20000004100 */
[----:B------:R-:W-:Y:S01]  /*3940*/  F2FP.F16.E4M3.UNPACK_B R185, R139 ;  /* 0x0000008bffb9723e */ /* 0x000fe200020006ff */
[----:B------:R-:W-:Y:S01]  /*3950*/  HADD2.F32 R186, -RZ, R186.H0_H0 ;  /* 0x200000baffba7230 */ /* 0x000fe20000004100 */
[----:B------:R-:W-:Y:S01]  /*3960*/  F2FP.SATFINITE.E4M3.F32.PACK_AB_MERGE_C R177, R180, R177, RZ ;  /* 0x000000b1b4b1723e */ /* 0x000fe200048070ff */
[----:B------:R-:W-:Y:S01]  /*3970*/  HADD2.F32 R180, -RZ, R179.H1_H1 ;  /* 0x300000b3ffb47230 */ /* 0x000fe20000004100 */
[----:B------:R-:W-:Y:S01]  /*3980*/  F2FP.F16.E4M3.UNPACK_B R139, R138 ;  /* 0x0000008aff8b723e */ /* 0x000fe200020006ff */
[----:B------:R-:W-:-:S02]  /*3990*/  HADD2.F32 R184, -RZ, R178.H1_H1 ;  /* 0x300000b2ffb87230 */ /* 0x000fc40000004100 */
[-C--:B------:R-:W-:Y:S01]  /*39a0*/  FMUL.FTZ R138, R182, R183.reuse ;  /* 0x000000b7b68a7220 */ /* 0x080fe20000410000 */
[----:B------:R-:W-:Y:S02]  /*39b0*/  HADD2.F32 R187, -RZ, R185.H1_H1 ;  /* 0x300000b9ffbb7230 */ /* 0x000fe40000004100 */
[C---:B------:R-:W-:Y:S01]  /*39c0*/  FMUL.FTZ R189, R181.reuse, R183 ;  /* 0x000000b7b5bd7220 */ /* 0x040fe20000410000 */
[----:B------:R-:W-:Y:S02]  /*39d0*/  HADD2.F32 R179, -RZ, R179.H0_H0 ;  /* 0x200000b3ffb37230 */ /* 0x000fe40000004100 */
[----:B------:R-:W-:Y:S01]  /*39e0*/  FFMA.FTZ R138, R181, R184, -R138 ;  /* 0x000000b8b58a7223 */ /* 0x000fe2000001088a */
[----:B------:R-:W-:Y:S02]  /*39f0*/  HADD2.F32 R183, -RZ, R139.H1_H1 ;  /* 0x3000008bffb77230 */ /* 0x000fe40000004100 */
[----:B------:R-:W-:Y:S01]  /*3a00*/  FMUL.FTZ R188, R180, R187 ;  /* 0x000000bbb4bc7220 */ /* 0x000fe20000410000 */
[----:B------:R-:W-:Y:S01]  /*3a10*/  F2FP.F16.E4M3.UNPACK_B R181, R43 ;  /* 0x0000002bffb5723e */ /* 0x000fe200020006ff */
[C---:B------:R-:W-:Y:S01]  /*3a20*/  FMUL.FTZ R187, R179.reuse, R187 ;  /* 0x000000bbb3bb7220 */ /* 0x040fe20000410000 */
[----:B------:R-:W-:Y:S01]  /*3a30*/  F2FP.F16.E4M3.UNPACK_B R42, R42 ;  /* 0x0000002aff2a723e */ /* 0x000fe200020006ff */
[----:B------:R-:W-:Y:S01]  /*3a40*/  FFMA.FTZ R188, R179, R183, -R188 ;  /* 0x000000b7b3bc7223 */ /* 0x000fe200000108bc */
[----:B------:R-:W-:-:S02]  /*3a50*/  HADD2.F32 R185, -RZ, R185.H0_H0 ;  /* 0x200000b9ffb97230 */ /* 0x000fc40000004100 */
[----:B------:R-:W-:Y:S01]  /*3a60*/  FFMA.FTZ R187, R180, R183, R187 ;  /* 0x000000b7b4bb7223 */ /* 0x000fe200000100bb */
[--C-:B------:R-:W-:Y:S02]  /*3a70*/  HADD2.F32 R180, -RZ, R181.reuse.H0_H0 ;  /* 0x200000b5ffb47230 */ /* 0x100fe40000004100 */
[----:B------:R-:W-:Y:S01]  /*3a80*/  FFMA.FTZ R43, R182, R184, R189 ;  /* 0x000000b8b62b7223 */ /* 0x000fe200000100bd */
[--C-:B------:R-:W-:Y:S01]  /*3a90*/  HADD2.F32 R179, -RZ, R42.reuse.H0_H0 ;  /* 0x2000002affb37230 */ /* 0x100fe20000004100 */
[----:B------:R-:W-:Y:S01]  /*3aa0*/  F2FP.SATFINITE.E4M3.F32.PACK_AB_MERGE_C R41, R41, R40, R176 ;  /* 0x000000282929723e */ /* 0x000fe200048070b0 */
[----:B------:R-:W-:Y:S01]  /*3ab0*/  HADD2.F32 R181, -RZ, R181.H1_H1 ;  /* 0x300000b5ffb57230 */ /* 0x000fe20000004100 */
[----:B------:R-:W-:Y:S01]  /*3ac0*/  F2FP.SATFINITE.E4M3.F32.PACK_AB_MERGE_C R187, R187, R188, RZ ;  /* 0x000000bcbbbb723e */ /* 0x000fe200048070ff */
[----:B------:R-:W-:Y:S01]  /*3ad0*/  HADD2.F32 R42, -RZ, R42.H1_H1 ;  /* 0x3000002aff2a7230 */ /* 0x000fe20000004100 */
[----:B------:R-:W-:Y:S01]  /*3ae0*/  F2FP.SATFINITE.E4M3.F32.PACK_AB_MERGE_C R43, R43, R138, RZ ;  /* 0x0000008a2b2b723e */ /* 0x000fe200048070ff */
[----:B------:R-:W-:-:S02]  /*3af0*/  HADD2.F32 R178, -RZ, R178.H0_H0 ;  /* 0x200000b2ffb27230 */ /* 0x000fc40000004100 */
[-C--:B------:R-:W-:Y:S01]  /*3b00*/  FMUL.FTZ R183, R181, R186.reuse ;  /* 0x000000bab5b77220 */ /* 0x080fe20000410000 */
[----:B------:R-:W-:Y:S02]  /*3b10*/  HADD2.F32 R139, -RZ, R139.H0_H0 ;  /* 0x2000008bff8b7230 */ /* 0x000fe40000004100 */
[-C--:B------:R-:W-:Y:S01]  /*3b20*/  FMUL.FTZ R182, R42, R185.reuse ;  /* 0x000000b92ab67220 */ /* 0x080fe20000410000 */
[C---:B------:R-:W-:Y:S01]  /*3b30*/  FMUL.FTZ R186, R180.reuse, R186 ;  /* 0x000000bab4ba7220 */ /* 0x040fe20000410000 */
[C---:B------:R-:W-:Y:S01]  /*3b40*/  FMUL.FTZ R185, R179.reuse, R185 ;  /* 0x000000b9b3b97220 */ /* 0x040fe20000410000 */
[-C--:B------:R-:W-:Y:S01]  /*3b50*/  FFMA.FTZ R183, R180, R178.reuse, -R183 ;  /* 0x000000b2b4b77223 */ /* 0x080fe200000108b7 */
[-C--:B------:R-:W-:Y:S01]  /*3b60*/  FFMA.FTZ R182, R179, R139.reuse, -R182 ;  /* 0x0000008bb3b67223 */ /* 0x080fe200000108b6 */
[----:B------:R-:W-:Y:S01]  /*3b70*/  FFMA.FTZ R186, R181, R178, R186 ;  /* 0x000000b2b5ba7223 */ /* 0x000fe200000100ba */
[----:B------:R-:W-:Y:S01]  /*3b80*/  FFMA.FTZ R185, R42, R139, R185 ;  /* 0x0000008b2ab97223 */ /* 0x000fe200000100b9 */
[----:B------:R-:W-:-:S03]  /*3b90*/  F2FP.SATFINITE.E4M3.F32.PACK_AB_MERGE_C R40, R141, R140, R177 ;  /* 0x0000008c8d28723e */ /* 0x000fc600048070b1 */
[----:B------:R-:W-:Y:S02]  /*3ba0*/  F2FP.SATFINITE.E4M3.F32.PACK_AB_MERGE_C R43, R186, R183, R43 ;  /* 0x000000b7ba2b723e */ /* 0x000fe4000480702b */
[----:B------:R-:W-:-:S07]  /*3bb0*/  F2FP.SATFINITE.E4M3.F32.PACK_AB_MERGE_C R42, R185, R182, R187 ;  /* 0x000000b6b92a723e */ /* 0x000fce00048070bb */
.L_x_438:
[----:B------:R-:W-:Y:S05]  /*3bc0*/  BSYNC B3 ;  /* 0x0000000000037941 */ /* 0x000fea0003800000 */
.L_x_437:
[----:B-1----:R4:W-:Y:S02]  /*3bd0*/  STG.E.128 desc[UR54][R48.64], R40 ;  /* 0x0000002830007986 */ /* 0x0029e4000c101d36 */
.L_x_436:
[----:B------:R-:W-:Y:S05]  /*3be0*/  BSYNC B2 ;  /* 0x0000000000027941 */ /* 0x000fea0003800000 */
.L_x_435:
[----:B------:R-:W-:Y:S01]  /*3bf0*/  ISETP.NE.AND P2, PT, R33, RZ, PT ;  /* 0x000000ff2100720c */ /* 0x000fe20003f45270 */
[----:B------:R-:W-:-:S12]  /*3c00*/  BSSY B2, `(.L_x_439) ;  /* 0x0000070000027945 */ /* 0x000fd80003800000 */
[----:B------:R-:W-:Y:S05]  /*3c10*/  @!P2 BRA `(.L_x_440) ;  /* 0x0000000400b8a947 */ /* 0x000fea0003800000 */
[----:B012-4-:R0:W1:Y:S01]  /*3c20*/  LDS.128 R40, [R46+0x1a400] ;  /* 0x01a400002e287984 */ /* 0x0170620000000c00 */
[----:B------:R-:W-:Y:S01]  /*3c30*/  VIADD R139, R16, 0x10 ;  /* 0x00000010108b7836 */ /* 0x000fe20000000000 */
[----:B------:R-:W-:Y:S04]  /*3c40*/  BSSY B3, `(.L_x_441) ;  /* 0x000006a000037945 */ /* 0x000fe80003800000 */
[----:B------:R-:W-:-:S13]  /*3c50*/  ISETP.GE.AND P2, PT, R139, R136, PT ;  /* 0x000000888b00720c */ /* 0x000fda0003f46270 */
[----:B0-----:R-:W-:Y:S05]  /*3c60*/  @P2 BRA `(.L_x_442) ;  /* 0x00000004009c2947 */ /* 0x001fea0003800000 */
[----:B------:R-:W-:Y:S02]  /*3c70*/  SHF.R.U32.HI R141, RZ, 0x8, R95 ;  /* 0x00000008ff8d7819 */ /* 0x000fe4000001165f */
[----:B------:R-:W-:Y:S02]  /*3c80*/  SHF.R.U32.HI R126, RZ, 0x8, R127 ;  /* 0x00000008ff7e7819 */ /* 0x000fe4000001167f */
[----:B------:R-:W-:Y:S02]  /*3c90*/  LOP3.LUT R94, R95, 0xff0000ff, RZ, 0xc0, !PT ;  /* 0xff0000ff5f5e7812 */ /* 0x000fe400078ec0ff */
[----:B------:R-:W-:Y:S02]  /*3ca0*/  SHF.R.U32.HI R139, RZ, 0x10, R95 ;  /* 0x00000010ff8b7819 */ /* 0x000fe4000001165f */
[----:B------:R-:W-:Y:S02]  /*3cb0*/  LOP3.LUT R138, R127, 0xff0000ff, RZ, 0xc0, !PT ;  /* 0xff0000ff7f8a7812 */ /* 0x000fe400078ec0ff */
[----:B------:R-:W-:Y:S01]  /*3cc0*/  SHF.R.U32.HI R140, RZ, 0x10, R127 ;  /* 0x00000010ff8c7819 */ /* 0x000fe2000001167f */
[----:B------:R-:W-:Y:S01]  /*3cd0*/  IMAD.SHL.U32 R127, R126, 0x100, RZ ;  /* 0x000001007e7f7824 */ /* 0x000fe200078e00ff */
[----:B------:R-:W-:Y:S01]  /*3ce0*/  SHF.L.U32 R95, R141, 0x8, RZ ;  /* 0x000000088d5f7819 */ /* 0x000fe200000006ff */
[----:B-1----:R-:W-:Y:S01]  /*3cf0*/  IMAD.MOV.U32 R126, RZ, RZ, R40 ;  /* 0x000000ffff7e7224 */ /* 0x002fe200078e0028 */
[----:B------:R-:W-:Y:S01]  /*3d00*/  F2FP.F16.E4M3.UNPACK_B R40, R41 ;  /* 0x00000029ff28723e */ /* 0x000fe200020006ff */
[----:B------:R-:W-:Y:S01]  /*3d10*/  IMAD.U32 R140, R140, 0x10000, RZ ;  /* 0x000100008c8c7824 */ /* 0x000fe200078e00ff */
[----:B------:R-:W-:Y:S01]  /*3d20*/  LOP3.LUT R94, R94, 0xff00, R95, 0xf8, !PT ;  /* 0x0000ff005e5e7812 */ /* 0x000fe200078ef85f */
[----:B------:R-:W-:Y:S01]  /*3d30*/  IMAD.U32 R95, R139, 0x10000, RZ ;  /* 0x000100008b5f7824 */ /* 0x000fe200078e00ff */
[----:B------:R-:W-:-:S02]  /*3d40*/  LOP3.LUT R127, R138, 0xff00, R127, 0xf8, !PT ;  /* 0x0000ff008a7f7812 */ /* 0x000fc400078ef87f */
[----:B------:R-:W-:Y:S02]  /*3d50*/  F2FP.F16.E4M3.UNPACK_B R138, R167.H1 ;  /* 0x000000a7ff8a723e */ /* 0x000fe400030006ff */
[----:B------:R-:W-:Y:S02]  /*3d60*/  LOP3.LUT R94, R94, 0xff0000, R95, 0xf8, !PT ;  /* 0x00ff00005e5e7812 */ /* 0x000fe400078ef85f */
[----:B------:R-:W-:Y:S01]  /*3d70*/  LOP3.LUT R95, R127, 0xff0000, R140, 0xf8, !PT ;  /* 0x00ff00007f5f7812 */ /* 0x000fe200078ef88c */
[----:B------:R-:W-:Y:S01]  /*3d80*/  HADD2.F32 R176, -RZ, R138.H0_H0 ;  /* 0x2000008affb07230 */ /* 0x000fe20000004100 */
[----:B------:R-:W-:Y:S01]  /*3d90*/  F2FP.F16.E4M3.UNPACK_B R140, R166.H1 ;  /* 0x000000a6ff8c723e */ /* 0x000fe200030006ff */
[--C-:B------:R-:W-:Y:S01]  /*3da0*/  HADD2.F32 R127, -RZ, R40.reuse.H1_H1 ;  /* 0x30000028ff7f7230 */ /* 0x100fe20000004100 */
[----:B------:R-:W-:Y:S01]  /*3db0*/  F2FP.F16.E4M3.UNPACK_B R41, R41.H1 ;  /* 0x00000029ff29723e */ /* 0x000fe200030006ff */
[----:B------:R-:W-:Y:S01]  /*3dc0*/  HADD2.F32 R40, -RZ, R40.H0_H0 ;  /* 0x20000028ff287230 */ /* 0x000fe20000004100 */
[----:B------:R-:W-:Y:S01]  /*3dd0*/  F2FP.F16.E4M3.UNPACK_B R167, R167 ;  /* 0x000000a7ffa7723e */ /* 0x000fe200020006ff */
[----:B------:R-:W-:-:S02]  /*3de0*/  HADD2.F32 R177, -RZ, R138.H1_H1 ;  /* 0x3000008affb17230 */ /* 0x000fc40000004100 */
[CC--:B------:R-:W-:Y:S01]  /*3df0*/  FMUL.FTZ R179, R127.reuse, R176.reuse ;  /* 0x000000b07fb37220 */ /* 0x0c0fe20000410000 */
[--C-:B------:R-:W-:Y:S02]  /*3e00*/  HADD2.F32 R141, -RZ, R140.reuse.H0_H0 ;  /* 0x2000008cff8d7230 */ /* 0x100fe40000004100 */
[C---:B------:R-:W-:Y:S01]  /*3e10*/  FMUL.FTZ R176, R40.reuse, R176 ;  /* 0x000000b028b07220 */ /* 0x040fe20000410000 */
[--C-:B------:R-:W-:Y:S01]  /*3e20*/  HADD2.F32 R139, -RZ, R41.reuse.H1_H1 ;  /* 0x30000029ff8b7230 */ /* 0x100fe20000004100 */
[----:B------:R-:W-:Y:S01]  /*3e30*/  F2FP.F16.E4M3.UNPACK_B R166, R166 ;  /* 0x000000a6ffa6723e */ /* 0x000fe200020006ff */
[----:B------:R-:W-:Y:S02]  /*3e40*/  HADD2.F32 R138, -RZ, R41.H0_H0 ;  /* 0x20000029ff8a7230 */ /* 0x000fe40000004100 */
[-C--:B------:R-:W-:Y:S01]  /*3e50*/  FFMA.FTZ R40, R40, R141.reuse, -R179 ;  /* 0x0000008d28287223 */ /* 0x080fe200000108b3 */
[----:B------:R-:W-:Y:S02]  /*3e60*/  HADD2.F32 R140, -RZ, R140.H1_H1 ;  /* 0x3000008cff8c7230 */ /* 0x000fe40000004100 */
[----:B------:R-:W-:Y:S01]  /*3e70*/  FFMA.FTZ R41, R127, R141, R176 ;  /* 0x0000008d7f297223 */ /* 0x000fe200000100b0 */
[CC--:B------:R-:W-:Y:S01]  /*3e80*/  FMUL.FTZ R179, R139.reuse, R177.reuse ;  /* 0x000000b18bb37220 */ /* 0x0c0fe20000410000 */
[C---:B------:R-:W-:Y:S01]  /*3e90*/  FMUL.FTZ R178, R138.reuse, R177 ;  /* 0x000000b18ab27220 */ /* 0x040fe20000410000 */
[-C--:B------:R-:W-:Y:S01]  /*3ea0*/  F2FP.F16.E4M3.UNPACK_B R127, R126.reuse.H1 ;  /* 0x0000007eff7f723e */ /* 0x080fe200030006ff */
[----:B------:R-:W-:Y:S01]  /*3eb0*/  HADD2.F32 R141, -RZ, R167.H1_H1 ;  /* 0x300000a7ff8d7230 */ /* 0x000fe20000004100 */
[----:B------:R-:W-:Y:S01]  /*3ec0*/  F2FP.F16.E4M3.UNPACK_B R126, R126 ;  /* 0x0000007eff7e723e */ /* 0x000fe200020006ff */
[-C--:B------:R-:W-:Y:S01]  /*3ed0*/  FFMA.FTZ R179, R138, R140.reuse, -R179 ;  /* 0x0000008c8ab37223 */ /* 0x080fe200000108b3 */
[----:B------:R-:W-:Y:S01]  /*3ee0*/  FFMA.FTZ R180, R139, R140, R178 ;  /* 0x0000008c8bb47223 */ /* 0x000fe200000100b2 */
[----:B------:R-:W-:-:S02]  /*3ef0*/  HADD2.F32 R140, -RZ, R127.H1_H1 ;  /* 0x3000007fff8c7230 */ /* 0x000fc40000004100 */
[----:B------:R-:W-:Y:S02]  /*3f00*/  HADD2.F32 R139, -RZ, R127.H0_H0 ;  /* 0x2000007fff8b7230 */ /* 0x000fe40000004100 */
[----:B------:R-:W-:Y:S02]  /*3f10*/  HADD2.F32 R167, -RZ, R167.H0_H0 ;  /* 0x200000a7ffa77230 */ /* 0x000fe40000004100 */
[-C--:B------:R-:W-:Y:S01]  /*3f20*/  FMUL.FTZ R178, R140, R141.reuse ;  /* 0x0000008d8cb27220 */ /* 0x080fe20000410000 */
[--C-:B------:R-:W-:Y:S02]  /*3f30*/  HADD2.F32 R138, -RZ, R126.reuse.H1_H1 ;  /* 0x3000007eff8a7230 */ /* 0x100fe40000004100 */
[----:B------:R-:W-:Y:S01]  /*3f40*/  FMUL.FTZ R141, R139, R141 ;  /* 0x0000008d8b8d7220 */ /* 0x000fe20000410000 */
[----:B------:R-:W-:Y:S02]  /*3f50*/  HADD2.F32 R127, -RZ, R126.H0_H0 ;  /* 0x2000007eff7f7230 */ /* 0x000fe40000004100 */
        /* <DEDUP_REMOVED lines=10> */
[----:B------:R-:W-:Y:S01]  /*4000*/  F2FP.F16.E4M3.UNPACK_B R179, R95.H1 ;  /* 0x0000005fffb3723e */ /* 0x000fe200030006ff */
[--C-:B------:R-:W-:Y:S01]  /*4010*/  HADD2.F32 R166, -RZ, R141.reuse.H0_H0 ;  /* 0x2000008dffa67230 */ /* 0x100fe20000004100 */
[----:B------:R-:W-:Y:S01]  /*4020*/  F2FP.SATFINITE.E4M3.F32.PACK_AB_MERGE_C R139, R140, R139, RZ ;  /* 0x0000008b8c8b723e */ /* 0x000fe200048070ff */
[----:B------:R-:W-:Y:S01]  /*4030*/  HADD2.F32 R141, -RZ, R141.H1_H1 ;  /* 0x3000008dff8d7230 */ /* 0x000fe20000004100 */
[----:B------:R-:W-:Y:S01]  /*4040*/  F2FP.F16.E4M3.UNPACK_B R176, R94.H1 ;  /* 0x0000005effb0723e */ /* 0x000fe200030006ff */
[--C-:B------:R-:W-:Y:S01]  /*4050*/  HADD2.F32 R181, -RZ, R179.reuse.H1_H1 ;  /* 0x300000b3ffb57230 */ /* 0x100fe20000004100 */
[----:B------:R-:W-:Y:S01]  /*4060*/  F2FP.F16.E4M3.UNPACK_B R140, R42.H1 ;  /* 0x0000002aff8c723e */ /* 0x000fe200030006ff */
[----:B------:R-:W-:Y:S01]  /*4070*/  HADD2.F32 R179, -RZ, R179.H0_H0 ;  /* 0x200000b3ffb37230 */ /* 0x000fe20000004100 */
[----:B------:R-:W-:Y:S01]  /*4080*/  F2FP.F16.E4M3.UNPACK_B R178, R95 ;  /* 0x0000005fffb2723e */ /* 0x000fe200020006ff */
        /* <DEDUP_REMOVED lines=9> */
[-C--:B------:R-:W-:Y:S01]  /*4120*/  FMUL.FTZ R181, R95, R180.reuse ;  /* 0x000000b45fb57220 */ /* 0x080fe20000410000 */
        /* <DEDUP_REMOVED lines=8> */
[----:B------:R-:W-:Y:S01]  /*41b0*/  HADD2.F32 R140, -RZ, R43.H1_H1 ;  /* 0x3000002bff8c7230 */ /* 0x000fe20000004100 */
[----:B------:R-:W-:Y:S01]  /*41c0*/  F2FP.SATFINITE.E4M3.F32.PACK_AB_MERGE_C R41, R41, R40, R138 ;  /* 0x000000282929723e */ /* 0x000fe2000480708a */
[--C-:B------:R-:W-:Y:S01]  /*41d0*/  HADD2.F32 R43, -RZ, R42.reuse.H0_H0 ;  /* 0x2000002aff2b7230 */ /* 0x100fe20000004100 */
[----:B------:R-:W-:Y:S01]  /*41e0*/  F2FP.SATFINITE.E4M3.F32.PACK_AB_MERGE_C R180, R180, R181, RZ ;  /* 0x000000b5b4b4723e */ /* 0x000fe200048070ff */
[----:B------:R-:W-:Y:S02]  /*41f0*/  HADD2.F32 R42, -RZ, R42.H1_H1 ;  /* 0x3000002aff2a7230 */ /* 0x000fe40000004100 */
[----:B------:R-:W-:Y:S01]  /*4200*/  FMUL.FTZ R182, R140, R179 ;  /* 0x000000b38cb67220 */ /* 0x000fe20000410000 */
[----:B------:R-:W-:-:S02]  /*4210*/  HADD2.F32 R176, -RZ, R176.H0_H0 ;  /* 0x200000b0ffb07230 */ /* 0x000fc40000004100 */
[----:B------:R-:W-:Y:S01]  /*4220*/  FMUL.FTZ R179, R95, R179 ;  /* 0x000000b35fb37220 */ /* 0x000fe20000410000 */
[----:B------:R-:W-:Y:S02]  /*4230*/  HADD2.F32 R167, -RZ, R167.H0_H0 ;  /* 0x200000a7ffa77230 */ /* 0x000fe40000004100 */
[-C--:B------:R-:W-:Y:S01]  /*4240*/  FMUL.FTZ R166, R42, R178.reuse ;  /* 0x000000b22aa67220 */ /* 0x080fe20000410000 */
[----:B------:R-:W-:Y:S01]  /*4250*/  FMUL.FTZ R141, R43, R178 ;  /* 0x000000b22b8d7220 */ /* 0x000fe20000410000 */
[-C--:B------:R-:W-:Y:S01]  /*4260*/  FFMA.FTZ R182, R95, R176.reuse, -R182 ;  /* 0x000000b05fb67223 */ /* 0x080fe200000108b6 */
[----:B------:R-:W-:Y:S01]  /*4270*/  FFMA.FTZ R179, R140, R176, R179 ;  /* 0x000000b08cb37223 */ /* 0x000fe200000100b3 */
[-C--:B------:R-:W-:Y:S01]  /*4280*/  FFMA.FTZ R166, R43, R167.reuse, -R166 ;  /* 0x000000a72ba67223 */ /* 0x080fe200000108a6 */
[----:B------:R-:W-:Y:S01]  /*4290*/  FFMA.FTZ R141, R42, R167, R141 ;  /* 0x000000a72a8d7223 */ /* 0x000fe2000001008d */
[----:B------:R-:W-:Y:S02]  /*42a0*/  F2FP.SATFINITE.E4M3.F32.PACK_AB_MERGE_C R94, R177, R94, RZ ;  /* 0x0000005eb15e723e */ /* 0x000fe400048070ff */
[----:B------:R-:W-:-:S02]  /*42b0*/  F2FP.SATFINITE.E4M3.F32.PACK_AB_MERGE_C R40, R127, R126, R139 ;  /* 0x0000007e7f28723e */ /* 0x000fc4000480708b */
[----:B------:R-:W-:Y:S02]  /*42c0*/  F2FP.SATFINITE.E4M3.F32.PACK_AB_MERGE_C R42, R141, R166, R180 ;  /* 0x000000a68d2a723e */ /* 0x000fe400048070b4 */
[----:B------:R-:W-:-:S07]  /*42d0*/  F2FP.SATFINITE.E4M3.F32.PACK_AB_MERGE_C R43, R179, R182, R94 ;  /* 0x000000b6b32b723e */ /* 0x000fce000480705e */
.L_x_442:
[----:B------:R-:W-:Y:S05]  /*42e0*/  BSYNC B3 ;  /* 0x0000000000037941 */ /* 0x000fea0003800000 */
.L_x_441:
[----:B-1----:R0:W-:Y:S02]  /*42f0*/  STG.E.128 desc[UR54][R48.64+0x20], R40 ;  /* 0x0000202830007986 */ /* 0x0021e4000c101d36 */
.L_x_440:
[----:B------:R-:W-:Y:S05]  /*4300*/  BSYNC B2 ;  /* 0x0000000000027941 */ /* 0x000fea0003800000 */
.L_x_439:
[----:B------:R-:W-:Y:S01]  /*4310*/  ISETP.NE.AND P2, PT, R34, RZ, PT ;  /* 0x000000ff2200720c */ /* 0x000fe20003f45270 */
[----:B------:R-:W-:-:S12]  /*4320*/  BSSY B2, `(.L_x_443) ;  /* 0x0000070000027945 */ /* 0x000fd80003800000 */
[----:B------:R-:W-:Y:S05]  /*4330*/  @!P2 BRA `(.L_x_444) ;  /* 0x0000000400b8a947 */ /* 0x000fea0003800000 */
[----:B012-4-:R0:W1:Y:S01]  /*4340*/  LDS.128 R40, [R47+0x1cc00] ;  /* 0x01cc00002f287984 */ /* 0x0170620000000c00 */
[----:B------:R-:W-:Y:S01]  /*4350*/  IADD3 R95, R16, 0x20, RZ ;  /* 0x00000020105f7810 */ /* 0x000fe20007ffe0ff */
[----:B------:R-:W-:Y:S03]  /*4360*/  BSSY B3, `(.L_x_445) ;  /* 0x000006a000037945 */ /* 0x000fe60003800000 */
[----:B------:R-:W-:-:S13]  /*4370*/  ISETP.GE.AND P2, PT, R95, R136, PT ;  /* 0x000000885f00720c */ /* 0x000fda0003f46270 */
[----:B0-----:R-:W-:Y:S05]  /*4380*/  @P2 BRA `(.L_x_446) ;  /* 0x00000004009c2947 */ /* 0x001fea0003800000 */
[----:B------:R-:W-:Y:S02]  /*4390*/  SHF.R.U32.HI R86, RZ, 0x8, R87 ;  /* 0x00000008ff567819 */ /* 0x000fe40000011657 */
[----:B------:R-:W-:Y:S02]  /*43a0*/  SHF.R.U32.HI R92, RZ, 0x8, R93 ;  /* 0x00000008ff5c7819 */ /* 0x000fe4000001165d */
[----:B------:R-:W-:Y:S01]  /*43b0*/  SHF.R.U32.HI R127, RZ, 0x10, R87 ;  /* 0x00000010ff7f7819 */ /* 0x000fe20000011657 */
[----:B------:R-:W-:Y:S01]  /*43c0*/  IMAD.SHL.U32 R86, R86, 0x100, RZ ;  /* 0x0000010056567824 */ /* 0x000fe200078e00ff */
[----:B------:R-:W-:Y:S02]  /*43d0*/  LOP3.LUT R87, R87, 0xff0000ff, RZ, 0xc0, !PT ;  /* 0xff0000ff57577812 */ /* 0x000fe400078ec0ff */
[----:B------:R-:W-:Y:S02]  /*43e0*/  SHF.R.U32.HI R95, RZ, 0x10, R93 ;  /* 0x00000010ff5f7819 */ /* 0x000fe4000001165d */
[----:B------:R-:W-:Y:S01]  /*43f0*/  LOP3.LUT R94, R93, 0xff0000ff, RZ, 0xc0, !PT ;  /* 0xff0000ff5d5e7812 */ /* 0x000fe200078ec0ff */
[----:B------:R-:W-:Y:S01]  /*4400*/  IMAD.SHL.U32 R93, R92, 0x100, RZ ;  /* 0x000001005c5d7824 */ /* 0x000fe200078e00ff */
[----:B------:R-:W-:Y:S01]  /*4410*/  LOP3.LUT R87, R87, 0xff00, R86, 0xf8, !PT ;  /* 0x0000ff0057577812 */ /* 0x000fe200078ef856 */
[----:B------:R-:W-:-:S02]  /*4420*/  IMAD.U32 R86, R127, 0x10000, RZ ;  /* 0x000100007f567824 */ /* 0x000fc400078e00ff */
[----:B-1----:R-:W-:Y:S01]  /*4430*/  IMAD.MOV.U32 R92, RZ, RZ, R40 ;  /* 0x000000ffff5c7224 */ /* 0x002fe200078e0028 */
[----:B------:R-:W-:Y:S02]  /*4440*/  LOP3.LUT R126, R94, 0xff00, R93, 0xf8, !PT ;  /* 0x0000ff005e7e7812 */ /* 0x000fe400078ef85d */
[----:B------:R-:W-:Y:S02]  /*4450*/  SHF.L.U32 R93, R95, 0x10, RZ ;  /* 0x000000105f5d7819 */ /* 0x000fe400000006ff */
        /* <DEDUP_REMOVED lines=19> */
[-C--:B------:R-:W-:Y:S01]  /*4590*/  FMUL.FTZ R141, R95, R139.reuse ;  /* 0x0000008b5f8d7220 */ /* 0x080fe20000410000 */
[----:B------:R-:W-:Y:S01]  /*45a0*/  FMUL.FTZ R140, R94, R139 ;  /* 0x0000008b5e8c7220 */ /* 0x000fe20000410000 */
[----:B------:R-:W-:Y:S01]  /*45b0*/  F2FP.F16.E4M3.UNPACK_B R93, R92.H1 ;  /* 0x0000005cff5d723e */ /* 0x000fe200030006ff */
[----:B------:R-:W-:-:S02]  /*45c0*/  HADD2.F32 R127, -RZ, R165.H1_H1 ;  /* 0x300000a5ff7f7230 */ /* 0x000fc40000004100 */
[-C--:B------:R-:W-:Y:S01]  /*45d0*/  FFMA.FTZ R141, R94, R126.reuse, -R141 ;  /* 0x0000007e5e8d7223 */ /* 0x080fe2000001088d */
[----:B------:R-:W-:Y:S01]  /*45e0*/  FFMA.FTZ R166, R95, R126, R140 ;  /* 0x0000007e5fa67223 */ /* 0x000fe2000001008c */
[----:B------:R-:W-:Y:S01]  /*45f0*/  F2FP.F16.E4M3.UNPACK_B R92, R92 ;  /* 0x0000005cff5c723e */ /* 0x000fe200020006ff */
[--C-:B------:R-:W-:Y:S01]  /*4600*/  HADD2.F32 R126, -RZ, R93.reuse.H1_H1 ;  /* 0x3000005dff7e7230 */ /* 0x100fe20000004100 */
[----:B------:R-:W-:Y:S01]  /*4610*/  F2FP.F16.E4M3.UNPACK_B R164, R164 ;  /* 0x000000a4ffa4723e */ /* 0x000fe200020006ff */
[----:B------:R-:W-:Y:S01]  /*4620*/  HADD2.F32 R95, -RZ, R93.H0_H0 ;  /* 0x2000005dff5f7230 */ /* 0x000fe20000004100 */
[----:B------:R-:W-:Y:S01]  /*4630*/  F2FP.F16.E4M3.UNPACK_B R139, R86 ;  /* 0x00000056ff8b723e */ /* 0x000fe200020006ff */
[----:B------:R-:W-:Y:S02]  /*4640*/  HADD2.F32 R165, -RZ, R165.H0_H0 ;  /* 0x200000a5ffa57230 */ /* 0x000fe40000004100 */
[----:B------:R-:W-:Y:S01]  /*4650*/  FMUL.FTZ R140, R126, R127 ;  /* 0x0000007f7e8c7220 */ /* 0x000fe20000410000 */
[----:B------:R-:W-:-:S02]  /*4660*/  HADD2.F32 R93, -RZ, R92.H0_H0 ;  /* 0x2000005cff5d7230 */ /* 0x000fc40000004100 */
[----:B------:R-:W-:Y:S01]  /*4670*/  FMUL.FTZ R127, R95, R127 ;  /* 0x0000007f5f7f7220 */ /* 0x000fe20000410000 */
[----:B------:R-:W-:Y:S02]  /*4680*/  HADD2.F32 R94, -RZ, R92.H1_H1 ;  /* 0x3000005cff5e7230 */ /* 0x000fe40000004100 */
[--C-:B------:R-:W-:Y:S02]  /*4690*/  HADD2.F32 R92, -RZ, R164.reuse.H1_H1 ;  /* 0x300000a4ff5c7230 */ /* 0x100fe40000004100 */
[----:B------:R-:W-:Y:S02]  /*46a0*/  HADD2.F32 R164, -RZ, R164.H0_H0 ;  /* 0x200000a4ffa47230 */ /* 0x000fe40000004100 */
[-C--:B------:R-:W-:Y:S01]  /*46b0*/  FMUL.FTZ R138, R94, R165.reuse ;  /* 0x000000a55e8a7220 */ /* 0x080fe20000410000 */
[----:B------:R-:W-:Y:S01]  /*46c0*/  FMUL.FTZ R165, R93, R165 ;  /* 0x000000a55da57220 */ /* 0x000fe20000410000 */
[-C--:B------:R-:W-:Y:S01]  /*46d0*/  FFMA.FTZ R95, R95, R92.reuse, -R140 ;  /* 0x0000005c5f5f7223 */ /* 0x080fe2000001088c */
[----:B------:R-:W-:Y:S01]  /*46e0*/  FFMA.FTZ R126, R126, R92, R127 ;  /* 0x0000005c7e7e7223 */ /* 0x000fe2000001007f */
[-C--:B------:R-:W-:Y:S01]  /*46f0*/  FFMA.FTZ R92, R93, R164.reuse, -R138 ;  /* 0x000000a45d5c7223 */ /* 0x080fe2000001088a */
[----:B------:R-:W-:Y:S01]  /*4700*/  FFMA.FTZ R93, R94, R164, R165 ;  /* 0x000000a45e5d7223 */ /* 0x000fe200000100a5 */
[----:B------:R-:W-:-:S02]  /*4710*/  F2FP.F16.E4M3.UNPACK_B R127, R43.H1 ;  /* 0x0000002bff7f723e */ /* 0x000fc400030006ff */
[----:B------:R-:W-:Y:S02]  /*4720*/  F2FP.SATFINITE.E4M3.F32.PACK_AB_MERGE_C R95, R126, R95, RZ ;  /* 0x0000005f7e5f723e */ /* 0x000fe400048070ff */
[-C--:B------:R-:W-:Y:S01]  /*4730*/  F2FP.F16.E4M3.UNPACK_B R165, R87.reuse.H1 ;  /* 0x00000057ffa5723e */ /* 0x080fe200030006ff */
[--C-:B------:R-:W-:Y:S01]  /*4740*/  HADD2.F32 R138, -RZ, R127.reuse.H0_H0 ;  /* 0x2000007fff8a7230 */ /* 0x100fe20000004100 */
[----:B------:R-:W-:Y:S01]  /*4750*/  F2FP.F16.E4M3.UNPACK_B R126, R42.H1 ;  /* 0x0000002aff7e723e */ /* 0x000fe200030006ff */
[----:B------:R-:W-:Y:S01]  /*4760*/  HADD2.F32 R127, -RZ, R127.H1_H1 ;  /* 0x3000007fff7f7230 */ /* 0x000fe20000004100 */
[----:B------:R-:W-:Y:S01]  /*4770*/  F2FP.F16.E4M3.UNPACK_B R164, R87 ;  /* 0x00000057ffa4723e */ /* 0x000fe200020006ff */
[----:B------:R-:W-:Y:S01]  /*4780*/  HADD2.F32 R167, -RZ, R165.H1_H1 ;  /* 0x300000a5ffa77230 */ /* 0x000fe20000004100 */
[----:B------:R-:W-:Y:S01]  /*4790*/  F2FP.SATFINITE.E4M3.F32.PACK_AB_MERGE_C R94, R166, R141, RZ ;  /* 0x0000008da65e723e */ /* 0x000fe200048070ff */
[----:B------:R-:W-:Y:S01]  /*47a0*/  HADD2.F32 R87, -RZ, R126.H1_H1 ;  /* 0x3000007eff577230 */ /* 0x000fe20000004100 */
[----:B------:R-:W-:Y:S01]  /*47b0*/  F2FP.F16.E4M3.UNPACK_B R140, R86.H1 ;  /* 0x00000056ff8c723e */ /* 0x000fe200030006ff */
[----:B------:R-:W-:-:S02]  /*47c0*/  HADD2.F32 R166, -RZ, R164.H1_H1 ;  /* 0x300000a4ffa67230 */ /* 0x000fc40000004100 */
[-C--:B------:R-:W-:Y:S01]  /*47d0*/  FMUL.FTZ R177, R127, R167.reuse ;  /* 0x000000a77fb17220 */ /* 0x080fe20000410000 */
[----:B------:R-:W-:Y:S02]  /*47e0*/  HADD2.F32 R126, -RZ, R126.H0_H0 ;  /* 0x2000007eff7e7230 */ /* 0x000fe40000004100 */
[----:B------:R-:W-:Y:S01]  /*47f0*/  FMUL.FTZ R176, R138, R167 ;  /* 0x000000a78ab07220 */ /* 0x000fe20000410000 */
[----:B------:R-:W-:Y:S02]  /*4800*/  HADD2.F32 R86, -RZ, R139.H1_H1 ;  /* 0x3000008bff567230 */ /* 0x000fe40000004100 */
[-C--:B------:R-:W-:Y:S01]  /*4810*/  FMUL.FTZ R167, R87, R166.reuse ;  /* 0x000000a657a77220 */ /* 0x080fe20000410000 */
[----:B------:R-:W-:Y:S01]  /*4820*/  F2FP.F16.E4M3.UNPACK_B R43, R43 ;  /* 0x0000002bff2b723e */ /* 0x000fe200020006ff */
[C---:B------:R-:W-:Y:S01]  /*4830*/  FMUL.FTZ R166, R126.reuse, R166 ;  /* 0x000000a67ea67220 */ /* 0x040fe20000410000 */
[----:B------:R-:W-:Y:S01]  /*4840*/  F2FP.F16.E4M3.UNPACK_B R42, R42 ;  /* 0x0000002aff2a723e */ /* 0x000fe200020006ff */
[----:B------:R-:W-:Y:S01]  /*4850*/  FFMA.FTZ R167, R126, R86, -R167 ;  /* 0x000000567ea77223 */ /* 0x000fe200000108a7 */
[----:B------:R-:W-:-:S02]  /*4860*/  HADD2.F32 R141, -RZ, R140.H1_H1 ;  /* 0x3000008cff8d7230 */ /* 0x000fc40000004100 */
[----:B------:R-:W-:Y:S01]  /*4870*/  FFMA.FTZ R166, R87, R86, R166 ;  /* 0x0000005657a67223 */ /* 0x000fe200000100a6 */
[--C-:B------:R-:W-:Y:S01]  /*4880*/  HADD2.F32 R86, -RZ, R43.reuse.H0_H0 ;  /* 0x2000002bff567230 */ /* 0x100fe20000004100 */
[----:B------:R-:W-:Y:S01]  /*4890*/  F2FP.SATFINITE.E4M3.F32.PACK_AB_MERGE_C R41, R41, R40, R94 ;  /* 0x000000282929723e */ /* 0x000fe2000480705e */
[----:B------:R-:W-:Y:S02]  /*48a0*/  HADD2.F32 R87, -RZ, R43.H1_H1 ;  /* 0x3000002bff577230 */ /* 0x000fe40000004100 */
[-C--:B------:R-:W-:Y:S01]  /*48b0*/  FFMA.FTZ R177, R138, R141.reuse, -R177 ;  /* 0x0000008d8ab17223 */ /* 0x080fe200000108b1 */
[--C-:B------:R-:W-:Y:S02]  /*48c0*/  HADD2.F32 R43, -RZ, R42.reuse.H0_H0 ;  /* 0x2000002aff2b7230 */ /* 0x100fe40000004100 */
[----:B------:R-:W-:Y:S01]  /*48d0*/  FFMA.FTZ R176, R127, R141, R176 ;  /* 0x0000008d7fb07223 */ /* 0x000fe200000100b0 */
[----:B------:R-:W-:Y:S01]  /*48e0*/  HADD2.F32 R165, -RZ, R165.H0_H0 ;  /* 0x200000a5ffa57230 */ /* 0x000fe20000004100 */
[----:B------:R-:W-:Y:S01]  /*48f0*/  F2FP.SATFINITE.E4M3.F32.PACK_AB_MERGE_C R166, R166, R167, RZ ;  /* 0x000000a7a6a6723e */ /* 0x000fe200048070ff */
[----:B------:R-:W-:Y:S01]  /*4900*/  HADD2.F32 R42, -RZ, R42.H1_H1 ;  /* 0x3000002aff2a7230 */ /* 0x000fe20000004100 */
[----:B------:R-:W-:Y:S01]  /*4910*/  F2FP.SATFINITE.E4M3.F32.PACK_AB_MERGE_C R40, R93, R92, R95 ;  /* 0x0000005c5d28723e */ /* 0x000fe2000480705f */
[----:B------:R-:W-:-:S02]  /*4920*/  HADD2.F32 R164, -RZ, R164.H0_H0 ;  /* 0x200000a4ffa47230 */ /* 0x000fc40000004100 */
[-C--:B------:R-:W-:Y:S01]  /*4930*/  FMUL.FTZ R141, R87, R165.reuse ;  /* 0x000000a5578d7220 */ /* 0x080fe20000410000 */
[----:B------:R-:W-:Y:S02]  /*4940*/  HADD2.F32 R140, -RZ, R140.H0_H0 ;  /* 0x2000008cff8c7230 */ /* 0x000fe40000004100 */
        /* <DEDUP_REMOVED lines=8> */
[----:B------:R-:W-:-:S04]  /*49d0*/  F2FP.SATFINITE.E4M3.F32.PACK_AB_MERGE_C R176, R176, R177, RZ ;  /* 0x000000b1b0b0723e */ /* 0x000fc800048070ff */
[----:B------:R-:W-:Y:S02]  /*49e0*/  F2FP.SATFINITE.E4M3.F32.PACK_AB_MERGE_C R42, R127, R126, R166 ;  /* 0x0000007e7f2a723e */ /* 0x000fe400048070a6 */
[----:B------:R-:W-:-:S07]  /*49f0*/  F2FP.SATFINITE.E4M3.F32.PACK_AB_MERGE_C R43, R138, R141, R176 ;  /* 0x0000008d8a2b723e */ /* 0x000fce00048070b0 */
.L_x_446:
[----:B------:R-:W-:Y:S05]  /*4a00*/  BSYNC B3 ;  /* 0x0000000000037941 */ /* 0x000fea0003800000 */
.L_x_445:
[----:B-1----:R0:W-:Y:S02]  /*4a10*/  STG.E.128 desc[UR54][R48.64+0x40], R40 ;  /* 0x0000402830007986 */ /* 0x0021e4000c101d36 */
.L_x_444:
[----:B------:R-:W-:Y:S05]  /*4a20*/  BSYNC B2 ;  /* 0x0000000000027941 */ /* 0x000fea0003800000 */
.L_x_443:
        /* <DEDUP_REMOVED lines=9> */
[--C-:B------:R-:W-:Y:S02]  /*4ac0*/  SHF.R.U32.HI R87, RZ, 0x8, R85.reuse ;  /* 0x00000008ff577819 */ /* 0x100fe40000011655 */
[----:B------:R-:W-:Y:S02]  /*4ad0*/  LOP3.LUT R86, R85, 0xff0000ff, RZ, 0xc0, !PT ;  /* 0xff0000ff55567812 */ /* 0x000fe400078ec0ff */
[----:B------:R-:W-:Y:S01]  /*4ae0*/  SHF.R.U32.HI R92, RZ, 0x10, R85 ;  /* 0x00000010ff5c7819 */ /* 0x000fe20000011655 */
[----:B------:R-:W-:Y:S01]  /*4af0*/  IMAD.SHL.U32 R85, R84, 0x100, RZ ;  /* 0x0000010054557824 */ /* 0x000fe200078e00ff */
[----:B------:R-:W-:Y:S01]  /*4b00*/  LOP3.LUT R82, R83, 0xff0000ff, RZ, 0xc0, !PT ;  /* 0xff0000ff53527812 */ /* 0x000fe200078ec0ff */
[----:B------:R-:W-:Y:S01]  /*4b10*/  IMAD.SHL.U32 R87, R87, 0x100, RZ ;  /* 0x0000010057577824 */ /* 0x000fe200078e00ff */
[----:B------:R-:W-:Y:S01]  /*4b20*/  SHF.R.U32.HI R93, RZ, 0x10, R83 ;  /* 0x00000010ff5d7819 */ /* 0x000fe20000011653 */
[----:B-1----:R-:W-:Y:S01]  /*4b30*/  IMAD.MOV.U32 R83, RZ, RZ, R41 ;  /* 0x000000ffff537224 */ /* 0x002fe200078e0029 */
[----:B------:R-:W-:Y:S01]  /*4b40*/  LOP3.LUT R41, R82, 0xff00, R85, 0xf8, !PT ;  /* 0x0000ff0052297812 */ /* 0x000fe200078ef855 */
[----:B------:R-:W-:Y:S01]  /*4b50*/  IMAD.U32 R92, R92, 0x10000, RZ ;  /* 0x000100005c5c7824 */ /* 0x000fe200078e00ff */
[----:B------:R-:W-:Y:S01]  /*4b60*/  MOV R84, R40 ;  /* 0x0000002800547202 */ /* 0x000fe20000000f00 */
[----:B------:R-:W-:Y:S01]  /*4b70*/  IMAD.U32 R82, R93, 0x10000, RZ ;  /* 0x000100005d527824 */ /* 0x000fe200078e00ff */
[----:B------:R-:W-:-:S02]  /*4b80*/  LOP3.LUT R87, R86, 0xff00, R87, 0xf8, !PT ;  /* 0x0000ff0056577812 */ /* 0x000fc400078ef857 */
        /* <DEDUP_REMOVED lines=26> */
[----:B------:R-:W-:Y:S01]  /*4d30*/  F2FP.F16.E4M3.UNPACK_B R162, R162 ;  /* 0x000000a2ffa2723e */ /* 0x000fe200020006ff */
[----:B------:R-:W-:-:S02]  /*4d40*/  HADD2.F32 R92, -RZ, R85.H1_H1 ;  /* 0x30000055ff5c7230 */ /* 0x000fc40000004100 */
[----:B------:R-:W-:Y:S01]  /*4d50*/  HADD2.F32 R87, -RZ, R85.H0_H0 ;  /* 0x20000055ff577230 */ /* 0x000fe20000004100 */
[----:B------:R-:W-:Y:S01]  /*4d60*/  F2FP.SATFINITE.E4M3.F32.PACK_AB_MERGE_C R164, R138, R127, RZ ;  /* 0x0000007f8aa4723e */ /* 0x000fe200048070ff */
[--C-:B------:R-:W-:Y:S02]  /*4d70*/  HADD2.F32 R85, -RZ, R84.reuse.H0_H0 ;  /* 0x20000054ff557230 */ /* 0x100fe40000004100 */
[-C--:B------:R-:W-:Y:S01]  /*4d80*/  FMUL.FTZ R126, R92, R93.reuse ;  /* 0x0000005d5c7e7220 */ /* 0x080fe20000410000 */
[----:B------:R-:W-:Y:S02]  /*4d90*/  HADD2.F32 R86, -RZ, R84.H1_H1 ;  /* 0x30000054ff567230 */ /* 0x000fe40000004100 */
[----:B------:R-:W-:Y:S01]  /*4da0*/  FMUL.FTZ R93, R87, R93 ;  /* 0x0000005d575d7220 */ /* 0x000fe20000410000 */
[----:B------:R-:W-:Y:S01]  /*4db0*/  HADD2.F32 R163, -RZ, R163.H0_H0 ;  /* 0x200000a3ffa37230 */ /* 0x000fe20000004100 */
[----:B------:R-:W-:Y:S01]  /*4dc0*/  F2FP.F16.E4M3.UNPACK_B R127, R82.H1 ;  /* 0x00000052ff7f723e */ /* 0x000fe200030006ff */
[----:B------:R-:W-:-:S02]  /*4dd0*/  HADD2.F32 R84, -RZ, R162.H1_H1 ;  /* 0x300000a2ff547230 */ /* 0x000fc40000004100 */
[----:B------:R-:W-:Y:S02]  /*4de0*/  HADD2.F32 R162, -RZ, R162.H0_H0 ;  /* 0x200000a2ffa27230 */ /* 0x000fe40000004100 */
[-C--:B------:R-:W-:Y:S01]  /*4df0*/  FMUL.FTZ R94, R86, R163.reuse ;  /* 0x000000a3565e7220 */ /* 0x080fe20000410000 */
[----:B------:R-:W-:Y:S01]  /*4e00*/  FMUL.FTZ R163, R85, R163 ;  /* 0x000000a355a37220 */ /* 0x000fe20000410000 */
[-C--:B------:R-:W-:Y:S01]  /*4e10*/  FFMA.FTZ R126, R87, R84.reuse, -R126 ;  /* 0x00000054577e7223 */ /* 0x080fe2000001087e */
[----:B------:R-:W-:Y:S01]  /*4e20*/  FFMA.FTZ R93, R92, R84, R93 ;  /* 0x000000545c5d7223 */ /* 0x000fe2000001005d */
[----:B------:R-:W-:Y:S01]  /*4e30*/  F2FP.F16.E4M3.UNPACK_B R87, R43.H1 ;  /* 0x0000002bff57723e */ /* 0x000fe200030006ff */
[-C--:B------:R-:W-:Y:S01]  /*4e40*/  FFMA.FTZ R84, R85, R162.reuse, -R94 ;  /* 0x000000a255547223 */ /* 0x080fe2000001085e */
[----:B------:R-:W-:Y:S01]  /*4e50*/  FFMA.FTZ R85, R86, R162, R163 ;  /* 0x000000a256557223 */ /* 0x000fe200000100a3 */
[-C--:B------:R-:W-:Y:S01]  /*4e60*/  F2FP.F16.E4M3.UNPACK_B R94, R41.reuse.H1 ;  /* 0x00000029ff5e723e */ /* 0x080fe200030006ff */
[----:B------:R-:W-:Y:S01]  /*4e70*/  HADD2.F32 R138, -RZ, R127.H1_H1 ;  /* 0x3000007fff8a7230 */ /* 0x000fe20000004100 */
[----:B------:R-:W-:Y:S01]  /*4e80*/  F2FP.SATFINITE.E4M3.F32.PACK_AB_MERGE_C R162, R93, R126, RZ ;  /* 0x0000007e5da2723e */ /* 0x000fe200048070ff */
[--C-:B------:R-:W-:Y:S01]  /*4e90*/  HADD2.F32 R92, -RZ, R87.reuse.H0_H0 ;  /* 0x20000057ff5c7230 */ /* 0x100fe20000004100 */
[----:B------:R-:W-:Y:S01]  /*4ea0*/  F2FP.F16.E4M3.UNPACK_B R86, R42.H1 ;  /* 0x0000002aff56723e */ /* 0x000fe200030006ff */
[----:B------:R-:W-:Y:S01]  /*4eb0*/  HADD2.F32 R87, -RZ, R87.H1_H1 ;  /* 0x30000057ff577230 */ /* 0x000fe20000004100 */
[----:B------:R-:W-:Y:S01]  /*4ec0*/  F2FP.F16.E4M3.UNPACK_B R126, R82 ;  /* 0x00000052ff7e723e */ /* 0x000fe200020006ff */
[----:B------:R-:W-:Y:S01]  /*4ed0*/  HADD2.F32 R95, -RZ, R94.H1_H1 ;  /* 0x3000005eff5f7230 */ /* 0x000fe20000004100 */
[----:B------:R-:W-:Y:S01]  /*4ee0*/  F2FP.F16.E4M3.UNPACK_B R93, R41 ;  /* 0x00000029ff5d723e */ /* 0x000fe200020006ff */
[----:B------:R-:W-:-:S02]  /*4ef0*/  HADD2.F32 R82, -RZ, R86.H1_H1 ;  /* 0x30000056ff527230 */ /* 0x000fc40000004100 */
[----:B------:R-:W-:Y:S01]  /*4f00*/  FMUL.FTZ R41, R87, R138 ;  /* 0x0000008a57297220 */ /* 0x000fe20000410000 */
[----:B------:R-:W-:Y:S01]  /*4f10*/  HADD2.F32 R139, -RZ, R126.H1_H1 ;  /* 0x3000007eff8b7230 */ /* 0x000fe20000004100 */
[----:B------:R-:W-:Y:S01]  /*4f20*/  F2FP.F16.E4M3.UNPACK_B R43, R43 ;  /* 0x0000002bff2b723e */ /* 0x000fe200020006ff */
[----:B------:R-:W-:Y:S02]  /*4f30*/  HADD2.F32 R86, -RZ, R86.H0_H0 ;  /* 0x20000056ff567230 */ /* 0x000fe40000004100 */
[----:B------:R-:W-:Y:S01]  /*4f40*/  FFMA.FTZ R140, R92, R95, -R41 ;  /* 0x0000005f5c8c7223 */ /* 0x000fe20000010829 */
[----:B------:R-:W-:Y:S02]  /*4f50*/  HADD2.F32 R41, -RZ, R93.H1_H1 ;  /* 0x3000005dff297230 */ /* 0x000fe40000004100 */
[-C--:B------:R-:W-:Y:S01]  /*4f60*/  FMUL.FTZ R141, R82, R139.reuse ;  /* 0x0000008b528d7220 */ /* 0x080fe20000410000 */
[----:B------:R-:W-:Y:S01]  /*4f70*/  F2FP.F16.E4M3.UNPACK_B R42, R42 ;  /* 0x0000002aff2a723e */ /* 0x000fe200020006ff */
[----:B------:R-:W-:Y:S01]  /*4f80*/  FMUL.FTZ R139, R86, R139 ;  /* 0x0000008b568b7220 */ /* 0x000fe20000410000 */
[----:B------:R-:W-:Y:S01]  /*4f90*/  FMUL.FTZ R138, R92, R138 ;  /* 0x0000008a5c8a7220 */ /* 0x000fe20000410000 */
[----:B------:R-:W-:Y:S01]  /*4fa0*/  FFMA.FTZ R141, R86, R41, -R141 ;  /* 0x00000029568d7223 */ /* 0x000fe2000001088d */
[----:B------:R-:W-:-:S02]  /*4fb0*/  HADD2.F32 R127, -RZ, R127.H0_H0 ;  /* 0x2000007fff7f7230 */ /* 0x000fc40000004100 */
[----:B------:R-:W-:Y:S01]  /*4fc0*/  FFMA.FTZ R92, R82, R41, R139 ;  /* 0x00000029525c7223 */ /* 0x000fe2000001008b */
[--C-:B------:R-:W-:Y:S02]  /*4fd0*/  HADD2.F32 R82, -RZ, R43.reuse.H0_H0 ;  /* 0x2000002bff527230 */ /* 0x100fe40000004100 */
[----:B------:R-:W-:Y:S01]  /*4fe0*/  FFMA.FTZ R163, R87, R95, R138 ;  /* 0x0000005f57a37223 */ /* 0x000fe2000001008a */
[--C-:B------:R-:W-:Y:S02]  /*4ff0*/  HADD2.F32 R41, -RZ, R42.reuse.H0_H0 ;  /* 0x2000002aff297230 */ /* 0x100fe40000004100 */
[----:B------:R-:W-:Y:S02]  /*5000*/  HADD2.F32 R43, -RZ, R43.H1_H1 ;  /* 0x3000002bff2b7230 */ /* 0x000fe40000004100 */
[----:B------:R-:W-:Y:S01]  /*5010*/  FMUL.FTZ R138, R82, R127 ;  /* 0x0000007f528a7220 */ /* 0x000fe20000410000 */
[----:B------:R-:W-:Y:S01]  /*5020*/  HADD2.F32 R42, -RZ, R42.H1_H1 ;  /* 0x3000002aff2a7230 */ /* 0x000fe20000004100 */
[----:B------:R-:W-:Y:S01]  /*5030*/  F2FP.SATFINITE.E4M3.F32.PACK_AB_MERGE_C R92, R92, R141, RZ ;  /* 0x0000008d5c5c723e */ /* 0x000fe200048070ff */
[----:B------:R-:W-:-:S02]  /*5040*/  HADD2.F32 R126, -RZ, R126.H0_H0 ;  /* 0x2000007eff7e7230 */ /* 0x000fc40000004100 */
[----:B------:R-:W-:Y:S01]  /*5050*/  FMUL.FTZ R95, R43, R127 ;  /* 0x0000007f2b5f7220 */ /* 0x000fe20000410000 */
[----:B------:R-:W-:Y:S01]  /*5060*/  HADD2.F32 R94, -RZ, R94.H0_H0 ;  /* 0x2000005eff5e7230 */ /* 0x000fe20000004100 */
[----:B------:R-:W-:Y:S01]  /*5070*/  F2FP.SATFINITE.E4M3.F32.PACK_AB_MERGE_C R140, R163, R140, RZ ;  /* 0x0000008ca38c723e */ /* 0x000fe200048070ff */
[----:B------:R-:W-:Y:S02]  /*5080*/  HADD2.F32 R93, -RZ, R93.H0_H0 ;  /* 0x2000005dff5d7230 */ /* 0x000fe40000004100 */
[-C--:B------:R-:W-:Y:S01]  /*5090*/  FMUL.FTZ R86, R42, R126.reuse ;  /* 0x0000007e2a567220 */ /* 0x080fe20000410000 */
[----:B------:R-:W-:Y:S01]  /*50a0*/  FMUL.FTZ R87, R41, R126 ;  /* 0x0000007e29577220 */ /* 0x000fe20000410000 */
[-C--:B------:R-:W-:Y:S01]  /*50b0*/  FFMA.FTZ R95, R82, R94.reuse, -R95 ;  /* 0x0000005e525f7223 */ /* 0x080fe2000001085f */
[----:B------:R-:W-:Y:S01]  /*50c0*/  FFMA.FTZ R138, R43, R94, R138 ;  /* 0x0000005e2b8a7223 */ /* 0x000fe2000001008a */
[-C--:B------:R-:W-:Y:S01]  /*50d0*/  FFMA.FTZ R86, R41, R93.reuse, -R86 ;  /* 0x0000005d29567223 */ /* 0x080fe20000010856 */
[----:B------:R-:W-:Y:S01]  /*50e0*/  FFMA.FTZ R87, R42, R93, R87 ;  /* 0x0000005d2a577223 */ /* 0x000fe20000010057 */
[----:B------:R-:W-:-:S02]  /*50f0*/  F2FP.SATFINITE.E4M3.F32.PACK_AB_MERGE_C R41, R83, R40, R164 ;  /* 0x000000285329723e */ /* 0x000fc400048070a4 */
[----:B------:R-:W-:Y:S02]  /*5100*/  F2FP.SATFINITE.E4M3.F32.PACK_AB_MERGE_C R40, R85, R84, R162 ;  /* 0x000000545528723e */ /* 0x000fe400048070a2 */
[----:B------:R-:W-:Y:S02]  /*5110*/  F2FP.SATFINITE.E4M3.F32.PACK_AB_MERGE_C R42, R87, R86, R92 ;  /* 0x00000056572a723e */ /* 0x000fe4000480705c */
[----:B------:R-:W-:-:S07]  /*5120*/  F2FP.SATFINITE.E4M3.F32.PACK_AB_MERGE_C R43, R138, R95, R140 ;  /* 0x0000005f8a2b723e */ /* 0x000fce000480708c */
.L_x_450:
[----:B------:R-:W-:Y:S05]  /*5130*/  BSYNC B3 ;  /* 0x0000000000037941 */ /* 0x000fea0003800000 */
.L_x_449:
[----:B-1----:R0:W-:Y:S02]  /*5140*/  STG.E.128 desc[UR54][R48.64+0x60], R40 ;  /* 0x0000602830007986 */ /* 0x0021e4000c101d36 */
.L_x_448:
[----:B------:R-:W-:Y:S05]  /*5150*/  BSYNC B2 ;  /* 0x0000000000027941 */ /* 0x000fea0003800000 */
.L_x_447:
        /* <DEDUP_REMOVED lines=10> */
[----:B------:R-:W-:Y:S02]  /*5200*/  SHF.R.U32.HI R85, RZ, 0x10, R79 ;  /* 0x00000010ff557819 */ /* 0x000fe4000001164f */
[----:B------:R-:W-:Y:S01]  /*5210*/  LOP3.LUT R80, R79, 0xff0000ff, RZ, 0xc0, !PT ;  /* 0xff0000ff4f507812 */ /* 0x000fe200078ec0ff */
[----:B------:R-:W-:Y:S01]  /*5220*/  IMAD.SHL.U32 R79, R83, 0x100, RZ ;  /* 0x00000100534f7824 */ /* 0x000fe200078e00ff */
        /* <DEDUP_REMOVED lines=8> */
[-C--:B------:R-:W-:Y:S02]  /*52b0*/  F2FP.F16.E4M3.UNPACK_B R40, R41.reuse ;  /* 0x00000029ff28723e */ /* 0x080fe400020006ff */
[----:B------:R-:W-:Y:S02]  /*52c0*/  F2FP.F16.E4M3.UNPACK_B R81, R158.H1 ;  /* 0x0000009eff51723e */ /* 0x000fe400030006ff */
[----:B------:R-:W-:Y:S01]  /*52d0*/  LOP3.LUT R84, R80, 0xff0000, R79, 0xf8, !PT ;  /* 0x00ff000050547812 */ /* 0x000fe200078ef84f */
[--C-:B------:R-:W-:Y:S01]  /*52e0*/  HADD2.F32 R79, -RZ, R40.reuse.H1_H1 ;  /* 0x30000028ff4f7230 */ /* 0x100fe20000004100 */
[----:B------:R-:W-:Y:S01]  /*52f0*/  LOP3.LUT R87, R83, 0xff0000, R82, 0xf8, !PT ;  /* 0x00ff000053577812 */ /* 0x000fe200078ef852 */
[--C-:B------:R-:W-:Y:S01]  /*5300*/  HADD2.F32 R85, -RZ, R81.reuse.H0_H0 ;  /* 0x20000051ff557230 */ /* 0x100fe20000004100 */
[----:B------:R-:W-:Y:S01]  /*5310*/  F2FP.F16.E4M3.UNPACK_B R82, R154.H1 ;  /* 0x0000009aff52723e */ /* 0x000fe200030006ff */
[----:B------:R-:W-:Y:S01]  /*5320*/  HADD2.F32 R40, -RZ, R40.H0_H0 ;  /* 0x20000028ff287230 */ /* 0x000fe20000004100 */
[----:B------:R-:W-:Y:S01]  /*5330*/  F2FP.F16.E4M3.UNPACK_B R41, R41.H1 ;  /* 0x00000029ff29723e */ /* 0x000fe200030006ff */
[----:B------:R-:W-:-:S02]  /*5340*/  HADD2.F32 R86, -RZ, R81.H1_H1 ;  /* 0x30000051ff567230 */ /* 0x000fc40000004100 */
[CC--:B------:R-:W-:Y:S01]  /*5350*/  FMUL.FTZ R93, R79.reuse, R85.reuse ;  /* 0x000000554f5d7220 */ /* 0x0c0fe20000410000 */
[--C-:B------:R-:W-:Y:S02]  /*5360*/  HADD2.F32 R83, -RZ, R82.reuse.H0_H0 ;  /* 0x20000052ff537230 */ /* 0x100fe40000004100 */
[----:B------:R-:W-:Y:S01]  /*5370*/  FMUL.FTZ R92, R40, R85 ;  /* 0x00000055285c7220 */ /* 0x000fe20000410000 */
[--C-:B------:R-:W-:Y:S01]  /*5380*/  HADD2.F32 R81, -RZ, R41.reuse.H1_H1 ;  /* 0x30000029ff517230 */ /* 0x100fe20000004100 */
[----:B------:R-:W-:Y:S01]  /*5390*/  F2FP.F16.E4M3.UNPACK_B R158, R158 ;  /* 0x0000009eff9e723e */ /* 0x000fe200020006ff */
[----:B------:R-:W-:Y:S02]  /*53a0*/  HADD2.F32 R80, -RZ, R41.H0_H0 ;  /* 0x20000029ff507230 */ /* 0x000fe40000004100 */
[-C--:B------:R-:W-:Y:S01]  /*53b0*/  FFMA.FTZ R41, R79, R83.reuse, R92 ;  /* 0x000000534f297223 */ /* 0x080fe2000001005c */
[----:B------:R-:W-:Y:S02]  /*53c0*/  HADD2.F32 R82, -RZ, R82.H1_H1 ;  /* 0x30000052ff527230 */ /* 0x000fe40000004100 */
[C---:B------:R-:W-:Y:S01]  /*53d0*/  FMUL.FTZ R85, R81.reuse, R86 ;  /* 0x0000005651557220 */ /* 0x040fe20000410000 */
[----:B------:R-:W-:Y:S01]  /*53e0*/  F2FP.F16.E4M3.UNPACK_B R79, R78.H1 ;  /* 0x0000004eff4f723e */ /* 0x000fe200030006ff */
[----:B------:R-:W-:Y:S01]  /*53f0*/  FMUL.FTZ R86, R80, R86 ;  /* 0x0000005650567220 */ /* 0x000fe20000410000 */
[----:B------:R-:W-:Y:S01]  /*5400*/  FFMA.FTZ R40, R40, R83, -R93 ;  /* 0x0000005328287223 */ /* 0x000fe2000001085d */
[----:B------:R-:W-:Y:S01]  /*5410*/  FFMA.FTZ R94, R80, R82, -R85 ;  /* 0x00000052505e7223 */ /* 0x000fe20000010855 */
[----:B------:R-:W-:Y:S01]  /*5420*/  F2FP.F16.E4M3.UNPACK_B R78, R78 ;  /* 0x0000004eff4e723e */ /* 0x000fe200020006ff */
[----:B------:R-:W-:Y:S01]  /*5430*/  FFMA.FTZ R95, R81, R82, R86 ;  /* 0x00000052515f7223 */ /* 0x000fe20000010056 */
[----:B------:R-:W-:Y:S01]  /*5440*/  F2FP.F16.E4M3.UNPACK_B R154, R154 ;  /* 0x0000009aff9a723e */ /* 0x000fe200020006ff */
[----:B------:R-:W-:-:S02]  /*5450*/  HADD2.F32 R83, -RZ, R158.H1_H1 ;  /* 0x3000009eff537230 */ /* 0x000fc40000004100 */
[--C-:B------:R-:W-:Y:S01]  /*5460*/  HADD2.F32 R80, -RZ, R79.reuse.H0_H0 ;  /* 0x2000004fff507230 */ /* 0x100fe20000004100 */
[----:B------:R-:W-:Y:S01]  /*5470*/  F2FP.SATFINITE.E4M3.F32.PACK_AB_MERGE_C R127, R95, R94, RZ ;  /* 0x0000005e5f7f723e */ /* 0x000fe200048070ff */
[----:B------:R-:W-:Y:S02]  /*5480*/  HADD2.F32 R81, -RZ, R79.H1_H1 ;  /* 0x3000004fff517230 */ /* 0x000fe40000004100 */
[----:B------:R-:W-:Y:S02]  /*5490*/  HADD2.F32 R79, -RZ, R78.H0_H0 ;  /* 0x2000004eff4f7230 */ /* 0x000fe40000004100 */
[-C--:B------:R-:W-:Y:S01]  /*54a0*/  FMUL.FTZ R92, R80, R83.reuse ;  /* 0x00000053505c7220 */ /* 0x080fe20000410000 */
[----:B------:R-:W-:Y:S02]  /*54b0*/  HADD2.F32 R82, -RZ, R154.H1_H1 ;  /* 0x3000009aff527230 */ /* 0x000fe40000004100 */
[----:B------:R-:W-:Y:S01]  /*54c0*/  FMUL.FTZ R85, R81, R83 ;  /* 0x0000005351557220 */ /* 0x000fe20000410000 */
[----:B------:R-:W-:Y:S01]  /*54d0*/  HADD2.F32 R158, -RZ, R158.H0_H0 ;  /* 0x2000009eff9e7230 */ /* 0x000fe20000004100 */
[----:B------:R-:W-:Y:S01]  /*54e0*/  F2FP.SATFINITE.E4M3.F32.PACK_AB_MERGE_C R41, R41, R40, R127 ;  /* 0x000000282929723e */ /* 0x000fe2000480707f */
[----:B------:R-:W-:-:S02]  /*54f0*/  HADD2.F32 R78, -RZ, R78.H1_H1 ;  /* 0x3000004eff4e7230 */ /* 0x000fc40000004100 */
[-C--:B------:R-:W-:Y:S01]  /*5500*/  FFMA.FTZ R85, R80, R82.reuse, -R85 ;  /* 0x0000005250557223 */ /* 0x080fe20000010855 */
[----:B------:R-:W-:Y:S02]  /*5510*/  HADD2.F32 R154, -RZ, R154.H0_H0 ;  /* 0x2000009aff9a7230 */ /* 0x000fe40000004100 */
[----:B------:R-:W-:Y:S01]  /*5520*/  FFMA.FTZ R92, R81, R82, R92 ;  /* 0x00000052515c7223 */ /* 0x000fe2000001005c */
[CC--:B------:R-:W-:Y:S01]  /*5530*/  FMUL.FTZ R83, R79.reuse, R158.reuse ;  /* 0x0000009e4f537220 */ /* 0x0c0fe20000410000 */
[----:B------:R-:W-:Y:S01]  /*5540*/  FMUL.FTZ R86, R78, R158 ;  /* 0x0000009e4e567220 */ /* 0x000fe20000410000 */
[----:B------:R-:W-:Y:S02]  /*5550*/  F2FP.F16.E4M3.UNPACK_B R82, R84.H1 ;  /* 0x00000054ff52723e */ /* 0x000fe400030006ff */
[----:B------:R-:W-:Y:S01]  /*5560*/  F2FP.SATFINITE.E4M3.F32.PACK_AB_MERGE_C R126, R92, R85, RZ ;  /* 0x000000555c7e723e */ /* 0x000fe200048070ff */
[-C--:B------:R-:W-:Y:S01]  /*5570*/  FFMA.FTZ R93, R79, R154.reuse, -R86 ;  /* 0x0000009a4f5d7223 */ /* 0x080fe20000010856 */
[----:B------:R-:W-:Y:S01]  /*5580*/  F2FP.F16.E4M3.UNPACK_B R79, R43.H1 ;  /* 0x0000002bff4f723e */ /* 0x000fe200030006ff */
[----:B------:R-:W-:Y:S01]  /*5590*/  FFMA.FTZ R154, R78, R154, R83 ;  /* 0x0000009a4e9a7223 */ /* 0x000fe20000010053 */
[-C--:B------:R-:W-:Y:S01]  /*55a0*/  F2FP.F16.E4M3.UNPACK_B R85, R87.reuse.H1 ;  /* 0x00000057ff55723e */ /* 0x080fe200030006ff */
[----:B------:R-:W-:Y:S01]  /*55b0*/  HADD2.F32 R83, -RZ, R82.H1_H1 ;  /* 0x30000052ff537230 */ /* 0x000fe20000004100 */
[----:B------:R-:W-:Y:S01]  /*55c0*/  F2FP.F16.E4M3.UNPACK_B R78, R42.H1 ;  /* 0x0000002aff4e723e */ /* 0x000fe200030006ff */
[----:B------:R-:W-:Y:S01]  /*55d0*/  HADD2.F32 R81, -RZ, R79.H1_H1 ;  /* 0x3000004fff517230 */ /* 0x000fe20000004100 */
[----:B------:R-:W-:Y:S01]  /*55e0*/  F2FP.F16.E4M3.UNPACK_B R87, R87 ;  /* 0x00000057ff57723e */ /* 0x000fe200020006ff */
[----:B------:R-:W-:Y:S01]  /*55f0*/  HADD2.F32 R92, -RZ, R85.H1_H1 ;  /* 0x30000055ff5c7230 */ /* 0x000fe20000004100 */
[----:B------:R-:W-:Y:S01]  /*5600*/  F2FP.F16.E4M3.UNPACK_B R84, R84 ;  /* 0x00000054ff54723e */ /* 0x000fe200020006ff */
[----:B------:R-:W-:Y:S01]  /*5610*/  HADD2.F32 R80, -RZ, R79.H0_H0 ;  /* 0x2000004fff507230 */ /* 0x000fe20000004100 */
[----:B------:R-:W-:Y:S01]  /*5620*/  F2FP.F16.E4M3.UNPACK_B R43, R43 ;  /* 0x0000002bff2b723e */ /* 0x000fe200020006ff */
[----:B------:R-:W-:-:S02]  /*5630*/  HADD2.F32 R79, -RZ, R78.H1_H1 ;  /* 0x3000004eff4f7230 */ /* 0x000fc40000004100 */
[-C--:B------:R-:W-:Y:S01]  /*5640*/  FMUL.FTZ R95, R81, R92.reuse ;  /* 0x0000005c515f7220 */ /* 0x080fe20000410000 */
[--C-:B------:R-:W-:Y:S02]  /*5650*/  HADD2.F32 R86, -RZ, R87.reuse.H1_H1 ;  /* 0x30000057ff567230 */ /* 0x100fe40000004100 */
[C---:B------:R-:W-:Y:S01]  /*5660*/  FMUL.FTZ R92, R80.reuse, R92 ;  /* 0x0000005c505c7220 */ /* 0x040fe20000410000 */
[----:B------:R-:W-:Y:S02]  /*5670*/  HADD2.F32 R78, -RZ, R78.H0_H0 ;  /* 0x2000004eff4e7230 */ /* 0x000fe40000004100 */
[----:B------:R-:W-:Y:S01]  /*5680*/  FFMA.FTZ R94, R80, R83, -R95 ;  /* 0x00000053505e7223 */ /* 0x000fe2000001085f */
[----:B------:R-:W-:Y:S02]  /*5690*/  HADD2.F32 R80, -RZ, R84.H1_H1 ;  /* 0x30000054ff507230 */ /* 0x000fe40000004100 */
[----:B------:R-:W-:Y:S01]  /*56a0*/  FMUL.FTZ R95, R79, R86 ;  /* 0x000000564f5f7220 */ /* 0x000fe20000410000 */
[----:B------:R-:W-:Y:S01]  /*56b0*/  F2FP.F16.E4M3.UNPACK_B R42, R42 ;  /* 0x0000002aff2a723e */ /* 0x000fe200020006ff */
[----:B------:R-:W-:Y:S01]  /*56c0*/  FMUL.FTZ R86, R78, R86 ;  /* 0x000000564e567220 */ /* 0x000fe20000410000 */
[----:B------:R-:W-:-:S02]  /*56d0*/  HADD2.F32 R87, -RZ, R87.H0_H0 ;  /* 0x20000057ff577230 */ /* 0x000fc40000004100 */
[-C--:B------:R-:W-:Y:S01]  /*56e0*/  FFMA.FTZ R95, R78, R80.reuse, -R95 ;  /* 0x000000504e5f7223 */ /* 0x080fe2000001085f */
[--C-:B------:R-:W-:Y:S02]  /*56f0*/  HADD2.F32 R78, -RZ, R43.reuse.H0_H0 ;  /* 0x2000002bff4e7230 */ /* 0x100fe40000004100 */
[----:B------:R-:W-:Y:S01]  /*5700*/  FFMA.FTZ R86, R79, R80, R86 ;  /* 0x000000504f567223 */ /* 0x000fe20000010056 */
[----:B------:R-:W-:Y:S02]  /*5710*/  HADD2.F32 R79, -RZ, R43.H1_H1 ;  /* 0x3000002bff4f7230 */ /* 0x000fe40000004100 */
[----:B------:R-:W-:Y:S01]  /*5720*/  FFMA.FTZ R83, R81, R83, R92 ;  /* 0x0000005351537223 */ /* 0x000fe2000001005c */
[--C-:B------:R-:W-:Y:S01]  /*5730*/  HADD2.F32 R43, -RZ, R42.reuse.H0_H0 ;  /* 0x2000002aff2b7230 */ /* 0x100fe20000004100 */
[----:B------:R-:W-:Y:S01]  /*5740*/  F2FP.SATFINITE.E4M3.F32.PACK_AB_MERGE_C R40, R154, R93, R126 ;  /* 0x0000005d9a28723e */ /* 0x000fe2000480707e */
[----:B------:R-:W-:Y:S01]  /*5750*/  HADD2.F32 R42, -RZ, R42.H1_H1 ;  /* 0x3000002aff2a7230 */ /* 0x000fe20000004100 */
[----:B------:R-:W-:Y:S01]  /*5760*/  F2FP.SATFINITE.E4M3.F32.PACK_AB_MERGE_C R86, R86, R95, RZ ;  /* 0x0000005f5656723e */ /* 0x000fe200048070ff */
[----:B------:R-:W-:Y:S01]  /*5770*/  HADD2.F32 R85, -RZ, R85.H0_H0 ;  /* 0x20000055ff557230 */ /* 0x000fe20000004100 */
[----:B------:R-:W-:Y:S01]  /*5780*/  F2FP.SATFINITE.E4M3.F32.PACK_AB_MERGE_C R83, R83, R94, RZ ;  /* 0x0000005e5353723e */ /* 0x000fe200048070ff */
[----:B------:R-:W-:-:S02]  /*5790*/  HADD2.F32 R82, -RZ, R82.H0_H0 ;  /* 0x20000052ff527230 */ /* 0x000fc40000004100 */
[----:B------:R-:W-:Y:S01]  /*57a0*/  FMUL.FTZ R80, R42, R87 ;  /* 0x000000572a507220 */ /* 0x000fe20000410000 */
[----:B------:R-:W-:Y:S02]  /*57b0*/  HADD2.F32 R84, -RZ, R84.H0_H0 ;  /* 0x20000054ff547230 */ /* 0x000fe40000004100 */
[-C--:B------:R-:W-:Y:S01]  /*57c0*/  FMUL.FTZ R81, R79, R85.reuse ;  /* 0x000000554f517220 */ /* 0x080fe20000410000 */
[C---:B------:R-:W-:Y:S01]  /*57d0*/  FMUL.FTZ R92, R78.reuse, R85 ;  /* 0x000000554e5c7220 */ /* 0x040fe20000410000 */
[----:B------:R-:W-:Y:S02]  /*57e0*/  FMUL.FTZ R87, R43, R87 ;  /* 0x000000572b577220 */ /* 0x000fe40000410000 */
[-C--:B------:R-:W-:Y:S01]  /*57f0*/  FFMA.FTZ R81, R78, R82.reuse, -R81 ;  /* 0x000000524e517223 */ /* 0x080fe20000010851 */
[----:B------:R-:W-:Y:S01]  /*5800*/  FFMA.FTZ R92, R79, R82, R92 ;  /* 0x000000524f5c7223 */ /* 0x000fe2000001005c */
[-C--:B------:R-:W-:Y:S01]  /*5810*/  FFMA.FTZ R80, R43, R84.reuse, -R80 ;  /* 0x000000542b507223 */ /* 0x080fe20000010850 */
[----:B------:R-:W-:-:S03]  /*5820*/  FFMA.FTZ R87, R42, R84, R87 ;  /* 0x000000542a577223 */ /* 0x000fc60000010057 */
[----:B------:R-:W-:Y:S02]  /*5830*/  F2FP.SATFINITE.E4M3.F32.PACK_AB_MERGE_C R43, R92, R81, R83 ;  /* 0x000000515c2b723e */ /* 0x000fe40004807053 */
[----:B------:R-:W-:-:S07]  /*5840*/  F2FP.SATFINITE.E4M3.F32.PACK_AB_MERGE_C R42, R87, R80, R86 ;  /* 0x00000050572a723e */ /* 0x000fce0004807056 */
.L_x_454:
[----:B------:R-:W-:Y:S05]  /*5850*/  BSYNC B3 ;  /* 0x0000000000037941 */ /* 0x000fea0003800000 */
.L_x_453:
[----:B-1----:R0:W-:Y:S02]  /*5860*/  STG.E.128 desc[UR54][R48.64+0x80], R40 ;  /* 0x0000802830007986 */ /* 0x0021e4000c101d36 */
.L_x_452:
[----:B------:R-:W-:Y:S05]  /*5870*/  BSYNC B2 ;  /* 0x0000000000027941 */ /* 0x000fea0003800000 */
.L_x_451:
[----:B------:R-:W-:-:S13]  /*5880*/  ISETP.NE.AND P2, PT, R37, RZ, PT ;  /* 0x000000ff2500720c */ /* 0x000fda0003f45270 */
        /* <DEDUP_REMOVED lines=28> */
[----:B------:R-:W-:Y:S02]  /*5a50*/  HADD2.F32 R82, -RZ, R77.H1_H1 ;  /* 0x3000004dff527230 */ /* 0x000fe40000004100 */
[----:B------:R-:W-:Y:S01]  /*5a60*/  FMUL.FTZ R85, R75, R81 ;  /* 0x000000514b557220 */ /* 0x000fe20000410000 */
[----:B------:R-:W-:-:S02]  /*5a70*/  HADD2.F32 R79, -RZ, R78.H0_H0 ;  /* 0x2000004eff4f7230 */ /* 0x000fc40000004100 */
        /* <DEDUP_REMOVED lines=18> */
[--C-:B------:R-:W-:Y:S02]  /*5ba0*/  HADD2.F32 R75, -RZ, R74.reuse.H0_H0 ;  /* 0x2000004aff4b7230 */ /* 0x100fe40000004100 */
        /* <DEDUP_REMOVED lines=9> */
[-C--:B------:R-:W-:Y:S01]  /*5c40*/  F2FP.F16.E4M3.UNPACK_B R78, R80.reuse.H1 ;  /* 0x00000050ff4e723e */ /* 0x080fe200030006ff */
[-C--:B------:R-:W-:Y:S01]  /*5c50*/  FMUL.FTZ R82, R74, R157.reuse ;  /* 0x0000009d4a527220 */ /* 0x080fe20000410000 */
[C---:B------:R-:W-:Y:S01]  /*5c60*/  FMUL.FTZ R157, R75.reuse, R157 ;  /* 0x0000009d4b9d7220 */ /* 0x040fe20000410000 */
[----:B------:R-:W-:Y:S02]  /*5c70*/  F2FP.F16.E4M3.UNPACK_B R80, R80 ;  /* 0x00000050ff50723e */ /* 0x000fe400020006ff */
[----:B------:R-:W-:Y:S01]  /*5c80*/  FFMA.FTZ R85, R75, R151, -R82 ;  /* 0x000000974b557223 */ /* 0x000fe20000010852 */
[----:B------:R-:W-:Y:S01]  /*5c90*/  F2FP.SATFINITE.E4M3.F32.PACK_AB_MERGE_C R93, R84, R81, RZ ;  /* 0x00000051545d723e */ /* 0x000fe200048070ff */
[----:B------:R-:W-:Y:S01]  /*5ca0*/  FFMA.FTZ R86, R74, R151, R157 ;  /* 0x000000974a567223 */ /* 0x000fe2000001009d */
[----:B------:R-:W-:Y:S01]  /*5cb0*/  F2FP.F16.E4M3.UNPACK_B R75, R43.H1 ;  /* 0x0000002bff4b723e */ /* 0x000fe200030006ff */
[--C-:B------:R-:W-:Y:S01]  /*5cc0*/  HADD2.F32 R79, -RZ, R78.reuse.H1_H1 ;  /* 0x3000004eff4f7230 */ /* 0x100fe20000004100 */
[-C--:B------:R-:W-:Y:S01]  /*5cd0*/  F2FP.F16.E4M3.UNPACK_B R81, R83.reuse.H1 ;  /* 0x00000053ff51723e */ /* 0x080fe200030006ff */
[----:B------:R-:W-:Y:S01]  /*5ce0*/  HADD2.F32 R78, -RZ, R78.H0_H0 ;  /* 0x2000004eff4e7230 */ /* 0x000fe20000004100 */
[-C--:B------:R-:W-:Y:S01]  /*5cf0*/  F2FP.F16.E4M3.UNPACK_B R74, R42.reuse.H1 ;  /* 0x0000002aff4a723e */ /* 0x080fe200030006ff */
        /* <DEDUP_REMOVED lines=14> */
[----:B------:R-:W-:-:S02]  /*5de0*/  HADD2.F32 R83, -RZ, R83.H0_H0 ;  /* 0x20000053ff537230 */ /* 0x000fc40000004100 */
[C---:B------:R-:W-:Y:S01]  /*5df0*/  FMUL.FTZ R82, R74.reuse, R82 ;  /* 0x000000524a527220 */ /* 0x040fe20000410000 */
[----:B------:R-:W-:Y:S02]  /*5e00*/  HADD2.F32 R81, -RZ, R81.H0_H0 ;  /* 0x20000051ff517230 */ /* 0x000fe40000004100 */
[-C--:B------:R-:W-:Y:S01]  /*5e10*/  FFMA.FTZ R87, R74, R76.reuse, -R87 ;  /* 0x0000004c4a577223 */ /* 0x080fe20000010857 */
[--C-:B------:R-:W-:Y:S02]  /*5e20*/  HADD2.F32 R74, -RZ, R43.reuse.H0_H0 ;  /* 0x2000002bff4a7230 */ /* 0x100fe40000004100 */
[----:B------:R-:W-:Y:S01]  /*5e30*/  FFMA.FTZ R82, R75, R76, R82 ;  /* 0x0000004c4b527223 */ /* 0x000fe20000010052 */
[----:B------:R-:W-:Y:S02]  /*5e40*/  HADD2.F32 R75, -RZ, R43.H1_H1 ;  /* 0x3000002bff4b7230 */ /* 0x000fe40000004100 */
[----:B------:R-:W-:Y:S01]  /*5e50*/  FFMA.FTZ R79, R77, R79, R84 ;  /* 0x0000004f4d4f7223 */ /* 0x000fe20000010054 */
[----:B------:R-:W-:-:S02]  /*5e60*/  HADD2.F32 R43, -RZ, R42.H0_H0 ;  /* 0x2000002aff2b7230 */ /* 0x000fc40000004100 */
[-C--:B------:R-:W-:Y:S01]  /*5e70*/  FMUL.FTZ R84, R74, R81.reuse ;  /* 0x000000514a547220 */ /* 0x080fe20000410000 */
[----:B------:R-:W-:Y:S02]  /*5e80*/  HADD2.F32 R42, -RZ, R42.H1_H1 ;  /* 0x3000002aff2a7230 */ /* 0x000fe40000004100 */
[C---:B------:R-:W-:Y:S01]  /*5e90*/  FMUL.FTZ R77, R75.reuse, R81 ;  /* 0x000000514b4d7220 */ /* 0x040fe20000410000 */
[----:B------:R-:W-:Y:S02]  /*5ea0*/  HADD2.F32 R80, -RZ, R80.H0_H0 ;  /* 0x20000050ff507230 */ /* 0x000fe40000004100 */
[-C--:B------:R-:W-:Y:S01]  /*5eb0*/  FFMA.FTZ R84, R75, R78.reuse, R84 ;  /* 0x0000004e4b547223 */ /* 0x080fe20000010054 */
[----:B------:R-:W-:Y:S01]  /*5ec0*/  F2FP.SATFINITE.E4M3.F32.PACK_AB_MERGE_C R82, R82, R87, RZ ;  /* 0x000000575252723e */ /* 0x000fe200048070ff */
[-C--:B------:R-:W-:Y:S01]  /*5ed0*/  FMUL.FTZ R76, R42, R83.reuse ;  /* 0x000000532a4c7220 */ /* 0x080fe20000410000 */
[----:B------:R-:W-:Y:S01]  /*5ee0*/  FMUL.FTZ R83, R43, R83 ;  /* 0x000000532b537220 */ /* 0x000fe20000410000 */
[----:B------:R-:W-:Y:S01]  /*5ef0*/  FFMA.FTZ R77, R74, R78, -R77 ;  /* 0x0000004e4a4d7223 */ /* 0x000fe2000001084d */
[----:B------:R-:W-:Y:S01]  /*5f00*/  F2FP.SATFINITE.E4M3.F32.PACK_AB_MERGE_C R79, R79, R92, RZ ;  /* 0x0000005c4f4f723e */ /* 0x000fe200048070ff */
[-C--:B------:R-:W-:Y:S01]  /*5f10*/  FFMA.FTZ R76, R43, R80.reuse, -R76 ;  /* 0x000000502b4c7223 */ /* 0x080fe2000001084c */
[----:B------:R-:W-:Y:S01]  /*5f20*/  FFMA.FTZ R83, R42, R80, R83 ;  /* 0x000000502a537223 */ /* 0x000fe20000010053 */
[----:B------:R-:W-:-:S02]  /*5f30*/  F2FP.SATFINITE.E4M3.F32.PACK_AB_MERGE_C R40, R86, R85, R93 ;  /* 0x000000555628723e */ /* 0x000fc4000480705d */
[----:B------:R-:W-:Y:S02]  /*5f40*/  F2FP.SATFINITE.E4M3.F32.PACK_AB_MERGE_C R43, R84, R77, R79 ;  /* 0x0000004d542b723e */ /* 0x000fe4000480704f */
[----:B------:R-:W-:-:S07]  /*5f50*/  F2FP.SATFINITE.E4M3.F32.PACK_AB_MERGE_C R42, R83, R76, R82 ;  /* 0x0000004c532a723e */ /* 0x000fce0004807052 */
.L_x_456:
[----:B------:R-:W-:Y:S05]  /*5f60*/  BSYNC B2 ;  /* 0x0000000000027941 */ /* 0x000fea0003800000 */
.L_x_455:
[----:B-1----:R0:W-:Y:S02]  /*5f70*/  STG.E.128 desc[UR54][R48.64+0xa0], R40 ;  /* 0x0000a02830007986 */ /* 0x0021e4000c101d36 */
.L_x_434:
[----:B------:R-:W-:Y:S05]  /*5f80*/  BSYNC B1 ;  /* 0x0000000000017941 */ /* 0x000fea0003800000 */
.L_x_433:
[----:B------:R-:W-:Y:S05]  /*5f90*/  @P4 BRA `(.L_x_457) ;  /* 0x00000094001c4947 */ /* 0x000fea0003800000 */
[----:B------:R-:W-:Y:S01]  /*5fa0*/  ISETP.NE.AND P2, PT, R32, RZ, PT ;  /* 0x000000ff2000720c */ /* 0x000fe20003f45270 */
[----:B------:R-:W-:-:S12]  /*5fb0*/  BSSY B1, `(.L_x_458) ;  /* 0x000006f000017945 */ /* 0x000fd80003800000 */
[----:B------:R-:W-:Y:S05]  /*5fc0*/  @!P2 BRA `(.L_x_459) ;  /* 0x0000000400b4a947 */ /* 0x000fea0003800000 */
[----:B012-4-:R0:W1:Y:S01]  /*5fd0*/  LDS.128 R40, [R47+0x1c400] ;  /* 0x01c400002f287984 */ /* 0x0170620000000c00 */
[----:B------:R-:W-:Y:S01]  /*5fe0*/  ISETP.GE.AND P2, PT, R16, R136, PT ;  /* 0x000000881000720c */ /* 0x000fe20003f46270 */
[----:B------:R-:W-:-:S12]  /*5ff0*/  BSSY B2, `(.L_x_460) ;  /* 0x0000069000027945 */ /* 0x000fd80003800000 */
[----:B0-----:R-:W-:Y:S05]  /*6000*/  @P2 BRA `(.L_x_461) ;  /* 0x00000004009c2947 */ /* 0x001fea0003800000 */
[----:B------:R-:W-:Y:S01]  /*6010*/  SHF.R.U32.HI R70, RZ, 0x8, R71 ;  /* 0x00000008ff467819 */ /* 0x000fe20000011647 */
[----:B-1----:R-:W-:Y:S01]  /*6020*/  IMAD.MOV.U32 R48, RZ, RZ, R40 ;  /* 0x000000ffff307224 */ /* 0x002fe200078e0028 */
[----:B------:R-:W-:Y:S02]  /*6030*/  SHF.R.U32.HI R72, RZ, 0x8, R73 ;  /* 0x00000008ff487819 */ /* 0x000fe40000011649 */
[----:B------:R-:W-:Y:S02]  /*6040*/  LOP3.LUT R49, R71, 0xff0000ff, RZ, 0xc0, !PT ;  /* 0xff0000ff47317812 */ /* 0x000fe400078ec0ff */
[----:B------:R-:W-:Y:S01]  /*6050*/  SHF.R.U32.HI R74, RZ, 0x10, R71 ;  /* 0x00000010ff4a7819 */ /* 0x000fe20000011647 */
[----:B------:R-:W-:Y:S01]  /*6060*/  IMAD.SHL.U32 R72, R72, 0x100, RZ ;  /* 0x0000010048487824 */ /* 0x000fe200078e00ff */
[----:B------:R-:W-:Y:S02]  /*6070*/  LOP3.LUT R71, R73, 0xff0000ff, RZ, 0xc0, !PT ;  /* 0xff0000ff49477812 */ /* 0x000fe400078ec0ff */
[----:B------:R-:W-:-:S02]  /*6080*/  SHF.R.U32.HI R73, RZ, 0x10, R73 ;  /* 0x00000010ff497819 */ /* 0x000fc40000011649 */
[----:B------:R-:W-:Y:S02]  /*6090*/  SHF.L.U32 R70, R70, 0x8, RZ ;  /* 0x0000000846467819 */ /* 0x000fe400000006ff */
[----:B------:R-:W-:Y:S01]  /*60a0*/  LOP3.LUT R72, R71, 0xff00, R72, 0xf8, !PT ;  /* 0x0000ff0047487812 */ /* 0x000fe200078ef848 */
[----:B------:R-:W-:Y:S01]  /*60b0*/  IMAD.U32 R73, R73, 0x10000, RZ ;  /* 0x0001000049497824 */ /* 0x000fe200078e00ff */
[----:B------:R-:W-:Y:S01]  /*60c0*/  LOP3.LUT R49, R49, 0xff00, R70, 0xf8, !PT ;  /* 0x0000ff0031317812 */ /* 0x000fe200078ef846 */
[----:B------:R-:W-:Y:S01]  /*60d0*/  IMAD.U32 R70, R74, 0x10000, RZ ;  /* 0x000100004a467824 */ /* 0x000fe200078e00ff */
[----:B------:R-:W-:Y:S02]  /*60e0*/  F2FP.F16.E4M3.UNPACK_B R40, R41 ;  /* 0x00000029ff28723e */ /* 0x000fe400020006ff */
        /* <DEDUP_REMOVED lines=43> */
[----:B------:R-:W-:Y:S01]  /*63a0*/  FFMA.FTZ R79, R49, R155, -R76 ;  /* 0x0000009b314f7223 */ /* 0x000fe2000001084c */
        /* <DEDUP_REMOVED lines=45> */
.L_x_461:
[----:B------:R-:W-:Y:S05]  /*6680*/  BSYNC B2 ;  /* 0x0000000000027941 */ /* 0x000fea0003800000 */
.L_x_460:
[----:B-1----:R0:W-:Y:S02]  /*6690*/  STG.E.128 desc[UR54][R44.64], R40 ;  /* 0x000000282c007986 */ /* 0x0021e4000c101d36 */
.L_x_459:
[----:B------:R-:W-:Y:S05]  /*66a0*/  BSYNC B1 ;  /* 0x0000000000017941 */ /* 0x000fea0003800000 */
.L_x_458:
        /* <DEDUP_REMOVED lines=8> */
[--C-:B------:R-:W-:Y:S01]  /*6730*/  SHF.R.U32.HI R72, RZ, 0x10, R67.reuse ;  /* 0x00000010ff487819 */ /* 0x100fe20000011643 */
[----:B-1----:R-:W-:Y:S01]  /*6740*/  IMAD.MOV.U32 R48, RZ, RZ, R40 ;  /* 0x000000ffff307224 */ /* 0x002fe200078e0028 */
[----:B------:R-:W-:Y:S02]  /*6750*/  SHF.R.U32.HI R49, RZ, 0x8, R67 ;  /* 0x00000008ff317819 */ /* 0x000fe40000011643 */
[----:B------:R-:W-:Y:S02]  /*6760*/  LOP3.LUT R66, R67, 0xff0000ff, RZ, 0xc0, !PT ;  /* 0xff0000ff43427812 */ /* 0x000fe400078ec0ff */
[--C-:B------:R-:W-:Y:S01]  /*6770*/  SHF.R.U32.HI R67, RZ, 0x8, R69.reuse ;  /* 0x00000008ff437819 */ /* 0x100fe20000011645 */
[----:B------:R-:W-:Y:S01]  /*6780*/  IMAD.SHL.U32 R49, R49, 0x100, RZ ;  /* 0x0000010031317824 */ /* 0x000fe200078e00ff */
[----:B------:R-:W-:Y:S02]  /*6790*/  LOP3.LUT R68, R69, 0xff0000ff, RZ, 0xc0, !PT ;  /* 0xff0000ff45447812 */ /* 0x000fe400078ec0ff */
[----:B------:R-:W-:Y:S01]  /*67a0*/  SHF.R.U32.HI R71, RZ, 0x10, R69 ;  /* 0x00000010ff477819 */ /* 0x000fe20000011645 */
[----:B------:R-:W-:Y:S01]  /*67b0*/  IMAD.SHL.U32 R67, R67, 0x100, RZ ;  /* 0x0000010043437824 */ /* 0x000fe200078e00ff */
[----:B------:R-:W-:Y:S01]  /*67c0*/  LOP3.LUT R66, R66, 0xff00, R49, 0xf8, !PT ;  /* 0x0000ff0042427812 */ /* 0x000fe200078ef831 */
[----:B------:R-:W-:Y:S01]  /*67d0*/  IMAD.U32 R49, R72, 0x10000, RZ ;  /* 0x0001000048317824 */ /* 0x000fe200078e00ff */
[----:B------:R-:W-:-:S02]  /*67e0*/  F2FP.F16.E4M3.UNPACK_B R40, R41 ;  /* 0x00000029ff28723e */ /* 0x000fc400020006ff */
[----:B------:R-:W-:Y:S02]  /*67f0*/  LOP3.LUT R70, R68, 0xff00, R67, 0xf8, !PT ;  /* 0x0000ff0044467812 */ /* 0x000fe400078ef843 */
[----:B------:R-:W-:Y:S02]  /*6800*/  SHF.L.U32 R67, R71, 0x10, RZ ;  /* 0x0000001047437819 */ /* 0x000fe400000006ff */
[----:B------:R-:W-:Y:S02]  /*6810*/  F2FP.F16.E4M3.UNPACK_B R68, R153.H1 ;  /* 0x00000099ff44723e */ /* 0x000fe400030006ff */
[----:B------:R-:W-:Y:S02]  /*6820*/  F2FP.F16.E4M3.UNPACK_B R41, R41.H1 ;  /* 0x00000029ff29723e */ /* 0x000fe400030006ff */
[----:B------:R-:W-:Y:S01]  /*6830*/  LOP3.LUT R72, R70, 0xff0000, R67, 0xf8, !PT ;  /* 0x00ff000046487812 */ /* 0x000fe200078ef843 */
[----:B------:R-:W-:Y:S01]  /*6840*/  HADD2.F32 R70, -RZ, R68.H0_H0 ;  /* 0x20000044ff467230 */ /* 0x000fe20000004100 */
[----:B------:R-:W-:Y:S01]  /*6850*/  LOP3.LUT R69, R66, 0xff0000, R49, 0xf8, !PT ;  /* 0x00ff000042457812 */ /* 0x000fe200078ef831 */
[----:B------:R-:W-:Y:S01]  /*6860*/  HADD2.F32 R49, -RZ, R40.H1_H1 ;  /* 0x30000028ff317230 */ /* 0x000fe20000004100 */
[----:B------:R-:W-:Y:S01]  /*6870*/  F2FP.F16.E4M3.UNPACK_B R67, R152.H1 ;  /* 0x00000098ff43723e */ /* 0x000fe200030006ff */
[----:B------:R-:W-:Y:S01]  /*6880*/  HADD2.F32 R71, -RZ, R68.H1_H1 ;  /* 0x30000044ff477230 */ /* 0x000fe20000004100 */
[----:B------:R-:W-:Y:S01]  /*6890*/  F2FP.F16.E4M3.UNPACK_B R153, R153 ;  /* 0x00000099ff99723e */ /* 0x000fe200020006ff */
[----:B------:R-:W-:-:S02]  /*68a0*/  HADD2.F32 R66, -RZ, R41.H1_H1 ;  /* 0x30000029ff427230 */ /* 0x000fc40000004100 */
[----:B------:R-:W-:Y:S01]  /*68b0*/  FMUL.FTZ R73, R49, R70 ;  /* 0x0000004631497220 */ /* 0x000fe20000410000 */
[----:B------:R-:W-:Y:S01]  /*68c0*/  HADD2.F32 R40, -RZ, R40.H0_H0 ;  /* 0x20000028ff287230 */ /* 0x000fe20000004100 */
[----:B------:R-:W-:Y:S01]  /*68d0*/  F2FP.F16.E4M3.UNPACK_B R152, R152 ;  /* 0x00000098ff98723e */ /* 0x000fe200020006ff */
[----:B------:R-:W-:Y:S02]  /*68e0*/  HADD2.F32 R68, -RZ, R67.H0_H0 ;  /* 0x20000043ff447230 */ /* 0x000fe40000004100 */
[-C--:B------:R-:W-:Y:S01]  /*68f0*/  FMUL.FTZ R74, R66, R71.reuse ;  /* 0x00000047424a7220 */ /* 0x080fe20000410000 */
[----:B------:R-:W-:Y:S02]  /*6900*/  HADD2.F32 R41, -RZ, R41.H0_H0 ;  /* 0x20000029ff297230 */ /* 0x000fe40000004100 */
[C---:B------:R-:W-:Y:S01]  /*6910*/  FMUL.FTZ R70, R40.reuse, R70 ;  /* 0x0000004628467220 */ /* 0x040fe20000410000 */
[----:B------:R-:W-:Y:S02]  /*6920*/  HADD2.F32 R67, -RZ, R67.H1_H1 ;  /* 0x30000043ff437230 */ /* 0x000fe40000004100 */
[-C--:B------:R-:W-:Y:S01]  /*6930*/  FFMA.FTZ R40, R40, R68.reuse, -R73 ;  /* 0x0000004428287223 */ /* 0x080fe20000010849 */
[----:B------:R-:W-:Y:S01]  /*6940*/  FMUL.FTZ R71, R41, R71 ;  /* 0x0000004729477220 */ /* 0x000fe20000410000 */
[----:B------:R-:W-:Y:S01]  /*6950*/  FFMA.FTZ R75, R49, R68, R70 ;  /* 0x00000044314b7223 */ /* 0x000fe20000010046 */
[-C--:B------:R-:W-:Y:S01]  /*6960*/  FFMA.FTZ R73, R41, R67.reuse, -R74 ;  /* 0x0000004329497223 */ /* 0x080fe2000001084a */
[-C--:B------:R-:W-:Y:S01]  /*6970*/  F2FP.F16.E4M3.UNPACK_B R41, R48.reuse.H1 ;  /* 0x00000030ff29723e */ /* 0x080fe200030006ff */
        /* <DEDUP_REMOVED lines=8> */
[----:B------:R-:W-:Y:S02]  /*6a00*/  HADD2.F32 R153, -RZ, R153.H0_H0 ;  /* 0x20000099ff997230 */ /* 0x000fe40000004100 */
[----:B------:R-:W-:Y:S01]  /*6a10*/  FMUL.FTZ R70, R66, R68 ;  /* 0x0000004442467220 */ /* 0x000fe20000410000 */
[----:B------:R-:W-:-:S02]  /*6a20*/  HADD2.F32 R48, -RZ, R48.H1_H1 ;  /* 0x30000030ff307230 */ /* 0x000fc40000004100 */
        /* <DEDUP_REMOVED lines=10> */
[----:B------:R-:W-:Y:S01]  /*6ad0*/  F2FP.F16.E4M3.UNPACK_B R70, R72.H1 ;  /* 0x00000048ff46723e */ /* 0x000fe200030006ff */
[--C-:B------:R-:W-:Y:S01]  /*6ae0*/  HADD2.F32 R66, -RZ, R48.reuse.H1_H1 ;  /* 0x30000030ff427230 */ /* 0x100fe20000004100 */
[-C--:B------:R-:W-:Y:S01]  /*6af0*/  F2FP.F16.E4M3.UNPACK_B R67, R69.reuse.H1 ;  /* 0x00000045ff43723e */ /* 0x080fe200030006ff */
[----:B------:R-:W-:Y:S01]  /*6b00*/  HADD2.F32 R49, -RZ, R48.H0_H0 ;  /* 0x20000030ff317230 */ /* 0x000fe20000004100 */
[----:B------:R-:W-:Y:S01]  /*6b10*/  F2FP.F16.E4M3.UNPACK_B R41, R42.H1 ;  /* 0x0000002aff29723e */ /* 0x000fe200030006ff */
[----:B------:R-:W-:Y:S01]  /*6b20*/  HADD2.F32 R73, -RZ, R70.H1_H1 ;  /* 0x30000046ff497230 */ /* 0x000fe20000004100 */
        /* <DEDUP_REMOVED lines=19> */
[----:B------:R-:W-:Y:S02]  /*6c60*/  HADD2.F32 R43, -RZ, R43.H1_H1 ;  /* 0x3000002bff2b7230 */ /* 0x000fe40000004100 */
[--C-:B------:R-:W-:Y:S01]  /*6c70*/  HADD2.F32 R41, -RZ, R42.reuse.H0_H0 ;  /* 0x2000002aff297230 */ /* 0x100fe20000004100 */
[----:B------:R-:W-:Y:S01]  /*6c80*/  F2FP.SATFINITE.E4M3.F32.PACK_AB_MERGE_C R71, R71, R76, RZ ;  /* 0x0000004c4747723e */ /* 0x000fe200048070ff */
[----:B------:R-:W-:Y:S02]  /*6c90*/  HADD2.F32 R42, -RZ, R42.H1_H1 ;  /* 0x3000002aff2a7230 */ /* 0x000fe40000004100 */
[----:B------:R-:W-:Y:S01]  /*6ca0*/  FMUL.FTZ R73, R43, R70 ;  /* 0x000000462b497220 */ /* 0x000fe20000410000 */
        /* <DEDUP_REMOVED lines=15> */
.L_x_465:
[----:B------:R-:W-:Y:S05]  /*6da0*/  BSYNC B2 ;  /* 0x0000000000027941 */ /* 0x000fea0003800000 */
.L_x_464:
[----:B-1----:R0:W-:Y:S02]  /*6db0*/  STG.E.128 desc[UR54][R44.64+0x20], R40 ;  /* 0x000020282c007986 */ /* 0x0021e4000c101d36 */
.L_x_463:
[----:B------:R-:W-:Y:S05]  /*6dc0*/  BSYNC B1 ;  /* 0x0000000000017941 */ /* 0x000fea0003800000 */
.L_x_462:
        /* <DEDUP_REMOVED lines=8> */
[----:B------:R-:W-:Y:S01]  /*6e50*/  SHF.R.U32.HI R68, RZ, 0x8, R63 ;  /* 0x00000008ff447819 */ /* 0x000fe2000001163f */
[----:B-1----:R-:W-:Y:S01]  /*6e60*/  IMAD.MOV.U32 R62, RZ, RZ, R43 ;  /* 0x000000ffff3e7224 */ /* 0x002fe200078e002b */
[--C-:B------:R-:W-:Y:S01]  /*6e70*/  SHF.R.U32.HI R64, RZ, 0x8, R65.reuse ;  /* 0x00000008ff407819 */ /* 0x100fe20000011641 */
[----:B------:R-:W-:Y:S01]  /*6e80*/  IMAD.MOV.U32 R49, RZ, RZ, R42 ;  /* 0x000000ffff317224 */ /* 0x000fe200078e002a */
[----:B------:R-:W-:Y:S01]  /*6e90*/  SHF.R.U32.HI R66, RZ, 0x10, R65 ;  /* 0x00000010ff427819 */ /* 0x000fe20000011641 */
[----:B------:R-:W-:Y:S01]  /*6ea0*/  IMAD.SHL.U32 R43, R68, 0x100, RZ ;  /* 0x00000100442b7824 */ /* 0x000fe200078e00ff */
[----:B------:R-:W-:Y:S02]  /*6eb0*/  LOP3.LUT R48, R63, 0xff0000ff, RZ, 0xc0, !PT ;  /* 0xff0000ff3f307812 */ /* 0x000fe400078ec0ff */
[----:B------:R-:W-:Y:S01]  /*6ec0*/  SHF.R.U32.HI R67, RZ, 0x10, R63 ;  /* 0x00000010ff437819 */ /* 0x000fe2000001163f */
[----:B------:R-:W-:Y:S01]  /*6ed0*/  IMAD.U32 R66, R66, 0x10000, RZ ;  /* 0x0001000042427824 */ /* 0x000fe200078e00ff */
[----:B------:R-:W-:-:S02]  /*6ee0*/  LOP3.LUT R63, R65, 0xff0000ff, RZ, 0xc0, !PT ;  /* 0xff0000ff413f7812 */ /* 0x000fc400078ec0ff */
[----:B------:R-:W-:Y:S02]  /*6ef0*/  SHF.L.U32 R42, R64, 0x8, RZ ;  /* 0x00000008402a7819 */ /* 0x000fe400000006ff */
[----:B------:R-:W-:Y:S01]  /*6f00*/  LOP3.LUT R43, R48, 0xff00, R43, 0xf8, !PT ;  /* 0x0000ff00302b7812 */ /* 0x000fe200078ef82b */
[----:B------:R-:W-:Y:S01]  /*6f10*/  IMAD.U32 R48, R67, 0x10000, RZ ;  /* 0x0001000043307824 */ /* 0x000fe200078e00ff */
[----:B------:R-:W-:Y:S02]  /*6f20*/  LOP3.LUT R63, R63, 0xff00, R42, 0xf8, !PT ;  /* 0x0000ff003f3f7812 */ /* 0x000fe400078ef82a */
[----:B------:R-:W-:Y:S02]  /*6f30*/  F2FP.F16.E4M3.UNPACK_B R64, R150.H1 ;  /* 0x00000096ff40723e */ /* 0x000fe400030006ff */
[----:B------:R-:W-:Y:S02]  /*6f40*/  F2FP.F16.E4M3.UNPACK_B R42, R41 ;  /* 0x00000029ff2a723e */ /* 0x000fe400020006ff */
[----:B------:R-:W-:Y:S01]  /*6f50*/  LOP3.LUT R68, R63, 0xff0000, R66, 0xf8, !PT ;  /* 0x00ff00003f447812 */ /* 0x000fe200078ef842 */
[----:B------:R-:W-:Y:S01]  /*6f60*/  HADD2.F32 R66, -RZ, R64.H0_H0 ;  /* 0x20000040ff427230 */ /* 0x000fe20000004100 */
[----:B------:R-:W-:Y:S01]  /*6f70*/  LOP3.LUT R65, R43, 0xff0000, R48, 0xf8, !PT ;  /* 0x00ff00002b417812 */ /* 0x000fe200078ef830 */
[----:B------:R-:W-:Y:S01]  /*6f80*/  HADD2.F32 R43, -RZ, R42.H1_H1 ;  /* 0x3000002aff2b7230 */ /* 0x000fe20000004100 */
[----:B------:R-:W-:Y:S01]  /*6f90*/  F2FP.F16.E4M3.UNPACK_B R63, R149.H1 ;  /* 0x00000095ff3f723e */ /* 0x000fe200030006ff */
[----:B------:R-:W-:Y:S01]  /*6fa0*/  HADD2.F32 R67, -RZ, R64.H1_H1 ;  /* 0x30000040ff437230 */ /* 0x000fe20000004100 */
[----:B------:R-:W-:Y:S01]  /*6fb0*/  F2FP.F16.E4M3.UNPACK_B R41, R41.H1 ;  /* 0x00000029ff29723e */ /* 0x000fe200030006ff */
[----:B------:R-:W-:-:S02]  /*6fc0*/  HADD2.F32 R42, -RZ, R42.H0_H0 ;  /* 0x2000002aff2a7230 */ /* 0x000fc40000004100 */
[C---:B------:R-:W-:Y:S01]  /*6fd0*/  FMUL.FTZ R69, R43.reuse, R66 ;  /* 0x000000422b457220 */ /* 0x040fe20000410000 */
[----:B------:R-:W-:Y:S01]  /*6fe0*/  HADD2.F32 R64, -RZ, R63.H0_H0 ;  /* 0x2000003fff407230 */ /* 0x000fe20000004100 */
[----:B------:R-:W-:Y:S01]  /*6ff0*/  F2FP.F16.E4M3.UNPACK_B R150, R150 ;  /* 0x00000096ff96723e */ /* 0x000fe200020006ff */
[--C-:B------:R-:W-:Y:S02]  /*7000*/  HADD2.F32 R48, -RZ, R41.reuse.H1_H1 ;  /* 0x30000029ff307230 */ /* 0x100fe40000004100 */
[C---:B------:R-:W-:Y:S01]  /*7010*/  FMUL.FTZ R66, R42.reuse, R66 ;  /* 0x000000422a427220 */ /* 0x040fe20000410000 */
[----:B------:R-:W-:Y:S02]  /*7020*/  HADD2.F32 R41, -RZ, R41.H0_H0 ;  /* 0x20000029ff297230 */ /* 0x000fe40000004100 */
[-C--:B------:R-:W-:Y:S01]  /*7030*/  FFMA.FTZ R71, R42, R64.reuse, -R69 ;  /* 0x000000402a477223 */ /* 0x080fe20000010845 */
[----:B------:R-:W-:Y:S02]  /*7040*/  HADD2.F32 R63, -RZ, R63.H1_H1 ;  /* 0x3000003fff3f7230 */ /* 0x000fe40000004100 */
[CC--:B------:R-:W-:Y:S01]  /*7050*/  FMUL.FTZ R42, R48.reuse, R67.reuse ;  /* 0x00000043302a7220 */ /* 0x0c0fe20000410000 */
[----:B------:R-:W-:Y:S01]  /*7060*/  FFMA.FTZ R72, R43, R64, R66 ;  /* 0x000000402b487223 */ /* 0x000fe20000010042 */
[C---:B------:R-:W-:Y:S01]  /*7070*/  FMUL.FTZ R67, R41.reuse, R67 ;  /* 0x0000004329437220 */ /* 0x040fe20000410000 */
[----:B------:R-:W-:Y:S01]  /*7080*/  F2FP.F16.E4M3.UNPACK_B R149, R149 ;  /* 0x00000095ff95723e */ /* 0x000fe200020006ff */
        /* <DEDUP_REMOVED lines=10> */
[----:B------:R-:W-:Y:S02]  /*7130*/  HADD2.F32 R150, -RZ, R150.H0_H0 ;  /* 0x20000096ff967230 */ /* 0x000fe40000004100 */
[----:B------:R-:W-:Y:S01]  /*7140*/  FMUL.FTZ R67, R43, R63 ;  /* 0x0000003f2b437220 */ /* 0x000fe20000410000 */
[----:B------:R-:W-:-:S02]  /*7150*/  HADD2.F32 R40, -RZ, R40.H1_H1 ;  /* 0x30000028ff287230 */ /* 0x000fc40000004100 */
[--C-:B------:R-:W-:Y:S02]  /*7160*/  HADD2.F32 R48, -RZ, R149.reuse.H1_H1 ;  /* 0x30000095ff307230 */ /* 0x100fe40000004100 */
[-C--:B------:R-:W-:Y:S01]  /*7170*/  FMUL.FTZ R63, R41, R150.reuse ;  /* 0x00000096293f7220 */ /* 0x080fe20000410000 */
[----:B------:R-:W-:Y:S02]  /*7180*/  HADD2.F32 R149, -RZ, R149.H0_H0 ;  /* 0x20000095ff957230 */ /* 0x000fe40000004100 */
[----:B------:R-:W-:Y:S01]  /*7190*/  FMUL.FTZ R64, R40, R150 ;  /* 0x0000009628407220 */ /* 0x000fe20000410000 */
[-C--:B------:R-:W-:Y:S01]  /*71a0*/  FFMA.FTZ R67, R42, R48.reuse, -R67 ;  /* 0x000000302a437223 */ /* 0x080fe20000010843 */
[----:B------:R-:W-:Y:S02]  /*71b0*/  FFMA.FTZ R66, R43, R48, R66 ;  /* 0x000000302b427223 */ /* 0x000fe40000010042 */
[-C--:B------:R-:W-:Y:S01]  /*71c0*/  FFMA.FTZ R69, R41, R149.reuse, -R64 ;  /* 0x0000009529457223 */ /* 0x080fe20000010840 */
[----:B------:R-:W-:Y:S01]  /*71d0*/  F2FP.F16.E4M3.UNPACK_B R41, R62.H1 ;  /* 0x0000003eff29723e */ /* 0x000fe200030006ff */
[----:B------:R-:W-:Y:S01]  /*71e0*/  FFMA.FTZ R70, R40, R149, R63 ;  /* 0x0000009528467223 */ /* 0x000fe2000001003f */
[----:B------:R-:W-:-:S02]  /*71f0*/  F2FP.F16.E4M3.UNPACK_B R64, R68.H1 ;  /* 0x00000044ff40723e */ /* 0x000fc400030006ff */
[----:B------:R-:W-:Y:S01]  /*7200*/  F2FP.SATFINITE.E4M3.F32.PACK_AB_MERGE_C R75, R66, R67, RZ ;  /* 0x00000043424b723e */ /* 0x000fe200048070ff */
[--C-:B------:R-:W-:Y:S01]  /*7210*/  HADD2.F32 R43, -RZ, R41.reuse.H1_H1 ;  /* 0x30000029ff2b7230 */ /* 0x100fe20000004100 */
[----:B------:R-:W-:Y:S01]  /*7220*/  F2FP.F16.E4M3.UNPACK_B R48, R65.H1 ;  /* 0x00000041ff30723e */ /* 0x000fe200030006ff */
[----:B------:R-:W-:Y:S01]  /*7230*/  HADD2.F32 R67, -RZ, R64.H1_H1 ;  /* 0x30000040ff437230 */ /* 0x000fe20000004100 */
[----:B------:R-:W-:Y:S01]  /*7240*/  F2FP.F16.E4M3.UNPACK_B R40, R49.H1 ;  /* 0x00000031ff28723e */ /* 0x000fe200030006ff */
[----:B------:R-:W-:Y:S01]  /*7250*/  HADD2.F32 R42, -RZ, R41.H0_H0 ;  /* 0x20000029ff2a7230 */ /* 0x000fe20000004100 */
[----:B------:R-:W-:Y:S01]  /*7260*/  F2FP.F16.E4M3.UNPACK_B R68, R68 ;  /* 0x00000044ff44723e */ /* 0x000fe200020006ff */
[----:B------:R-:W-:Y:S01]  /*7270*/  HADD2.F32 R63, -RZ, R48.H1_H1 ;  /* 0x30000030ff3f7230 */ /* 0x000fe20000004100 */
[----:B------:R-:W-:Y:S01]  /*7280*/  F2FP.F16.E4M3.UNPACK_B R65, R65 ;  /* 0x00000041ff41723e */ /* 0x000fe200020006ff */
[----:B------:R-:W-:Y:S01]  /*7290*/  FMUL.FTZ R73, R43, R67 ;  /* 0x000000432b497220 */ /* 0x000fe20000410000 */
[----:B------:R-:W-:-:S02]  /*72a0*/  HADD2.F32 R41, -RZ, R40.H1_H1 ;  /* 0x30000028ff297230 */ /* 0x000fc40000004100 */
[C---:B------:R-:W-:Y:S01]  /*72b0*/  FMUL.FTZ R74, R42.reuse, R67 ;  /* 0x000000432a4a7220 */ /* 0x040fe20000410000 */
[----:B------:R-:W-:Y:S02]  /*72c0*/  HADD2.F32 R66, -RZ, R68.H1_H1 ;  /* 0x30000044ff427230 */ /* 0x000fe40000004100 */
[----:B------:R-:W-:Y:S01]  /*72d0*/  FFMA.FTZ R73, R42, R63, -R73 ;  /* 0x0000003f2a497223 */ /* 0x000fe20000010849 */
[----:B------:R-:W-:Y:S01]  /*72e0*/  HADD2.F32 R40, -RZ, R40.H0_H0 ;  /* 0x20000028ff287230 */ /* 0x000fe20000004100 */
[----:B------:R-:W-:Y:S01]  /*72f0*/  F2FP.F16.E4M3.UNPACK_B R49, R49 ;  /* 0x00000031ff31723e */ /* 0x000fe200020006ff */
        /* <DEDUP_REMOVED lines=10> */
[--C-:B------:R-:W-:Y:S02]  /*73a0*/  HADD2.F32 R41, -RZ, R62.reuse.H0_H0 ;  /* 0x2000003eff297230 */ /* 0x100fe40000004100 */
        /* <DEDUP_REMOVED lines=13> */
[----:B------:R-:W-:-:S02]  /*7480*/  F2FP.SATFINITE.E4M3.F32.PACK_AB_MERGE_C R73, R74, R73, RZ ;  /* 0x000000494a49723e */ /* 0x000fc400048070ff */
[----:B------:R-:W-:Y:S02]  /*7490*/  F2FP.SATFINITE.E4M3.F32.PACK_AB_MERGE_C R66, R68, R43, R66 ;  /* 0x0000002b4442723e */ /* 0x000fe40004807042 */
[----:B------:R-:W-:Y:S02]  /*74a0*/  F2FP.SATFINITE.E4M3.F32.PACK_AB_MERGE_C R43, R63, R42, R73 ;  /* 0x0000002a3f2b723e */ /* 0x000fe40004807049 */
[----:B------:R-:W-:Y:S01]  /*74b0*/  F2FP.SATFINITE.E4M3.F32.PACK_AB_MERGE_C R41, R72, R71, R76 ;  /* 0x000000474829723e */ /* 0x000fe2000480704c */
[----:B------:R-:W-:Y:S01]  /*74c0*/  IMAD.MOV.U32 R42, RZ, RZ, R66 ;  /* 0x000000ffff2a7224 */ /* 0x000fe200078e0042 */
[----:B------:R-:W-:-:S07]  /*74d0*/  F2FP.SATFINITE.E4M3.F32.PACK_AB_MERGE_C R40, R70, R69, R75 ;  /* 0x000000454628723e */ /* 0x000fce000480704b */
.L_x_469:
[----:B------:R-:W-:Y:S05]  /*74e0*/  BSYNC B2 ;  /* 0x0000000000027941 */ /* 0x000fea0003800000 */
.L_x_468:
[----:B-1----:R0:W-:Y:S02]  /*74f0*/  STG.E.128 desc[UR54][R44.64+0x40], R40 ;  /* 0x000040282c007986 */ /* 0x0021e4000c101d36 */
.L_x_467:
[----:B------:R-:W-:Y:S05]  /*7500*/  BSYNC B1 ;  /* 0x0000000000017941 */ /* 0x000fea0003800000 */
.L_x_466:
        /* <DEDUP_REMOVED lines=10> */
[----:B------:R-:W-:Y:S02]  /*75b0*/  SHF.R.U32.HI R48, RZ, 0x8, R61 ;  /* 0x00000008ff307819 */ /* 0x000fe4000001163d */
[----:B------:R-:W-:Y:S01]  /*75c0*/  MOV R58, R43 ;  /* 0x0000002b003a7202 */ /* 0x000fe20000000f00 */
[----:B------:R-:W-:Y:S01]  /*75d0*/  IMAD.SHL.U32 R42, R62, 0x100, RZ ;  /* 0x000001003e2a7824 */ /* 0x000fe200078e00ff */
[----:B------:R-:W-:Y:S01]  /*75e0*/  SHF.R.U32.HI R64, RZ, 0x10, R59 ;  /* 0x00000010ff407819 */ /* 0x000fe2000001163b */
[----:B------:R-:W-:Y:S01]  /*75f0*/  IMAD.SHL.U32 R43, R48, 0x100, RZ ;  /* 0x00000100302b7824 */ /* 0x000fe200078e00ff */
[----:B------:R-:W-:Y:S02]  /*7600*/  LOP3.LUT R59, R59, 0xff0000ff, RZ, 0xc0, !PT ;  /* 0xff0000ff3b3b7812 */ /* 0x000fe400078ec0ff */
[----:B------:R-:W-:-:S02]  /*7610*/  LOP3.LUT R60, R61, 0xff0000ff, RZ, 0xc0, !PT ;  /* 0xff0000ff3d3c7812 */ /* 0x000fc400078ec0ff */
[----:B------:R-:W-:Y:S02]  /*7620*/  SHF.R.U32.HI R63, RZ, 0x10, R61 ;  /* 0x00000010ff3f7819 */ /* 0x000fe4000001163d */
[----:B------:R-:W-:Y:S02]  /*7630*/  LOP3.LUT R48, R59, 0xff00, R42, 0xf8, !PT ;  /* 0x0000ff003b307812 */ /* 0x000fe400078ef82a */
[----:B------:R-:W-:Y:S01]  /*7640*/  LOP3.LUT R62, R60, 0xff00, R43, 0xf8, !PT ;  /* 0x0000ff003c3e7812 */ /* 0x000fe200078ef82b */
[----:B------:R-:W-:Y:S01]  /*7650*/  IMAD.U32 R43, R64, 0x10000, RZ ;  /* 0x00010000402b7824 */ /* 0x000fe200078e00ff */
[----:B------:R-:W-:Y:S02]  /*7660*/  SHF.L.U32 R59, R63, 0x10, RZ ;  /* 0x000000103f3b7819 */ /* 0x000fe400000006ff */
[----:B------:R-:W-:Y:S02]  /*7670*/  F2FP.F16.E4M3.UNPACK_B R60, R143.H1 ;  /* 0x0000008fff3c723e */ /* 0x000fe400030006ff */
[----:B------:R-:W-:-:S02]  /*7680*/  F2FP.F16.E4M3.UNPACK_B R42, R41 ;  /* 0x00000029ff2a723e */ /* 0x000fc400020006ff */
[----:B------:R-:W-:Y:S01]  /*7690*/  LOP3.LUT R64, R62, 0xff0000, R59, 0xf8, !PT ;  /* 0x00ff00003e407812 */ /* 0x000fe200078ef83b */
[----:B------:R-:W-:Y:S01]  /*76a0*/  HADD2.F32 R62, -RZ, R60.H0_H0 ;  /* 0x2000003cff3e7230 */ /* 0x000fe20000004100 */
[----:B------:R-:W-:Y:S01]  /*76b0*/  LOP3.LUT R61, R48, 0xff0000, R43, 0xf8, !PT ;  /* 0x00ff0000303d7812 */ /* 0x000fe200078ef82b */
[----:B------:R-:W-:Y:S01]  /*76c0*/  HADD2.F32 R43, -RZ, R42.H1_H1 ;  /* 0x3000002aff2b7230 */ /* 0x000fe20000004100 */
[----:B------:R-:W-:Y:S01]  /*76d0*/  F2FP.F16.E4M3.UNPACK_B R59, R142.H1 ;  /* 0x0000008eff3b723e */ /* 0x000fe200030006ff */
[----:B------:R-:W-:Y:S01]  /*76e0*/  HADD2.F32 R63, -RZ, R60.H1_H1 ;  /* 0x3000003cff3f7230 */ /* 0x000fe20000004100 */
[----:B------:R-:W-:Y:S01]  /*76f0*/  F2FP.F16.E4M3.UNPACK_B R41, R41.H1 ;  /* 0x00000029ff29723e */ /* 0x000fe200030006ff */
[----:B------:R-:W-:Y:S02]  /*7700*/  HADD2.F32 R42, -RZ, R42.H0_H0 ;  /* 0x2000002aff2a7230 */ /* 0x000fe40000004100 */
[----:B------:R-:W-:Y:S01]  /*7710*/  FMUL.FTZ R65, R43, R62 ;  /* 0x0000003e2b417220 */ /* 0x000fe20000410000 */
[----:B------:R-:W-:Y:S01]  /*7720*/  HADD2.F32 R60, -RZ, R59.H0_H0 ;  /* 0x2000003bff3c7230 */ /* 0x000fe20000004100 */
[----:B------:R-:W-:Y:S01]  /*7730*/  F2FP.F16.E4M3.UNPACK_B R143, R143 ;  /* 0x0000008fff8f723e */ /* 0x000fe200020006ff */
[----:B------:R-:W-:-:S02]  /*7740*/  HADD2.F32 R48, -RZ, R41.H1_H1 ;  /* 0x30000029ff307230 */ /* 0x000fc40000004100 */
        /* <DEDUP_REMOVED lines=27> */
[----:B------:R-:W-:Y:S01]  /*7900*/  FFMA.FTZ R65, R41, R142, -R60 ;  /* 0x0000008e29417223 */ /* 0x000fe2000001083c */
        /* <DEDUP_REMOVED lines=49> */
.L_x_473:
[----:B------:R-:W-:Y:S05]  /*7c20*/  BSYNC B2 ;  /* 0x0000000000027941 */ /* 0x000fea0003800000 */
.L_x_472:
[----:B-1----:R0:W-:Y:S02]  /*7c30*/  STG.E.128 desc[UR54][R44.64+0x60], R40 ;  /* 0x000060282c007986 */ /* 0x0021e4000c101d36 */
.L_x_471:
[----:B------:R-:W-:Y:S05]  /*7c40*/  BSYNC B1 ;  /* 0x0000000000017941 */ /* 0x000fea0003800000 */
.L_x_470:
        /* <DEDUP_REMOVED lines=10> */
[----:B------:R-:W-:Y:S01]  /*7cf0*/  LOP3.LUT R47, R55, 0xff0000ff, RZ, 0xc0, !PT ;  /* 0xff0000ff372f7812 */ /* 0x000fe200078ec0ff */
[----:B------:R-:W-:Y:S01]  /*7d00*/  IMAD.MOV.U32 R48, RZ, RZ, R42 ;  /* 0x000000ffff307224 */ /* 0x000fe200078e002a */
[----:B------:R-:W-:Y:S02]  /*7d10*/  SHF.R.U32.HI R56, RZ, 0x10, R55 ;  /* 0x00000010ff387819 */ /* 0x000fe40000011637 */
[--C-:B------:R-:W-:Y:S02]  /*7d20*/  SHF.R.U32.HI R55, RZ, 0x8, R57.reuse ;  /* 0x00000008ff377819 */ /* 0x100fe40000011639 */
[----:B------:R-:W-:Y:S02]  /*7d30*/  LOP3.LUT R54, R57, 0xff0000ff, RZ, 0xc0, !PT ;  /* 0xff0000ff39367812 */ /* 0x000fe400078ec0ff */
[----:B------:R-:W-:Y:S01]  /*7d40*/  SHF.R.U32.HI R58, RZ, 0x10, R57 ;  /* 0x00000010ff3a7819 */ /* 0x000fe20000011639 */
[----:B------:R-:W-:Y:S01]  /*7d50*/  IMAD.SHL.U32 R43, R55, 0x100, RZ ;  /* 0x00000100372b7824 */ /* 0x000fe200078e00ff */
[----:B------:R-:W-:-:S02]  /*7d60*/  SHF.L.U32 R42, R59, 0x8, RZ ;  /* 0x000000083b2a7819 */ /* 0x000fc400000006ff */
[----:B------:R-:W-:Y:S01]  /*7d70*/  F2FP.F16.E4M3.UNPACK_B R55, R91.H1 ;  /* 0x0000005bff37723e */ /* 0x000fe200030006ff */
[----:B------:R-:W-:Y:S01]  /*7d80*/  IMAD.U32 R58, R58, 0x10000, RZ ;  /* 0x000100003a3a7824 */ /* 0x000fe200078e00ff */
[----:B------:R-:W-:Y:S01]  /*7d90*/  LOP3.LUT R43, R54, 0xff00, R43, 0xf8, !PT ;  /* 0x0000ff00362b7812 */ /* 0x000fe200078ef82b */
[----:B------:R-:W-:Y:S01]  /*7da0*/  IMAD.U32 R54, R56, 0x10000, RZ ;  /* 0x0001000038367824 */ /* 0x000fe200078e00ff */
[----:B------:R-:W-:Y:S01]  /*7db0*/  LOP3.LUT R47, R47, 0xff00, R42, 0xf8, !PT ;  /* 0x0000ff002f2f7812 */ /* 0x000fe200078ef82a */
[--C-:B------:R-:W-:Y:S01]  /*7dc0*/  HADD2.F32 R57, -RZ, R55.reuse.H0_H0 ;  /* 0x20000037ff397230 */ /* 0x100fe20000004100 */
[-C--:B------:R-:W-:Y:S02]  /*7dd0*/  F2FP.F16.E4M3.UNPACK_B R42, R41.reuse ;  /* 0x00000029ff2a723e */ /* 0x080fe400020006ff */
[----:B------:R-:W-:Y:S02]  /*7de0*/  LOP3.LUT R56, R47, 0xff0000, R54, 0xf8, !PT ;  /* 0x00ff00002f387812 */ /* 0x000fe400078ef836 */
[----:B------:R-:W-:Y:S01]  /*7df0*/  LOP3.LUT R59, R43, 0xff0000, R58, 0xf8, !PT ;  /* 0x00ff00002b3b7812 */ /* 0x000fe200078ef83a */
[--C-:B------:R-:W-:Y:S01]  /*7e00*/  HADD2.F32 R43, -RZ, R42.reuse.H1_H1 ;  /* 0x3000002aff2b7230 */ /* 0x100fe20000004100 */
[----:B------:R-:W-:Y:S01]  /*7e10*/  F2FP.F16.E4M3.UNPACK_B R54, R90.H1 ;  /* 0x0000005aff36723e */ /* 0x000fe200030006ff */
[----:B------:R-:W-:Y:S01]  /*7e20*/  HADD2.F32 R58, -RZ, R55.H1_H1 ;  /* 0x30000037ff3a7230 */ /* 0x000fe20000004100 */
[----:B------:R-:W-:Y:S01]  /*7e30*/  F2FP.F16.E4M3.UNPACK_B R41, R41.H1 ;  /* 0x00000029ff29723e */ /* 0x000fe200030006ff */
[----:B------:R-:W-:-:S02]  /*7e40*/  HADD2.F32 R42, -RZ, R42.H0_H0 ;  /* 0x2000002aff2a7230 */ /* 0x000fc40000004100 */
[----:B------:R-:W-:Y:S01]  /*7e50*/  FMUL.FTZ R61, R43, R57 ;  /* 0x000000392b3d7220 */ /* 0x000fe20000410000 */
[--C-:B------:R-:W-:Y:S01]  /*7e60*/  HADD2.F32 R55, -RZ, R54.reuse.H0_H0 ;  /* 0x20000036ff377230 */ /* 0x100fe20000004100 */
[----:B------:R-:W-:Y:S01]  /*7e70*/  F2FP.F16.E4M3.UNPACK_B R91, R91 ;  /* 0x0000005bff5b723e */ /* 0x000fe200020006ff */
[--C-:B------:R-:W-:Y:S02]  /*7e80*/  HADD2.F32 R47, -RZ, R41.reuse.H1_H1 ;  /* 0x30000029ff2f7230 */ /* 0x100fe40000004100 */
[C---:B------:R-:W-:Y:S01]  /*7e90*/  FMUL.FTZ R60, R42.reuse, R57 ;  /* 0x000000392a3c7220 */ /* 0x040fe20000410000 */
[----:B------:R-:W-:Y:S02]  /*7ea0*/  HADD2.F32 R41, -RZ, R41.H0_H0 ;  /* 0x20000029ff297230 */ /* 0x000fe40000004100 */
[-C--:B------:R-:W-:Y:S01]  /*7eb0*/  FFMA.FTZ R61, R42, R55.reuse, -R61 ;  /* 0x000000372a3d7223 */ /* 0x080fe2000001083d */
[----:B------:R-:W-:Y:S02]  /*7ec0*/  HADD2.F32 R54, -RZ, R54.H1_H1 ;  /* 0x30000036ff367230 */ /* 0x000fe40000004100 */
[-C--:B------:R-:W-:Y:S01]  /*7ed0*/  FMUL.FTZ R42, R47, R58.reuse ;  /* 0x0000003a2f2a7220 */ /* 0x080fe20000410000 */
[----:B------:R-:W-:Y:S01]  /*7ee0*/  FFMA.FTZ R62, R43, R55, R60 ;  /* 0x000000372b3e7223 */ /* 0x000fe2000001003c */
[C---:B------:R-:W-:Y:S01]  /*7ef0*/  FMUL.FTZ R58, R41.reuse, R58 ;  /* 0x0000003a293a7220 */ /* 0x040fe20000410000 */
[----:B------:R-:W-:Y:S01]  /*7f00*/  F2FP.F16.E4M3.UNPACK_B R90, R90 ;  /* 0x0000005aff5a723e */ /* 0x000fe200020006ff */
[----:B------:R-:W-:Y:S01]  /*7f10*/  FFMA.FTZ R57, R41, R54, -R42 ;  /* 0x0000003629397223 */ /* 0x000fe2000001082a */
[----:B------:R-:W-:Y:S01]  /*7f20*/  F2FP.F16.E4M3.UNPACK_B R41, R40.H1 ;  /* 0x00000028ff29723e */ /* 0x000fe200030006ff */
        /* <DEDUP_REMOVED lines=10> */
[----:B------:R-:W-:-:S02]  /*7fd0*/  HADD2.F32 R91, -RZ, R91.H0_H0 ;  /* 0x2000005bff5b7230 */ /* 0x000fc40000004100 */
[----:B------:R-:W-:Y:S02]  /*7fe0*/  HADD2.F32 R40, -RZ, R40.H1_H1 ;  /* 0x30000028ff287230 */ /* 0x000fe40000004100 */
[-C--:B------:R-:W-:Y:S01]  /*7ff0*/  FFMA.FTZ R55, R42, R47.reuse, -R55 ;  /* 0x0000002f2a377223 */ /* 0x080fe20000010837 */
[----:B------:R-:W-:Y:S02]  /*8000*/  HADD2.F32 R90, -RZ, R90.H0_H0 ;  /* 0x2000005aff5a7230 */ /* 0x000fe40000004100 */
[----:B------:R-:W-:Y:S01]  /*8010*/  FFMA.FTZ R58, R43, R47, R58 ;  /* 0x0000002f2b3a7223 */ /* 0x000fe2000001003a */
[-C--:B------:R-:W-:Y:S01]  /*8020*/  F2FP.F16.E4M3.UNPACK_B R47, R56.reuse.H1 ;  /* 0x00000038ff2f723e */ /* 0x080fe200030006ff */
[-C--:B------:R-:W-:Y:S01]  /*8030*/  FMUL.FTZ R54, R40, R91.reuse ;  /* 0x0000005b28367220 */ /* 0x080fe20000410000 */
[C---:B------:R-:W-:Y:S01]  /*8040*/  FMUL.FTZ R91, R41.reuse, R91 ;  /* 0x0000005b295b7220 */ /* 0x040fe20000410000 */
[----:B------:R-:W-:Y:S02]  /*8050*/  F2FP.F16.E4M3.UNPACK_B R56, R56 ;  /* 0x00000038ff38723e */ /* 0x000fe400020006ff */
[-C--:B------:R-:W-:Y:S01]  /*8060*/  FFMA.FTZ R60, R41, R90.reuse, -R54 ;  /* 0x0000005a293c7223 */ /* 0x080fe20000010836 */
[----:B------:R-:W-:Y:S01]  /*8070*/  F2FP.SATFINITE.E4M3.F32.PACK_AB_MERGE_C R65, R58, R55, RZ ;  /* 0x000000373a41723e */ /* 0x000fe200048070ff */
[----:B------:R-:W-:Y:S01]  /*8080*/  FFMA.FTZ R91, R40, R90, R91 ;  /* 0x0000005a285b7223 */ /* 0x000fe2000001005b */
[----:B------:R-:W-:Y:S01]  /*8090*/  F2FP.F16.E4M3.UNPACK_B R41, R49.H1 ;  /* 0x00000031ff29723e */ /* 0x000fe200030006ff */
[----:B------:R-:W-:Y:S01]  /*80a0*/  HADD2.F32 R54, -RZ, R47.H1_H1 ;  /* 0x3000002fff367230 */ /* 0x000fe20000004100 */
[----:B------:R-:W-:-:S02]  /*80b0*/  F2FP.F16.E4M3.UNPACK_B R55, R59.H1 ;  /* 0x0000003bff37723e */ /* 0x000fc400030006ff */
[-C--:B------:R-:W-:Y:S01]  /*80c0*/  F2FP.F16.E4M3.UNPACK_B R40, R48.reuse.H1 ;  /* 0x00000030ff28723e */ /* 0x080fe200030006ff */
[----:B------:R-:W-:Y:S01]  /*80d0*/  HADD2.F32 R43, -RZ, R41.H1_H1 ;  /* 0x30000029ff2b7230 */ /* 0x000fe20000004100 */
[----:B------:R-:W-:Y:S01]  /*80e0*/  F2FP.F16.E4M3.UNPACK_B R59, R59 ;  /* 0x0000003bff3b723e */ /* 0x000fe200020006ff */
[----:B------:R-:W-:Y:S01]  /*80f0*/  HADD2.F32 R58, -RZ, R55.H1_H1 ;  /* 0x30000037ff3a7230 */ /* 0x000fe20000004100 */
[----:B------:R-:W-:Y:S01]  /*8100*/  F2FP.F16.E4M3.UNPACK_B R49, R49 ;  /* 0x00000031ff31723e */ /* 0x000fe200020006ff */
[----:B------:R-:W-:Y:S01]  /*8110*/  HADD2.F32 R42, -RZ, R41.H0_H0 ;  /* 0x20000029ff2a7230 */ /* 0x000fe20000004100 */
[----:B------:R-:W-:Y:S01]  /*8120*/  F2FP.F16.E4M3.UNPACK_B R48, R48 ;  /* 0x00000030ff30723e */ /* 0x000fe200020006ff */
[----:B------:R-:W-:Y:S02]  /*8130*/  HADD2.F32 R41, -RZ, R40.H1_H1 ;  /* 0x30000028ff297230 */ /* 0x000fe40000004100 */
[----:B------:R-:W-:Y:S01]  /*8140*/  FMUL.FTZ R63, R43, R58 ;  /* 0x0000003a2b3f7220 */ /* 0x000fe20000410000 */
[----:B------:R-:W-:-:S02]  /*8150*/  HADD2.F32 R57, -RZ, R59.H1_H1 ;  /* 0x3000003bff397230 */ /* 0x000fc40000004100 */
[C---:B------:R-:W-:Y:S01]  /*8160*/  FMUL.FTZ R66, R42.reuse, R58 ;  /* 0x0000003a2a427220 */ /* 0x040fe20000410000 */
[----:B------:R-:W-:Y:S02]  /*8170*/  HADD2.F32 R40, -RZ, R40.H0_H0 ;  /* 0x20000028ff287230 */ /* 0x000fe40000004100 */
[-C--:B------:R-:W-:Y:S01]  /*8180*/  FFMA.FTZ R64, R42, R54.reuse, -R63 ;  /* 0x000000362a407223 */ /* 0x080fe2000001083f */
[----:B------:R-:W-:Y:S02]  /*8190*/  HADD2.F32 R42, -RZ, R56.H1_H1 ;  /* 0x30000038ff2a7230 */ /* 0x000fe40000004100 */
[-C--:B------:R-:W-:Y:S01]  /*81a0*/  FMUL.FTZ R63, R41, R57.reuse ;  /* 0x00000039293f7220 */ /* 0x080fe20000410000 */
[----:B------:R-:W-:Y:S02]  /*81b0*/  HADD2.F32 R59, -RZ, R59.H0_H0 ;  /* 0x2000003bff3b7230 */ /* 0x000fe40000004100 */
[C---:B------:R-:W-:Y:S01]  /*81c0*/  FMUL.FTZ R58, R40.reuse, R57 ;  /* 0x00000039283a7220 */ /* 0x040fe20000410000 */
[----:B------:R-:W-:Y:S01]  /*81d0*/  FFMA.FTZ R57, R43, R54, R66 ;  /* 0x000000362b397223 */ /* 0x000fe20000010042 */
[----:B------:R-:W-:Y:S01]  /*81e0*/  FFMA.FTZ R63, R40, R42, -R63 ;  /* 0x0000002a283f7223 */ /* 0x000fe2000001083f */
[----:B------:R-:W-:-:S02]  /*81f0*/  HADD2.F32 R40, -RZ, R48.H0_H0 ;  /* 0x20000030ff287230 */ /* 0x000fc40000004100 */
[----:B------:R-:W-:Y:S01]  /*8200*/  FFMA.FTZ R58, R41, R42, R58 ;  /* 0x0000002a293a7223 */ /* 0x000fe2000001003a */
[--C-:B------:R-:W-:Y:S01]  /*8210*/  HADD2.F32 R41, -RZ, R49.reuse.H0_H0 ;  /* 0x20000031ff297230 */ /* 0x100fe20000004100 */
[----:B------:R-:W-:Y:S01]  /*8220*/  F2FP.SATFINITE.E4M3.F32.PACK_AB_MERGE_C R57, R57, R64, RZ ;  /* 0x000000403939723e */ /* 0x000fe200048070ff */
[----:B------:R-:W-:Y:S02]  /*8230*/  HADD2.F32 R49, -RZ, R49.H1_H1 ;  /* 0x30000031ff317230 */ /* 0x000fe40000004100 */
[----:B------:R-:W-:Y:S01]  /*8240*/  HADD2.F32 R54, -RZ, R55.H0_H0 ;  /* 0x20000037ff367230 */ /* 0x000fe20000004100 */
[----:B------:R-:W-:Y:S01]  /*8250*/  F2FP.SATFINITE.E4M3.F32.PACK_AB_MERGE_C R58, R58, R63, RZ ;  /* 0x0000003f3a3a723e */ /* 0x000fe200048070ff */
[----:B------:R-:W-:Y:S02]  /*8260*/  HADD2.F32 R48, -RZ, R48.H1_H1 ;  /* 0x30000030ff307230 */ /* 0x000fe40000004100 */
[----:B------:R-:W-:Y:S02]  /*8270*/  HADD2.F32 R42, -RZ, R47.H0_H0 ;  /* 0x2000002fff2a7230 */ /* 0x000fe40000004100 */
[----:B------:R-:W-:-:S02]  /*8280*/  HADD2.F32 R43, -RZ, R56.H0_H0 ;  /* 0x20000038ff2b7230 */ /* 0x000fc40000004100 */
[-C--:B------:R-:W-:Y:S01]  /*8290*/  FMUL.FTZ R56, R49, R54.reuse ;  /* 0x0000003631387220 */ /* 0x080fe20000410000 */
[-C--:B------:R-:W-:Y:S01]  /*82a0*/  FMUL.FTZ R47, R48, R59.reuse ;  /* 0x0000003b302f7220 */ /* 0x080fe20000410000 */
[C---:B------:R-:W-:Y:S01]  /*82b0*/  FMUL.FTZ R54, R41.reuse, R54 ;  /* 0x0000003629367220 */ /* 0x040fe20000410000 */
[C---:B------:R-:W-:Y:S01]  /*82c0*/  FMUL.FTZ R59, R40.reuse, R59 ;  /* 0x0000003b283b7220 */ /* 0x040fe20000410000 */
[-C--:B------:R-:W-:Y:S01]  /*82d0*/  FFMA.FTZ R56, R41, R42.reuse, -R56 ;  /* 0x0000002a29387223 */ /* 0x080fe20000010838 */
[-C--:B------:R-:W-:Y:S01]  /*82e0*/  FFMA.FTZ R47, R40, R43.reuse, -R47 ;  /* 0x0000002b282f7223 */ /* 0x080fe2000001082f */
[----:B------:R-:W-:Y:S01]  /*82f0*/  FFMA.FTZ R49, R49, R42, R54 ;  /* 0x0000002a31317223 */ /* 0x000fe20000010036 */
[----:B------:R-:W-:Y:S01]  /*8300*/  FFMA.FTZ R48, R48, R43, R59 ;  /* 0x0000002b30307223 */ /* 0x000fe2000001003b */
[----:B------:R-:W-:Y:S02]  /*8310*/  F2FP.SATFINITE.E4M3.F32.PACK_AB_MERGE_C R41, R62, R61, R67 ;  /* 0x0000003d3e29723e */ /* 0x000fe40004807043 */
[----:B------:R-:W-:-:S02]  /*8320*/  F2FP.SATFINITE.E4M3.F32.PACK_AB_MERGE_C R40, R91, R60, R65 ;  /* 0x0000003c5b28723e */ /* 0x000fc40004807041 */
[----:B------:R-:W-:Y:S02]  /*8330*/  F2FP.SATFINITE.E4M3.F32.PACK_AB_MERGE_C R42, R48, R47, R58 ;  /* 0x0000002f302a723e */ /* 0x000fe4000480703a */
[----:B------:R-:W-:-:S07]  /*8340*/  F2FP.SATFINITE.E4M3.F32.PACK_AB_MERGE_C R43, R49, R56, R57 ;  /* 0x00000038312b723e */ /* 0x000fce0004807039 */
.L_x_477:
[----:B------:R-:W-:Y:S05]  /*8350*/  BSYNC B2 ;  /* 0x0000000000027941 */ /* 0x000fea0003800000 */
.L_x_476:
[----:B-1----:R0:W-:Y:S02]  /*8360*/  STG.E.128 desc[UR54][R44.64+0x80], R40 ;  /* 0x000080282c007986 */ /* 0x0021e4000c101d36 */
.L_x_475:
[----:B------:R-:W-:Y:S05]  /*8370*/  BSYNC B1 ;  /* 0x0000000000017941 */ /* 0x000fea0003800000 */
.L_x_474:
[----:B------:R-:W-:-:S13]  /*8380*/  ISETP.NE.AND P2, PT, R37, RZ, PT ;  /* 0x000000ff2500720c */ /* 0x000fda0003f45270 */
        /* <DEDUP_REMOVED lines=111> */
.L_x_479:
[----:B------:R-:W-:Y:S05]  /*8a80*/  BSYNC B1 ;  /* 0x0000000000017941 */ /* 0x000fea0003800000 */
.L_x_478:
[----:B-1----:R0:W-:Y:S01]  /*8a90*/  STG.E.128 desc[UR54][R44.64+0xa0], R40 ;  /* 0x0000a0282c007986 */ /* 0x0021e2000c101d36 */
[----:B------:R-:W-:Y:S05]  /*8aa0*/  BRA `(.L_x_457) ;  /* 0x0000006800587947 */ /* 0x000fea0003800000 */
.L_x_425:
[----:B------:R-:W-:Y:S01]  /*8ab0*/  ISETP.GE.AND P4, PT, R168, R38, PT ;  /* 0x00000026a800720c */ /* 0x000fe20003f86270 */
[----:B------:R-:W-:Y:S01]  /*8ac0*/  BSSY B1, `(.L_x_480) ;  /* 0x000002a000017945 */ /* 0x000fe20003800000 */
[----:B------:R-:W-:Y:S02]  /*8ad0*/  CS2R R64, SRZ ;  /* 0x0000000000407805 */ /* 0x000fe4000001ff00 */
[----:B0-----:R-:W-:Y:S02]  /*8ae0*/  CS2R R40, SRZ ;  /* 0x0000000000287805 */ /* 0x001fe4000001ff00 */
        /* <DEDUP_REMOVED lines=14> */
[----:B------:R-:W-:Y:S02]  /*8bd0*/  IADD3 R66, P1, P2, R108, UR4, R90 ;  /* 0x000000046c427c10 */ /* 0x000fe4000fa3e05a */
[----:B------:R-:W-:Y:S02]  /*8be0*/  CS2R R54, SRZ ;  /* 0x0000000000367805 */ /* 0x000fe4000001ff00 */
[----:B------:R-:W-:Y:S02]  /*8bf0*/  CS2R R40, SRZ ;  /* 0x0000000000287805 */ /* 0x000fe4000001ff00 */
[----:B------:R-:W-:Y:S02]  /*8c00*/  CS2R R42, SRZ ;  /* 0x00000000002a7805 */ /* 0x000fe4000001ff00 */
[----:B------:R-:W-:Y:S01]  /*8c10*/  IADD3.X R67, R12, UR5, R39, P1, P2 ;  /* 0x000000050c437c10 */ /* 0x000fe20008fe4427 */
[----:B------:R-:W-:-:S02]  /*8c20*/  ULDC.64 UR4, c[0x0][0x3e0] ;  /* 0x0000f80000047ab9 */ /* 0x000fc40000000a00 */
[----:B------:R-:W-:-:S04]  /*8c30*/  IADD3 R68, P1, P2, R102, UR4, R88 ;  /* 0x0000000466447c10 */ /* 0x000fc8000fa3e058 */
[----:B------:R-:W-:Y:S02]  /*8c40*/  IADD3.X R69, R14, UR5, R96, P1, P2 ;  /* 0x000000050e457c10 */ /* 0x000fe40008fe4460 */
[----:B------:R-:W-:Y:S02]  /*8c50*/  ISETP.GE.AND P1, PT, R22, R136, PT ;  /* 0x000000881600720c */ /* 0x000fe40003f26270 */
[----:B------:R-:W-:Y:S02]  /*8c60*/  CS2R R56, SRZ ;  /* 0x0000000000387805 */ /* 0x000fe4000001ff00 */
[----:B------:R-:W-:Y:S02]  /*8c70*/  CS2R R58, SRZ ;  /* 0x00000000003a7805 */ /* 0x000fe4000001ff00 */
[----:B------:R-:W-:Y:S02]  /*8c80*/  CS2R R44, SRZ ;  /* 0x00000000002c7805 */ /* 0x000fe4000001ff00 */
[----:B------:R-:W-:-:S05]  /*8c90*/  CS2R R46, SRZ ;  /* 0x00000000002e7805 */ /* 0x000fca000001ff00 */
[----:B------:R0:W5:Y:S04]  /*8ca0*/  @!P1 LDG.E.128 R52, desc[UR54][R66.64] ;  /* 0x0000003642349981 */ /* 0x000168000c1e1d00 */
[----:B------:R0:W5:Y:S01]  /*8cb0*/  @!P1 LDG.E.128 R40, desc[UR54][R68.64] ;  /* 0x0000003644289981 */ /* 0x000162000c1e1d00 */
[----:B------:R-:W-:Y:S02]  /*8cc0*/  ISETP.GE.AND P1, PT, R169, R136, PT ;  /* 0x00000088a900720c */ /* 0x000fe40003f26270 */
[----:B------:R-:W-:Y:S02]  /*8cd0*/  CS2R R60, SRZ ;  /* 0x00000000003c7805 */ /* 0x000fe4000001ff00 */
[----:B------:R-:W-:Y:S02]  /*8ce0*/  CS2R R62, SRZ ;  /* 0x00000000003e7805 */ /* 0x000fe4000001ff00 */
[----:B------:R-:W-:-:S02]  /*8cf0*/  CS2R R48, SRZ ;  /* 0x0000000000307805 */ /* 0x000fc4000001ff00 */
[----:B------:R-:W-:-:S05]  /*8d00*/  CS2R R50, SRZ ;  /* 0x0000000000327805 */ /* 0x000fca000001ff00 */
[----:B------:R0:W5:Y:S04]  /*8d10*/  @!P1 LDG.E.128 R56, desc[UR54][R66.64+0x20] ;  /* 0x0000203642389981 */ /* 0x000168000c1e1d00 */
[----:B------:R0:W5:Y:S01]  /*8d20*/  @!P1 LDG.E.128 R44, desc[UR54][R68.64+0x20] ;  /* 0x00002036442c9981 */ /* 0x000162000c1e1d00 */
[----:B------:R-:W-:-:S13]  /*8d30*/  ISETP.GE.AND P1, PT, R170, R136, PT ;  /* 0x00000088aa00720c */ /* 0x000fda0003f26270 */
[----:B------:R0:W5:Y:S04]  /*8d40*/  @!P1 LDG.E.128 R60, desc[UR54][R66.64+0x40] ;  /* 0x00004036423c9981 */ /* 0x000168000c1e1d00 */
[----:B------:R0:W5:Y:S02]  /*8d50*/  @!P1 LDG.E.128 R48, desc[UR54][R68.64+0x40] ;  /* 0x0000403644309981 */ /* 0x000164000c1e1d00 */
.L_x_481:
[----:B------:R-:W-:Y:S05]  /*8d60*/  BSYNC B1 ;  /* 0x0000000000017941 */ /* 0x000fea0003800000 */
.L_x_480:
[----:B------:R-:W-:Y:S01]  /*8d70*/  ISETP.GE.AND P2, PT, R211, R38, PT ;  /* 0x00000026d300720c */ /* 0x000fe20003f46270 */
[----:B------:R-:W-:Y:S01]  /*8d80*/  BSSY B1, `(.L_x_482) ;  /* 0x000002e000017945 */ /* 0x000fe20003800000 */
[----:B0-----:R-:W-:Y:S02]  /*8d90*/  CS2R R66, SRZ ;  /* 0x0000000000427805 */ /* 0x001fe4000001ff00 */
        /* <DEDUP_REMOVED lines=10> */
[----:B------:R-:W-:Y:S01]  /*8e40*/  CS2R R86, SRZ ;  /* 0x0000000000567805 */ /* 0x000fe2000001ff00 */
[----:B------:R-:W-:Y:S01]  /*8e50*/  IMAD.MOV.U32 R183, RZ, RZ, R42 ;  /* 0x000000ffffb77224 */ /* 0x000fe200078e002a */
[----:B------:R-:W-:Y:S06]  /*8e60*/  @P2 BRA `(.L_x_483) ;  /* 0x00000000007c2947 */ /* 0x000fec0003800000 */
[----:B------:R-:W-:Y:S01]  /*8e70*/  IADD3 R89, P1, P5, R108, R90, R8 ;  /* 0x0000005a6c597210 */ /* 0x000fe20007d3e008 */
[----:B------:R-:W-:Y:S01]  /*8e80*/  ULDC.64 UR4, c[0x0][0x3c8] ;  /* 0x0000f20000047ab9 */ /* 0x000fe20000000a00 */
[----:B------:R-:W-:Y:S02]  /*8e90*/  CS2R R76, SRZ ;  /* 0x00000000004c7805 */ /* 0x000fe4000001ff00 */
[----:B------:R-:W-:Y:S02]  /*8ea0*/  CS2R R78, SRZ ;  /* 0x00000000004e7805 */ /* 0x000fe4000001ff00 */
[----:B------:R-:W-:Y:S02]  /*8eb0*/  IADD3.X R39, R12, R39, R7, P1, P5 ;  /* 0x000000270c277210 */ /* 0x000fe40000fea407 */
[----:B------:R-:W-:Y:S02]  /*8ec0*/  CS2R R64, SRZ ;  /* 0x0000000000407805 */ /* 0x000fe4000001ff00 */
[----:B------:R-:W-:-:S02]  /*8ed0*/  IADD3 R90, P1, P5, R102, R88, R10 ;  /* 0x00000058665a7210 */ /* 0x000fc40007d3e00a */
[----:B------:R-:W-:Y:S02]  /*8ee0*/  CS2R R66, SRZ ;  /* 0x0000000000427805 */ /* 0x000fe4000001ff00 */
[----:B------:R-:W-:Y:S02]  /*8ef0*/  IADD3.X R96, R14, R96, R9, P1, P5 ;  /* 0x000000600e607210 */ /* 0x000fe40000fea409 */
[----:B------:R-:W-:-:S04]  /*8f00*/  IADD3 R88, P1, R89, UR4, RZ ;  /* 0x0000000459587c10 */ /* 0x000fc8000ff3e0ff */
[----:B------:R-:W-:Y:S01]  /*8f10*/  IADD3.X R89, R39, UR5, RZ, P1, !PT ;  /* 0x0000000527597c10 */ /* 0x000fe20008ffe4ff */
[----:B------:R-:W-:Y:S02]  /*8f20*/  ULDC.64 UR4, c[0x0][0x3e0] ;  /* 0x0000f80000047ab9 */ /* 0x000fe40000000a00 */
[----:B------:R-:W-:-:S04]  /*8f30*/  IADD3 R90, P1, R90, UR4, RZ ;  /* 0x000000045a5a7c10 */ /* 0x000fc8000ff3e0ff */
[----:B------:R-:W-:Y:S02]  /*8f40*/  IADD3.X R91, R96, UR5, RZ, P1, !PT ;  /* 0x00000005605b7c10 */ /* 0x000fe40008ffe4ff */
        /* <DEDUP_REMOVED lines=17> */
.L_x_483:
[----:B------:R-:W-:Y:S05]  /*9060*/  BSYNC B1 ;  /* 0x0000000000017941 */ /* 0x000fea0003800000 */
.L_x_482:
        /* <DEDUP_REMOVED lines=23> */
[----:B------:R-:W-:Y:S01]  /*91e0*/  IMAD.MOV.U32 R151, RZ, RZ, R84 ;  /* 0x000000ffff977224 */ /* 0x000fe200078e0054 */
[----:B------:R-:W-:Y:S06]  /*91f0*/  @!P1 BRA `(.L_x_484) ;  /* 0x0000000000049947 */ /* 0x000fec0003800000 */
[----:B------:R-:W-:Y:S01]  /*9200*/  BPT.TRAP 0x1 ;  /* 0x000000040000795c */ /* 0x000fe20000300000 */
.L_x_484:
[----:B------:R-:W-:Y:S01]  /*9210*/  IMAD R39, R19, 0x8, R18 ;  /* 0x0000000813277824 */ /* 0x000fe200078e0212 */
[----:B------:R-:W-:Y:S01]  /*9220*/  SHF.L.U32 R96, R171, 0x1f, RZ ;  /* 0x0000001fab607819 */ /* 0x000fe200000006ff */
[----:B------:R-:W1:Y:S01]  /*9230*/  LDC R153, c[0x0][0x2e4] ;  /* 0x0000b900ff997b82 */ /* 0x000e620000000800 */
[----:B------:R-:W-:Y:S02]  /*9240*/  BSSY B1, `(.L_x_485) ;  /* 0x0000004000017945 */ /* 0x000fe40003800000 */
[----:B------:R-:W2:Y:S05]  /*9250*/  SYNCS.PHASECHK.TRANS64.TRYWAIT P5, [R39+URZ+0x29890], R96 ;  /* 0x02989060270075a7 */ /* 0x000eaa00080a017f */
[----:B------:R-:W3:Y:S01]  /*9260*/  LDC.64 R138, c[0x0][0x2f0] ;  /* 0x0000bc00ff8a7b82 */ /* 0x000ee20000000a00 */
[----:B--2---:R-:W-:Y:S05]  /*9270*/  @!P5 BRA `(.L_x_486) ;  /* 0x000001d400fcd947 */ /* 0x004fea0003800000 */
.L_x_737:
[----:B------:R-:W-:Y:S05]  /*9280*/  BSYNC B1 ;  /* 0x0000000000017941 */ /* 0x000fea0003800000 */
.L_x_485:
[----:B------:R-:W-:Y:S01]  /*9290*/  BSSY B1, `(.L_x_487) ;  /* 0x00002ee000017945 */ /* 0x000fe20003800000 */
[----:B-1----:R-:W-:Y:S02]  /*92a0*/  IMAD.IADD R158, R153, 0x1, -R97 ;  /* 0x00000001999e7824 */ /* 0x002fe400078e0a61 */
[----:B------:R-:W-:Y:S01]  /*92b0*/  IMAD.MOV.U32 R141, RZ, RZ, R93 ;  /* 0x000000ffff8d7224 */ /* 0x000fe200078e005d */
[----:B------:R-:W-:Y:S06]  /*92c0*/  @P4 BRA `(.L_x_488) ;  /* 0x0000002c00a84947 */ /* 0x000fec0003800000 */
[----:B------:R-:W-:Y:S01]  /*92d0*/  ISETP.NE.AND P4, PT, R32, RZ, PT ;  /* 0x000000ff2000720c */ /* 0x000fe20003f85270 */
[-C--:B0--3--:R-:W-:Y:S01]  /*92e0*/  IMAD R88, R137, R138.reuse, RZ ;  /* 0x0000008a89587224 */ /* 0x089fe200078e02ff */
[----:B------:R-:W-:Y:S01]  /*92f0*/  BSSY B2, `(.L_x_489) ;  /* 0x00000f6000027945 */ /* 0x000fe20003800000 */
[----:B------:R-:W-:-:S04]  /*9300*/  IMAD.WIDE.U32 R142, R168, R138, R140 ;  /* 0x0000008aa88e7225 */ /* 0x000fc800078e008c */
[----:B------:R-:W-:-:S04]  /*9310*/  IMAD R89, R168, R139, R88 ;  /* 0x0000008ba8597224 */ /* 0x000fc800078e0258 */
[----:B------:R-:W-:Y:S02]  /*9320*/  IMAD.IADD R178, R89, 0x1, R143 ;  /* 0x0000000159b27824 */ /* 0x000fe400078e028f */
[----:B------:R-:W-:Y:S05]  /*9330*/  @!P4 BRA `(.L_x_490) ;  /* 0x0000000c00c4c947 */ /* 0x000fea0003800000 */
[----:B------:R-:W-:Y:S01]  /*9340*/  SEL R88, R97, R158, !P0 ;  /* 0x0000009e61587207 */ /* 0x000fe20004000000 */
[----:B------:R-:W-:Y:S01]  /*9350*/  BSSY B3, `(.L_x_491) ;  /* 0x00000e5000037945 */ /* 0x000fe20003800000 */
[----:B------:R-:W-:Y:S02]  /*9360*/  IADD3 R186, P4, P5, R116, R142, R20 ;  /* 0x0000008e74ba7210 */ /* 0x000fe40007d9e014 */
[----:B------:R-:W-:Y:S02]  /*9370*/  SHF.R.S32.HI R89, RZ, 0x1f, R88 ;  /* 0x0000001fff597819 */ /* 0x000fe40000011458 */
[----:B------:R-:W-:Y:S02]  /*9380*/  IADD3.X R184, R0, R178, R28, P4, P5 ;  /* 0x000000b200b87210 */ /* 0x000fe400027ea41c */
[----:B------:R-:W-:Y:S02]  /*9390*/  LEA.HI R88, R89, R88, RZ, 0x5 ;  /* 0x0000005859587211 */ /* 0x000fe400078f28ff */
[----:B------:R-:W-:-:S02]  /*93a0*/  ISETP.GE.AND P4, PT, R22, R136, PT ;  /* 0x000000881600720c */ /* 0x000fc40003f86270 */
[----:B------:R-:W-:-:S04]  /*93b0*/  LEA.HI.SX32 R88, R88, R15, 0x1b ;  /* 0x0000000f58587211 */ /* 0x000fc800078fdaff */
[----:B------:R-:W-:Y:S02]  /*93c0*/  SHF.R.S32.HI R89, RZ, 0x1f, R88 ;  /* 0x0000001fff597819 */ /* 0x000fe40000011458 */
[----:B------:R-:W-:Y:S02]  /*93d0*/  SHF.L.U32 R187, R88, 0x4, RZ ;  /* 0x0000000458bb7819 */ /* 0x000fe400000006ff */
[----:B------:R-:W-:Y:S02]  /*93e0*/  LEA.HI R89, R89, R88, RZ, 0x2 ;  /* 0x0000005859597211 */ /* 0x000fe400078f10ff */
[----:B------:R-:W-:Y:S02]  /*93f0*/  LOP3.LUT R88, R172, 0x30, R187, 0xf8, !PT ;  /* 0x00000030ac587812 */ /* 0x000fe400078ef8bb */
[----:B------:R-:W-:Y:S02]  /*9400*/  SHF.R.S32.HI R89, RZ, 0x2, R89 ;  /* 0x00000002ff597819 */ /* 0x000fe40000011459 */
[----:B------:R-:W-:-:S03]  /*9410*/  LOP3.LUT R88, R88, R173, RZ, 0x3c, !PT ;  /* 0x000000ad58587212 */ /* 0x000fc600078e3cff */
[----:B------:R-:W-:-:S04]  /*9420*/  IMAD R89, R89, 0x2800, R174 ;  /* 0x0000280059597824 */ /* 0x000fc800078e02ae */
[----:B------:R-:W-:Y:S02]  /*9430*/  IMAD.IADD R88, R89, 0x1, R88 ;  /* 0x0000000159587824 */ /* 0x000fe400078e0258 */
[C---:B------:R-:W-:Y:S02]  /*9440*/  IMAD R89, R19.reuse, 0x7800, R135 ;  /* 0x0000780013597824 */ /* 0x040fe400078e0287 */
[----:B------:R-:W-:Y:S02]  /*9450*/  IMAD R91, R19, 0x7800, R88 ;  /* 0x00007800135b7824 */ /* 0x000fe400078e0258 */
[C---:B------:R-:W-:Y:S02]  /*9460*/  IMAD.IADD R89, R18.reuse, 0x1, R89 ;  /* 0x0000000112597824 */ /* 0x040fe400078e0259 */
[----:B------:R-:W-:-:S04]  /*9470*/  IMAD.IADD R92, R18, 0x1, R91 ;  /* 0x00000001125c7824 */ /* 0x000fc800078e025b */
[----:B------:R-:W0:Y:S04]  /*9480*/  LDS.128 R88, [R89+0x1a400] ;  /* 0x01a4000059587984 */ /* 0x000e280000000c00 */
[----:B------:R-:W1:Y:S01]  /*9490*/  LDS.128 R92, [R92+0x1a400] ;  /* 0x01a400005c5c7984 */ /* 0x000e620000000c00 */
[----:B------:R-:W-:Y:S05]  /*94a0*/  @P4 BRA `(.L_x_492) ;  /* 0x0000000c003c4947 */ /* 0x000fea0003800000 */
[----:B------:R-:W-:Y:S02]  /*94b0*/  F2FP.F16.E4M3.UNPACK_B R192, R188.H1 ;  /* 0x000000bcffc0723e */ /* 0x000fe400030006ff */
[----:B-1----:R-:W-:Y:S02]  /*94c0*/  F2FP.F16.E4M3.UNPACK_B R189, R92.H1 ;  /* 0x0000005cffbd723e */ /* 0x002fe400030006ff */
[----:B0-----:R-:W-:Y:S01]  /*94d0*/  F2FP.F16.E4M3.UNPACK_B R54, R88.H1 ;  /* 0x00000058ff36723e */ /* 0x001fe200030006ff */
[----:B------:R-:W-:Y:S01]  /*94e0*/  HADD2.F32 R193, -RZ, R192.H0_H0 ;  /* 0x200000c0ffc17230 */ /* 0x000fe20000004100 */
[----:B------:R-:W-:Y:S01]  /*94f0*/  F2FP.F16.E4M3.UNPACK_B R52, R190.H1 ;  /* 0x000000beff34723e */ /* 0x000fe200030006ff */
[----:B------:R-:W-:Y:S01]  /*9500*/  HADD2.F32 R40, -RZ, R189.H0_H0 ;  /* 0x200000bdff287230 */ /* 0x000fe20000004100 */
[----:B------:R-:W-:Y:S01]  /*9510*/  F2FP.F16.E4M3.UNPACK_B R88, R88 ;  /* 0x00000058ff58723e */ /* 0x000fe200020006ff */
[----:B------:R-:W-:Y:S01]  /*9520*/  HADD2.F32 R42, -RZ, R54.H0_H0 ;  /* 0x20000036ff2a7230 */ /* 0x000fe20000004100 */
[----:B------:R-:W-:Y:S01]  /*9530*/  F2FP.F16.E4M3.UNPACK_B R226, R90.H1 ;  /* 0x0000005affe2723e */ /* 0x000fe200030006ff */
[----:B------:R-:W-:-:S02]  /*9540*/  HADD2.F32 R191, -RZ, R52.H0_H0 ;  /* 0x20000034ffbf7230 */ /* 0x000fc40000004100 */
[-C--:B------:R-:W-:Y:S01]  /*9550*/  FMUL.FTZ R195, R40, R193.reuse ;  /* 0x000000c128c37220 */ /* 0x080fe20000410000 */
[----:B------:R-:W-:Y:S02]  /*9560*/  HADD2.F32 R192, -RZ, R192.H1_H1 ;  /* 0x300000c0ffc07230 */ /* 0x000fe40000004100 */
[C---:B------:R-:W-:Y:S01]  /*9570*/  FMUL.FTZ R193, R42.reuse, R193 ;  /* 0x000000c12ac17220 */ /* 0x040fe20000410000 */
[----:B------:R-:W-:Y:S02]  /*9580*/  HADD2.F32 R189, -RZ, R189.H1_H1 ;  /* 0x300000bdffbd7230 */ /* 0x000fe40000004100 */
[-C--:B------:R-:W-:Y:S01]  /*9590*/  FFMA.FTZ R42, R42, R191.reuse, -R195 ;  /* 0x000000bf2a2a7223 */ /* 0x080fe200000108c3 */
[----:B------:R-:W-:Y:S02]  /*95a0*/  HADD2.F32 R54, -RZ, R54.H1_H1 ;  /* 0x30000036ff367230 */ /* 0x000fe40000004100 */
[----:B------:R-:W-:Y:S01]  /*95b0*/  FFMA.FTZ R40, R40, R191, R193 ;  /* 0x000000bf28287223 */ /* 0x000fe200000100c1 */
[----:B------:R-:W-:-:S02]  /*95c0*/  HADD2.F32 R52, -RZ, R52.H1_H1 ;  /* 0x30000034ff347230 */ /* 0x000fc40000004100 */
[CC--:B------:R-:W-:Y:S01]  /*95d0*/  FMUL.FTZ R191, R189.reuse, R192.reuse ;  /* 0x000000c0bdbf7220 */ /* 0x0c0fe20000410000 */
[----:B------:R-:W-:Y:S01]  /*95e0*/  F2FP.F16.E4M3.UNPACK_B R229, R185.H1 ;  /* 0x000000b9ffe5723e */ /* 0x000fe200030006ff */
[C---:B------:R-:W-:Y:S01]  /*95f0*/  FMUL.FTZ R192, R54.reuse, R192 ;  /* 0x000000c036c07220 */ /* 0x040fe20000410000 */
[--C-:B------:R-:W-:Y:S02]  /*9600*/  HADD2.F32 R230, -RZ, R226.reuse.H0_H0 ;  /* 0x200000e2ffe67230 */ /* 0x100fe40000004100 */
[-C--:B------:R-:W-:Y:S01]  /*9610*/  FFMA.FTZ R191, R54, R52.reuse, -R191 ;  /* 0x0000003436bf7223 */ /* 0x080fe200000108bf */
[----:B------:R-:W-:Y:S02]  /*9620*/  HADD2.F32 R226, -RZ, R226.H1_H1 ;  /* 0x300000e2ffe27230 */ /* 0x000fe40000004100 */
[----:B------:R-:W-:Y:S01]  /*9630*/  FFMA.FTZ R189, R189, R52, R192 ;  /* 0x00000034bdbd7223 */ /* 0x000fe200000100c0 */
[----:B------:R-:W-:Y:S01]  /*9640*/  F2FP.F16.E4M3.UNPACK_B R192, R188 ;  /* 0x000000bcffc0723e */ /* 0x000fe200020006ff */
[--C-:B------:R-:W-:Y:S01]  /*9650*/  HADD2.F32 R188, -RZ, R88.reuse.H0_H0 ;  /* 0x20000058ffbc7230 */ /* 0x100fe20000004100 */
[----:B------:R-:W-:Y:S01]  /*9660*/  F2FP.F16.E4M3.UNPACK_B R52, R92 ;  /* 0x0000005cff34723e */ /* 0x000fe200020006ff */
[----:B------:R-:W-:Y:S01]  /*9670*/  HADD2.F32 R88, -RZ, R88.H1_H1 ;  /* 0x30000058ff587230 */ /* 0x000fe20000004100 */
[----:B------:R-:W-:Y:S01]  /*9680*/  F2FP.F16.E4M3.UNPACK_B R92, R190 ;  /* 0x000000beff5c723e */ /* 0x000fe200020006ff */
[----:B------:R-:W-:Y:S01]  /*9690*/  HADD2.F32 R195, -RZ, R192.H0_H0 ;  /* 0x200000c0ffc37230 */ /* 0x000fe20000004100 */
[----:B------:R-:W-:Y:S01]  /*96a0*/  F2FP.F16.E4M3.UNPACK_B R90, R90 ;  /* 0x0000005aff5a723e */ /* 0x000fe200020006ff */
[----:B------:R-:W-:Y:S01]  /*96b0*/  HADD2.F32 R54, -RZ, R52.H0_H0 ;  /* 0x20000034ff367230 */ /* 0x000fe20000004100 */
[----:B------:R-:W-:Y:S01]  /*96c0*/  SHF.R.U32.HI R190, RZ, 0x10, R53 ;  /* 0x00000010ffbe7819 */ /* 0x000fe20000011635 */
[----:B------:R-:W-:Y:S01]  /*96d0*/  HADD2.F32 R193, -RZ, R92.H0_H0 ;  /* 0x2000005cffc17230 */ /* 0x000fe20000004100 */
[----:B------:R-:W-:Y:S01]  /*96e0*/  SHF.R.U32.HI R194, RZ, 0x8, R41 ;  /* 0x00000008ffc27819 */ /* 0x000fe20000011629 */
[----:B------:R-:W-:-:S02]  /*96f0*/  HADD2.F32 R52, -RZ, R52.H1_H1 ;  /* 0x30000034ff347230 */ /* 0x000fc40000004100 */
[-C--:B------:R-:W-:Y:S01]  /*9700*/  FMUL.FTZ R225, R54, R195.reuse ;  /* 0x000000c336e17220 */ /* 0x080fe20000410000 */
[C---:B------:R-:W-:Y:S01]  /*9710*/  FMUL.FTZ R195, R188.reuse, R195 ;  /* 0x000000c3bcc37220 */ /* 0x040fe20000410000 */
[--C-:B------:R-:W-:Y:S01]  /*9720*/  HADD2.F32 R231, -RZ, R229.reuse.H0_H0 ;  /* 0x200000e5ffe77230 */ /* 0x100fe20000004100 */
[----:B------:R-:W-:Y:S01]  /*9730*/  F2FP.F16.E4M3.UNPACK_B R185, R185 ;  /* 0x000000b9ffb9723e */ /* 0x000fe200020006ff */
[-C--:B------:R-:W-:Y:S01]  /*9740*/  FFMA.FTZ R188, R188, R193.reuse, -R225 ;  /* 0x000000c1bcbc7223 */ /* 0x080fe200000108e1 */
[----:B------:R-:W-:Y:S01]  /*9750*/  FFMA.FTZ R54, R54, R193, R195 ;  /* 0x000000c136367223 */ /* 0x000fe200000100c3 */
[----:B------:R-:W-:Y:S01]  /*9760*/  HADD2.F32 R195, -RZ, R192.H1_H1 ;  /* 0x300000c0ffc37230 */ /* 0x000fe20000004100 */
[----:B------:R-:W-:Y:S01]  /*9770*/  SHF.R.U32.HI R192, RZ, 0x10, R55 ;  /* 0x00000010ffc07819 */ /* 0x000fe20000011637 */
[----:B------:R-:W-:Y:S01]  /*9780*/  HADD2.F32 R193, -RZ, R92.H1_H1 ;  /* 0x3000005cffc17230 */ /* 0x000fe20000004100 */
[----:B------:R-:W-:Y:S01]  /*9790*/  LOP3.LUT R206, R41, 0xff0000ff, RZ, 0xc0, !PT ;  /* 0xff0000ff29ce7812 */ /* 0x000fe200078ec0ff */
[----:B------:R-:W-:-:S02]  /*97a0*/  HADD2.F32 R229, -RZ, R229.H1_H1 ;  /* 0x300000e5ffe57230 */ /* 0x000fc40000004100 */
[-C--:B------:R-:W-:Y:S01]  /*97b0*/  FMUL.FTZ R225, R52, R195.reuse ;  /* 0x000000c334e17220 */ /* 0x080fe20000410000 */
[----:B------:R-:W-:Y:S01]  /*97c0*/  FMUL.FTZ R195, R88, R195 ;  /* 0x000000c358c37220 */ /* 0x000fe20000410000 */
[----:B------:R-:W-:Y:S01]  /*97d0*/  F2FP.SATFINITE.E4M3.F32.PACK_AB_MERGE_C R191, R191, R42, RZ ;  /* 0x0000002abfbf723e */ /* 0x000fe200048070ff */
[----:B------:R-:W-:Y:S02]  /*97e0*/  IMAD.U32 R190, R190, 0x10000, RZ ;  /* 0x00010000bebe7824 */ /* 0x000fe400078e00ff */
[----:B------:R-:W-:Y:S01]  /*97f0*/  FFMA.FTZ R92, R88, R193, -R225 ;  /* 0x000000c1585c7223 */ /* 0x000fe200000108e1 */
[----:B------:R-:W-:Y:S01]  /*9800*/  IMAD.MOV.U32 R225, RZ, RZ, R94 ;  /* 0x000000ffffe17224 */ /* 0x000fe200078e005e */
[----:B------:R-:W-:Y:S01]  /*9810*/  F2FP.F16.E4M3.UNPACK_B R94, R183.H1 ;  /* 0x000000b7ff5e723e */ /* 0x000fe200030006ff */
[----:B------:R-:W-:Y:S01]  /*9820*/  FFMA.FTZ R52, R52, R193, R195 ;  /* 0x000000c134347223 */ /* 0x000fe200000100c3 */
[----:B------:R-:W-:Y:S02]  /*9830*/  SHF.R.U32.HI R88, RZ, 0x8, R53 ;  /* 0x00000008ff587819 */ /* 0x000fe40000011635 */
[----:B------:R-:W-:Y:S01]  /*9840*/  F2FP.F16.E4M3.UNPACK_B R227, R225.H1 ;  /* 0x000000e1ffe3723e */ /* 0x000fe200030006ff */
[--C-:B------:R-:W-:Y:S01]  /*9850*/  HADD2.F32 R233, -RZ, R94.reuse.H0_H0 ;  /* 0x2000005effe97230 */ /* 0x100fe20000004100 */
[----:B------:R-:W-:Y:S01]  /*9860*/  F2FP.F16.E4M3.UNPACK_B R183, R183 ;  /* 0x000000b7ffb7723e */ /* 0x000fe200020006ff */
[----:B------:R-:W-:Y:S01]  /*9870*/  HADD2.F32 R94, -RZ, R94.H1_H1 ;  /* 0x3000005eff5e7230 */ /* 0x000fe20000004100 */
[----:B------:R-:W-:Y:S01]  /*9880*/  F2FP.F16.E4M3.UNPACK_B R225, R225 ;  /* 0x000000e1ffe1723e */ /* 0x000fe200020006ff */
[--C-:B------:R-:W-:Y:S01]  /*9890*/  HADD2.F32 R228, -RZ, R227.reuse.H0_H0 ;  /* 0x200000e3ffe47230 */ /* 0x100fe20000004100 */
[----:B------:R-:W-:Y:S01]  /*98a0*/  LOP3.LUT R193, R53, 0xff0000ff, RZ, 0xc0, !PT ;  /* 0xff0000ff35c17812 */ /* 0x000fe200078ec0ff */
[----:B------:R-:W-:Y:S01]  /*98b0*/  HADD2.F32 R227, -RZ, R227.H1_H1 ;  /* 0x300000e3ffe37230 */ /* 0x000fe20000004100 */
[----:B------:R-:W-:-:S02]  /*98c0*/  SHF.R.U32.HI R53, RZ, 0x8, R55 ;  /* 0x00000008ff357819 */ /* 0x000fc40000011637 */
[-C--:B------:R-:W-:Y:S01]  /*98d0*/  FMUL.FTZ R232, R228, R233.reuse ;  /* 0x000000e9e4e87220 */ /* 0x080fe20000410000 */
[----:B------:R-:W-:Y:S01]  /*98e0*/  FMUL.FTZ R233, R230, R233 ;  /* 0x000000e9e6e97220 */ /* 0x000fe20000410000 */
[----:B------:R-:W-:Y:S02]  /*98f0*/  SHF.L.U32 R88, R88, 0x8, RZ ;  /* 0x0000000858587819 */ /* 0x000fe400000006ff */
[-C--:B------:R-:W-:Y:S01]  /*9900*/  FFMA.FTZ R232, R230, R231.reuse, -R232 ;  /* 0x000000e7e6e87223 */ /* 0x080fe200000108e8 */
[----:B------:R-:W-:Y:S01]  /*9910*/  FFMA.FTZ R233, R228, R231, R233 ;  /* 0x000000e7e4e97223 */ /* 0x000fe200000100e9 */
[-C--:B------:R-:W-:Y:S01]  /*9920*/  FMUL.FTZ R228, R227, R94.reuse ;  /* 0x0000005ee3e47220 */ /* 0x080fe20000410000 */
[C---:B------:R-:W-:Y:S01]  /*9930*/  FMUL.FTZ R94, R226.reuse, R94 ;  /* 0x0000005ee25e7220 */ /* 0x040fe20000410000 */
[----:B------:R-:W-:Y:S01]  /*9940*/  HADD2.F32 R231, -RZ, R183.H0_H0 ;  /* 0x200000b7ffe77230 */ /* 0x000fe20000004100 */
[----:B------:R-:W-:Y:S01]  /*9950*/  LOP3.LUT R195, R55, 0xff0000ff, RZ, 0xc0, !PT ;  /* 0xff0000ff37c37812 */ /* 0x000fe200078ec0ff */
[-C--:B------:R-:W-:Y:S01]  /*9960*/  FFMA.FTZ R226, R226, R229.reuse, -R228 ;  /* 0x000000e5e2e27223 */ /* 0x080fe200000108e4 */
[----:B------:R-:W-:Y:S01]  /*9970*/  FFMA.FTZ R94, R227, R229, R94 ;  /* 0x000000e5e35e7223 */ /* 0x000fe2000001005e */
[----:B------:R-:W-:Y:S01]  /*9980*/  HADD2.F32 R227, -RZ, R225.H0_H0 ;  /* 0x200000e1ffe37230 */ /* 0x000fe20000004100 */
[----:B------:R-:W-:Y:S01]  /*9990*/  LOP3.LUT R193, R193, 0xff00, R88, 0xf8, !PT ;  /* 0x0000ff00c1c17812 */ /* 0x000fe200078ef858 */
[----:B------:R-:W-:Y:S01]  /*99a0*/  HADD2.F32 R229, -RZ, R90.H0_H0 ;  /* 0x2000005affe57230 */ /* 0x000fe20000004100 */
[----:B------:R-:W-:Y:S01]  /*99b0*/  SHF.R.U32.HI R55, RZ, 0x10, R41 ;  /* 0x00000010ff377819 */ /* 0x000fe20000011629 */
[----:B------:R-:W-:-:S02]  /*99c0*/  IMAD.SHL.U32 R88, R53, 0x100, RZ ;  /* 0x0000010035587824 */ /* 0x000fc400078e00ff */
[-C--:B------:R-:W-:Y:S01]  /*99d0*/  FMUL.FTZ R230, R227, R231.reuse ;  /* 0x000000e7e3e67220 */ /* 0x080fe20000410000 */
[----:B------:R-:W-:Y:S02]  /*99e0*/  IMAD.SHL.U32 R53, R194, 0x100, RZ ;  /* 0x00000100c2357824 */ /* 0x000fe400078e00ff */
[----:B------:R-:W-:Y:S01]  /*99f0*/  FMUL.FTZ R231, R229, R231 ;  /* 0x000000e7e5e77220 */ /* 0x000fe20000410000 */
[----:B------:R-:W-:Y:S01]  /*9a00*/  HADD2.F32 R228, -RZ, R185.H0_H0 ;  /* 0x200000b9ffe47230 */ /* 0x000fe20000004100 */
[----:B------:R-:W-:Y:S01]  /*9a10*/  F2FP.SATFINITE.E4M3.F32.PACK_AB_MERGE_C R189, R189, R40, RZ ;  /* 0x00000028bdbd723e */ /* 0x000fe200048070ff */
[----:B------:R-:W-:Y:S01]  /*9a20*/  HADD2.F32 R183, -RZ, R183.H1_H1 ;  /* 0x300000b7ffb77230 */ /* 0x000fe20000004100 */
[----:B------:R-:W-:Y:S01]  /*9a30*/  LOP3.LUT R206, R206, 0xff00, R53, 0xf8, !PT ;  /* 0x0000ff00cece7812 */ /* 0x000fe200078ef835 */
[----:B------:R-:W-:Y:S02]  /*9a40*/  HADD2.F32 R225, -RZ, R225.H1_H1 ;  /* 0x300000e1ffe17230 */ /* 0x000fe40000004100 */
[----:B------:R-:W-:Y:S01]  /*9a50*/  FFMA.FTZ R231, R227, R228, R231 ;  /* 0x000000e4e3e77223 */ /* 0x000fe200000100e7 */
[----:B------:R-:W-:Y:S01]  /*9a60*/  HADD2.F32 R90, -RZ, R90.H1_H1 ;  /* 0x3000005aff5a7230 */ /* 0x000fe20000004100 */
[----:B------:R-:W-:Y:S01]  /*9a70*/  LOP3.LUT R195, R195, 0xff00, R88, 0xf8, !PT ;  /* 0x0000ff00c3c37812 */ /* 0x000fe200078ef858 */
[----:B------:R-:W-:-:S02]  /*9a80*/  IMAD.U32 R55, R55, 0x10000, RZ ;  /* 0x0001000037377824 */ /* 0x000fc400078e00ff */
[-C--:B------:R-:W-:Y:S01]  /*9a90*/  FMUL.FTZ R227, R225, R183.reuse ;  /* 0x000000b7e1e37220 */ /* 0x080fe20000410000 */
[----:B------:R-:W-:Y:S02]  /*9aa0*/  HADD2.F32 R185, -RZ, R185.H1_H1 ;  /* 0x300000b9ffb97230 */ /* 0x000fe40000004100 */
[----:B------:R-:W-:Y:S01]  /*9ab0*/  FMUL.FTZ R183, R90, R183 ;  /* 0x000000b75ab77220 */ /* 0x000fe20000410000 */
[----:B------:R-:W-:Y:S01]  /*9ac0*/  F2FP.SATFINITE.E4M3.F32.PACK_AB_MERGE_C R88, R92, R188, R191 ;  /* 0x000000bc5c58723e */ /* 0x000fe200048070bf */
[----:B------:R-:W-:Y:S01]  /*9ad0*/  FFMA.FTZ R230, R229, R228, -R230 ;  /* 0x000000e4e5e67223 */ /* 0x000fe200000108e6 */
[----:B------:R-:W-:Y:S01]  /*9ae0*/  LOP3.LUT R55, R206, 0xff0000, R55, 0xf8, !PT ;  /* 0x00ff0000ce377812 */ /* 0x000fe200078ef837 */
[-C--:B------:R-:W-:Y:S01]  /*9af0*/  FFMA.FTZ R227, R90, R185.reuse, -R227 ;  /* 0x000000b95ae37223 */ /* 0x080fe200000108e3 */
[----:B------:R-:W-:Y:S01]  /*9b00*/  FFMA.FTZ R90, R225, R185, R183 ;  /* 0x000000b9e15a7223 */ /* 0x000fe200000100b7 */
[----:B------:R-:W-:Y:S02]  /*9b10*/  F2FP.F16.E4M3.UNPACK_B R183, R93 ;  /* 0x0000005dffb7723e */ /* 0x000fe400020006ff */
[----:B------:R-:W-:-:S02]  /*9b20*/  F2FP.SATFINITE.E4M3.F32.PACK_AB_MERGE_C R92, R52, R54, R189 ;  /* 0x00000036345c723e */ /* 0x000fc400048070bd */
[----:B------:R-:W-:Y:S01]  /*9b30*/  F2FP.F16.E4M3.UNPACK_B R188, R55 ;  /* 0x00000037ffbc723e */ /* 0x000fe200020006ff */
[--C-:B------:R-:W-:Y:S01]  /*9b40*/  HADD2.F32 R40, -RZ, R183.reuse.H0_H0 ;  /* 0x200000b7ff287230 */ /* 0x100fe20000004100 */
[----:B------:R-:W-:Y:S01]  /*9b50*/  LOP3.LUT R53, R193, 0xff0000, R190, 0xf8, !PT ;  /* 0x00ff0000c1357812 */ /* 0x000fe200078ef8be */
[----:B------:R-:W-:Y:S01]  /*9b60*/  HADD2.F32 R183, -RZ, R183.H1_H1 ;  /* 0x300000b7ffb77230 */ /* 0x000fe20000004100 */
[----:B------:R-:W-:Y:S01]  /*9b70*/  F2FP.F16.E4M3.UNPACK_B R52, R89 ;  /* 0x00000059ff34723e */ /* 0x000fe200020006ff */
[----:B------:R-:W-:Y:S01]  /*9b80*/  HADD2.F32 R189, -RZ, R188.H0_H0 ;  /* 0x200000bcffbd7230 */ /* 0x000fe20000004100 */
[----:B------:R-:W-:Y:S02]  /*9b90*/  F2FP.F16.E4M3.UNPACK_B R54, R53 ;  /* 0x00000035ff36723e */ /* 0x000fe400020006ff */
[----:B------:R-:W-:Y:S01]  /*9ba0*/  F2FP.SATFINITE.E4M3.F32.PACK_AB_MERGE_C R94, R94, R233, RZ ;  /* 0x000000e95e5e723e */ /* 0x000fe200048070ff */
[----:B------:R-:W-:Y:S02]  /*9bb0*/  HADD2.F32 R42, -RZ, R52.H0_H0 ;  /* 0x20000034ff2a7230 */ /* 0x000fe40000004100 */
[----:B------:R-:W-:Y:S01]  /*9bc0*/  FMUL.FTZ R191, R40, R189 ;  /* 0x000000bd28bf7220 */ /* 0x000fe20000410000 */
[----:B------:R-:W-:Y:S01]  /*9bd0*/  HADD2.F32 R185, -RZ, R54.H0_H0 ;  /* 0x20000036ffb97230 */ /* 0x000fe20000004100 */
[----:B------:R-:W-:Y:S01]  /*9be0*/  F2FP.SATFINITE.E4M3.F32.PACK_AB_MERGE_C R94, R90, R231, R94 ;  /* 0x000000e75a5e723e */ /* 0x000fe2000480705e */
[----:B------:R-:W-:-:S02]  /*9bf0*/  HADD2.F32 R90, -RZ, R188.H1_H1 ;  /* 0x300000bcff5a7230 */ /* 0x000fc40000004100 */
[C---:B------:R-:W-:Y:S01]  /*9c00*/  FMUL.FTZ R189, R42.reuse, R189 ;  /* 0x000000bd2abd7220 */ /* 0x040fe20000410000 */
[----:B------:R-:W-:Y:S01]  /*9c10*/  HADD2.F32 R52, -RZ, R52.H1_H1 ;  /* 0x30000034ff347230 */ /* 0x000fe20000004100 */
[----:B------:R-:W-:Y:S01]  /*9c20*/  SHF.R.U32.HI R198, RZ, 0x8, R43 ;  /* 0x00000008ffc67819 */ /* 0x000fe2000001162b */
[-C--:B------:R-:W-:Y:S01]  /*9c30*/  FFMA.FTZ R42, R42, R185.reuse, -R191 ;  /* 0x000000b92a2a7223 */ /* 0x080fe200000108bf */
[----:B------:R-:W-:Y:S01]  /*9c40*/  FFMA.FTZ R40, R40, R185, R189 ;  /* 0x000000b928287223 */ /* 0x000fe200000100bd */
[----:B------:R-:W-:Y:S01]  /*9c50*/  HADD2.F32 R185, -RZ, R54.H1_H1 ;  /* 0x30000036ffb97230 */ /* 0x000fe20000004100 */
[----:B------:R-:W-:Y:S01]  /*9c60*/  F2FP.F16.E4M3.UNPACK_B R188, R55.H1 ;  /* 0x00000037ffbc723e */ /* 0x000fe200030006ff */
[-C--:B------:R-:W-:Y:S01]  /*9c70*/  FMUL.FTZ R55, R183, R90.reuse ;  /* 0x0000005ab7377220 */ /* 0x080fe20000410000 */
[----:B------:R-:W-:Y:S01]  /*9c80*/  F2FP.F16.E4M3.UNPACK_B R93, R93.H1 ;  /* 0x0000005dff5d723e */ /* 0x000fe200030006ff */
[----:B------:R-:W-:Y:S01]  /*9c90*/  FMUL.FTZ R190, R52, R90 ;  /* 0x0000005a34be7220 */ /* 0x000fe20000410000 */
[----:B------:R-:W-:Y:S01]  /*9ca0*/  F2FP.F16.E4M3.UNPACK_B R89, R89.H1 ;  /* 0x00000059ff59723e */ /* 0x000fe200030006ff */
[----:B------:R-:W-:Y:S01]  /*9cb0*/  IMAD.SHL.U32 R198, R198, 0x100, RZ ;  /* 0x00000100c6c67824 */ /* 0x000fe200078e00ff */
[----:B------:R-:W-:Y:S01]  /*9cc0*/  SHF.R.U32.HI R41, RZ, 0x10, R43 ;  /* 0x00000010ff297819 */ /* 0x000fe2000001162b */
[----:B------:R-:W-:Y:S01]  /*9cd0*/  HADD2.F32 R54, -RZ, R93.H0_H0 ;  /* 0x2000005dff367230 */ /* 0x000fe20000004100 */
[----:B------:R-:W-:Y:S01]  /*9ce0*/  F2FP.F16.E4M3.UNPACK_B R90, R53.H1 ;  /* 0x00000035ff5a723e */ /* 0x000fe200030006ff */
[----:B------:R-:W-:Y:S01]  /*9cf0*/  FFMA.FTZ R53, R52, R185, -R55 ;  /* 0x000000b934357223 */ /* 0x000fe20000010837 */
[----:B------:R-:W-:Y:S01]  /*9d00*/  LOP3.LUT R43, R43, 0xff0000ff, RZ, 0xc0, !PT ;  /* 0xff0000ff2b2b7812 */ /* 0x000fe200078ec0ff */
[----:B------:R-:W-:-:S02]  /*9d10*/  HADD2.F32 R189, -RZ, R188.H0_H0 ;  /* 0x200000bcffbd7230 */ /* 0x000fc40000004100 */
[----:B------:R-:W-:Y:S01]  /*9d20*/  FFMA.FTZ R55, R183, R185, R190 ;  /* 0x000000b9b7377223 */ /* 0x000fe200000100be */
[----:B------:R-:W-:Y:S01]  /*9d30*/  HADD2.F32 R52, -RZ, R89.H0_H0 ;  /* 0x20000059ff347230 */ /* 0x000fe20000004100 */
[----:B------:R-:W-:Y:S01]  /*9d40*/  LOP3.LUT R198, R43, 0xff00, R198, 0xf8, !PT ;  /* 0x0000ff002bc67812 */ /* 0x000fe200078ef8c6 */
[----:B------:R-:W-:Y:S02]  /*9d50*/  HADD2.F32 R185, -RZ, R93.H1_H1 ;  /* 0x3000005dffb97230 */ /* 0x000fe40000004100 */
[-C--:B------:R-:W-:Y:S01]  /*9d60*/  FMUL.FTZ R191, R54, R189.reuse ;  /* 0x000000bd36bf7220 */ /* 0x080fe20000410000 */
[----:B------:R-:W-:Y:S02]  /*9d70*/  HADD2.F32 R190, -RZ, R188.H1_H1 ;  /* 0x300000bcffbe7230 */ /* 0x000fe40000004100 */
[----:B------:R-:W-:Y:S01]  /*9d80*/  FMUL.FTZ R189, R52, R189 ;  /* 0x000000bd34bd7220 */ /* 0x000fe20000410000 */
[----:B------:R-:W-:Y:S01]  /*9d90*/  IMAD.U32 R41, R41, 0x10000, RZ ;  /* 0x0001000029297824 */ /* 0x000fe200078e00ff */
[----:B------:R-:W-:Y:S01]  /*9da0*/  SHF.L.U32 R192, R192, 0x10, RZ ;  /* 0x00000010c0c07819 */ /* 0x000fe200000006ff */
[----:B------:R-:W-:Y:S01]  /*9db0*/  HADD2.F32 R89, -RZ, R89.H1_H1 ;  /* 0x30000059ff597230 */ /* 0x000fe20000004100 */
[----:B------:R-:W-:Y:S01]  /*9dc0*/  F2FP.F16.E4M3.UNPACK_B R93, R95 ;  /* 0x0000005fff5d723e */ /* 0x000fe200020006ff */
[--C-:B------:R-:W-:Y:S01]  /*9dd0*/  HADD2.F32 R183, -RZ, R90.reuse.H0_H0 ;  /* 0x2000005affb77230 */ /* 0x100fe20000004100 */
[----:B------:R-:W-:Y:S01]  /*9de0*/  LOP3.LUT R41, R198, 0xff0000, R41, 0xf8, !PT ;  /* 0x00ff0000c6297812 */ /* 0x000fe200078ef829 */
[----:B------:R-:W-:-:S02]  /*9df0*/  HADD2.F32 R188, -RZ, R90.H1_H1 ;  /* 0x3000005affbc7230 */ /* 0x000fc40000004100 */
[-C--:B------:R-:W-:Y:S01]  /*9e00*/  FMUL.FTZ R90, R185, R190.reuse ;  /* 0x000000beb95a7220 */ /* 0x080fe20000410000 */
[C---:B------:R-:W-:Y:S01]  /*9e10*/  FMUL.FTZ R190, R89.reuse, R190 ;  /* 0x000000be59be7220 */ /* 0x040fe20000410000 */
[-C--:B------:R-:W-:Y:S01]  /*9e20*/  FFMA.FTZ R52, R52, R183.reuse, -R191 ;  /* 0x000000b734347223 */ /* 0x080fe200000108bf */
[----:B------:R-:W-:Y:S01]  /*9e30*/  FFMA.FTZ R54, R54, R183, R189 ;  /* 0x000000b736367223 */ /* 0x000fe200000100bd */
[-C--:B------:R-:W-:Y:S01]  /*9e40*/  FFMA.FTZ R89, R89, R188.reuse, -R90 ;  /* 0x000000bc59597223 */ /* 0x080fe2000001085a */
[----:B------:R-:W-:Y:S01]  /*9e50*/  LOP3.LUT R43, R195, 0xff0000, R192, 0xf8, !PT ;  /* 0x00ff0000c32b7812 */ /* 0x000fe200078ef8c0 */
[----:B------:R-:W-:Y:S01]  /*9e60*/  FFMA.FTZ R185, R185, R188, R190 ;  /* 0x000000bcb9b97223 */ /* 0x000fe200000100be */
[----:B------:R-:W-:Y:S01]  /*9e70*/  F2FP.F16.E4M3.UNPACK_B R183, R41 ;  /* 0x00000029ffb7723e */ /* 0x000fe200020006ff */
[--C-:B------:R-:W-:Y:S01]  /*9e80*/  HADD2.F32 R190, -RZ, R93.reuse.H0_H0 ;  /* 0x2000005dffbe7230 */ /* 0x100fe20000004100 */
[----:B------:R-:W-:Y:S01]  /*9e90*/  F2FP.F16.E4M3.UNPACK_B R90, R91 ;  /* 0x0000005bff5a723e */ /* 0x000fe200020006ff */
[----:B------:R-:W-:Y:S01]  /*9ea0*/  HADD2.F32 R93, -RZ, R93.H1_H1 ;  /* 0x3000005dff5d7230 */ /* 0x000fe20000004100 */
[----:B------:R-:W-:Y:S01]  /*9eb0*/  F2FP.F16.E4M3.UNPACK_B R188, R43 ;  /* 0x0000002bffbc723e */ /* 0x000fe200020006ff */
[----:B------:R-:W-:Y:S01]  /*9ec0*/  HADD2.F32 R192, -RZ, R183.H0_H0 ;  /* 0x200000b7ffc07230 */ /* 0x000fe20000004100 */
[----:B------:R-:W-:Y:S01]  /*9ed0*/  F2FP.F16.E4M3.UNPACK_B R95, R95.H1 ;  /* 0x0000005fff5f723e */ /* 0x000fe200030006ff */
[----:B------:R-:W-:Y:S01]  /*9ee0*/  HADD2.F32 R189, -RZ, R90.H0_H0 ;  /* 0x2000005affbd7230 */ /* 0x000fe20000004100 */
[----:B------:R-:W-:Y:S01]  /*9ef0*/  F2FP.F16.E4M3.UNPACK_B R91, R91.H1 ;  /* 0x0000005bff5b723e */ /* 0x000fe200030006ff */
[----:B------:R-:W-:-:S02]  /*9f00*/  HADD2.F32 R191, -RZ, R188.H0_H0 ;  /* 0x200000bcffbf7230 */ /* 0x000fc40000004100 */
[CC--:B------:R-:W-:Y:S01]  /*9f10*/  FMUL.FTZ R194, R190.reuse, R192.reuse ;  /* 0x000000c0bec27220 */ /* 0x0c0fe20000410000 */
[----:B------:R-:W-:Y:S02]  /*9f20*/  HADD2.F32 R183, -RZ, R183.H1_H1 ;  /* 0x300000b7ffb77230 */ /* 0x000fe40000004100 */
[C---:B------:R-:W-:Y:S01]  /*9f30*/  FMUL.FTZ R193, R189.reuse, R192 ;  /* 0x000000c0bdc17220 */ /* 0x040fe20000410000 */
[----:B------:R-:W-:Y:S01]  /*9f40*/  F2FP.F16.E4M3.UNPACK_B R192, R43.H1 ;  /* 0x0000002bffc0723e */ /* 0x000fe200030006ff */
[-C--:B------:R-:W-:Y:S01]  /*9f50*/  FFMA.FTZ R189, R189, R191.reuse, -R194 ;  /* 0x000000bfbdbd7223 */ /* 0x080fe200000108c2 */
[----:B------:R-:W-:Y:S02]  /*9f60*/  HADD2.F32 R90, -RZ, R90.H1_H1 ;  /* 0x3000005aff5a7230 */ /* 0x000fe40000004100 */
[----:B------:R-:W-:Y:S01]  /*9f70*/  FFMA.FTZ R190, R190, R191, R193 ;  /* 0x000000bfbebe7223 */ /* 0x000fe200000100c1 */
[----:B------:R-:W-:Y:S01]  /*9f80*/  F2FP.F16.E4M3.UNPACK_B R193, R41.H1 ;  /* 0x00000029ffc1723e */ /* 0x000fe200030006ff */
[----:B------:R-:W-:Y:S01]  /*9f90*/  HADD2.F32 R191, -RZ, R95.H0_H0 ;  /* 0x2000005fffbf7230 */ /* 0x000fe20000004100 */
[----:B------:R-:W-:Y:S01]  /*9fa0*/  F2FP.SATFINITE.E4M3.F32.PACK_AB_MERGE_C R226, R226, R232, RZ ;  /* 0x000000e8e2e2723e */ /* 0x000fe200048070ff */
[----:B------:R-:W-:Y:S01]  /*9fb0*/  HADD2.F32 R41, -RZ, R91.H0_H0 ;  /* 0x2000005bff297230 */ /* 0x000fe20000004100 */
[----:B------:R-:W-:Y:S01]  /*9fc0*/  F2FP.SATFINITE.E4M3.F32.PACK_AB_MERGE_C R54, R185, R54, RZ ;  /* 0x00000036b936723e */ /* 0x000fe200048070ff */
[----:B------:R-:W-:Y:S01]  /*9fd0*/  HADD2.F32 R198, -RZ, R193.H0_H0 ;  /* 0x200000c1ffc67230 */ /* 0x000fe20000004100 */
[----:B------:R-:W-:Y:S01]  /*9fe0*/  F2FP.SATFINITE.E4M3.F32.PACK_AB_MERGE_C R227, R227, R230, R226 ;  /* 0x000000e6e3e3723e */ /* 0x000fe200048070e2 */
[----:B------:R-:W-:Y:S01]  /*9ff0*/  HADD2.F32 R194, -RZ, R192.H0_H0 ;  /* 0x200000c0ffc27230 */ /* 0x000fe20000004100 */
[----:B------:R-:W-:Y:S01]  /*a000*/  F2FP.SATFINITE.E4M3.F32.PACK_AB_MERGE_C R55, R55, R40, R54 ;  /* 0x000000283737723e */ /* 0x000fe20004807036 */
[----:B------:R-:W-:-:S02]  /*a010*/  HADD2.F32 R95, -RZ, R95.H1_H1 ;  /* 0x3000005fff5f7230 */ /* 0x000fc40000004100 */
[-C--:B------:R-:W-:Y:S01]  /*a020*/  FMUL.FTZ R206, R191, R198.reuse ;  /* 0x000000c6bfce7220 */ /* 0x080fe20000410000 */
[----:B------:R-:W-:Y:S01]  /*a030*/  FMUL.FTZ R198, R41, R198 ;  /* 0x000000c629c67220 */ /* 0x000fe20000410000 */
[----:B------:R-:W-:Y:S01]  /*a040*/  HADD2.F32 R91, -RZ, R91.H1_H1 ;  /* 0x3000005bff5b7230 */ /* 0x000fe20000004100 */
[----:B------:R-:W-:Y:S01]  /*a050*/  F2FP.SATFINITE.E4M3.F32.PACK_AB_MERGE_C R52, R89, R52, RZ ;  /* 0x000000345934723e */ /* 0x000fe200048070ff */
[-C--:B------:R-:W-:Y:S01]  /*a060*/  FFMA.FTZ R41, R41, R194.reuse, -R206 ;  /* 0x000000c229297223 */ /* 0x080fe200000108ce */
[----:B------:R-:W-:Y:S01]  /*a070*/  FFMA.FTZ R43, R191, R194, R198 ;  /* 0x000000c2bf2b7223 */ /* 0x000fe200000100c6 */
[----:B------:R-:W-:Y:S01]  /*a080*/  HADD2.F32 R194, -RZ, R193.H1_H1 ;  /* 0x300000c1ffc27230 */ /* 0x000fe20000004100 */
[----:B------:R-:W-:Y:S01]  /*a090*/  F2FP.SATFINITE.E4M3.F32.PACK_AB_MERGE_C R89, R53, R42, R52 ;  /* 0x0000002a3559723e */ /* 0x000fe20004807034 */
[----:B------:R-:W-:Y:S02]  /*a0a0*/  HADD2.F32 R192, -RZ, R192.H1_H1 ;  /* 0x300000c0ffc07230 */ /* 0x000fe40000004100 */
[----:B------:R-:W-:-:S02]  /*a0b0*/  HADD2.F32 R188, -RZ, R188.H1_H1 ;  /* 0x300000bcffbc7230 */ /* 0x000fc40000004100 */
[-C--:B------:R-:W-:Y:S01]  /*a0c0*/  FMUL.FTZ R198, R95, R194.reuse ;  /* 0x000000c25fc67220 */ /* 0x080fe20000410000 */
[----:B------:R-:W-:-:S03]  /*a0d0*/  FMUL.FTZ R194, R91, R194 ;  /* 0x000000c25bc27220 */ /* 0x000fc60000410000 */
[-C--:B------:R-:W-:Y:S01]  /*a0e0*/  FFMA.FTZ R198, R91, R192.reuse, -R198 ;  /* 0x000000c05bc67223 */ /* 0x080fe200000108c6 */
[----:B------:R-:W-:Y:S01]  /*a0f0*/  FFMA.FTZ R194, R95, R192, R194 ;  /* 0x000000c05fc27223 */ /* 0x000fe200000100c2 */
[CC--:B------:R-:W-:Y:S01]  /*a100*/  FMUL.FTZ R91, R93.reuse, R183.reuse ;  /* 0x000000b75d5b7220 */ /* 0x0c0fe20000410000 */
[----:B------:R-:W-:Y:S02]  /*a110*/  FMUL.FTZ R192, R90, R183 ;  /* 0x000000b75ac07220 */ /* 0x000fe40000410000 */
[----:B------:R-:W-:Y:S01]  /*a120*/  F2FP.SATFINITE.E4M3.F32.PACK_AB_MERGE_C R41, R198, R41, RZ ;  /* 0x00000029c629723e */ /* 0x000fe200048070ff */
[-C--:B------:R-:W-:Y:S01]  /*a130*/  FFMA.FTZ R90, R90, R188.reuse, -R91 ;  /* 0x000000bc5a5a7223 */ /* 0x080fe2000001085b */
[----:B------:R-:W-:Y:S01]  /*a140*/  FFMA.FTZ R93, R93, R188, R192 ;  /* 0x000000bc5d5d7223 */ /* 0x000fe200000100c0 */
[----:B------:R-:W-:-:S03]  /*a150*/  F2FP.SATFINITE.E4M3.F32.PACK_AB_MERGE_C R43, R194, R43, RZ ;  /* 0x0000002bc22b723e */ /* 0x000fc600048070ff */
[----:B------:R-:W-:Y:S01]  /*a160*/  F2FP.SATFINITE.E4M3.F32.PACK_AB_MERGE_C R91, R90, R189, R41 ;  /* 0x000000bd5a5b723e */ /* 0x000fe20004807029 */
[----:B------:R-:W-:Y:S01]  /*a170*/  IMAD.MOV.U32 R90, RZ, RZ, R227 ;  /* 0x000000ffff5a7224 */ /* 0x000fe200078e00e3 */
[----:B------:R-:W-:Y:S01]  /*a180*/  F2FP.SATFINITE.E4M3.F32.PACK_AB_MERGE_C R95, R93, R190, R43 ;  /* 0x000000be5d5f723e */ /* 0x000fe2000480702b */
[----:B------:R-:W-:-:S07]  /*a190*/  IMAD.MOV.U32 R93, RZ, RZ, R55 ;  /* 0x000000ffff5d7224 */ /* 0x000fce00078e0037 */
.L_x_492:
[----:B------:R-:W-:Y:S05]  /*a1a0*/  BSYNC B3 ;  /* 0x0000000000037941 */ /* 0x000fea0003800000 */
.L_x_491:
[----:B------:R-:W-:-:S13]  /*a1b0*/  ISETP.GE.AND P4, PT, R187, R153, PT ;  /* 0x00000099bb00720c */ /* 0x000fda0003f86270 */
[--C-:B------:R-:W-:Y:S02]  /*a1c0*/  @!P4 SHF.R.S32.HI R41, RZ, 0x1f, R187.reuse ;  /* 0x0000001fff29c819 */ /* 0x100fe400000114bb */
[----:B------:R-:W-:-:S04]  /*a1d0*/  @!P4 IADD3 R43, P5, P6, R116, R142, R187 ;  /* 0x0000008e742bc210 */ /* 0x000fc80007ebe0bb */
[----:B------:R-:W-:Y:S02]  /*a1e0*/  @!P4 IADD3.X R52, R0, R178, R41, P5, P6 ;  /* 0x000000b20034c210 */ /* 0x000fe40002fec429 */
[----:B------:R-:W-:-:S04]  /*a1f0*/  IADD3 R40, P5, R186, R126, RZ ;  /* 0x0000007eba287210 */ /* 0x000fc80007fbe0ff */
[----:B------:R-:W-:Y:S02]  /*a200*/  IADD3.X R41, R184, R127, RZ, P5, !PT ;  /* 0x0000007fb8297210 */ /* 0x000fe40002ffe4ff */
[----:B------:R-:W-:-:S03]  /*a210*/  @!P4 IADD3 R42, P5, R43, R126, RZ ;  /* 0x0000007e2b2ac210 */ /* 0x000fc60007fbe0ff */
[----:B0-----:R0:W-:Y:S02]  /*a220*/  STG.E.128 desc[UR54][R40.64], R88 ;  /* 0x0000005828007986 */ /* 0x0011e4000c101d36 */
[----:B------:R-:W-:-:S05]  /*a230*/  @!P4 IMAD.X R43, R52, 0x1, R127, P5 ;  /* 0x00000001342bc824 */ /* 0x000fca00028e067f */
[----:B-1----:R0:W-:Y:S03]  /*a240*/  @!P4 STG.E.128 desc[UR54][R42.64], R92 ;  /* 0x0000005c2a00c986 */ /* 0x0021e6000c101d36 */
.L_x_490:
[----:B------:R-:W-:Y:S05]  /*a250*/  BSYNC B2 ;  /* 0x0000000000027941 */ /* 0x000fea0003800000 */
.L_x_489:
[----:B------:R-:W-:Y:S01]  /*a260*/  ISETP.NE.AND P4, PT, R33, RZ, PT ;  /* 0x000000ff2100720c */ /* 0x000fe20003f85270 */
[----:B------:R-:W-:-:S12]  /*a270*/  BSSY B2, `(.L_x_493) ;  /* 0x00000f5000027945 */ /* 0x000fd80003800000 */
[----:B------:R-:W-:Y:S05]  /*a280*/  @!P4 BRA `(.L_x_494) ;  /* 0x0000000c00ccc947 */ /* 0x000fea0003800000 */
[----:B0-----:R-:W-:Y:S01]  /*a290*/  SEL R40, R97, R158, !P3 ;  /* 0x0000009e61287207 */ /* 0x001fe20005800000 */
[----:B------:R-:W-:Y:S01]  /*a2a0*/  BSSY B3, `(.L_x_495) ;  /* 0x00000e7000037945 */ /* 0x000fe20003800000 */
[----:B------:R-:W-:Y:S02]  /*a2b0*/  IADD3 R89, P4, P5, R116, R142, R25 ;  /* 0x0000008e74597210 */ /* 0x000fe40007d9e019 */
[----:B------:R-:W-:Y:S02]  /*a2c0*/  SHF.R.S32.HI R41, RZ, 0x1f, R40 ;  /* 0x0000001fff297819 */ /* 0x000fe40000011428 */
[----:B------:R-:W-:Y:S02]  /*a2d0*/  IADD3.X R88, R0, R178, R29, P4, P5 ;  /* 0x000000b200587210 */ /* 0x000fe400027ea41d */
[----:B------:R-:W-:Y:S02]  /*a2e0*/  LEA.HI R40, R41, R40, RZ, 0x5 ;  /* 0x0000002829287211 */ /* 0x000fe400078f28ff */
[----:B------:R-:W-:-:S02]  /*a2f0*/  ISETP.GE.AND P4, PT, R169, R136, PT ;  /* 0x00000088a900720c */ /* 0x000fc40003f86270 */
[----:B------:R-:W-:-:S04]  /*a300*/  LEA.HI.SX32 R40, R40, R21, 0x1b ;  /* 0x0000001528287211 */ /* 0x000fc800078fdaff */
[----:B------:R-:W-:Y:S01]  /*a310*/  SHF.R.S32.HI R41, RZ, 0x1f, R40 ;  /* 0x0000001fff297819 */ /* 0x000fe20000011428 */
[----:B------:R-:W-:-:S03]  /*a320*/  IMAD.SHL.U32 R91, R40, 0x10, RZ ;  /* 0x00000010285b7824 */ /* 0x000fc600078e00ff */
        /* <DEDUP_REMOVED lines=8> */
[----:B------:R-:W-:-:S03]  /*a3b0*/  IMAD.IADD R41, R18, 0x1, R41 ;  /* 0x0000000112297824 */ /* 0x000fc600078e0229 */
[----:B------:R-:W-:-:S03]  /*a3c0*/  IADD3 R52, R18, R43, RZ ;  /* 0x0000002b12347210 */ /* 0x000fc60007ffe0ff */
[----:B------:R-:W0:Y:S04]  /*a3d0*/  LDS.128 R40, [R41+0x1a400] ;  /* 0x01a4000029287984 */ /* 0x000e280000000c00 */
[----:B------:R-:W1:Y:S01]  /*a3e0*/  LDS.128 R52, [R52+0x1a400] ;  /* 0x01a4000034347984 */ /* 0x000e620000000c00 */
[----:B------:R-:W-:Y:S05]  /*a3f0*/  @P4 BRA `(.L_x_496) ;  /* 0x0000000c00444947 */ /* 0x000fea0003800000 */
[----:B------:R-:W-:Y:S01]  /*a400*/  SHF.R.U32.HI R185, RZ, 0x8, R57 ;  /* 0x00000008ffb97819 */ /* 0x000fe20000011639 */
[----:B0-----:R-:W-:Y:S01]  /*a410*/  IMAD.MOV.U32 R56, RZ, RZ, R40 ;  /* 0x000000ffff387224 */ /* 0x001fe200078e0028 */
        /* <DEDUP_REMOVED lines=8> */
[----:B------:R-:W-:Y:S01]  /*a4a0*/  SHF.R.U32.HI R93, RZ, 0x8, R45 ;  /* 0x00000008ff5d7819 */ /* 0x000fe2000001162d */
[----:B------:R-:W-:Y:S01]  /*a4b0*/  IMAD.MOV.U32 R52, RZ, RZ, R42 ;  /* 0x000000ffff347224 */ /* 0x000fe200078e002a */
[----:B------:R-:W-:Y:S01]  /*a4c0*/  SHF.R.U32.HI R95, RZ, 0x8, R59 ;  /* 0x00000008ff5f7819 */ /* 0x000fe2000001163b */
[----:B------:R-:W-:Y:S01]  /*a4d0*/  IMAD.U32 R46, R46, 0x10000, RZ ;  /* 0x000100002e2e7824 */ /* 0x000fe200078e00ff */
[----:B------:R-:W-:Y:S01]  /*a4e0*/  LOP3.LUT R44, R44, 0xff00, R47, 0xf8, !PT ;  /* 0x0000ff002c2c7812 */ /* 0x000fe200078ef82f */
[----:B------:R-:W-:Y:S01]  /*a4f0*/  IMAD.SHL.U32 R93, R93, 0x100, RZ ;  /* 0x000001005d5d7824 */ /* 0x000fe200078e00ff */
[----:B------:R-:W-:Y:S01]  /*a500*/  LOP3.LUT R58, R59, 0xff0000ff, RZ, 0xc0, !PT ;  /* 0xff0000ff3b3a7812 */ /* 0x000fe200078ec0ff */
[----:B------:R-:W-:Y:S01]  /*a510*/  IMAD.U32 R47, R184, 0x10000, RZ ;  /* 0x00010000b82f7824 */ /* 0x000fe200078e00ff */
[----:B------:R-:W-:-:S02]  /*a520*/  SHF.R.U32.HI R94, RZ, 0x10, R59 ;  /* 0x00000010ff5e7819 */ /* 0x000fc4000001163b */
[----:B------:R-:W-:Y:S02]  /*a530*/  LOP3.LUT R90, R45, 0xff0000ff, RZ, 0xc0, !PT ;  /* 0xff0000ff2d5a7812 */ /* 0x000fe400078ec0ff */
[----:B------:R-:W-:Y:S02]  /*a540*/  SHF.L.U32 R59, R95, 0x8, RZ ;  /* 0x000000085f3b7819 */ /* 0x000fe400000006ff */
[----:B------:R-:W-:Y:S02]  /*a550*/  LOP3.LUT R95, R90, 0xff00, R93, 0xf8, !PT ;  /* 0x0000ff005a5f7812 */ /* 0x000fe400078ef85d */
[----:B------:R-:W-:Y:S01]  /*a560*/  LOP3.LUT R44, R44, 0xff0000, R47, 0xf8, !PT ;  /* 0x00ff00002c2c7812 */ /* 0x000fe200078ef82f */
[----:B------:R-:W-:Y:S01]  /*a570*/  IMAD.U32 R47, R94, 0x10000, RZ ;  /* 0x000100005e2f7824 */ /* 0x000fe200078e00ff */
[----:B------:R-:W-:Y:S02]  /*a580*/  LOP3.LUT R40, R58, 0xff00, R59, 0xf8, !PT ;  /* 0x0000ff003a287812 */ /* 0x000fe400078ef83b */
[----:B------:R-:W-:-:S02]  /*a590*/  F2FP.F16.E4M3.UNPACK_B R93, R179.H1 ;  /* 0x000000b3ff5d723e */ /* 0x000fc400030006ff */
[----:B------:R-:W-:Y:S02]  /*a5a0*/  F2FP.F16.E4M3.UNPACK_B R90, R57.H1 ;  /* 0x00000039ff5a723e */ /* 0x000fe400030006ff */
[----:B------:R-:W-:Y:S01]  /*a5b0*/  F2FP.F16.E4M3.UNPACK_B R58, R56.H1 ;  /* 0x00000038ff3a723e */ /* 0x000fe200030006ff */
[--C-:B------:R-:W-:Y:S01]  /*a5c0*/  HADD2.F32 R42, -RZ, R93.reuse.H0_H0 ;  /* 0x2000005dff2a7230 */ /* 0x100fe20000004100 */
[----:B------:R-:W-:Y:S01]  /*a5d0*/  LOP3.LUT R183, R92, 0xff00, R183, 0xf8, !PT ;  /* 0x0000ff005cb77812 */ /* 0x000fe200078ef8b7 */
[----:B------:R-:W-:Y:S01]  /*a5e0*/  HADD2.F32 R59, -RZ, R90.H0_H0 ;  /* 0x2000005aff3b7230 */ /* 0x000fe20000004100 */
[----:B------:R-:W-:Y:S01]  /*a5f0*/  F2FP.F16.E4M3.UNPACK_B R92, R181.H1 ;  /* 0x000000b5ff5c723e */ /* 0x000fe200030006ff */
[----:B------:R-:W-:Y:S01]  /*a600*/  HADD2.F32 R93, -RZ, R93.H1_H1 ;  /* 0x3000005dff5d7230 */ /* 0x000fe20000004100 */
[----:B------:R-:W-:Y:S01]  /*a610*/  LOP3.LUT R40, R40, 0xff0000, R47, 0xf8, !PT ;  /* 0x00ff000028287812 */ /* 0x000fe200078ef82f */
[----:B------:R-:W-:Y:S01]  /*a620*/  HADD2.F32 R47, -RZ, R58.H0_H0 ;  /* 0x2000003aff2f7230 */ /* 0x000fe20000004100 */
[----:B------:R-:W-:Y:S01]  /*a630*/  SHF.R.U32.HI R45, RZ, 0x10, R45 ;  /* 0x00000010ff2d7819 */ /* 0x000fe2000001162d */
[----:B------:R-:W-:-:S02]  /*a640*/  HADD2.F32 R94, -RZ, R92.H0_H0 ;  /* 0x2000005cff5e7230 */ /* 0x000fc40000004100 */
[-C--:B------:R-:W-:Y:S01]  /*a650*/  FMUL.FTZ R186, R59, R42.reuse ;  /* 0x0000002a3bba7220 */ /* 0x080fe20000410000 */
[----:B------:R-:W-:Y:S01]  /*a660*/  F2FP.F16.E4M3.UNPACK_B R179, R179 ;  /* 0x000000b3ffb3723e */ /* 0x000fe200020006ff */
[----:B------:R-:W-:Y:S01]  /*a670*/  FMUL.FTZ R188, R47, R42 ;  /* 0x0000002a2fbc7220 */ /* 0x000fe20000410000 */
[----:B------:R-:W-:Y:S02]  /*a680*/  SHF.L.U32 R184, R45, 0x10, RZ ;  /* 0x000000102db87819 */ /* 0x000fe400000006ff */
[----:B------:R-:W-:Y:S01]  /*a690*/  LOP3.LUT R42, R183, 0xff0000, R46, 0xf8, !PT ;  /* 0x00ff0000b72a7812 */ /* 0x000fe200078ef82e */
[-C--:B------:R-:W-:Y:S01]  /*a6a0*/  FFMA.FTZ R46, R47, R94.reuse, -R186 ;  /* 0x0000005e2f2e7223 */ /* 0x080fe200000108ba */
[----:B------:R-:W-:Y:S01]  /*a6b0*/  LOP3.LUT R45, R95, 0xff0000, R184, 0xf8, !PT ;  /* 0x00ff00005f2d7812 */ /* 0x000fe200078ef8b8 */
[----:B------:R-:W-:Y:S01]  /*a6c0*/  FFMA.FTZ R47, R59, R94, R188 ;  /* 0x0000005e3b2f7223 */ /* 0x000fe200000100bc */
[----:B------:R-:W-:Y:S01]  /*a6d0*/  HADD2.F32 R95, -RZ, R92.H1_H1 ;  /* 0x3000005cff5f7230 */ /* 0x000fe20000004100 */
[----:B------:R-:W-:Y:S01]  /*a6e0*/  F2FP.F16.E4M3.UNPACK_B R92, R57 ;  /* 0x00000039ff5c723e */ /* 0x000fe200020006ff */
[----:B------:R-:W-:Y:S01]  /*a6f0*/  HADD2.F32 R59, -RZ, R58.H1_H1 ;  /* 0x3000003aff3b7230 */ /* 0x000fe20000004100 */
[----:B------:R-:W-:Y:S01]  /*a700*/  F2FP.F16.E4M3.UNPACK_B R181, R181 ;  /* 0x000000b5ffb5723e */ /* 0x000fe200020006ff */
[----:B------:R-:W-:Y:S01]  /*a710*/  HADD2.F32 R94, -RZ, R90.H1_H1 ;  /* 0x3000005aff5e7230 */ /* 0x000fe20000004100 */
[----:B------:R-:W-:Y:S01]  /*a720*/  F2FP.F16.E4M3.UNPACK_B R90, R56 ;  /* 0x00000038ff5a723e */ /* 0x000fe200020006ff */
[----:B------:R-:W-:-:S02]  /*a730*/  HADD2.F32 R183, -RZ, R179.H0_H0 ;  /* 0x200000b3ffb77230 */ /* 0x000fc40000004100 */
[CC--:B------:R-:W-:Y:S01]  /*a740*/  FMUL.FTZ R185, R59.reuse, R93.reuse ;  /* 0x0000005d3bb97220 */ /* 0x0c0fe20000410000 */
[----:B------:R-:W-:Y:S02]  /*a750*/  HADD2.F32 R179, -RZ, R179.H1_H1 ;  /* 0x300000b3ffb37230 */ /* 0x000fe40000004100 */
[C---:B------:R-:W-:Y:S01]  /*a760*/  FMUL.FTZ R56, R94.reuse, R93 ;  /* 0x0000005d5e387220 */ /* 0x040fe20000410000 */
[----:B------:R-:W-:Y:S02]  /*a770*/  HADD2.F32 R93, -RZ, R92.H0_H0 ;  /* 0x2000005cff5d7230 */ /* 0x000fe40000004100 */
[----:B------:R-:W-:Y:S02]  /*a780*/  HADD2.F32 R58, -RZ, R90.H0_H0 ;  /* 0x2000005aff3a7230 */ /* 0x000fe40000004100 */
[-C--:B------:R-:W-:Y:S01]  /*a790*/  FFMA.FTZ R57, R59, R95.reuse, -R56 ;  /* 0x0000005f3b397223 */ /* 0x080fe20000010838 */
[----:B------:R-:W-:Y:S01]  /*a7a0*/  FFMA.FTZ R56, R94, R95, R185 ;  /* 0x0000005f5e387223 */ /* 0x000fe200000100b9 */
[----:B------:R-:W-:-:S02]  /*a7b0*/  HADD2.F32 R59, -RZ, R181.H0_H0 ;  /* 0x200000b5ff3b7230 */ /* 0x000fc40000004100 */
[CC--:B------:R-:W-:Y:S01]  /*a7c0*/  FMUL.FTZ R95, R93.reuse, R183.reuse ;  /* 0x000000b75d5f7220 */ /* 0x0c0fe20000410000 */
[C---:B------:R-:W-:Y:S01]  /*a7d0*/  FMUL.FTZ R184, R58.reuse, R183 ;  /* 0x000000b73ab87220 */ /* 0x040fe20000410000 */
[----:B------:R-:W-:Y:S01]  /*a7e0*/  HADD2.F32 R94, -RZ, R92.H1_H1 ;  /* 0x3000005cff5e7230 */ /* 0x000fe20000004100 */
[----:B------:R-:W-:Y:S01]  /*a7f0*/  F2FP.F16.E4M3.UNPACK_B R92, R52.H1 ;  /* 0x00000034ff5c723e */ /* 0x000fe200030006ff */
[----:B------:R-:W-:Y:S02]  /*a800*/  HADD2.F32 R90, -RZ, R90.H1_H1 ;  /* 0x3000005aff5a7230 */ /* 0x000fe40000004100 */
[-C--:B------:R-:W-:Y:S01]  /*a810*/  FFMA.FTZ R58, R58, R59.reuse, -R95 ;  /* 0x0000003b3a3a7223 */ /* 0x080fe2000001085f */
[----:B------:R-:W-:Y:S01]  /*a820*/  FFMA.FTZ R59, R93, R59, R184 ;  /* 0x0000003b5d3b7223 */ /* 0x000fe200000100b8 */
[----:B------:R-:W-:Y:S02]  /*a830*/  HADD2.F32 R181, -RZ, R181.H1_H1 ;  /* 0x300000b5ffb57230 */ /* 0x000fe40000004100 */
[-C--:B------:R-:W-:Y:S01]  /*a840*/  FMUL.FTZ R93, R94, R179.reuse ;  /* 0x000000b35e5d7220 */ /* 0x080fe20000410000 */
[----:B------:R-:W-:Y:S01]  /*a850*/  F2FP.F16.E4M3.UNPACK_B R184, R180.H1 ;  /* 0x000000b4ffb8723e */ /* 0x000fe200030006ff */
[C---:B------:R-:W-:Y:S01]  /*a860*/  FMUL.FTZ R187, R90.reuse, R179 ;  /* 0x000000b35abb7220 */ /* 0x040fe20000410000 */
[----:B------:R-:W-:Y:S01]  /*a870*/  F2FP.F16.E4M3.UNPACK_B R95, R54.H1 ;  /* 0x00000036ff5f723e */ /* 0x000fe200030006ff */
[----:B------:R-:W-:Y:S01]  /*a880*/  FFMA.FTZ R93, R90, R181, -R93 ;  /* 0x000000b55a5d7223 */ /* 0x000fe2000001085d */
[----:B------:R-:W-:Y:S01]  /*a890*/  F2FP.F16.E4M3.UNPACK_B R183, R182.H1 ;  /* 0x000000b6ffb7723e */ /* 0x000fe200030006ff */
[----:B------:R-:W-:-:S02]  /*a8a0*/  HADD2.F32 R185, -RZ, R184.H0_H0 ;  /* 0x200000b8ffb97230 */ /* 0x000fc40000004100 */
[----:B------:R-:W-:Y:S01]  /*a8b0*/  FFMA.FTZ R90, R94, R181, R187 ;  /* 0x000000b55e5a7223 */ /* 0x000fe200000100bb */
[----:B------:R-:W-:Y:S01]  /*a8c0*/  HADD2.F32 R179, -RZ, R95.H0_H0 ;  /* 0x2000005fffb37230 */ /* 0x000fe20000004100 */
[----:B------:R-:W-:Y:S01]  /*a8d0*/  F2FP.F16.E4M3.UNPACK_B R180, R180 ;  /* 0x000000b4ffb4723e */ /* 0x000fe200020006ff */
[----:B------:R-:W-:Y:S01]  /*a8e0*/  HADD2.F32 R94, -RZ, R92.H0_H0 ;  /* 0x2000005cff5e7230 */ /* 0x000fe20000004100 */
[----:B------:R-:W-:Y:S01]  /*a8f0*/  F2FP.F16.E4M3.UNPACK_B R52, R52 ;  /* 0x00000034ff34723e */ /* 0x000fe200020006ff */
[----:B------:R-:W-:Y:S02]  /*a900*/  HADD2.F32 R188, -RZ, R184.H1_H1 ;  /* 0x300000b8ffbc7230 */ /* 0x000fe40000004100 */
[-C--:B------:R-:W-:Y:S01]  /*a910*/  FMUL.FTZ R187, R179, R185.reuse ;  /* 0x000000b9b3bb7220 */ /* 0x080fe20000410000 */
[----:B------:R-:W-:Y:S02]  /*a920*/  HADD2.F32 R184, -RZ, R183.H0_H0 ;  /* 0x200000b7ffb87230 */ /* 0x000fe40000004100 */
[----:B------:R-:W-:Y:S01]  /*a930*/  FMUL.FTZ R190, R94, R185 ;  /* 0x000000b95ebe7220 */ /* 0x000fe20000410000 */
[----:B------:R-:W-:Y:S01]  /*a940*/  HADD2.F32 R181, -RZ, R95.H1_H1 ;  /* 0x3000005fffb57230 */ /* 0x000fe20000004100 */
[----:B------:R-:W-:Y:S01]  /*a950*/  F2FP.F16.E4M3.UNPACK_B R182, R182 ;  /* 0x000000b6ffb6723e */ /* 0x000fe200020006ff */
[----:B------:R-:W-:-:S02]  /*a960*/  HADD2.F32 R95, -RZ, R92.H1_H1 ;  /* 0x3000005cff5f7230 */ /* 0x000fc40000004100 */
[-C--:B------:R-:W-:Y:S01]  /*a970*/  FFMA.FTZ R92, R94, R184.reuse, -R187 ;  /* 0x000000b85e5c7223 */ /* 0x080fe200000108bb */
[----:B------:R-:W-:Y:S01]  /*a980*/  FFMA.FTZ R94, R179, R184, R190 ;  /* 0x000000b8b35e7223 */ /* 0x000fe200000100be */
[----:B------:R-:W-:Y:S01]  /*a990*/  F2FP.F16.E4M3.UNPACK_B R179, R54 ;  /* 0x00000036ffb3723e */ /* 0x000fe200020006ff */
[----:B------:R-:W-:Y:S02]  /*a9a0*/  HADD2.F32 R186, -RZ, R183.H1_H1 ;  /* 0x300000b7ffba7230 */ /* 0x000fe40000004100 */
[-C--:B------:R-:W-:Y:S01]  /*a9b0*/  FMUL.FTZ R192, R181, R188.reuse ;  /* 0x000000bcb5c07220 */ /* 0x080fe20000410000 */
[----:B------:R-:W-:Y:S01]  /*a9c0*/  FMUL.FTZ R188, R95, R188 ;  /* 0x000000bc5fbc7220 */ /* 0x000fe20000410000 */
[--C-:B------:R-:W-:Y:S01]  /*a9d0*/  HADD2.F32 R183, -RZ, R180.reuse.H0_H0 ;  /* 0x200000b4ffb77230 */ /* 0x100fe20000004100 */
[----:B------:R-:W-:Y:S01]  /*a9e0*/  F2FP.SATFINITE.E4M3.F32.PACK_AB_MERGE_C R46, R57, R46, RZ ;  /* 0x0000002e392e723e */ /* 0x000fe200048070ff */
[----:B------:R-:W-:Y:S02]  /*a9f0*/  HADD2.F32 R184, -RZ, R180.H1_H1 ;  /* 0x300000b4ffb87230 */ /* 0x000fe40000004100 */
[----:B------:R-:W-:Y:S01]  /*aa00*/  FFMA.FTZ R189, R181, R186, R188 ;  /* 0x000000bab5bd7223 */ /* 0x000fe200000100bc */
[----:B------:R-:W-:-:S02]  /*aa10*/  HADD2.F32 R180, -RZ, R179.H0_H0 ;  /* 0x200000b3ffb47230 */ /* 0x000fc40000004100 */
[----:B------:R-:W-:Y:S01]  /*aa20*/  FFMA.FTZ R95, R95, R186, -R192 ;  /* 0x000000ba5f5f7223 */ /* 0x000fe200000108c0 */
[----:B------:R-:W-:Y:S01]  /*aa30*/  HADD2.F32 R54, -RZ, R52.H0_H0 ;  /* 0x20000034ff367230 */ /* 0x000fe20000004100 */
[----:B------:R-:W-:Y:S01]  /*aa40*/  F2FP.F16.E4M3.UNPACK_B R57, R41 ;  /* 0x00000029ff39723e */ /* 0x000fe200020006ff */
[----:B------:R-:W-:Y:S02]  /*aa50*/  HADD2.F32 R179, -RZ, R179.H1_H1 ;  /* 0x300000b3ffb37230 */ /* 0x000fe40000004100 */
[-C--:B------:R-:W-:Y:S01]  /*aa60*/  FMUL.FTZ R185, R180, R183.reuse ;  /* 0x000000b7b4b97220 */ /* 0x080fe20000410000 */
[----:B------:R-:W-:Y:S02]  /*aa70*/  HADD2.F32 R181, -RZ, R182.H0_H0 ;  /* 0x200000b6ffb57230 */ /* 0x000fe40000004100 */
[----:B------:R-:W-:Y:S01]  /*aa80*/  FMUL.FTZ R183, R54, R183 ;  /* 0x000000b736b77220 */ /* 0x000fe20000410000 */
[----:B------:R-:W-:Y:S02]  /*aa90*/  HADD2.F32 R52, -RZ, R52.H1_H1 ;  /* 0x30000034ff347230 */ /* 0x000fe40000004100 */
[----:B------:R-:W-:Y:S01]  /*aaa0*/  FMUL.FTZ R187, R179, R184 ;  /* 0x000000b8b3bb7220 */ /* 0x000fe20000410000 */
[----:B------:R-:W-:-:S02]  /*aab0*/  HADD2.F32 R182, -RZ, R182.H1_H1 ;  /* 0x300000b6ffb67230 */ /* 0x000fc40000004100 */
[-C--:B------:R-:W-:Y:S01]  /*aac0*/  FFMA.FTZ R185, R54, R181.reuse, -R185 ;  /* 0x000000b536b97223 */ /* 0x080fe200000108b9 */
[----:B------:R-:W-:Y:S01]  /*aad0*/  FFMA.FTZ R54, R180, R181, R183 ;  /* 0x000000b5b4367223 */ /* 0x000fe200000100b7 */
[C---:B------:R-:W-:Y:S01]  /*aae0*/  FMUL.FTZ R184, R52.reuse, R184 ;  /* 0x000000b834b87220 */ /* 0x040fe20000410000 */
[----:B------:R-:W-:Y:S01]  /*aaf0*/  F2FP.SATFINITE.E4M3.F32.PACK_AB_MERGE_C R95, R95, R92, RZ ;  /* 0x0000005c5f5f723e */ /* 0x000fe200048070ff */
[-C--:B------:R-:W-:Y:S01]  /*ab00*/  FFMA.FTZ R180, R52, R182.reuse, -R187 ;  /* 0x000000b634b47223 */ /* 0x080fe200000108bb */
[----:B------:R-:W-:Y:S01]  /*ab10*/  F2FP.SATFINITE.E4M3.F32.PACK_AB_MERGE_C R52, R56, R47, RZ ;  /* 0x0000002f3834723e */ /* 0x000fe200048070ff */
[----:B------:R-:W-:Y:S01]  /*ab20*/  FFMA.FTZ R179, R179, R182, R184 ;  /* 0x000000b6b3b37223 */ /* 0x000fe200000100b8 */
[----:B------:R-:W-:Y:S01]  /*ab30*/  F2FP.SATFINITE.E4M3.F32.PACK_AB_MERGE_C R47, R93, R58, R46 ;  /* 0x0000003a5d2f723e */ /* 0x000fe2000480702e */
[----:B------:R-:W-:Y:S01]  /*ab40*/  HADD2.F32 R56, -RZ, R57.H0_H0 ;  /* 0x20000039ff387230 */ /* 0x000fe20000004100 */
[----:B------:R-:W-:Y:S02]  /*ab50*/  F2FP.F16.E4M3.UNPACK_B R92, R53 ;  /* 0x00000035ff5c723e */ /* 0x000fe400020006ff */
[----:B------:R-:W-:-:S02]  /*ab60*/  F2FP.F16.E4M3.UNPACK_B R58, R45 ;  /* 0x0000002dff3a723e */ /* 0x000fc400020006ff */
[----:B------:R-:W-:Y:S02]  /*ab70*/  F2FP.SATFINITE.E4M3.F32.PACK_AB_MERGE_C R189, R189, R94, RZ ;  /* 0x0000005ebdbd723e */ /* 0x000fe400048070ff */
[----:B------:R-:W-:Y:S01]  /*ab80*/  F2FP.SATFINITE.E4M3.F32.PACK_AB_MERGE_C R52, R90, R59, R52 ;  /* 0x0000003b5a34723e */ /* 0x000fe20004807034 */
[----:B------:R-:W-:Y:S01]  /*ab90*/  HADD2.F32 R59, -RZ, R92.H0_H0 ;  /* 0x2000005cff3b7230 */ /* 0x000fe20000004100 */
[----:B------:R-:W-:Y:S01]  /*aba0*/  F2FP.F16.E4M3.UNPACK_B R90, R44 ;  /* 0x0000002cff5a723e */ /* 0x000fe200020006ff */
[----:B------:R-:W-:Y:S01]  /*abb0*/  HADD2.F32 R94, -RZ, R58.H0_H0 ;  /* 0x2000003aff5e7230 */ /* 0x000fe20000004100 */
[----:B------:R-:W-:Y:S01]  /*abc0*/  F2FP.SATFINITE.E4M3.F32.PACK_AB_MERGE_C R54, R179, R54, R189 ;  /* 0x00000036b336723e */ /* 0x000fe200048070bd */
[----:B------:R-:W-:Y:S01]  /*abd0*/  HADD2.F32 R92, -RZ, R92.H1_H1 ;  /* 0x3000005cff5c7230 */ /* 0x000fe20000004100 */
[----:B------:R-:W-:Y:S01]  /*abe0*/  F2FP.SATFINITE.E4M3.F32.PACK_AB_MERGE_C R46, R180, R185, R95 ;  /* 0x000000b9b42e723e */ /* 0x000fe2000480705f */
[----:B------:R-:W-:Y:S02]  /*abf0*/  HADD2.F32 R93, -RZ, R90.H0_H0 ;  /* 0x2000005aff5d7230 */ /* 0x000fe40000004100 */
[-C--:B------:R-:W-:Y:S01]  /*ac00*/  FMUL.FTZ R179, R59, R94.reuse ;  /* 0x0000005e3bb37220 */ /* 0x080fe20000410000 */
[----:B------:R-:W-:Y:S01]  /*ac10*/  FMUL.FTZ R94, R56, R94 ;  /* 0x0000005e385e7220 */ /* 0x000fe20000410000 */
[----:B------:R-:W-:Y:S01]  /*ac20*/  HADD2.F32 R95, -RZ, R58.H1_H1 ;  /* 0x3000003aff5f7230 */ /* 0x000fe20000004100 */
[----:B------:R-:W-:Y:S01]  /*ac30*/  F2FP.F16.E4M3.UNPACK_B R53, R53.H1 ;  /* 0x00000035ff35723e */ /* 0x000fe200030006ff */
[----:B------:R-:W-:-:S02]  /*ac40*/  HADD2.F32 R58, -RZ, R57.H1_H1 ;  /* 0x30000039ff3a7230 */ /* 0x000fc40000004100 */
[-C--:B------:R-:W-:Y:S01]  /*ac50*/  FFMA.FTZ R56, R56, R93.reuse, -R179 ;  /* 0x0000005d38387223 */ /* 0x080fe200000108b3 */
[----:B------:R-:W-:Y:S01]  /*ac60*/  FFMA.FTZ R57, R59, R93, R94 ;  /* 0x0000005d3b397223 */ /* 0x000fe2000001005e */
[----:B------:R-:W-:Y:S02]  /*ac70*/  HADD2.F32 R93, -RZ, R90.H1_H1 ;  /* 0x3000005aff5d7230 */ /* 0x000fe40000004100 */
[-C--:B------:R-:W-:Y:S01]  /*ac80*/  FMUL.FTZ R179, R92, R95.reuse ;  /* 0x0000005f5cb37220 */ /* 0x080fe20000410000 */
[C---:B------:R-:W-:Y:S01]  /*ac90*/  FMUL.FTZ R95, R58.reuse, R95 ;  /* 0x0000005f3a5f7220 */ /* 0x040fe20000410000 */
[----:B------:R-:W-:Y:S01]  /*aca0*/  F2FP.F16.E4M3.UNPACK_B R94, R45.H1 ;  /* 0x0000002dff5e723e */ /* 0x000fe200030006ff */
[----:B------:R-:W-:Y:S01]  /*acb0*/  HADD2.F32 R90, -RZ, R53.H0_H0 ;  /* 0x20000035ff5a7230 */ /* 0x000fe20000004100 */
[----:B------:R-:W-:Y:S01]  /*acc0*/  F2FP.F16.E4M3.UNPACK_B R59, R41.H1 ;  /* 0x00000029ff3b723e */ /* 0x000fe200030006ff */
[-C--:B------:R-:W-:Y:S01]  /*acd0*/  FFMA.FTZ R41, R58, R93.reuse, -R179 ;  /* 0x0000005d3a297223 */ /* 0x080fe200000108b3 */
[----:B------:R-:W-:Y:S01]  /*ace0*/  FFMA.FTZ R58, R92, R93, R95 ;  /* 0x0000005d5c3a7223 */ /* 0x000fe2000001005f */
[----:B------:R-:W-:Y:S01]  /*acf0*/  F2FP.F16.E4M3.UNPACK_B R44, R44.H1 ;  /* 0x0000002cff2c723e */ /* 0x000fe200030006ff */
[----:B------:R-:W-:Y:S01]  /*ad00*/  HADD2.F32 R93, -RZ, R94.H0_H0 ;  /* 0x2000005eff5d7230 */ /* 0x000fe20000004100 */
[-C--:B------:R-:W-:Y:S01]  /*ad10*/  F2FP.F16.E4M3.UNPACK_B R184, R42.reuse.H1 ;  /* 0x0000002affb8723e */ /* 0x080fe200030006ff */
[----:B------:R-:W-:Y:S01]  /*ad20*/  HADD2.F32 R45, -RZ, R59.H0_H0 ;  /* 0x2000003bff2d7230 */ /* 0x000fe20000004100 */
[----:B------:R-:W-:Y:S01]  /*ad30*/  F2FP.F16.E4M3.UNPACK_B R183, R42 ;  /* 0x0000002affb7723e */ /* 0x000fe200020006ff */
[----:B------:R-:W-:-:S02]  /*ad40*/  HADD2.F32 R92, -RZ, R53.H1_H1 ;  /* 0x30000035ff5c7230 */ /* 0x000fc40000004100 */
[-C--:B------:R-:W-:Y:S01]  /*ad50*/  FMUL.FTZ R180, R90, R93.reuse ;  /* 0x0000005d5ab47220 */ /* 0x080fe20000410000 */
[----:B------:R-:W-:Y:S02]  /*ad60*/  HADD2.F32 R95, -RZ, R94.H1_H1 ;  /* 0x3000005eff5f7230 */ /* 0x000fe40000004100 */
[----:B------:R-:W-:Y:S01]  /*ad70*/  FMUL.FTZ R93, R45, R93 ;  /* 0x0000005d2d5d7220 */ /* 0x000fe20000410000 */
[----:B------:R-:W-:Y:S01]  /*ad80*/  HADD2.F32 R59, -RZ, R59.H1_H1 ;  /* 0x3000003bff3b7230 */ /* 0x000fe20000004100 */
[----:B------:R-:W-:Y:S01]  /*ad90*/  F2FP.F16.E4M3.UNPACK_B R181, R40.H1 ;  /* 0x00000028ffb5723e */ /* 0x000fe200030006ff */
[--C-:B------:R-:W-:Y:S02]  /*ada0*/  HADD2.F32 R53, -RZ, R44.reuse.H0_H0 ;  /* 0x2000002cff357230 */ /* 0x100fe40000004100 */
[-C--:B------:R-:W-:Y:S01]  /*adb0*/  FMUL.FTZ R182, R92, R95.reuse ;  /* 0x0000005f5cb67220 */ /* 0x080fe20000410000 */
[----:B------:R-:W-:Y:S02]  /*adc0*/  HADD2.F32 R94, -RZ, R44.H1_H1 ;  /* 0x3000002cff5e7230 */ /* 0x000fe40000004100 */
[----:B------:R-:W-:Y:S01]  /*add0*/  FMUL.FTZ R95, R59, R95 ;  /* 0x0000005f3b5f7220 */ /* 0x000fe20000410000 */
[----:B------:R-:W-:-:S02]  /*ade0*/  HADD2.F32 R185, -RZ, R184.H0_H0 ;  /* 0x200000b8ffb97230 */ /* 0x000fc40000004100 */
[-C--:B------:R-:W-:Y:S01]  /*adf0*/  FFMA.FTZ R44, R45, R53.reuse, -R180 ;  /* 0x000000352d2c7223 */ /* 0x080fe200000108b4 */
[----:B------:R-:W-:Y:S01]  /*ae00*/  FFMA.FTZ R45, R90, R53, R93 ;  /* 0x000000355a2d7223 */ /* 0x000fe2000001005d */
[-C--:B------:R-:W-:Y:S01]  /*ae10*/  FFMA.FTZ R53, R59, R94.reuse, -R182 ;  /* 0x0000005e3b357223 */ /* 0x080fe200000108b6 */
[----:B------:R-:W-:Y:S01]  /*ae20*/  FFMA.FTZ R90, R92, R94, R95 ;  /* 0x0000005e5c5a7223 */ /* 0x000fe2000001005f */
[-C--:B------:R-:W-:Y:S01]  /*ae30*/  F2FP.F16.E4M3.UNPACK_B R94, R55.reuse.H1 ;  /* 0x00000037ff5e723e */ /* 0x080fe200030006ff */
[----:B------:R-:W-:Y:S01]  /*ae40*/  HADD2.F32 R182, -RZ, R181.H0_H0 ;  /* 0x200000b5ffb67230 */ /* 0x000fe20000004100 */
[----:B------:R-:W-:Y:S01]  /*ae50*/  F2FP.F16.E4M3.UNPACK_B R93, R55 ;  /* 0x00000037ff5d723e */ /* 0x000fe200020006ff */
[----:B------:R-:W-:Y:S01]  /*ae60*/  HADD2.F32 R184, -RZ, R184.H1_H1 ;  /* 0x300000b8ffb87230 */ /* 0x000fe20000004100 */
[-C--:B------:R-:W-:Y:S01]  /*ae70*/  F2FP.F16.E4M3.UNPACK_B R59, R43.reuse ;  /* 0x0000002bff3b723e */ /* 0x080fe200020006ff */
[----:B------:R-:W-:Y:S01]  /*ae80*/  HADD2.F32 R179, -RZ, R94.H0_H0 ;  /* 0x2000005effb37230 */ /* 0x000fe20000004100 */
[----:B------:R-:W-:Y:S01]  /*ae90*/  F2FP.F16.E4M3.UNPACK_B R43, R43.H1 ;  /* 0x0000002bff2b723e */ /* 0x000fe200030006ff */
[----:B------:R-:W-:Y:S01]  /*aea0*/  HADD2.F32 R95, -RZ, R93.H0_H0 ;  /* 0x2000005dff5f7230 */ /* 0x000fe20000004100 */
[----:B------:R-:W-:Y:S01]  /*aeb0*/  F2FP.F16.E4M3.UNPACK_B R180, R40 ;  /* 0x00000028ffb4723e */ /* 0x000fe200020006ff */
[----:B------:R-:W-:-:S02]  /*aec0*/  HADD2.F32 R40, -RZ, R183.H0_H0 ;  /* 0x200000b7ff287230 */ /* 0x000fc40000004100 */
[-C--:B------:R-:W-:Y:S01]  /*aed0*/  FMUL.FTZ R187, R179, R185.reuse ;  /* 0x000000b9b3bb7220 */ /* 0x080fe20000410000 */
[----:B------:R-:W-:Y:S01]  /*aee0*/  HADD2.F32 R92, -RZ, R43.H0_H0 ;  /* 0x2000002bff5c7230 */ /* 0x000fe20000004100 */
[----:B------:R-:W-:Y:S01]  /*aef0*/  F2FP.SATFINITE.E4M3.F32.PACK_AB_MERGE_C R44, R53, R44, RZ ;  /* 0x0000002c352c723e */ /* 0x000fe200048070ff */
[----:B------:R-:W-:Y:S02]  /*af00*/  HADD2.F32 R55, -RZ, R59.H0_H0 ;  /* 0x2000003bff377230 */ /* 0x000fe40000004100 */
[----:B------:R-:W-:Y:S01]  /*af10*/  FMUL.FTZ R186, R95, R40 ;  /* 0x000000285fba7220 */ /* 0x000fe20000410000 */
[----:B------:R-:W-:Y:S02]  /*af20*/  HADD2.F32 R42, -RZ, R180.H0_H0 ;  /* 0x200000b4ff2a7230 */ /* 0x000fe40000004100 */
[C---:B------:R-:W-:Y:S01]  /*af30*/  FMUL.FTZ R190, R92.reuse, R185 ;  /* 0x000000b95cbe7220 */ /* 0x040fe20000410000 */
[----:B------:R-:W-:Y:S02]  /*af40*/  HADD2.F32 R94, -RZ, R94.H1_H1 ;  /* 0x3000005eff5e7230 */ /* 0x000fe40000004100 */
[----:B------:R-:W-:Y:S01]  /*af50*/  FFMA.FTZ R187, R92, R182, -R187 ;  /* 0x000000b65cbb7223 */ /* 0x000fe200000108bb */
[----:B------:R-:W-:-:S02]  /*af60*/  HADD2.F32 R43, -RZ, R43.H1_H1 ;  /* 0x3000002bff2b7230 */ /* 0x000fc40000004100 */
[C---:B------:R-:W-:Y:S01]  /*af70*/  FMUL.FTZ R188, R55.reuse, R40 ;  /* 0x0000002837bc7220 */ /* 0x040fe20000410000 */
[----:B------:R-:W-:Y:S02]  /*af80*/  HADD2.F32 R93, -RZ, R93.H1_H1 ;  /* 0x3000005dff5d7230 */ /* 0x000fe40000004100 */
[----:B------:R-:W-:Y:S01]  /*af90*/  FFMA.FTZ R40, R55, R42, -R186 ;  /* 0x0000002a37287223 */ /* 0x000fe200000108ba */
[----:B------:R-:W-:Y:S02]  /*afa0*/  HADD2.F32 R92, -RZ, R183.H1_H1 ;  /* 0x300000b7ff5c7230 */ /* 0x000fe40000004100 */
[-C--:B------:R-:W-:Y:S01]  /*afb0*/  FMUL.FTZ R186, R94, R184.reuse ;  /* 0x000000b85eba7220 */ /* 0x080fe20000410000 */
[----:B------:R-:W-:Y:S02]  /*afc0*/  HADD2.F32 R59, -RZ, R59.H1_H1 ;  /* 0x3000003bff3b7230 */ /* 0x000fe40000004100 */
[----:B------:R-:W-:Y:S01]  /*afd0*/  FMUL.FTZ R55, R43, R184 ;  /* 0x000000b82b377220 */ /* 0x000fe20000410000 */
[----:B------:R-:W-:-:S02]  /*afe0*/  HADD2.F32 R181, -RZ, R181.H1_H1 ;  /* 0x300000b5ffb57230 */ /* 0x000fc40000004100 */
[----:B------:R-:W-:Y:S01]  /*aff0*/  FFMA.FTZ R190, R179, R182, R190 ;  /* 0x000000b6b3be7223 */ /* 0x000fe200000100be */
[----:B------:R-:W-:Y:S02]  /*b000*/  HADD2.F32 R180, -RZ, R180.H1_H1 ;  /* 0x300000b4ffb47230 */ /* 0x000fe40000004100 */
[-C--:B------:R-:W-:Y:S01]  /*b010*/  FMUL.FTZ R182, R93, R92.reuse ;  /* 0x0000005c5db67220 */ /* 0x080fe20000410000 */
[----:B------:R-:W-:Y:S01]  /*b020*/  FMUL.FTZ R92, R59, R92 ;  /* 0x0000005c3b5c7220 */ /* 0x000fe20000410000 */
[-C--:B------:R-:W-:Y:S01]  /*b030*/  FFMA.FTZ R186, R43, R181.reuse, -R186 ;  /* 0x000000b52bba7223 */ /* 0x080fe200000108ba */
[----:B------:R-:W-:Y:S01]  /*b040*/  FFMA.FTZ R55, R94, R181, R55 ;  /* 0x000000b55e377223 */ /* 0x000fe20000010037 */
[----:B------:R-:W-:Y:S01]  /*b050*/  FFMA.FTZ R42, R95, R42, R188 ;  /* 0x0000002a5f2a7223 */ /* 0x000fe200000100bc */
[-C--:B------:R-:W-:Y:S01]  /*b060*/  FFMA.FTZ R59, R59, R180.reuse, -R182 ;  /* 0x000000b43b3b7223 */ /* 0x080fe200000108b6 */
[----:B------:R-:W-:Y:S01]  /*b070*/  FFMA.FTZ R93, R93, R180, R92 ;  /* 0x000000b45d5d7223 */ /* 0x000fe2000001005c */
[----:B------:R-:W-:-:S02]  /*b080*/  F2FP.SATFINITE.E4M3.F32.PACK_AB_MERGE_C R186, R186, R187, RZ ;  /* 0x000000bbbaba723e */ /* 0x000fc400048070ff */
[----:B------:R-:W-:Y:S02]  /*b090*/  F2FP.SATFINITE.E4M3.F32.PACK_AB_MERGE_C R55, R55, R190, RZ ;  /* 0x000000be3737723e */ /* 0x000fe400048070ff */
[----:B------:R-:W-:Y:S02]  /*b0a0*/  F2FP.SATFINITE.E4M3.F32.PACK_AB_MERGE_C R45, R90, R45, RZ ;  /* 0x0000002d5a2d723e */ /* 0x000fe400048070ff */
[----:B------:R-:W-:Y:S01]  /*b0b0*/  F2FP.SATFINITE.E4M3.F32.PACK_AB_MERGE_C R43, R59, R40, R186 ;  /* 0x000000283b2b723e */ /* 0x000fe200048070ba */
[----:B------:R-:W-:Y:S01]  /*b0c0*/  IMAD.MOV.U32 R40, RZ, RZ, R47 ;  /* 0x000000ffff287224 */ /* 0x000fe200078e002f */
[----:B------:R-:W-:Y:S01]  /*b0d0*/  F2FP.SATFINITE.E4M3.F32.PACK_AB_MERGE_C R55, R93, R42, R55 ;  /* 0x0000002a5d37723e */ /* 0x000fe20004807037 */
[----:B------:R-:W-:Y:S01]  /*b0e0*/  IMAD.MOV.U32 R42, RZ, RZ, R46 ;  /* 0x000000ffff2a7224 */ /* 0x000fe200078e002e */
[----:B------:R-:W-:Y:S02]  /*b0f0*/  F2FP.SATFINITE.E4M3.F32.PACK_AB_MERGE_C R41, R41, R56, R44 ;  /* 0x000000382929723e */ /* 0x000fe4000480702c */
[----:B------:R-:W-:-:S07]  /*b100*/  F2FP.SATFINITE.E4M3.F32.PACK_AB_MERGE_C R53, R58, R57, R45 ;  /* 0x000000393a35723e */ /* 0x000fce000480702d */
.L_x_496:
[----:B------:R-:W-:Y:S05]  /*b110*/  BSYNC B3 ;  /* 0x0000000000037941 */ /* 0x000fea0003800000 */
.L_x_495:
[----:B------:R-:W-:-:S13]  /*b120*/  ISETP.GE.AND P4, PT, R91, R153, PT ;  /* 0x000000995b00720c */ /* 0x000fda0003f86270 */
[--C-:B------:R-:W-:Y:S02]  /*b130*/  @!P4 SHF.R.S32.HI R45, RZ, 0x1f, R91.reuse ;  /* 0x0000001fff2dc819 */ /* 0x100fe4000001145b */
[----:B------:R-:W-:-:S04]  /*b140*/  @!P4 IADD3 R47, P5, P6, R116, R142, R91 ;  /* 0x0000008e742fc210 */ /* 0x000fc80007ebe05b */
[----:B------:R-:W-:Y:S02]  /*b150*/  @!P4 IADD3.X R56, R0, R178, R45, P5, P6 ;  /* 0x000000b20038c210 */ /* 0x000fe40002fec42d */
[----:B------:R-:W-:-:S05]  /*b160*/  IADD3 R44, P5, R89, R126, RZ ;  /* 0x0000007e592c7210 */ /* 0x000fca0007fbe0ff */
[----:B------:R-:W-:Y:S01]  /*b170*/  IMAD.X R45, R88, 0x1, R127, P5 ;  /* 0x00000001582d7824 */ /* 0x000fe200028e067f */
[----:B------:R-:W-:-:S04]  /*b180*/  @!P4 IADD3 R46, P5, R47, R126, RZ ;  /* 0x0000007e2f2ec210 */ /* 0x000fc80007fbe0ff */
[----:B------:R-:W-:Y:S01]  /*b190*/  @!P4 IADD3.X R47, R56, R127, RZ, P5, !PT ;  /* 0x0000007f382fc210 */ /* 0x000fe20002ffe4ff */
[----:B0-----:R3:W-:Y:S04]  /*b1a0*/  STG.E.128 desc[UR54][R44.64], R40 ;  /* 0x000000282c007986 */ /* 0x0017e8000c101d36 */
[----:B-1----:R3:W-:Y:S04]  /*b1b0*/  @!P4 STG.E.128 desc[UR54][R46.64], R52 ;  /* 0x000000342e00c986 */ /* 0x0027e8000c101d36 */
.L_x_494:
[----:B------:R-:W-:Y:S05]  /*b1c0*/  BSYNC B2 ;  /* 0x0000000000027941 */ /* 0x000fea0003800000 */
.L_x_493:
[----:B------:R-:W-:-:S13]  /*b1d0*/  ISETP.NE.AND P4, PT, R34, RZ, PT ;  /* 0x000000ff2200720c */ /* 0x000fda0003f85270 */
[----:B------:R-:W-:Y:S05]  /*b1e0*/  @!P4 BRA `(.L_x_488) ;  /* 0x0000000c00e0c947 */ /* 0x000fea0003800000 */
[----:B0--3--:R-:W3:Y:S01]  /*b1f0*/  LDL R40, [R1+0x18] ;  /* 0x0000180001287983 */ /* 0x009ee20000100800 */
[----:B------:R-:W-:Y:S01]  /*b200*/  IADD3 R53, P4, P5, R116, R142, R27 ;  /* 0x0000008e74357210 */ /* 0x000fe20007d9e01b */
[----:B------:R-:W-:Y:S03]  /*b210*/  BSSY B2, `(.L_x_497) ;  /* 0x00000eb000027945 */ /* 0x000fe60003800000 */
[----:B------:R-:W-:Y:S02]  /*b220*/  IADD3.X R52, R0, R178, R30, P4, P5 ;  /* 0x000000b200347210 */ /* 0x000fe400027ea41e */
[----:B------:R-:W-:Y:S02]  /*b230*/  ISETP.GE.AND P4, PT, R170, R136, PT ;  /* 0x00000088aa00720c */ /* 0x000fe40003f86270 */
[----:B---3--:R-:W-:-:S04]  /*b240*/  LOP3.LUT P6, RZ, R40, 0x1, RZ, 0xc0, !PT ;  /* 0x0000000128ff7812 */ /* 0x008fc800078cc0ff */
[----:B------:R-:W-:-:S04]  /*b250*/  SEL R40, R97, R158, !P6 ;  /* 0x0000009e61287207 */ /* 0x000fc80007000000 */
[----:B------:R-:W-:-:S04]  /*b260*/  SHF.R.S32.HI R41, RZ, 0x1f, R40 ;  /* 0x0000001fff297819 */ /* 0x000fc80000011428 */
[----:B------:R-:W-:-:S04]  /*b270*/  LEA.HI R41, R41, R40, RZ, 0x5 ;  /* 0x0000002829297211 */ /* 0x000fc800078f28ff */
[----:B------:R-:W-:-:S04]  /*b280*/  LEA.HI.SX32 R41, R41, R26, 0x1b ;  /* 0x0000001a29297211 */ /* 0x000fc800078fdaff */
[----:B------:R-:W-:Y:S01]  /*b290*/  SHF.R.S32.HI R40, RZ, 0x1f, R41 ;  /* 0x0000001fff287819 */ /* 0x000fe20000011429 */
[----:B------:R-:W-:-:S03]  /*b2a0*/  IMAD.SHL.U32 R55, R41, 0x10, RZ ;  /* 0x0000001029377824 */ /* 0x000fc600078e00ff */
[----:B------:R-:W-:-:S04]  /*b2b0*/  LEA.HI R40, R40, R41, RZ, 0x2 ;  /* 0x0000002928287211 */ /* 0x000fc800078f10ff */
[----:B------:R-:W-:Y:S02]  /*b2c0*/  SHF.R.S32.HI R41, RZ, 0x2, R40 ;  /* 0x00000002ff297819 */ /* 0x000fe40000011428 */
[----:B------:R-:W-:-:S03]  /*b2d0*/  LOP3.LUT R40, R172, 0x30, R55, 0xf8, !PT ;  /* 0x00000030ac287812 */ /* 0x000fc600078ef837 */
[----:B------:R-:W-:Y:S01]  /*b2e0*/  IMAD R41, R41, 0x2800, R174 ;  /* 0x0000280029297824 */ /* 0x000fe200078e02ae */
[----:B------:R-:W-:-:S05]  /*b2f0*/  LOP3.LUT R40, R40, R173, RZ, 0x3c, !PT ;  /* 0x000000ad28287212 */ /* 0x000fca00078e3cff */
        /* <DEDUP_REMOVED lines=8> */
[--C-:B------:R-:W-:Y:S01]  /*b380*/  SHF.R.U32.HI R89, RZ, 0x8, R61.reuse ;  /* 0x00000008ff597819 */ /* 0x100fe2000001163d */
[----:B0-----:R-:W-:Y:S01]  /*b390*/  IMAD.MOV.U32 R54, RZ, RZ, R40 ;  /* 0x000000ffff367224 */ /* 0x001fe200078e0028 */
[----:B------:R-:W-:Y:S01]  /*b3a0*/  SHF.R.U32.HI R91, RZ, 0x10, R61 ;  /* 0x00000010ff5b7819 */ /* 0x000fe2000001163d */
[----:B-1----:R-:W-:Y:S01]  /*b3b0*/  IMAD.MOV.U32 R56, RZ, RZ, R44 ;  /* 0x000000ffff387224 */ /* 0x002fe200078e002c */
[----:B------:R-:W-:Y:S01]  /*b3c0*/  LOP3.LUT R57, R61, 0xff0000ff, RZ, 0xc0, !PT ;  /* 0xff0000ff3d397812 */ /* 0x000fe200078ec0ff */
[----:B------:R-:W-:Y:S01]  /*b3d0*/  IMAD.SHL.U32 R40, R89, 0x100, RZ ;  /* 0x0000010059287824 */ /* 0x000fe200078e00ff */
[----:B------:R-:W-:Y:S02]  /*b3e0*/  SHF.R.U32.HI R61, RZ, 0x8, R63 ;  /* 0x00000008ff3d7819 */ /* 0x000fe4000001163f */
[--C-:B------:R-:W-:Y:S02]  /*b3f0*/  SHF.R.U32.HI R88, RZ, 0x10, R49.reuse ;  /* 0x00000010ff587819 */ /* 0x100fe40000011631 */
[----:B------:R-:W-:-:S02]  /*b400*/  SHF.R.U32.HI R60, RZ, 0x8, R49 ;  /* 0x00000008ff3c7819 */ /* 0x000fc40000011631 */
[----:B------:R-:W-:Y:S01]  /*b410*/  LOP3.LUT R50, R49, 0xff0000ff, RZ, 0xc0, !PT ;  /* 0xff0000ff31327812 */ /* 0x000fe200078ec0ff */
[----:B------:R-:W-:Y:S01]  /*b420*/  IMAD.MOV.U32 R49, RZ, RZ, R42 ;  /* 0x000000ffff317224 */ /* 0x000fe200078e002a */
[----:B------:R-:W-:Y:S01]  /*b430*/  LOP3.LUT R57, R57, 0xff00, R40, 0xf8, !PT ;  /* 0x0000ff0039397812 */ /* 0x000fe200078ef828 */
[----:B------:R-:W-:Y:S01]  /*b440*/  IMAD.U32 R42, R91, 0x10000, RZ ;  /* 0x000100005b2a7824 */ /* 0x000fe200078e00ff */
[----:B------:R-:W-:Y:S02]  /*b450*/  SHF.R.U32.HI R90, RZ, 0x10, R63 ;  /* 0x00000010ff5a7819 */ /* 0x000fe4000001163f */
[----:B------:R-:W-:Y:S02]  /*b460*/  LOP3.LUT R59, R63, 0xff0000ff, RZ, 0xc0, !PT ;  /* 0xff0000ff3f3b7812 */ /* 0x000fe400078ec0ff */
[----:B------:R-:W-:Y:S02]  /*b470*/  SHF.L.U32 R40, R61, 0x8, RZ ;  /* 0x000000083d287819 */ /* 0x000fe400000006ff */
[----:B------:R-:W-:-:S02]  /*b480*/  SHF.R.U32.HI R58, RZ, 0x8, R51 ;  /* 0x00000008ff3a7819 */ /* 0x000fc40000011633 */
[----:B------:R-:W-:Y:S01]  /*b490*/  LOP3.LUT R59, R59, 0xff00, R40, 0xf8, !PT ;  /* 0x0000ff003b3b7812 */ /* 0x000fe200078ef828 */
[----:B------:R-:W-:Y:S01]  /*b4a0*/  IMAD.U32 R40, R90, 0x10000, RZ ;  /* 0x000100005a287824 */ /* 0x000fe200078e00ff */
[----:B------:R-:W-:Y:S01]  /*b4b0*/  MOV R48, R41 ;  /* 0x0000002900307202 */ /* 0x000fe20000000f00 */
[----:B------:R-:W-:Y:S01]  /*b4c0*/  IMAD.SHL.U32 R41, R60, 0x100, RZ ;  /* 0x000001003c297824 */ /* 0x000fe200078e00ff */
[----:B------:R-:W-:Y:S01]  /*b4d0*/  SHF.R.U32.HI R62, RZ, 0x10, R51 ;  /* 0x00000010ff3e7819 */ /* 0x000fe20000011633 */
[----:B------:R-:W-:Y:S01]  /*b4e0*/  IMAD.SHL.U32 R44, R58, 0x100, RZ ;  /* 0x000001003a2c7824 */ /* 0x000fe200078e00ff */
[----:B------:R-:W-:Y:S02]  /*b4f0*/  LOP3.LUT R42, R57, 0xff0000, R42, 0xf8, !PT ;  /* 0x00ff0000392a7812 */ /* 0x000fe400078ef82a */
[----:B------:R-:W-:Y:S01]  /*b500*/  LOP3.LUT R51, R51, 0xff0000ff, RZ, 0xc0, !PT ;  /* 0xff0000ff33337812 */ /* 0x000fe200078ec0ff */
[----:B------:R-:W-:Y:S01]  /*b510*/  IMAD.U32 R62, R62, 0x10000, RZ ;  /* 0x000100003e3e7824 */ /* 0x000fe200078e00ff */
[----:B------:R-:W-:-:S02]  /*b520*/  F2FP.F16.E4M3.UNPACK_B R61, R167.H1 ;  /* 0x000000a7ff3d723e */ /* 0x000fc400030006ff */
[----:B------:R-:W-:Y:S02]  /*b530*/  F2FP.F16.E4M3.UNPACK_B R58, R56.H1 ;  /* 0x00000038ff3a723e */ /* 0x000fe400030006ff */
[----:B------:R-:W-:Y:S02]  /*b540*/  F2FP.F16.E4M3.UNPACK_B R57, R54.H1 ;  /* 0x00000036ff39723e */ /* 0x000fe400030006ff */
[----:B------:R-:W-:Y:S02]  /*b550*/  LOP3.LUT R40, R59, 0xff0000, R40, 0xf8, !PT ;  /* 0x00ff00003b287812 */ /* 0x000fe400078ef828 */
[----:B------:R-:W-:Y:S01]  /*b560*/  LOP3.LUT R63, R50, 0xff00, R41, 0xf8, !PT ;  /* 0x0000ff00323f7812 */ /* 0x000fe200078ef829 */
[----:B------:R-:W-:Y:S01]  /*b570*/  HADD2.F32 R41, -RZ, R61.H0_H0 ;  /* 0x2000003dff297230 */ /* 0x000fe20000004100 */
[----:B------:R-:W-:Y:S01]  /*b580*/  LOP3.LUT R89, R51, 0xff00, R44, 0xf8, !PT ;  /* 0x0000ff0033597812 */ /* 0x000fe200078ef82c */
[----:B------:R-:W-:Y:S01]  /*b590*/  HADD2.F32 R51, -RZ, R58.H0_H0 ;  /* 0x2000003aff337230 */ /* 0x000fe20000004100 */
[----:B------:R-:W-:Y:S01]  /*b5a0*/  F2FP.F16.E4M3.UNPACK_B R59, R176.H1 ;  /* 0x000000b0ff3b723e */ /* 0x000fe200030006ff */
[--C-:B------:R-:W-:Y:S01]  /*b5b0*/  HADD2.F32 R50, -RZ, R57.reuse.H0_H0 ;  /* 0x20000039ff327230 */ /* 0x100fe20000004100 */
[----:B------:R-:W-:Y:S01]  /*b5c0*/  SHF.L.U32 R44, R88, 0x10, RZ ;  /* 0x00000010582c7819 */ /* 0x000fe200000006ff */
[----:B------:R-:W-:-:S02]  /*b5d0*/  HADD2.F32 R57, -RZ, R57.H1_H1 ;  /* 0x30000039ff397230 */ /* 0x000fc40000004100 */
[-C--:B------:R-:W-:Y:S01]  /*b5e0*/  FMUL.FTZ R91, R51, R41.reuse ;  /* 0x00000029335b7220 */ /* 0x080fe20000410000 */
[--C-:B------:R-:W-:Y:S02]  /*b5f0*/  HADD2.F32 R60, -RZ, R59.reuse.H0_H0 ;  /* 0x2000003bff3c7230 */ /* 0x100fe40000004100 */
[C---:B------:R-:W-:Y:S01]  /*b600*/  FMUL.FTZ R88, R50.reuse, R41 ;  /* 0x0000002932587220 */ /* 0x040fe20000410000 */
[----:B------:R-:W-:Y:S01]  /*b610*/  LOP3.LUT R41, R89, 0xff0000, R62, 0xf8, !PT ;  /* 0x00ff000059297812 */ /* 0x000fe200078ef83e */
[----:B------:R-:W-:Y:S01]  /*b620*/  HADD2.F32 R62, -RZ, R59.H1_H1 ;  /* 0x3000003bff3e7230 */ /* 0x000fe20000004100 */
[----:B------:R-:W-:Y:S01]  /*b630*/  F2FP.F16.E4M3.UNPACK_B R167, R167 ;  /* 0x000000a7ffa7723e */ /* 0x000fe200020006ff */
[-C--:B------:R-:W-:Y:S01]  /*b640*/  FFMA.FTZ R50, R50, R60.reuse, -R91 ;  /* 0x0000003c32327223 */ /* 0x080fe2000001085b */
[----:B------:R-:W-:Y:S01]  /*b650*/  FFMA.FTZ R51, R51, R60, R88 ;  /* 0x0000003c33337223 */ /* 0x000fe20000010058 */
[----:B------:R-:W-:Y:S01]  /*b660*/  HADD2.F32 R60, -RZ, R61.H1_H1 ;  /* 0x3000003dff3c7230 */ /* 0x000fe20000004100 */
[----:B------:R-:W-:Y:S01]  /*b670*/  F2FP.F16.E4M3.UNPACK_B R59, R54 ;  /* 0x00000036ff3b723e */ /* 0x000fe200020006ff */
[----:B------:R-:W-:Y:S01]  /*b680*/  HADD2.F32 R61, -RZ, R58.H1_H1 ;  /* 0x3000003aff3d7230 */ /* 0x000fe20000004100 */
[----:B------:R-:W-:Y:S01]  /*b690*/  F2FP.F16.E4M3.UNPACK_B R58, R56 ;  /* 0x00000038ff3a723e */ /* 0x000fe200020006ff */
[----:B------:R-:W-:-:S02]  /*b6a0*/  HADD2.F32 R89, -RZ, R167.H0_H0 ;  /* 0x200000a7ff597230 */ /* 0x000fc40000004100 */
[----:B------:R-:W-:Y:S01]  /*b6b0*/  FMUL.FTZ R88, R57, R60 ;  /* 0x0000003c39587220 */ /* 0x000fe20000410000 */
[----:B------:R-:W-:Y:S01]  /*b6c0*/  F2FP.F16.E4M3.UNPACK_B R176, R176 ;  /* 0x000000b0ffb0723e */ /* 0x000fe200020006ff */
[----:B------:R-:W-:Y:S01]  /*b6d0*/  FMUL.FTZ R54, R61, R60 ;  /* 0x0000003c3d367220 */ /* 0x000fe20000410000 */
[----:B------:R-:W-:Y:S01]  /*b6e0*/  HADD2.F32 R60, -RZ, R58.H0_H0 ;  /* 0x2000003aff3c7230 */ /* 0x000fe20000004100 */
[----:B------:R-:W-:Y:S01]  /*b6f0*/  LOP3.LUT R44, R63, 0xff0000, R44, 0xf8, !PT ;  /* 0x00ff00003f2c7812 */ /* 0x000fe200078ef82c */
[----:B------:R-:W-:Y:S02]  /*b700*/  HADD2.F32 R56, -RZ, R59.H0_H0 ;  /* 0x2000003bff387230 */ /* 0x000fe40000004100 */
[-C--:B------:R-:W-:Y:S01]  /*b710*/  FFMA.FTZ R57, R57, R62.reuse, -R54 ;  /* 0x0000003e39397223 */ /* 0x080fe20000010836 */
[----:B------:R-:W-:Y:S01]  /*b720*/  FFMA.FTZ R54, R61, R62, R88 ;  /* 0x0000003e3d367223 */ /* 0x000fe20000010058 */
[----:B------:R-:W-:Y:S02]  /*b730*/  HADD2.F32 R63, -RZ, R176.H0_H0 ;  /* 0x200000b0ff3f7230 */ /* 0x000fe40000004100 */
[-C--:B------:R-:W-:Y:S01]  /*b740*/  FMUL.FTZ R91, R60, R89.reuse ;  /* 0x000000593c5b7220 */ /* 0x080fe20000410000 */
[----:B------:R-:W-:Y:S01]  /*b750*/  FMUL.FTZ R89, R56, R89 ;  /* 0x0000005938597220 */ /* 0x000fe20000410000 */
[----:B------:R-:W-:Y:S01]  /*b760*/  HADD2.F32 R62, -RZ, R167.H1_H1 ;  /* 0x300000a7ff3e7230 */ /* 0x000fe20000004100 */
[----:B------:R-:W-:Y:S01]  /*b770*/  F2FP.F16.E4M3.UNPACK_B R90, R166.H1 ;  /* 0x000000a6ff5a723e */ /* 0x000fe200030006ff */
[----:B------:R-:W-:-:S02]  /*b780*/  HADD2.F32 R61, -RZ, R58.H1_H1 ;  /* 0x3000003aff3d7230 */ /* 0x000fc40000004100 */
[-C--:B------:R-:W-:Y:S01]  /*b790*/  FFMA.FTZ R58, R60, R63.reuse, R89 ;  /* 0x0000003f3c3a7223 */ /* 0x080fe20000010059 */
[----:B------:R-:W-:Y:S02]  /*b7a0*/  HADD2.F32 R59, -RZ, R59.H1_H1 ;  /* 0x3000003bff3b7230 */ /* 0x000fe40000004100 */
[----:B------:R-:W-:Y:S01]  /*b7b0*/  FFMA.FTZ R56, R56, R63, -R91 ;  /* 0x0000003f38387223 */ /* 0x000fe2000001085b */
[----:B------:R-:W-:Y:S02]  /*b7c0*/  HADD2.F32 R176, -RZ, R176.H1_H1 ;  /* 0x300000b0ffb07230 */ /* 0x000fe40000004100 */
[----:B------:R-:W-:Y:S01]  /*b7d0*/  FMUL.FTZ R60, R61, R62 ;  /* 0x0000003e3d3c7220 */ /* 0x000fe20000410000 */
[----:B------:R-:W-:Y:S01]  /*b7e0*/  F2FP.F16.E4M3.UNPACK_B R63, R46.H1 ;  /* 0x0000002eff3f723e */ /* 0x000fe200030006ff */
[C---:B------:R-:W-:Y:S01]  /*b7f0*/  FMUL.FTZ R62, R59.reuse, R62 ;  /* 0x0000003e3b3e7220 */ /* 0x040fe20000410000 */
[----:B------:R-:W-:Y:S01]  /*b800*/  F2FP.F16.E4M3.UNPACK_B R89, R177.H1 ;  /* 0x000000b1ff59723e */ /* 0x000fe200030006ff */
[----:B------:R-:W-:Y:S01]  /*b810*/  FFMA.FTZ R59, R59, R176, -R60 ;  /* 0x000000b03b3b7223 */ /* 0x000fe2000001083c */
[----:B------:R-:W-:Y:S01]  /*b820*/  F2FP.F16.E4M3.UNPACK_B R60, R49.H1 ;  /* 0x00000031ff3c723e */ /* 0x000fe200030006ff */
[----:B------:R-:W-:-:S02]  /*b830*/  HADD2.F32 R93, -RZ, R90.H0_H0 ;  /* 0x2000005aff5d7230 */ /* 0x000fc40000004100 */
[----:B------:R-:W-:Y:S01]  /*b840*/  FFMA.FTZ R61, R61, R176, R62 ;  /* 0x000000b03d3d7223 */ /* 0x000fe2000001003e */
[--C-:B------:R-:W-:Y:S01]  /*b850*/  HADD2.F32 R88, -RZ, R63.reuse.H0_H0 ;  /* 0x2000003fff587230 */ /* 0x100fe20000004100 */
[----:B------:R-:W-:Y:S01]  /*b860*/  F2FP.F16.E4M3.UNPACK_B R166, R166 ;  /* 0x000000a6ffa6723e */ /* 0x000fe200020006ff */
[----:B------:R-:W-:Y:S01]  /*b870*/  HADD2.F32 R90, -RZ, R90.H1_H1 ;  /* 0x3000005aff5a7230 */ /* 0x000fe20000004100 */
[----:B------:R-:W-:Y:S01]  /*b880*/  F2FP.F16.E4M3.UNPACK_B R49, R49 ;  /* 0x00000031ff31723e */ /* 0x000fe200020006ff */
[----:B------:R-:W-:Y:S02]  /*b890*/  HADD2.F32 R63, -RZ, R63.H1_H1 ;  /* 0x3000003fff3f7230 */ /* 0x000fe40000004100 */
[----:B------:R-:W-:Y:S01]  /*b8a0*/  FMUL.FTZ R95, R88, R93 ;  /* 0x0000005d585f7220 */ /* 0x000fe20000410000 */
[----:B------:R-:W-:Y:S01]  /*b8b0*/  HADD2.F32 R62, -RZ, R60.H0_H0 ;  /* 0x2000003cff3e7230 */ /* 0x000fe20000004100 */
[----:B------:R-:W-:Y:S01]  /*b8c0*/  F2FP.F16.E4M3.UNPACK_B R177, R177 ;  /* 0x000000b1ffb1723e */ /* 0x000fe200020006ff */
[----:B------:R-:W-:-:S02]  /*b8d0*/  HADD2.F32 R91, -RZ, R89.H0_H0 ;  /* 0x20000059ff5b7230 */ /* 0x000fc40000004100 */
[----:B------:R-:W-:Y:S01]  /*b8e0*/  FMUL.FTZ R167, R63, R90 ;  /* 0x0000005a3fa77220 */ /* 0x000fe20000410000 */
[----:B------:R-:W-:Y:S02]  /*b8f0*/  HADD2.F32 R60, -RZ, R60.H1_H1 ;  /* 0x3000003cff3c7230 */ /* 0x000fe40000004100 */
[C---:B------:R-:W-:Y:S01]  /*b900*/  FMUL.FTZ R93, R62.reuse, R93 ;  /* 0x0000005d3e5d7220 */ /* 0x040fe20000410000 */
[----:B------:R-:W-:Y:S02]  /*b910*/  HADD2.F32 R89, -RZ, R89.H1_H1 ;  /* 0x30000059ff597230 */ /* 0x000fe40000004100 */
[-C--:B------:R-:W-:Y:S01]  /*b920*/  FFMA.FTZ R95, R62, R91.reuse, -R95 ;  /* 0x0000005b3e5f7223 */ /* 0x080fe2000001085f */
[----:B------:R-:W-:Y:S01]  /*b930*/  F2FP.SATFINITE.E4M3.F32.PACK_AB_MERGE_C R50, R57, R50, RZ ;  /* 0x000000323932723e */ /* 0x000fe200048070ff */
[----:B------:R-:W-:Y:S01]  /*b940*/  FMUL.FTZ R62, R60, R90 ;  /* 0x0000005a3c3e7220 */ /* 0x000fe20000410000 */
[----:B------:R-:W-:Y:S01]  /*b950*/  FFMA.FTZ R90, R88, R91, R93 ;  /* 0x0000005b585a7223 */ /* 0x000fe2000001005d */
[-C--:B------:R-:W-:Y:S01]  /*b960*/  FFMA.FTZ R92, R60, R89.reuse, -R167 ;  /* 0x000000593c5c7223 */ /* 0x080fe200000108a7 */
[----:B------:R-:W-:Y:S01]  /*b970*/  F2FP.F16.E4M3.UNPACK_B R60, R46 ;  /* 0x0000002eff3c723e */ /* 0x000fe200020006ff */
[----:B------:R-:W-:Y:S01]  /*b980*/  FFMA.FTZ R167, R63, R89, R62 ;  /* 0x000000593fa77223 */ /* 0x000fe2000001003e */
[----:B------:R-:W-:Y:S01]  /*b990*/  HADD2.F32 R89, -RZ, R166.H0_H0 ;  /* 0x200000a6ff597230 */ /* 0x000fe20000004100 */
[----:B------:R-:W-:Y:S01]  /*b9a0*/  F2FP.SATFINITE.E4M3.F32.PACK_AB_MERGE_C R54, R54, R51, RZ ;  /* 0x000000333636723e */ /* 0x000fe200048070ff */
[----:B------:R-:W-:Y:S01]  /*b9b0*/  HADD2.F32 R46, -RZ, R49.H0_H0 ;  /* 0x20000031ff2e7230 */ /* 0x000fe20000004100 */
[----:B------:R-:W-:Y:S01]  /*b9c0*/  F2FP.F16.E4M3.UNPACK_B R57, R45 ;  /* 0x0000002dff39723e */ /* 0x000fe200020006ff */
[----:B------:R-:W-:Y:S01]  /*b9d0*/  HADD2.F32 R62, -RZ, R60.H0_H0 ;  /* 0x2000003cff3e7230 */ /* 0x000fe20000004100 */
[----:B------:R-:W-:Y:S01]  /*b9e0*/  F2FP.SATFINITE.E4M3.F32.PACK_AB_MERGE_C R51, R59, R56, R50 ;  /* 0x000000383b33723e */ /* 0x000fe20004807032 */
[----:B------:R-:W-:Y:S01]  /*b9f0*/  HADD2.F32 R63, -RZ, R177.H0_H0 ;  /* 0x200000b1ff3f7230 */ /* 0x000fe20000004100 */
[----:B------:R-:W-:Y:S01]  /*ba00*/  F2FP.F16.E4M3.UNPACK_B R56, R48 ;  /* 0x00000030ff38723e */ /* 0x000fe200020006ff */
[----:B------:R-:W-:-:S02]  /*ba10*/  HADD2.F32 R166, -RZ, R166.H1_H1 ;  /* 0x300000a6ffa67230 */ /* 0x000fc40000004100 */
[-C--:B------:R-:W-:Y:S01]  /*ba20*/  FMUL.FTZ R91, R62, R89.reuse ;  /* 0x000000593e5b7220 */ /* 0x080fe20000410000 */
[----:B------:R-:W-:Y:S02]  /*ba30*/  HADD2.F32 R49, -RZ, R49.H1_H1 ;  /* 0x30000031ff317230 */ /* 0x000fe40000004100 */
[C---:B------:R-:W-:Y:S01]  /*ba40*/  FMUL.FTZ R89, R46.reuse, R89 ;  /* 0x000000592e597220 */ /* 0x040fe20000410000 */
[----:B------:R-:W-:Y:S02]  /*ba50*/  HADD2.F32 R60, -RZ, R60.H1_H1 ;  /* 0x3000003cff3c7230 */ /* 0x000fe40000004100 */
[-C--:B------:R-:W-:Y:S01]  /*ba60*/  FFMA.FTZ R91, R46, R63.reuse, -R91 ;  /* 0x0000003f2e5b7223 */ /* 0x080fe2000001085b */
[----:B------:R-:W-:Y:S02]  /*ba70*/  HADD2.F32 R177, -RZ, R177.H1_H1 ;  /* 0x300000b1ffb17230 */ /* 0x000fe40000004100 */
[----:B------:R-:W-:Y:S01]  /*ba80*/  FFMA.FTZ R46, R62, R63, R89 ;  /* 0x0000003f3e2e7223 */ /* 0x000fe20000010059 */
[----:B------:R-:W-:Y:S01]  /*ba90*/  FMUL.FTZ R93, R49, R166 ;  /* 0x000000a6315d7220 */ /* 0x000fe20000410000 */
[----:B------:R-:W-:Y:S01]  /*baa0*/  F2FP.F16.E4M3.UNPACK_B R62, R44 ;  /* 0x0000002cff3e723e */ /* 0x000fe200020006ff */
[C---:B------:R-:W-:Y:S01]  /*bab0*/  FMUL.FTZ R88, R60.reuse, R166 ;  /* 0x000000a63c587220 */ /* 0x040fe20000410000 */
[----:B------:R-:W-:Y:S01]  /*bac0*/  F2FP.SATFINITE.E4M3.F32.PACK_AB_MERGE_C R50, R61, R58, R54 ;  /* 0x0000003a3d32723e */ /* 0x000fe20004807036 */
[----:B------:R-:W-:Y:S01]  /*bad0*/  FFMA.FTZ R93, R60, R177, R93 ;  /* 0x000000b13c5d7223 */ /* 0x000fe2000001005d */
[----:B------:R-:W-:Y:S01]  /*bae0*/  HADD2.F32 R58, -RZ, R57.H0_H0 ;  /* 0x20000039ff3a7230 */ /* 0x000fe20000004100 */
[----:B------:R-:W-:Y:S01]  /*baf0*/  F2FP.F16.E4M3.UNPACK_B R60, R42 ;  /* 0x0000002aff3c723e */ /* 0x000fe200020006ff */
[----:B------:R-:W-:-:S02]  /*bb00*/  HADD2.F32 R63, -RZ, R62.H0_H0 ;  /* 0x2000003eff3f7230 */ /* 0x000fc40000004100 */
[----:B------:R-:W-:Y:S01]  /*bb10*/  FFMA.FTZ R88, R49, R177, -R88 ;  /* 0x000000b131587223 */ /* 0x000fe20000010858 */
[----:B------:R-:W-:Y:S01]  /*bb20*/  HADD2.F32 R54, -RZ, R56.H0_H0 ;  /* 0x20000038ff367230 */ /* 0x000fe20000004100 */
[----:B------:R-:W-:Y:S01]  /*bb30*/  F2FP.SATFINITE.E4M3.F32.PACK_AB_MERGE_C R49, R92, R95, RZ ;  /* 0x0000005f5c31723e */ /* 0x000fe200048070ff */
[----:B------:R-:W-:Y:S02]  /*bb40*/  HADD2.F32 R61, -RZ, R60.H0_H0 ;  /* 0x2000003cff3d7230 */ /* 0x000fe40000004100 */
[-C--:B------:R-:W-:Y:S01]  /*bb50*/  FMUL.FTZ R89, R58, R63.reuse ;  /* 0x0000003f3a597220 */ /* 0x080fe20000410000 */
[----:B------:R-:W-:Y:S02]  /*bb60*/  HADD2.F32 R59, -RZ, R57.H1_H1 ;  /* 0x30000039ff3b7230 */ /* 0x000fe40000004100 */
[----:B------:R-:W-:Y:S01]  /*bb70*/  FMUL.FTZ R63, R54, R63 ;  /* 0x0000003f363f7220 */ /* 0x000fe20000410000 */
[----:B------:R-:W-:Y:S01]  /*bb80*/  HADD2.F32 R62, -RZ, R62.H1_H1 ;  /* 0x3000003eff3e7230 */ /* 0x000fe20000004100 */
[----:B------:R-:W-:Y:S01]  /*bb90*/  F2FP.SATFINITE.E4M3.F32.PACK_AB_MERGE_C R49, R88, R91, R49 ;  /* 0x0000005b5831723e */ /* 0x000fe20004807031 */
[----:B------:R-:W-:-:S02]  /*bba0*/  HADD2.F32 R57, -RZ, R56.H1_H1 ;  /* 0x30000038ff397230 */ /* 0x000fc40000004100 */
[-C--:B------:R-:W-:Y:S01]  /*bbb0*/  FFMA.FTZ R54, R54, R61.reuse, -R89 ;  /* 0x0000003d36367223 */ /* 0x080fe20000010859 */
[----:B------:R-:W-:Y:S02]  /*bbc0*/  HADD2.F32 R60, -RZ, R60.H1_H1 ;  /* 0x3000003cff3c7230 */ /* 0x000fe40000004100 */
[----:B------:R-:W-:Y:S01]  /*bbd0*/  FFMA.FTZ R56, R58, R61, R63 ;  /* 0x0000003d3a387223 */ /* 0x000fe2000001003f */
[-C--:B------:R-:W-:Y:S01]  /*bbe0*/  FMUL.FTZ R88, R59, R62.reuse ;  /* 0x0000003e3b587220 */ /* 0x080fe20000410000 */
[C---:B------:R-:W-:Y:S01]  /*bbf0*/  FMUL.FTZ R62, R57.reuse, R62 ;  /* 0x0000003e393e7220 */ /* 0x040fe20000410000 */
[----:B------:R-:W-:Y:S02]  /*bc00*/  F2FP.F16.E4M3.UNPACK_B R58, R45.H1 ;  /* 0x0000002dff3a723e */ /* 0x000fe400030006ff */
[----:B------:R-:W-:Y:S01]  /*bc10*/  F2FP.F16.E4M3.UNPACK_B R61, R44.H1 ;  /* 0x0000002cff3d723e */ /* 0x000fe200030006ff */
[----:B------:R-:W-:Y:S01]  /*bc20*/  FFMA.FTZ R45, R57, R60, -R88 ;  /* 0x0000003c392d7223 */ /* 0x000fe20000010858 */
[----:B------:R-:W-:Y:S01]  /*bc30*/  F2FP.F16.E4M3.UNPACK_B R48, R48.H1 ;  /* 0x00000030ff30723e */ /* 0x000fe200030006ff */
[----:B------:R-:W-:Y:S01]  /*bc40*/  FFMA.FTZ R57, R59, R60, R62 ;  /* 0x0000003c3b397223 */ /* 0x000fe2000001003e */
[----:B------:R-:W-:Y:S01]  /*bc50*/  F2FP.F16.E4M3.UNPACK_B R42, R42.H1 ;  /* 0x0000002aff2a723e */ /* 0x000fe200030006ff */
[----:B------:R-:W-:Y:S01]  /*bc60*/  HADD2.F32 R59, -RZ, R58.H0_H0 ;  /* 0x2000003aff3b7230 */ /* 0x000fe20000004100 */
[----:B------:R-:W-:Y:S01]  /*bc70*/  F2FP.SATFINITE.E4M3.F32.PACK_AB_MERGE_C R90, R167, R90, RZ ;  /* 0x0000005aa75a723e */ /* 0x000fe200048070ff */
[----:B------:R-:W-:-:S02]  /*bc80*/  HADD2.F32 R62, -RZ, R61.H0_H0 ;  /* 0x2000003dff3e7230 */ /* 0x000fc40000004100 */
[----:B------:R-:W-:Y:S01]  /*bc90*/  HADD2.F32 R44, -RZ, R48.H0_H0 ;  /* 0x20000030ff2c7230 */ /* 0x000fe20000004100 */
[----:B------:R-:W-:Y:S01]  /*bca0*/  F2FP.SATFINITE.E4M3.F32.PACK_AB_MERGE_C R46, R93, R46, R90 ;  /* 0x0000002e5d2e723e */ /* 0x000fe2000480705a */
[----:B------:R-:W-:Y:S02]  /*bcb0*/  HADD2.F32 R58, -RZ, R58.H1_H1 ;  /* 0x3000003aff3a7230 */ /* 0x000fe40000004100 */
[-C--:B------:R-:W-:Y:S01]  /*bcc0*/  FMUL.FTZ R89, R59, R62.reuse ;  /* 0x0000003e3b597220 */ /* 0x080fe20000410000 */
[----:B------:R-:W-:Y:S02]  /*bcd0*/  HADD2.F32 R63, -RZ, R61.H1_H1 ;  /* 0x3000003dff3f7230 */ /* 0x000fe40000004100 */
[----:B------:R-:W-:Y:S01]  /*bce0*/  FMUL.FTZ R62, R44, R62 ;  /* 0x0000003e2c3e7220 */ /* 0x000fe20000410000 */
[----:B------:R-:W-:Y:S01]  /*bcf0*/  HADD2.F32 R60, -RZ, R42.H0_H0 ;  /* 0x2000002aff3c7230 */ /* 0x000fe20000004100 */
[----:B------:R-:W-:Y:S01]  /*bd00*/  F2FP.F16.E4M3.UNPACK_B R90, R41.H1 ;  /* 0x00000029ff5a723e */ /* 0x000fe200030006ff */
[----:B------:R-:W-:-:S02]  /*bd10*/  HADD2.F32 R48, -RZ, R48.H1_H1 ;  /* 0x30000030ff307230 */ /* 0x000fc40000004100 */
[-C--:B------:R-:W-:Y:S01]  /*bd20*/  FMUL.FTZ R91, R58, R63.reuse ;  /* 0x0000003f3a5b7220 */ /* 0x080fe20000410000 */
[----:B------:R-:W-:Y:S02]  /*bd30*/  HADD2.F32 R61, -RZ, R42.H1_H1 ;  /* 0x3000002aff3d7230 */ /* 0x000fe40000004100 */
[-C--:B------:R-:W-:Y:S01]  /*bd40*/  FFMA.FTZ R42, R44, R60.reuse, -R89 ;  /* 0x0000003c2c2a7223 */ /* 0x080fe20000010859 */
[----:B------:R-:W-:Y:S01]  /*bd50*/  FFMA.FTZ R44, R59, R60, R62 ;  /* 0x0000003c3b2c7223 */ /* 0x000fe2000001003e */
[C---:B------:R-:W-:Y:S01]  /*bd60*/  FMUL.FTZ R63, R48.reuse, R63 ;  /* 0x0000003f303f7220 */ /* 0x040fe20000410000 */
[----:B------:R-:W-:Y:S01]  /*bd70*/  F2FP.F16.E4M3.UNPACK_B R59, R47 ;  /* 0x0000002fff3b723e */ /* 0x000fe200020006ff */
[----:B------:R-:W-:Y:S01]  /*bd80*/  FFMA.FTZ R93, R48, R61, -R91 ;  /* 0x0000003d305d7223 */ /* 0x000fe2000001085b */
[----:B------:R-:W-:Y:S01]  /*bd90*/  F2FP.F16.E4M3.UNPACK_B R60, R47.H1 ;  /* 0x0000002fff3c723e */ /* 0x000fe200030006ff */
[----:B------:R-:W-:Y:S01]  /*bda0*/  FFMA.FTZ R95, R58, R61, R63 ;  /* 0x0000003d3a5f7223 */ /* 0x000fe2000001003f */
[----:B------:R-:W-:Y:S01]  /*bdb0*/  F2FP.F16.E4M3.UNPACK_B R89, R41 ;  /* 0x00000029ff59723e */ /* 0x000fe200020006ff */
[----:B------:R-:W-:Y:S01]  /*bdc0*/  HADD2.F32 R61, -RZ, R59.H0_H0 ;  /* 0x2000003bff3d7230 */ /* 0x000fe20000004100 */
[-C--:B------:R-:W-:Y:S01]  /*bdd0*/  F2FP.F16.E4M3.UNPACK_B R48, R43.reuse ;  /* 0x0000002bff30723e */ /* 0x080fe200020006ff */
[----:B------:R-:W-:Y:S01]  /*bde0*/  HADD2.F32 R91, -RZ, R90.H0_H0 ;  /* 0x2000005aff5b7230 */ /* 0x000fe20000004100 */
[----:B------:R-:W-:Y:S01]  /*bdf0*/  F2FP.F16.E4M3.UNPACK_B R43, R43.H1 ;  /* 0x0000002bff2b723e */ /* 0x000fe200030006ff */
[----:B------:R-:W-:Y:S01]  /*be00*/  HADD2.F32 R92, -RZ, R89.H0_H0 ;  /* 0x20000059ff5c7230 */ /* 0x000fe20000004100 */
[-C--:B------:R-:W-:Y:S01]  /*be10*/  F2FP.F16.E4M3.UNPACK_B R41, R40.reuse ;  /* 0x00000028ff29723e */ /* 0x080fe200020006ff */
[----:B------:R-:W-:Y:S01]  /*be20*/  HADD2.F32 R47, -RZ, R48.H0_H0 ;  /* 0x20000030ff2f7230 */ /* 0x000fe20000004100 */
[----:B------:R-:W-:Y:S01]  /*be30*/  F2FP.F16.E4M3.UNPACK_B R62, R40.H1 ;  /* 0x00000028ff3e723e */ /* 0x000fe200030006ff */
[----:B------:R-:W-:-:S02]  /*be40*/  HADD2.F32 R40, -RZ, R60.H0_H0 ;  /* 0x2000003cff287230 */ /* 0x000fc40000004100 */
[-C--:B------:R-:W-:Y:S01]  /*be50*/  FMUL.FTZ R94, R61, R92.reuse ;  /* 0x0000005c3d5e7220 */ /* 0x080fe20000410000 */
[----:B------:R-:W-:Y:S02]  /*be60*/  HADD2.F32 R58, -RZ, R43.H0_H0 ;  /* 0x2000002bff3a7230 */ /* 0x000fe40000004100 */
[----:B------:R-:W-:Y:S01]  /*be70*/  FMUL.FTZ R92, R47, R92 ;  /* 0x0000005c2f5c7220 */ /* 0x000fe20000410000 */
[----:B------:R-:W-:Y:S02]  /*be80*/  HADD2.F32 R63, -RZ, R62.H0_H0 ;  /* 0x2000003eff3f7230 */ /* 0x000fe40000004100 */
[-C--:B------:R-:W-:Y:S01]  /*be90*/  FMUL.FTZ R167, R40, R91.reuse ;  /* 0x0000005b28a77220 */ /* 0x080fe20000410000 */
[----:B------:R-:W-:Y:S02]  /*bea0*/  HADD2.F32 R88, -RZ, R41.H0_H0 ;  /* 0x20000029ff587230 */ /* 0x000fe40000004100 */
[----:B------:R-:W-:Y:S01]  /*beb0*/  FMUL.FTZ R91, R58, R91 ;  /* 0x0000005b3a5b7220 */ /* 0x000fe20000410000 */
[----:B------:R-:W-:-:S02]  /*bec0*/  HADD2.F32 R60, -RZ, R60.H1_H1 ;  /* 0x3000003cff3c7230 */ /* 0x000fc40000004100 */
[----:B------:R-:W-:Y:S01]  /*bed0*/  FFMA.FTZ R167, R58, R63, -R167 ;  /* 0x0000003f3aa77223 */ /* 0x000fe200000108a7 */
[----:B------:R-:W-:Y:S02]  /*bee0*/  HADD2.F32 R90, -RZ, R90.H1_H1 ;  /* 0x3000005aff5a7230 */ /* 0x000fe40000004100 */
[-C--:B------:R-:W-:Y:S01]  /*bef0*/  FFMA.FTZ R92, R61, R88.reuse, R92 ;  /* 0x000000583d5c7223 */ /* 0x080fe2000001005c */
[----:B------:R-:W-:Y:S02]  /*bf00*/  HADD2.F32 R43, -RZ, R43.H1_H1 ;  /* 0x3000002bff2b7230 */ /* 0x000fe40000004100 */
[----:B------:R-:W-:Y:S01]  /*bf10*/  FFMA.FTZ R94, R47, R88, -R94 ;  /* 0x000000582f5e7223 */ /* 0x000fe2000001085e */
[----:B------:R-:W-:Y:S02]  /*bf20*/  HADD2.F32 R59, -RZ, R59.H1_H1 ;  /* 0x3000003bff3b7230 */ /* 0x000fe40000004100 */
[----:B------:R-:W-:Y:S01]  /*bf30*/  FMUL.FTZ R58, R60, R90 ;  /* 0x0000005a3c3a7220 */ /* 0x000fe20000410000 */
[----:B------:R-:W-:-:S02]  /*bf40*/  HADD2.F32 R89, -RZ, R89.H1_H1 ;  /* 0x30000059ff597230 */ /* 0x000fc40000004100 */
[----:B------:R-:W-:Y:S01]  /*bf50*/  FMUL.FTZ R61, R43, R90 ;  /* 0x0000005a2b3d7220 */ /* 0x000fe20000410000 */
[----:B------:R-:W-:Y:S02]  /*bf60*/  HADD2.F32 R62, -RZ, R62.H1_H1 ;  /* 0x3000003eff3e7230 */ /* 0x000fe40000004100 */
[----:B------:R-:W-:Y:S01]  /*bf70*/  FFMA.FTZ R91, R40, R63, R91 ;  /* 0x0000003f285b7223 */ /* 0x000fe2000001005b */
[----:B------:R-:W-:Y:S02]  /*bf80*/  HADD2.F32 R48, -RZ, R48.H1_H1 ;  /* 0x30000030ff307230 */ /* 0x000fe40000004100 */
[-C--:B------:R-:W-:Y:S01]  /*bf90*/  FMUL.FTZ R47, R59, R89.reuse ;  /* 0x000000593b2f7220 */ /* 0x080fe20000410000 */
[----:B------:R-:W-:Y:S02]  /*bfa0*/  HADD2.F32 R41, -RZ, R41.H1_H1 ;  /* 0x30000029ff297230 */ /* 0x000fe40000004100 */
[-C--:B------:R-:W-:Y:S01]  /*bfb0*/  FFMA.FTZ R58, R43, R62.reuse, -R58 ;  /* 0x0000003e2b3a7223 */ /* 0x080fe2000001083a */
[----:B------:R-:W-:Y:S01]  /*bfc0*/  FFMA.FTZ R60, R60, R62, R61 ;  /* 0x0000003e3c3c7223 */ /* 0x000fe2000001003d */
[C---:B------:R-:W-:Y:S01]  /*bfd0*/  FMUL.FTZ R40, R48.reuse, R89 ;  /* 0x0000005930287220 */ /* 0x040fe20000410000 */
[----:B------:R-:W-:Y:S01]  /*bfe0*/  F2FP.SATFINITE.E4M3.F32.PACK_AB_MERGE_C R42, R93, R42, RZ ;  /* 0x0000002a5d2a723e */ /* 0x000fe200048070ff */
[----:B------:R-:W-:Y:S01]  /*bff0*/  FFMA.FTZ R47, R48, R41, -R47 ;  /* 0x00000029302f7223 */ /* 0x000fe2000001082f */
[----:B------:R-:W-:Y:S01]  /*c000*/  F2FP.SATFINITE.E4M3.F32.PACK_AB_MERGE_C R58, R58, R167, RZ ;  /* 0x000000a73a3a723e */ /* 0x000fe200048070ff */
[----:B------:R-:W-:Y:S01]  /*c010*/  FFMA.FTZ R41, R59, R41, R40 ;  /* 0x000000293b297223 */ /* 0x000fe20000010028 */
[----:B------:R-:W-:Y:S01]  /*c020*/  F2FP.SATFINITE.E4M3.F32.PACK_AB_MERGE_C R60, R60, R91, RZ ;  /* 0x0000005b3c3c723e */ /* 0x000fe200048070ff */
[----:B------:R-:W-:Y:S01]  /*c030*/  IMAD.MOV.U32 R40, RZ, RZ, R51 ;  /* 0x000000ffff287224 */ /* 0x000fe200078e0033 */
[----:B------:R-:W-:-:S02]  /*c040*/  F2FP.SATFINITE.E4M3.F32.PACK_AB_MERGE_C R42, R45, R54, R42 ;  /* 0x000000362d2a723e */ /* 0x000fc4000480702a */
[----:B------:R-:W-:Y:S02]  /*c050*/  F2FP.SATFINITE.E4M3.F32.PACK_AB_MERGE_C R44, R95, R44, RZ ;  /* 0x0000002c5f2c723e */ /* 0x000fe400048070ff */
[----:B------:R-:W-:Y:S02]  /*c060*/  F2FP.SATFINITE.E4M3.F32.PACK_AB_MERGE_C R43, R47, R94, R58 ;  /* 0x0000005e2f2b723e */ /* 0x000fe4000480703a */
[----:B------:R-:W-:Y:S01]  /*c070*/  F2FP.SATFINITE.E4M3.F32.PACK_AB_MERGE_C R47, R41, R92, R60 ;  /* 0x0000005c292f723e */ /* 0x000fe2000480703c */
[----:B------:R-:W-:Y:S01]  /*c080*/  IMAD.MOV.U32 R41, RZ, RZ, R42 ;  /* 0x000000ffff297224 */ /* 0x000fe200078e002a */
[----:B------:R-:W-:Y:S01]  /*c090*/  F2FP.SATFINITE.E4M3.F32.PACK_AB_MERGE_C R45, R57, R56, R44 ;  /* 0x00000038392d723e */ /* 0x000fe2000480702c */
[----:B------:R-:W-:Y:S01]  /*c0a0*/  IMAD.MOV.U32 R44, RZ, RZ, R50 ;  /* 0x000000ffff2c7224 */ /* 0x000fe200078e0032 */
[----:B------:R-:W-:-:S07]  /*c0b0*/  MOV R42, R49 ;  /* 0x00000031002a7202 */ /* 0x000fce0000000f00 */
.L_x_498:
[----:B------:R-:W-:Y:S05]  /*c0c0*/  BSYNC B2 ;  /* 0x0000000000027941 */ /* 0x000fea0003800000 */
.L_x_497:
[----:B------:R-:W-:-:S13]  /*c0d0*/  ISETP.GE.AND P4, PT, R55, R153, PT ;  /* 0x000000993700720c */ /* 0x000fda0003f86270 */
[--C-:B------:R-:W-:Y:S02]  /*c0e0*/  @!P4 SHF.R.S32.HI R49, RZ, 0x1f, R55.reuse ;  /* 0x0000001fff31c819 */ /* 0x100fe40000011437 */
[----:B------:R-:W-:-:S04]  /*c0f0*/  @!P4 IADD3 R51, P5, P6, R116, R142, R55 ;  /* 0x0000008e7433c210 */ /* 0x000fc80007ebe037 */
[----:B------:R-:W-:Y:S02]  /*c100*/  @!P4 IADD3.X R178, R0, R178, R49, P5, P6 ;  /* 0x000000b200b2c210 */ /* 0x000fe40002fec431 */
[----:B------:R-:W-:-:S05]  /*c110*/  IADD3 R48, P5, R53, R126, RZ ;  /* 0x0000007e35307210 */ /* 0x000fca0007fbe0ff */
[----:B------:R-:W-:Y:S01]  /*c120*/  IMAD.X R49, R52, 0x1, R127, P5 ;  /* 0x0000000134317824 */ /* 0x000fe200028e067f */
[----:B------:R-:W-:-:S04]  /*c130*/  @!P4 IADD3 R50, P5, R51, R126, RZ ;  /* 0x0000007e3332c210 */ /* 0x000fc80007fbe0ff */
[----:B0-----:R4:W-:Y:S01]  /*c140*/  STG.E.128 desc[UR54][R48.64], R40 ;  /* 0x0000002830007986 */ /* 0x0019e2000c101d36 */
[----:B------:R-:W-:-:S05]  /*c150*/  @!P4 IMAD.X R51, R178, 0x1, R127, P5 ;  /* 0x00000001b233c824 */ /* 0x000fca00028e067f */
[----:B-1----:R4:W-:Y:S03]  /*c160*/  @!P4 STG.E.128 desc[UR54][R50.64], R44 ;  /* 0x0000002c3200c986 */ /* 0x0029e6000c101d36 */
.L_x_488:
[----:B------:R-:W-:Y:S05]  /*c170*/  BSYNC B1 ;  /* 0x0000000000017941 */ /* 0x000fea0003800000 */
.L_x_487:
[-C--:B0--34-:R-:W-:Y:S02]  /*c180*/  IMAD R40, R144, R138.reuse, RZ ;  /* 0x0000008a90287224 */ /* 0x099fe400078e02ff */
[----:B------:R-:W-:-:S04]  /*c190*/  IMAD.WIDE.U32 R140, R211, R138, R140 ;  /* 0x0000008ad38c7225 */ /* 0x000fc800078e008c */
[----:B------:R-:W-:Y:S01]  /*c1a0*/  IMAD R53, R211, R139, R40 ;  /* 0x0000008bd3357224 */ /* 0x000fe200078e0228 */
[----:B------:R-:W-:Y:S06]  /*c1b0*/  @P2 BRA `(.L_x_457) ;  /* 0x0000003000942947 */ /* 0x000fec0003800000 */
[----:B------:R-:W-:Y:S01]  /*c1c0*/  ISETP.NE.AND P2, PT, R32, RZ, PT ;  /* 0x000000ff2000720c */ /* 0x000fe20003f45270 */
[----:B------:R-:W-:Y:S01]  /*c1d0*/  BSSY B1, `(.L_x_499) ;  /* 0x00000f8000017945 */ /* 0x000fe20003800000 */
[----:B------:R-:W-:-:S11]  /*c1e0*/  IMAD.IADD R53, R141, 0x1, R53 ;  /* 0x000000018d357824 */ /* 0x000fd600078e0235 */
[----:B------:R-:W-:Y:S05]  /*c1f0*/  @!P2 BRA `(.L_x_500) ;  /* 0x0000000c00d4a947 */ /* 0x000fea0003800000 */
[----:B------:R-:W-:Y:S01]  /*c200*/  SEL R40, R97, R158, !P0 ;  /* 0x0000009e61287207 */ /* 0x000fe20004000000 */
[----:B------:R-:W-:Y:S01]  /*c210*/  BSSY B2, `(.L_x_501) ;  /* 0x00000f1000027945 */ /* 0x000fe20003800000 */
[----:B------:R-:W-:Y:S02]  /*c220*/  IADD3 R49, P2, P4, R116, R140, R20 ;  /* 0x0000008c74317210 */ /* 0x000fe40007c5e014 */
[----:B------:R-:W-:Y:S02]  /*c230*/  SHF.R.S32.HI R41, RZ, 0x1f, R40 ;  /* 0x0000001fff297819 */ /* 0x000fe40000011428 */
[----:B------:R-:W-:Y:S02]  /*c240*/  IADD3.X R42, R0, R53, R28, P2, P4 ;  /* 0x00000035002a7210 */ /* 0x000fe400017e841c */
[----:B------:R-:W-:-:S04]  /*c250*/  LEA.HI R40, R41, R40, RZ, 0x5 ;  /* 0x0000002829287211 */ /* 0x000fc800078f28ff */
[----:B------:R-:W-:-:S05]  /*c260*/  LEA.HI.SX32 R41, R40, R15, 0x1b ;  /* 0x0000000f28297211 */ /* 0x000fca00078fdaff */
[----:B------:R-:W-:-:S05]  /*c270*/  IMAD.SHL.U32 R43, R41, 0x10, RZ ;  /* 0x00000010292b7824 */ /* 0x000fca00078e00ff */
[----:B------:R-:W-:-:S13]  /*c280*/  ISETP.GE.AND P2, PT, R43, R153, PT ;  /* 0x000000992b00720c */ /* 0x000fda0003f46270 */
[--C-:B------:R-:W-:Y:S02]  /*c290*/  @!P2 SHF.R.S32.HI R40, RZ, 0x1f, R43.reuse ;  /* 0x0000001fff28a819 */ /* 0x100fe4000001142b */
[----:B------:R-:W-:-:S04]  /*c2a0*/  @!P2 IADD3 R51, P4, P5, R116, R140, R43 ;  /* 0x0000008c7433a210 */ /* 0x000fc80007d9e02b */
[----:B------:R-:W-:Y:S02]  /*c2b0*/  @!P2 IADD3.X R40, R0, R53, R40, P4, P5 ;  /* 0x000000350028a210 */ /* 0x000fe400027ea428 */
[----:B------:R-:W-:-:S04]  /*c2c0*/  IADD3 R48, P4, R49, R126, RZ ;  /* 0x0000007e31307210 */ /* 0x000fc80007f9e0ff */
[----:B------:R-:W-:Y:S02]  /*c2d0*/  IADD3.X R49, R42, R127, RZ, P4, !PT ;  /* 0x0000007f2a317210 */ /* 0x000fe400027fe4ff */
[----:B------:R-:W-:-:S05]  /*c2e0*/  @!P2 IADD3 R50, P4, R51, R126, RZ ;  /* 0x0000007e3332a210 */ /* 0x000fca0007f9e0ff */
[----:B------:R-:W-:Y:S01]  /*c2f0*/  @!P2 IMAD.X R51, R40, 0x1, R127, P4 ;  /* 0x000000012833a824 */ /* 0x000fe200020e067f */
[----:B------:R-:W-:Y:S02]  /*c300*/  SHF.R.S32.HI R40, RZ, 0x1f, R41 ;  /* 0x0000001fff287819 */ /* 0x000fe40000011429 */
[----:B------:R-:W-:Y:S02]  /*c310*/  ISETP.GE.AND P4, PT, R22, R136, PT ;  /* 0x000000881600720c */ /* 0x000fe40003f86270 */
        /* <DEDUP_REMOVED lines=17> */
[----:B------:R-:W-:Y:S01]  /*c430*/  SHF.R.U32.HI R61, RZ, 0x8, R65 ;  /* 0x00000008ff3d7819 */ /* 0x000fe20000011641 */
[----:B------:R-:W-:Y:S01]  /*c440*/  IMAD.SHL.U32 R40, R54, 0x100, RZ ;  /* 0x0000010036287824 */ /* 0x000fe200078e00ff */
[----:B------:R-:W-:Y:S01]  /*c450*/  SHF.R.U32.HI R63, RZ, 0x8, R67 ;  /* 0x00000008ff3f7819 */ /* 0x000fe20000011643 */
[----:B------:R-:W-:Y:S01]  /*c460*/  IMAD.MOV.U32 R54, RZ, RZ, R42 ;  /* 0x000000ffff367224 */ /* 0x000fe200078e002a */
[----:B------:R-:W-:Y:S01]  /*c470*/  LOP3.LUT R55, R77, 0xff0000ff, RZ, 0xc0, !PT ;  /* 0xff0000ff4d377812 */ /* 0x000fe200078ec0ff */
[----:B------:R-:W-:Y:S01]  /*c480*/  IMAD.SHL.U32 R61, R61, 0x100, RZ ;  /* 0x000001003d3d7824 */ /* 0x000fe200078e00ff */
[--C-:B------:R-:W-:Y:S01]  /*c490*/  SHF.R.U32.HI R64, RZ, 0x8, R79.reuse ;  /* 0x00000008ff407819 */ /* 0x100fe2000001164f */
[----:B------:R-:W-:Y:S01]  /*c4a0*/  IMAD.SHL.U32 R63, R63, 0x100, RZ ;  /* 0x000001003f3f7824 */ /* 0x000fe200078e00ff */
[----:B------:R-:W-:Y:S01]  /*c4b0*/  MOV R52, R41 ;  /* 0x0000002900347202 */ /* 0x000fe20000000f00 */
[----:B------:R-:W-:Y:S01]  /*c4c0*/  IMAD.U32 R41, R66, 0x10000, RZ ;  /* 0x0001000042297824 */ /* 0x000fe200078e00ff */
[----:B------:R-:W-:-:S02]  /*c4d0*/  SHF.R.U32.HI R62, RZ, 0x10, R79 ;  /* 0x00000010ff3e7819 */ /* 0x000fc4000001164f */
[----:B------:R-:W-:Y:S02]  /*c4e0*/  LOP3.LUT R40, R55, 0xff00, R40, 0xf8, !PT ;  /* 0x0000ff0037287812 */ /* 0x000fe400078ef828 */
[----:B------:R-:W-:Y:S02]  /*c4f0*/  LOP3.LUT R58, R65, 0xff0000ff, RZ, 0xc0, !PT ;  /* 0xff0000ff413a7812 */ /* 0x000fe400078ec0ff */
[----:B------:R-:W-:Y:S02]  /*c500*/  LOP3.LUT R60, R67, 0xff0000ff, RZ, 0xc0, !PT ;  /* 0xff0000ff433c7812 */ /* 0x000fe400078ec0ff */
[----:B------:R-:W-:Y:S02]  /*c510*/  LOP3.LUT R56, R79, 0xff0000ff, RZ, 0xc0, !PT ;  /* 0xff0000ff4f387812 */ /* 0x000fe400078ec0ff */
[----:B------:R-:W-:Y:S02]  /*c520*/  SHF.L.U32 R55, R64, 0x8, RZ ;  /* 0x0000000840377819 */ /* 0x000fe400000006ff */
[----:B------:R-:W-:Y:S01]  /*c530*/  LOP3.LUT R42, R40, 0xff0000, R41, 0xf8, !PT ;  /* 0x00ff0000282a7812 */ /* 0x000fe200078ef829 */
[----:B------:R-:W-:Y:S01]  /*c540*/  IMAD.U32 R40, R62, 0x10000, RZ ;  /* 0x000100003e287824 */ /* 0x000fe200078e00ff */
[----:B------:R-:W-:-:S02]  /*c550*/  LOP3.LUT R44, R58, 0xff00, R61, 0xf8, !PT ;  /* 0x0000ff003a2c7812 */ /* 0x000fc400078ef83d */
[----:B------:R-:W-:Y:S02]  /*c560*/  LOP3.LUT R64, R60, 0xff00, R63, 0xf8, !PT ;  /* 0x0000ff003c407812 */ /* 0x000fe400078ef83f */
[----:B------:R-:W-:Y:S02]  /*c570*/  LOP3.LUT R55, R56, 0xff00, R55, 0xf8, !PT ;  /* 0x0000ff0038377812 */ /* 0x000fe400078ef837 */
[----:B------:R-:W-:Y:S02]  /*c580*/  F2FP.F16.E4M3.UNPACK_B R63, R162.H1 ;  /* 0x000000a2ff3f723e */ /* 0x000fe400030006ff */
[----:B------:R-:W-:Y:S02]  /*c590*/  F2FP.F16.E4M3.UNPACK_B R60, R59.H1 ;  /* 0x0000003bff3c723e */ /* 0x000fe400030006ff */
[----:B------:R-:W-:Y:S02]  /*c5a0*/  F2FP.F16.E4M3.UNPACK_B R58, R57.H1 ;  /* 0x00000039ff3a723e */ /* 0x000fe400030006ff */
[----:B------:R-:W-:Y:S01]  /*c5b0*/  LOP3.LUT R41, R55, 0xff0000, R40, 0xf8, !PT ;  /* 0x00ff000037297812 */ /* 0x000fe200078ef828 */
[----:B------:R-:W-:Y:S01]  /*c5c0*/  HADD2.F32 R40, -RZ, R63.H0_H0 ;  /* 0x2000003fff287230 */ /* 0x000fe20000004100 */
[----:B------:R-:W-:Y:S01]  /*c5d0*/  F2FP.F16.E4M3.UNPACK_B R61, R164.H1 ;  /* 0x000000a4ff3d723e */ /* 0x000fe200030006ff */
[----:B------:R-:W-:Y:S01]  /*c5e0*/  HADD2.F32 R56, -RZ, R60.H0_H0 ;  /* 0x2000003cff387230 */ /* 0x000fe20000004100 */
[----:B------:R-:W-:Y:S01]  /*c5f0*/  SHF.R.U32.HI R67, RZ, 0x10, R67 ;  /* 0x00000010ff437819 */ /* 0x000fe20000011643 */
[----:B------:R-:W-:Y:S01]  /*c600*/  HADD2.F32 R55, -RZ, R58.H0_H0 ;  /* 0x2000003aff377230 */ /* 0x000fe20000004100 */
[----:B------:R-:W-:Y:S01]  /*c610*/  SHF.R.U32.HI R65, RZ, 0x10, R65 ;  /* 0x00000010ff417819 */ /* 0x000fe20000011641 */
[----:B------:R-:W-:-:S02]  /*c620*/  HADD2.F32 R62, -RZ, R61.H0_H0 ;  /* 0x2000003dff3e7230 */ /* 0x000fc40000004100 */
[CC--:B------:R-:W-:Y:S01]  /*c630*/  FMUL.FTZ R66, R56.reuse, R40.reuse ;  /* 0x0000002838427220 */ /* 0x0c0fe20000410000 */
[----:B------:R-:W-:Y:S02]  /*c640*/  IMAD.U32 R67, R67, 0x10000, RZ ;  /* 0x0001000043437824 */ /* 0x000fe400078e00ff */
[C---:B------:R-:W-:Y:S01]  /*c650*/  FMUL.FTZ R77, R55.reuse, R40 ;  /* 0x00000028374d7220 */ /* 0x040fe20000410000 */
[----:B------:R-:W-:Y:S02]  /*c660*/  HADD2.F32 R58, -RZ, R58.H1_H1 ;  /* 0x3000003aff3a7230 */ /* 0x000fe40000004100 */
[-C--:B------:R-:W-:Y:S01]  /*c670*/  FFMA.FTZ R55, R55, R62.reuse, -R66 ;  /* 0x0000003e37377223 */ /* 0x080fe20000010842 */
[----:B------:R-:W-:Y:S01]  /*c680*/  SHF.L.U32 R65, R65, 0x10, RZ ;  /* 0x0000001041417819 */ /* 0x000fe200000006ff */
[----:B------:R-:W-:Y:S01]  /*c690*/  FFMA.FTZ R56, R56, R62, R77 ;  /* 0x0000003e38387223 */ /* 0x000fe2000001004d */
[----:B------:R-:W-:Y:S01]  /*c6a0*/  HADD2.F32 R62, -RZ, R63.H1_H1 ;  /* 0x3000003fff3e7230 */ /* 0x000fe20000004100 */
[----:B------:R-:W-:Y:S01]  /*c6b0*/  LOP3.LUT R40, R64, 0xff0000, R67, 0xf8, !PT ;  /* 0x00ff000040287812 */ /* 0x000fe200078ef843 */
[----:B------:R-:W-:Y:S01]  /*c6c0*/  HADD2.F32 R63, -RZ, R60.H1_H1 ;  /* 0x3000003cff3f7230 */ /* 0x000fe20000004100 */
[----:B------:R-:W-:Y:S01]  /*c6d0*/  F2FP.F16.E4M3.UNPACK_B R162, R162 ;  /* 0x000000a2ffa2723e */ /* 0x000fe200020006ff */
[----:B------:R-:W-:Y:S01]  /*c6e0*/  HADD2.F32 R64, -RZ, R61.H1_H1 ;  /* 0x3000003dff407230 */ /* 0x000fe20000004100 */
[----:B------:R-:W-:Y:S01]  /*c6f0*/  F2FP.F16.E4M3.UNPACK_B R60, R59 ;  /* 0x0000003bff3c723e */ /* 0x000fe200020006ff */
[-C--:B------:R-:W-:Y:S01]  /*c700*/  FMUL.FTZ R66, R58, R62.reuse ;  /* 0x0000003e3a427220 */ /* 0x080fe20000410000 */
[----:B------:R-:W-:Y:S01]  /*c710*/  F2FP.F16.E4M3.UNPACK_B R61, R57 ;  /* 0x00000039ff3d723e */ /* 0x000fe200020006ff */
[----:B------:R-:W-:Y:S01]  /*c720*/  FMUL.FTZ R57, R63, R62 ;  /* 0x0000003e3f397220 */ /* 0x000fe20000410000 */
[----:B------:R-:W-:Y:S01]  /*c730*/  LOP3.LUT R44, R44, 0xff0000, R65, 0xf8, !PT ;  /* 0x00ff00002c2c7812 */ /* 0x000fe200078ef841 */
[----:B------:R-:W-:Y:S01]  /*c740*/  HADD2.F32 R65, -RZ, R162.H0_H0 ;  /* 0x200000a2ff417230 */ /* 0x000fe20000004100 */
[----:B------:R-:W-:Y:S01]  /*c750*/  F2FP.F16.E4M3.UNPACK_B R164, R164 ;  /* 0x000000a4ffa4723e */ /* 0x000fe200020006ff */
[----:B------:R-:W-:-:S02]  /*c760*/  HADD2.F32 R62, -RZ, R60.H0_H0 ;  /* 0x2000003cff3e7230 */ /* 0x000fc40000004100 */
[-C--:B------:R-:W-:Y:S01]  /*c770*/  FFMA.FTZ R58, R58, R64.reuse, -R57 ;  /* 0x000000403a3a7223 */ /* 0x080fe20000010839 */
[----:B------:R-:W-:Y:S02]  /*c780*/  HADD2.F32 R59, -RZ, R61.H0_H0 ;  /* 0x2000003dff3b7230 */ /* 0x000fe40000004100 */
[----:B------:R-:W-:Y:S01]  /*c790*/  FFMA.FTZ R57, R63, R64, R66 ;  /* 0x000000403f397223 */ /* 0x000fe20000010042 */
[----:B------:R-:W-:Y:S02]  /*c7a0*/  HADD2.F32 R64, -RZ, R164.H0_H0 ;  /* 0x200000a4ff407230 */ /* 0x000fe40000004100 */
[-C--:B------:R-:W-:Y:S01]  /*c7b0*/  FMUL.FTZ R66, R62, R65.reuse ;  /* 0x000000413e427220 */ /* 0x080fe20000410000 */
[----:B------:R-:W-:Y:S02]  /*c7c0*/  HADD2.F32 R162, -RZ, R162.H1_H1 ;  /* 0x300000a2ffa27230 */ /* 0x000fe40000004100 */
[----:B------:R-:W-:Y:S01]  /*c7d0*/  FMUL.FTZ R65, R59, R65 ;  /* 0x000000413b417220 */ /* 0x000fe20000410000 */
[----:B------:R-:W-:-:S02]  /*c7e0*/  HADD2.F32 R63, -RZ, R60.H1_H1 ;  /* 0x3000003cff3f7230 */ /* 0x000fc40000004100 */
[-C--:B------:R-:W-:Y:S01]  /*c7f0*/  FFMA.FTZ R59, R59, R64.reuse, -R66 ;  /* 0x000000403b3b7223 */ /* 0x080fe20000010842 */
[----:B------:R-:W-:Y:S02]  /*c800*/  HADD2.F32 R61, -RZ, R61.H1_H1 ;  /* 0x3000003dff3d7230 */ /* 0x000fe40000004100 */
        /* <DEDUP_REMOVED lines=8> */
[----:B------:R-:W-:Y:S01]  /*c890*/  HADD2.F32 R67, -RZ, R62.H0_H0 ;  /* 0x2000003eff437230 */ /* 0x000fe20000004100 */
[----:B------:R-:W-:Y:S01]  /*c8a0*/  F2FP.F16.E4M3.UNPACK_B R61, R54.H1 ;  /* 0x00000036ff3d723e */ /* 0x000fe200030006ff */
[----:B------:R-:W-:-:S02]  /*c8b0*/  HADD2.F32 R65, -RZ, R64.H0_H0 ;  /* 0x20000040ff417230 */ /* 0x000fc40000004100 */
[----:B------:R-:W-:Y:S01]  /*c8c0*/  FFMA.FTZ R77, R63, R164, R162 ;  /* 0x000000a43f4d7223 */ /* 0x000fe200000100a2 */
[----:B------:R-:W-:Y:S01]  /*c8d0*/  HADD2.F32 R76, -RZ, R62.H1_H1 ;  /* 0x3000003eff4c7230 */ /* 0x000fe20000004100 */
[----:B------:R-:W-:Y:S01]  /*c8e0*/  F2FP.F16.E4M3.UNPACK_B R163, R163 ;  /* 0x000000a3ffa3723e */ /* 0x000fe200020006ff */
[--C-:B------:R-:W-:Y:S02]  /*c8f0*/  HADD2.F32 R62, -RZ, R61.reuse.H0_H0 ;  /* 0x2000003dff3e7230 */ /* 0x100fe40000004100 */
[-C--:B------:R-:W-:Y:S01]  /*c900*/  FMUL.FTZ R79, R65, R67.reuse ;  /* 0x00000043414f7220 */ /* 0x080fe20000410000 */
[----:B------:R-:W-:Y:S01]  /*c910*/  HADD2.F32 R63, -RZ, R66.H0_H0 ;  /* 0x20000042ff3f7230 */ /* 0x000fe20000004100 */
[----:B------:R-:W-:Y:S01]  /*c920*/  F2FP.F16.E4M3.UNPACK_B R54, R54 ;  /* 0x00000036ff36723e */ /* 0x000fe200020006ff */
[----:B------:R-:W-:Y:S02]  /*c930*/  HADD2.F32 R64, -RZ, R64.H1_H1 ;  /* 0x30000040ff407230 */ /* 0x000fe40000004100 */
[----:B------:R-:W-:Y:S01]  /*c940*/  FMUL.FTZ R90, R62, R67 ;  /* 0x000000433e5a7220 */ /* 0x000fe20000410000 */
[----:B------:R-:W-:-:S02]  /*c950*/  HADD2.F32 R61, -RZ, R61.H1_H1 ;  /* 0x3000003dff3d7230 */ /* 0x000fc40000004100 */
[-C--:B------:R-:W-:Y:S01]  /*c960*/  FFMA.FTZ R88, R62, R63.reuse, -R79 ;  /* 0x0000003f3e587223 */ /* 0x080fe2000001084f */
[----:B------:R-:W-:Y:S02]  /*c970*/  HADD2.F32 R66, -RZ, R66.H1_H1 ;  /* 0x30000042ff427230 */ /* 0x000fe40000004100 */
[CC--:B------:R-:W-:Y:S01]  /*c980*/  FMUL.FTZ R62, R64.reuse, R76.reuse ;  /* 0x0000004c403e7220 */ /* 0x0c0fe20000410000 */
[----:B------:R-:W-:Y:S01]  /*c990*/  FFMA.FTZ R90, R65, R63, R90 ;  /* 0x0000003f415a7223 */ /* 0x000fe2000001005a */
[C---:B------:R-:W-:Y:S01]  /*c9a0*/  FMUL.FTZ R67, R61.reuse, R76 ;  /* 0x0000004c3d437220 */ /* 0x040fe20000410000 */
[----:B------:R-:W-:Y:S01]  /*c9b0*/  F2FP.F16.E4M3.UNPACK_B R165, R165 ;  /* 0x000000a5ffa5723e */ /* 0x000fe200020006ff */
[----:B------:R-:W-:Y:S01]  /*c9c0*/  FFMA.FTZ R89, R61, R66, -R62 ;  /* 0x000000423d597223 */ /* 0x000fe2000001083e */
[----:B------:R-:W-:Y:S01]  /*c9d0*/  F2FP.F16.E4M3.UNPACK_B R61, R46 ;  /* 0x0000002eff3d723e */ /* 0x000fe200020006ff */
[--C-:B------:R-:W-:Y:S02]  /*c9e0*/  HADD2.F32 R65, -RZ, R163.reuse.H0_H0 ;  /* 0x200000a3ff417230 */ /* 0x100fe40000004100 */
[----:B------:R-:W-:Y:S01]  /*c9f0*/  FFMA.FTZ R91, R64, R66, R67 ;  /* 0x00000042405b7223 */ /* 0x000fe20000010043 */
[----:B------:R-:W-:Y:S01]  /*ca00*/  HADD2.F32 R163, -RZ, R163.H1_H1 ;  /* 0x300000a3ffa37230 */ /* 0x000fe20000004100 */
[----:B------:R-:W-:Y:S01]  /*ca10*/  F2FP.SATFINITE.E4M3.F32.PACK_AB_MERGE_C R55, R58, R55, RZ ;  /* 0x000000373a37723e */ /* 0x000fe200048070ff */
[--C-:B------:R-:W-:Y:S01]  /*ca20*/  HADD2.F32 R62, -RZ, R61.reuse.H0_H0 ;  /* 0x2000003dff3e7230 */ /* 0x100fe20000004100 */
[----:B------:R-:W-:Y:S01]  /*ca30*/  F2FP.SATFINITE.E4M3.F32.PACK_AB_MERGE_C R57, R57, R56, RZ ;  /* 0x000000383939723e */ /* 0x000fe200048070ff */
[----:B------:R-:W-:Y:S01]  /*ca40*/  HADD2.F32 R46, -RZ, R54.H0_H0 ;  /* 0x20000036ff2e7230 */ /* 0x000fe20000004100 */
[----:B------:R-:W-:Y:S01]  /*ca50*/  F2FP.F16.E4M3.UNPACK_B R58, R52 ;  /* 0x00000034ff3a723e */ /* 0x000fe200020006ff */
[----:B------:R-:W-:-:S02]  /*ca60*/  HADD2.F32 R61, -RZ, R61.H1_H1 ;  /* 0x3000003dff3d7230 */ /* 0x000fc40000004100 */
[-C--:B------:R-:W-:Y:S01]  /*ca70*/  FMUL.FTZ R67, R62, R65.reuse ;  /* 0x000000413e437220 */ /* 0x080fe20000410000 */
[----:B------:R-:W-:Y:S02]  /*ca80*/  HADD2.F32 R54, -RZ, R54.H1_H1 ;  /* 0x30000036ff367230 */ /* 0x000fe40000004100 */
[----:B------:R-:W-:Y:S01]  /*ca90*/  FMUL.FTZ R65, R46, R65 ;  /* 0x000000412e417220 */ /* 0x000fe20000410000 */
[--C-:B------:R-:W-:Y:S02]  /*caa0*/  HADD2.F32 R63, -RZ, R165.reuse.H0_H0 ;  /* 0x200000a5ff3f7230 */ /* 0x100fe40000004100 */
[CC--:B------:R-:W-:Y:S01]  /*cab0*/  FMUL.FTZ R79, R61.reuse, R163.reuse ;  /* 0x000000a33d4f7220 */ /* 0x0c0fe20000410000 */
[----:B------:R-:W-:Y:S02]  /*cac0*/  HADD2.F32 R165, -RZ, R165.H1_H1 ;  /* 0x300000a5ffa57230 */ /* 0x000fe40000004100 */
[----:B------:R-:W-:Y:S01]  /*cad0*/  FMUL.FTZ R64, R54, R163 ;  /* 0x000000a336407220 */ /* 0x000fe20000410000 */
[----:B------:R-:W-:Y:S01]  /*cae0*/  F2FP.SATFINITE.E4M3.F32.PACK_AB_MERGE_C R56, R78, R59, R55 ;  /* 0x0000003b4e38723e */ /* 0x000fe20004807037 */
[-C--:B------:R-:W-:Y:S01]  /*caf0*/  FFMA.FTZ R67, R46, R63.reuse, -R67 ;  /* 0x0000003f2e437223 */ /* 0x080fe20000010843 */
[----:B------:R-:W-:Y:S01]  /*cb00*/  FFMA.FTZ R46, R62, R63, R65 ;  /* 0x0000003f3e2e7223 */ /* 0x000fe20000010041 */
[-C--:B------:R-:W-:Y:S01]  /*cb10*/  FFMA.FTZ R54, R54, R165.reuse, -R79 ;  /* 0x000000a536367223 */ /* 0x080fe2000001084f */
[----:B------:R-:W-:Y:S01]  /*cb20*/  FFMA.FTZ R165, R61, R165, R64 ;  /* 0x000000a53da57223 */ /* 0x000fe20000010040 */
[----:B------:R-:W-:-:S02]  /*cb30*/  F2FP.F16.E4M3.UNPACK_B R61, R45 ;  /* 0x0000002dff3d723e */ /* 0x000fc400020006ff */
[----:B------:R-:W-:Y:S02]  /*cb40*/  F2FP.F16.E4M3.UNPACK_B R65, R44 ;  /* 0x0000002cff41723e */ /* 0x000fe400020006ff */
[----:B------:R-:W-:Y:S01]  /*cb50*/  F2FP.SATFINITE.E4M3.F32.PACK_AB_MERGE_C R55, R77, R60, R57 ;  /* 0x0000003c4d37723e */ /* 0x000fe20004807039 */
[----:B------:R-:W-:Y:S01]  /*cb60*/  HADD2.F32 R59, -RZ, R61.H0_H0 ;  /* 0x2000003dff3b7230 */ /* 0x000fe20000004100 */
[----:B------:R-:W-:Y:S01]  /*cb70*/  F2FP.F16.E4M3.UNPACK_B R63, R42 ;  /* 0x0000002aff3f723e */ /* 0x000fe200020006ff */
[----:B------:R-:W-:Y:S01]  /*cb80*/  HADD2.F32 R60, -RZ, R65.H0_H0 ;  /* 0x20000041ff3c7230 */ /* 0x000fe20000004100 */
[----:B------:R-:W-:Y:S01]  /*cb90*/  F2FP.SATFINITE.E4M3.F32.PACK_AB_MERGE_C R88, R89, R88, RZ ;  /* 0x000000585958723e */ /* 0x000fe200048070ff */
[----:B------:R-:W-:Y:S01]  /*cba0*/  HADD2.F32 R57, -RZ, R58.H0_H0 ;  /* 0x2000003aff397230 */ /* 0x000fe20000004100 */
[----:B------:R-:W-:Y:S01]  /*cbb0*/  F2FP.F16.E4M3.UNPACK_B R42, R42.H1 ;  /* 0x0000002aff2a723e */ /* 0x000fe200030006ff */
[----:B------:R-:W-:Y:S02]  /*cbc0*/  HADD2.F32 R64, -RZ, R63.H0_H0 ;  /* 0x2000003fff407230 */ /* 0x000fe40000004100 */
[----:B------:R-:W-:Y:S01]  /*cbd0*/  FMUL.FTZ R66, R59, R60 ;  /* 0x0000003c3b427220 */ /* 0x000fe20000410000 */
[----:B------:R-:W-:-:S02]  /*cbe0*/  HADD2.F32 R62, -RZ, R61.H1_H1 ;  /* 0x3000003dff3e7230 */ /* 0x000fc40000004100 */
[C---:B------:R-:W-:Y:S01]  /*cbf0*/  FMUL.FTZ R76, R57.reuse, R60 ;  /* 0x0000003c394c7220 */ /* 0x040fe20000410000 */
[----:B------:R-:W-:Y:S01]  /*cc00*/  HADD2.F32 R65, -RZ, R65.H1_H1 ;  /* 0x30000041ff417230 */ /* 0x000fe20000004100 */
[----:B------:R-:W-:Y:S01]  /*cc10*/  F2FP.SATFINITE.E4M3.F32.PACK_AB_MERGE_C R54, R54, R67, R88 ;  /* 0x000000433636723e */ /* 0x000fe20004807058 */
[----:B------:R-:W-:Y:S02]  /*cc20*/  HADD2.F32 R60, -RZ, R58.H1_H1 ;  /* 0x3000003aff3c7230 */ /* 0x000fe40000004100 */
[-C--:B------:R-:W-:Y:S01]  /*cc30*/  FFMA.FTZ R57, R57, R64.reuse, -R66 ;  /* 0x0000004039397223 */ /* 0x080fe20000010842 */
[----:B------:R-:W-:Y:S01]  /*cc40*/  FFMA.FTZ R58, R59, R64, R76 ;  /* 0x000000403b3a7223 */ /* 0x000fe2000001004c */
[----:B------:R-:W-:Y:S02]  /*cc50*/  HADD2.F32 R63, -RZ, R63.H1_H1 ;  /* 0x3000003fff3f7230 */ /* 0x000fe40000004100 */
[-C--:B------:R-:W-:Y:S01]  /*cc60*/  FMUL.FTZ R67, R62, R65.reuse ;  /* 0x000000413e437220 */ /* 0x080fe20000410000 */
[----:B------:R-:W-:Y:S01]  /*cc70*/  FMUL.FTZ R65, R60, R65 ;  /* 0x000000413c417220 */ /* 0x000fe20000410000 */
[----:B------:R-:W-:-:S02]  /*cc80*/  F2FP.F16.E4M3.UNPACK_B R61, R45.H1 ;  /* 0x0000002dff3d723e */ /* 0x000fc400030006ff */
[----:B------:R-:W-:Y:S01]  /*cc90*/  F2FP.F16.E4M3.UNPACK_B R64, R44.H1 ;  /* 0x0000002cff40723e */ /* 0x000fe200030006ff */
[-C--:B------:R-:W-:Y:S01]  /*cca0*/  FFMA.FTZ R45, R62, R63.reuse, R65 ;  /* 0x0000003f3e2d7223 */ /* 0x080fe20000010041 */
[----:B------:R-:W-:Y:S01]  /*ccb0*/  F2FP.F16.E4M3.UNPACK_B R59, R52.H1 ;  /* 0x00000034ff3b723e */ /* 0x000fe200030006ff */
[----:B------:R-:W-:Y:S01]  /*ccc0*/  FFMA.FTZ R52, R60, R63, -R67 ;  /* 0x0000003f3c347223 */ /* 0x000fe20000010843 */
[----:B------:R-:W-:Y:S01]  /*ccd0*/  HADD2.F32 R60, -RZ, R61.H0_H0 ;  /* 0x2000003dff3c7230 */ /* 0x000fe20000004100 */
[----:B------:R-:W-:Y:S01]  /*cce0*/  F2FP.F16.E4M3.UNPACK_B R66, R40.H1 ;  /* 0x00000028ff42723e */ /* 0x000fe200030006ff */
[----:B------:R-:W-:Y:S01]  /*ccf0*/  HADD2.F32 R65, -RZ, R64.H0_H0 ;  /* 0x20000040ff417230 */ /* 0x000fe20000004100 */
[----:B------:R-:W-:Y:S01]  /*cd00*/  F2FP.SATFINITE.E4M3.F32.PACK_AB_MERGE_C R90, R91, R90, RZ ;  /* 0x0000005a5b5a723e */ /* 0x000fe200048070ff */
[----:B------:R-:W-:Y:S02]  /*cd10*/  HADD2.F32 R44, -RZ, R59.H0_H0 ;  /* 0x2000003bff2c7230 */ /* 0x000fe40000004100 */
[----:B------:R-:W-:-:S02]  /*cd20*/  HADD2.F32 R61, -RZ, R61.H1_H1 ;  /* 0x3000003dff3d7230 */ /* 0x000fc40000004100 */
[-C--:B------:R-:W-:Y:S01]  /*cd30*/  FMUL.FTZ R67, R60, R65.reuse ;  /* 0x000000413c437220 */ /* 0x080fe20000410000 */
[----:B------:R-:W-:Y:S02]  /*cd40*/  HADD2.F32 R64, -RZ, R64.H1_H1 ;  /* 0x30000040ff407230 */ /* 0x000fe40000004100 */
[----:B------:R-:W-:Y:S01]  /*cd50*/  FMUL.FTZ R65, R44, R65 ;  /* 0x000000412c417220 */ /* 0x000fe20000410000 */
[----:B------:R-:W-:Y:S01]  /*cd60*/  HADD2.F32 R59, -RZ, R59.H1_H1 ;  /* 0x3000003bff3b7230 */ /* 0x000fe20000004100 */
[----:B------:R-:W-:Y:S01]  /*cd70*/  F2FP.SATFINITE.E4M3.F32.PACK_AB_MERGE_C R46, R165, R46, R90 ;  /* 0x0000002ea52e723e */ /* 0x000fe2000480705a */
[--C-:B------:R-:W-:Y:S02]  /*cd80*/  HADD2.F32 R63, -RZ, R42.reuse.H0_H0 ;  /* 0x2000002aff3f7230 */ /* 0x100fe40000004100 */
[----:B------:R-:W-:Y:S02]  /*cd90*/  HADD2.F32 R62, -RZ, R42.H1_H1 ;  /* 0x3000002aff3e7230 */ /* 0x000fe40000004100 */
[-C--:B------:R-:W-:Y:S01]  /*cda0*/  FMUL.FTZ R42, R61, R64.reuse ;  /* 0x000000403d2a7220 */ /* 0x080fe20000410000 */
[C---:B------:R-:W-:Y:S01]  /*cdb0*/  FMUL.FTZ R64, R59.reuse, R64 ;  /* 0x000000403b407220 */ /* 0x040fe20000410000 */
[----:B------:R-:W-:Y:S01]  /*cdc0*/  FFMA.FTZ R78, R60, R63, R65 ;  /* 0x0000003f3c4e7223 */ /* 0x000fe20000010041 */
[----:B------:R-:W-:Y:S01]  /*cdd0*/  F2FP.F16.E4M3.UNPACK_B R65, R40 ;  /* 0x00000028ff41723e */ /* 0x000fe200020006ff */
[-C--:B------:R-:W-:Y:S01]  /*cde0*/  FFMA.FTZ R88, R59, R62.reuse, -R42 ;  /* 0x0000003e3b587223 */ /* 0x080fe2000001082a */
[----:B------:R-:W-:Y:S01]  /*cdf0*/  F2FP.F16.E4M3.UNPACK_B R59, R47 ;  /* 0x0000002fff3b723e */ /* 0x000fe200020006ff */
[----:B------:R-:W-:Y:S01]  /*ce00*/  FFMA.FTZ R79, R61, R62, R64 ;  /* 0x0000003e3d4f7223 */ /* 0x000fe20000010040 */
[----:B------:R-:W-:Y:S01]  /*ce10*/  F2FP.F16.E4M3.UNPACK_B R42, R43 ;  /* 0x0000002bff2a723e */ /* 0x000fe200020006ff */
[----:B------:R-:W-:Y:S01]  /*ce20*/  FFMA.FTZ R77, R44, R63, -R67 ;  /* 0x0000003f2c4d7223 */ /* 0x000fe20000010843 */
[----:B------:R-:W-:Y:S01]  /*ce30*/  F2FP.F16.E4M3.UNPACK_B R60, R47.H1 ;  /* 0x0000002fff3c723e */ /* 0x000fe200030006ff */
[----:B------:R-:W-:Y:S01]  /*ce40*/  HADD2.F32 R61, -RZ, R59.H0_H0 ;  /* 0x2000003bff3d7230 */ /* 0x000fe20000004100 */
[----:B------:R-:W-:Y:S01]  /*ce50*/  F2FP.F16.E4M3.UNPACK_B R62, R41 ;  /* 0x00000029ff3e723e */ /* 0x000fe200020006ff */
[----:B------:R-:W-:Y:S01]  /*ce60*/  HADD2.F32 R67, -RZ, R65.H0_H0 ;  /* 0x20000041ff437230 */ /* 0x000fe20000004100 */
[----:B------:R-:W-:Y:S01]  /*ce70*/  F2FP.F16.E4M3.UNPACK_B R43, R43.H1 ;  /* 0x0000002bff2b723e */ /* 0x000fe200030006ff */
[----:B------:R-:W-:Y:S01]  /*ce80*/  HADD2.F32 R44, -RZ, R42.H0_H0 ;  /* 0x2000002aff2c7230 */ /* 0x000fe20000004100 */
[----:B------:R-:W-:Y:S01]  /*ce90*/  F2FP.F16.E4M3.UNPACK_B R41, R41.H1 ;  /* 0x00000029ff29723e */ /* 0x000fe200030006ff */
[----:B------:R-:W-:-:S02]  /*cea0*/  HADD2.F32 R40, -RZ, R60.H0_H0 ;  /* 0x2000003cff287230 */ /* 0x000fc40000004100 */
[-C--:B------:R-:W-:Y:S01]  /*ceb0*/  FMUL.FTZ R89, R61, R67.reuse ;  /* 0x000000433d597220 */ /* 0x080fe20000410000 */
[----:B------:R-:W-:Y:S02]  /*cec0*/  HADD2.F32 R76, -RZ, R66.H0_H0 ;  /* 0x20000042ff4c7230 */ /* 0x000fe40000004100 */
[----:B------:R-:W-:Y:S01]  /*ced0*/  FMUL.FTZ R90, R44, R67 ;  /* 0x000000432c5a7220 */ /* 0x000fe20000410000 */
[----:B------:R-:W-:Y:S01]  /*cee0*/  HADD2.F32 R63, -RZ, R62.H0_H0 ;  /* 0x2000003eff3f7230 */ /* 0x000fe20000004100 */
[----:B------:R-:W-:Y:S01]  /*cef0*/  F2FP.SATFINITE.E4M3.F32.PACK_AB_MERGE_C R77, R88, R77, RZ ;  /* 0x0000004d584d723e */ /* 0x000fe200048070ff */
[----:B------:R-:W-:Y:S02]  /*cf00*/  HADD2.F32 R47, -RZ, R43.H0_H0 ;  /* 0x2000002bff2f7230 */ /* 0x000fe40000004100 */
[----:B------:R-:W-:Y:S01]  /*cf10*/  FMUL.FTZ R92, R40, R76 ;  /* 0x0000004c285c7220 */ /* 0x000fe20000410000 */
[----:B------:R-:W-:Y:S02]  /*cf20*/  HADD2.F32 R60, -RZ, R60.H1_H1 ;  /* 0x3000003cff3c7230 */ /* 0x000fe40000004100 */
[----:B------:R-:W-:Y:S01]  /*cf30*/  FFMA.FTZ R89, R44, R63, -R89 ;  /* 0x0000003f2c597223 */ /* 0x000fe20000010859 */
[----:B------:R-:W-:-:S02]  /*cf40*/  HADD2.F32 R66, -RZ, R66.H1_H1 ;  /* 0x30000042ff427230 */ /* 0x000fc40000004100 */
[----:B------:R-:W-:Y:S01]  /*cf50*/  FMUL.FTZ R67, R47, R76 ;  /* 0x0000004c2f437220 */ /* 0x000fe20000410000 */
[----:B------:R-:W-:Y:S02]  /*cf60*/  HADD2.F32 R43, -RZ, R43.H1_H1 ;  /* 0x3000002bff2b7230 */ /* 0x000fe40000004100 */
        /* <DEDUP_REMOVED lines=10> */
[----:B------:R-:W-:Y:S01]  /*d010*/  FMUL.FTZ R47, R59, R65 ;  /* 0x000000413b2f7220 */ /* 0x000fe20000410000 */
        /* <DEDUP_REMOVED lines=10> */
[----:B------:R-:W-:Y:S01]  /*d0c0*/  F2FP.SATFINITE.E4M3.F32.PACK_AB_MERGE_C R43, R42, R89, R43 ;  /* 0x000000592a2b723e */ /* 0x000fe2000480702b */
[----:B------:R-:W-:Y:S01]  /*d0d0*/  IMAD.MOV.U32 R44, RZ, RZ, R55 ;  /* 0x000000ffff2c7224 */ /* 0x000fe200078e0037 */
[----:B------:R-:W-:Y:S01]  /*d0e0*/  F2FP.SATFINITE.E4M3.F32.PACK_AB_MERGE_C R41, R52, R57, R77 ;  /* 0x000000393429723e */ /* 0x000fe2000480704d */
[----:B------:R-:W-:Y:S01]  /*d0f0*/  IMAD.MOV.U32 R42, RZ, RZ, R54 ;  /* 0x000000ffff2a7224 */ /* 0x000fe200078e0036 */
[----:B------:R-:W-:-:S02]  /*d100*/  F2FP.SATFINITE.E4M3.F32.PACK_AB_MERGE_C R45, R45, R58, R78 ;  /* 0x0000003a2d2d723e */ /* 0x000fc4000480704e */
[----:B------:R-:W-:-:S07]  /*d110*/  F2FP.SATFINITE.E4M3.F32.PACK_AB_MERGE_C R47, R59, R90, R60 ;  /* 0x0000005a3b2f723e */ /* 0x000fce000480703c */
.L_x_502:
[----:B------:R-:W-:Y:S05]  /*d120*/  BSYNC B2 ;  /* 0x0000000000027941 */ /* 0x000fea0003800000 */
.L_x_501:
[----:B0-----:R0:W-:Y:S04]  /*d130*/  STG.E.128 desc[UR54][R48.64], R40 ;  /* 0x0000002830007986 */ /* 0x0011e8000c101d36 */
[----:B-1----:R0:W-:Y:S02]  /*d140*/  @!P2 STG.E.128 desc[UR54][R50.64], R44 ;  /* 0x0000002c3200a986 */ /* 0x0021e4000c101d36 */
.L_x_500:
[----:B------:R-:W-:Y:S05]  /*d150*/  BSYNC B1 ;  /* 0x0000000000017941 */ /* 0x000fea0003800000 */
.L_x_499:
        /* <DEDUP_REMOVED lines=8> */
[----:B------:R-:W-:-:S04]  /*d1e0*/  LEA.HI R40, R41, R40, RZ, 0x5 ;  /* 0x0000002829287211 */ /* 0x000fc800078f28ff */
[----:B------:R-:W-:-:S04]  /*d1f0*/  LEA.HI.SX32 R41, R40, R21, 0x1b ;  /* 0x0000001528297211 */ /* 0x000fc800078fdaff */
[----:B------:R-:W-:-:S04]  /*d200*/  SHF.L.U32 R43, R41, 0x4, RZ ;  /* 0x00000004292b7819 */ /* 0x000fc800000006ff */
[----:B------:R-:W-:-:S13]  /*d210*/  ISETP.GE.AND P2, PT, R43, R153, PT ;  /* 0x000000992b00720c */ /* 0x000fda0003f46270 */
[--C-:B------:R-:W-:Y:S02]  /*d220*/  @!P2 SHF.R.S32.HI R40, RZ, 0x1f, R43.reuse ;  /* 0x0000001fff28a819 */ /* 0x100fe4000001142b */
[----:B------:R-:W-:-:S04]  /*d230*/  @!P2 IADD3 R51, P4, P5, R116, R140, R43 ;  /* 0x0000008c7433a210 */ /* 0x000fc80007d9e02b */
[----:B------:R-:W-:Y:S02]  /*d240*/  @!P2 IADD3.X R40, R0, R53, R40, P4, P5 ;  /* 0x000000350028a210 */ /* 0x000fe400027ea428 */
[----:B------:R-:W-:-:S05]  /*d250*/  IADD3 R48, P4, R49, R126, RZ ;  /* 0x0000007e31307210 */ /* 0x000fca0007f9e0ff */
[----:B------:R-:W-:Y:S01]  /*d260*/  IMAD.X R49, R42, 0x1, R127, P4 ;  /* 0x000000012a317824 */ /* 0x000fe200020e067f */
        /* <DEDUP_REMOVED lines=19> */
[----:B------:R-:W-:Y:S01]  /*d3a0*/  LOP3.LUT R55, R81, 0xff0000ff, RZ, 0xc0, !PT ;  /* 0xff0000ff51377812 */ /* 0x000fe200078ec0ff */
[----:B-1----:R-:W-:Y:S01]  /*d3b0*/  IMAD.MOV.U32 R60, RZ, RZ, R44 ;  /* 0x000000ffff3c7224 */ /* 0x002fe200078e002c */
[----:B------:R-:W-:Y:S01]  /*d3c0*/  SHF.R.U32.HI R63, RZ, 0x8, R83 ;  /* 0x00000008ff3f7819 */ /* 0x000fe20000011653 */
[----:B------:R-:W-:Y:S01]  /*d3d0*/  IMAD.SHL.U32 R40, R54, 0x100, RZ ;  /* 0x0000010036287824 */ /* 0x000fe200078e00ff */
[----:B------:R-:W-:Y:S01]  /*d3e0*/  SHF.R.U32.HI R58, RZ, 0x8, R71 ;  /* 0x00000008ff3a7819 */ /* 0x000fe20000011647 */
[----:B------:R-:W-:Y:S01]  /*d3f0*/  IMAD.MOV.U32 R52, RZ, RZ, R41 ;  /* 0x000000ffff347224 */ /* 0x000fe200078e0029 */
[----:B------:R-:W-:Y:S02]  /*d400*/  SHF.R.U32.HI R66, RZ, 0x10, R81 ;  /* 0x00000010ff427819 */ /* 0x000fe40000011651 */
[----:B------:R-:W-:Y:S01]  /*d410*/  LOP3.LUT R55, R55, 0xff00, R40, 0xf8, !PT ;  /* 0x0000ff0037377812 */ /* 0x000fe200078ef828 */
[----:B------:R-:W-:Y:S01]  /*d420*/  IMAD.SHL.U32 R40, R63, 0x100, RZ ;  /* 0x000001003f287824 */ /* 0x000fe200078e00ff */
[----:B------:R-:W-:Y:S01]  /*d430*/  LOP3.LUT R59, R83, 0xff0000ff, RZ, 0xc0, !PT ;  /* 0xff0000ff533b7812 */ /* 0x000fe200078ec0ff */
[----:B------:R-:W-:Y:S01]  /*d440*/  IMAD.SHL.U32 R44, R58, 0x100, RZ ;  /* 0x000001003a2c7824 */ /* 0x000fe200078e00ff */
[----:B------:R-:W-:-:S02]  /*d450*/  SHF.R.U32.HI R62, RZ, 0x8, R69 ;  /* 0x00000008ff3e7819 */ /* 0x000fc40000011645 */
[----:B------:R-:W-:Y:S02]  /*d460*/  SHF.R.U32.HI R64, RZ, 0x10, R83 ;  /* 0x00000010ff407819 */ /* 0x000fe40000011653 */
[----:B------:R-:W-:Y:S01]  /*d470*/  LOP3.LUT R61, R71, 0xff0000ff, RZ, 0xc0, !PT ;  /* 0xff0000ff473d7812 */ /* 0x000fe200078ec0ff */
[----:B------:R-:W-:Y:S01]  /*d480*/  IMAD.SHL.U32 R41, R62, 0x100, RZ ;  /* 0x000001003e297824 */ /* 0x000fe200078e00ff */
[----:B------:R-:W-:Y:S01]  /*d490*/  MOV R54, R42 ;  /* 0x0000002a00367202 */ /* 0x000fe20000000f00 */
[----:B------:R-:W-:Y:S01]  /*d4a0*/  IMAD.U32 R42, R66, 0x10000, RZ ;  /* 0x00010000422a7824 */ /* 0x000fe200078e00ff */
[----:B------:R-:W-:Y:S02]  /*d4b0*/  LOP3.LUT R59, R59, 0xff00, R40, 0xf8, !PT ;  /* 0x0000ff003b3b7812 */ /* 0x000fe400078ef828 */
[----:B------:R-:W-:Y:S02]  /*d4c0*/  LOP3.LUT R66, R61, 0xff00, R44, 0xf8, !PT ;  /* 0x0000ff003d427812 */ /* 0x000fe400078ef82c */
[----:B------:R-:W-:-:S02]  /*d4d0*/  SHF.L.U32 R40, R64, 0x10, RZ ;  /* 0x0000001040287819 */ /* 0x000fc400000006ff */
[----:B------:R-:W-:Y:S02]  /*d4e0*/  LOP3.LUT R56, R69, 0xff0000ff, RZ, 0xc0, !PT ;  /* 0xff0000ff45387812 */ /* 0x000fe400078ec0ff */
[----:B------:R-:W-:Y:S02]  /*d4f0*/  F2FP.F16.E4M3.UNPACK_B R64, R154.H1 ;  /* 0x0000009aff40723e */ /* 0x000fe400030006ff */
[----:B------:R-:W-:Y:S02]  /*d500*/  F2FP.F16.E4M3.UNPACK_B R61, R60.H1 ;  /* 0x0000003cff3d723e */ /* 0x000fe400030006ff */
[----:B------:R-:W-:Y:S02]  /*d510*/  F2FP.F16.E4M3.UNPACK_B R58, R57.H1 ;  /* 0x00000039ff3a723e */ /* 0x000fe400030006ff */
[----:B------:R-:W-:Y:S02]  /*d520*/  LOP3.LUT R40, R59, 0xff0000, R40, 0xf8, !PT ;  /* 0x00ff00003b287812 */ /* 0x000fe400078ef828 */
[----:B------:R-:W-:-:S02]  /*d530*/  SHF.R.U32.HI R67, RZ, 0x10, R69 ;  /* 0x00000010ff437819 */ /* 0x000fc40000011645 */
[----:B------:R-:W-:Y:S02]  /*d540*/  SHF.R.U32.HI R65, RZ, 0x10, R71 ;  /* 0x00000010ff417819 */ /* 0x000fe40000011647 */
[----:B------:R-:W-:Y:S01]  /*d550*/  LOP3.LUT R63, R56, 0xff00, R41, 0xf8, !PT ;  /* 0x0000ff00383f7812 */ /* 0x000fe200078ef829 */
[----:B------:R-:W-:Y:S01]  /*d560*/  HADD2.F32 R41, -RZ, R64.H0_H0 ;  /* 0x20000040ff297230 */ /* 0x000fe20000004100 */
[----:B------:R-:W-:Y:S01]  /*d570*/  LOP3.LUT R42, R55, 0xff0000, R42, 0xf8, !PT ;  /* 0x00ff0000372a7812 */ /* 0x000fe200078ef82a */
[----:B------:R-:W-:Y:S01]  /*d580*/  HADD2.F32 R56, -RZ, R61.H0_H0 ;  /* 0x2000003dff387230 */ /* 0x000fe20000004100 */
[----:B------:R-:W-:Y:S01]  /*d590*/  F2FP.F16.E4M3.UNPACK_B R59, R156.H1 ;  /* 0x0000009cff3b723e */ /* 0x000fe200030006ff */
[----:B------:R-:W-:Y:S01]  /*d5a0*/  HADD2.F32 R55, -RZ, R58.H0_H0 ;  /* 0x2000003aff377230 */ /* 0x000fe20000004100 */
[----:B------:R-:W-:Y:S01]  /*d5b0*/  F2FP.F16.E4M3.UNPACK_B R154, R154 ;  /* 0x0000009aff9a723e */ /* 0x000fe200020006ff */
[----:B------:R-:W-:Y:S02]  /*d5c0*/  IMAD.U32 R44, R67, 0x10000, RZ ;  /* 0x00010000432c7824 */ /* 0x000fe400078e00ff */
[----:B------:R-:W-:Y:S01]  /*d5d0*/  FMUL.FTZ R68, R56, R41 ;  /* 0x0000002938447220 */ /* 0x000fe20000410000 */
[----:B------:R-:W-:-:S02]  /*d5e0*/  IMAD.U32 R65, R65, 0x10000, RZ ;  /* 0x0001000041417824 */ /* 0x000fc400078e00ff */
[----:B------:R-:W-:Y:S01]  /*d5f0*/  FMUL.FTZ R67, R55, R41 ;  /* 0x0000002937437220 */ /* 0x000fe20000410000 */
[--C-:B------:R-:W-:Y:S01]  /*d600*/  HADD2.F32 R62, -RZ, R59.reuse.H0_H0 ;  /* 0x2000003bff3e7230 */ /* 0x100fe20000004100 */
[----:B------:R-:W-:Y:S01]  /*d610*/  LOP3.LUT R44, R63, 0xff0000, R44, 0xf8, !PT ;  /* 0x00ff00003f2c7812 */ /* 0x000fe200078ef82c */
[----:B------:R-:W-:Y:S01]  /*d620*/  HADD2.F32 R63, -RZ, R59.H1_H1 ;  /* 0x3000003bff3f7230 */ /* 0x000fe20000004100 */
[----:B------:R-:W-:Y:S01]  /*d630*/  LOP3.LUT R41, R66, 0xff0000, R65, 0xf8, !PT ;  /* 0x00ff000042297812 */ /* 0x000fe200078ef841 */
[----:B------:R-:W-:Y:S02]  /*d640*/  HADD2.F32 R65, -RZ, R64.H1_H1 ;  /* 0x30000040ff417230 */ /* 0x000fe40000004100 */
[-C--:B------:R-:W-:Y:S01]  /*d650*/  FFMA.FTZ R55, R55, R62.reuse, -R68 ;  /* 0x0000003e37377223 */ /* 0x080fe20000010844 */
[----:B------:R-:W-:Y:S01]  /*d660*/  FFMA.FTZ R56, R56, R62, R67 ;  /* 0x0000003e38387223 */ /* 0x000fe20000010043 */
[----:B------:R-:W-:Y:S01]  /*d670*/  HADD2.F32 R62, -RZ, R61.H1_H1 ;  /* 0x3000003dff3e7230 */ /* 0x000fe20000004100 */
[----:B------:R-:W-:Y:S01]  /*d680*/  F2FP.F16.E4M3.UNPACK_B R60, R60 ;  /* 0x0000003cff3c723e */ /* 0x000fe200020006ff */
[----:B------:R-:W-:Y:S01]  /*d690*/  HADD2.F32 R59, -RZ, R58.H1_H1 ;  /* 0x3000003aff3b7230 */ /* 0x000fe20000004100 */
[----:B------:R-:W-:Y:S01]  /*d6a0*/  F2FP.F16.E4M3.UNPACK_B R57, R57 ;  /* 0x00000039ff39723e */ /* 0x000fe200020006ff */
[----:B------:R-:W-:-:S02]  /*d6b0*/  HADD2.F32 R64, -RZ, R154.H0_H0 ;  /* 0x2000009aff407230 */ /* 0x000fc40000004100 */
[CC--:B------:R-:W-:Y:S01]  /*d6c0*/  FMUL.FTZ R66, R62.reuse, R65.reuse ;  /* 0x000000413e427220 */ /* 0x0c0fe20000410000 */
[----:B------:R-:W-:Y:S01]  /*d6d0*/  F2FP.F16.E4M3.UNPACK_B R156, R156 ;  /* 0x0000009cff9c723e */ /* 0x000fe200020006ff */
[C---:B------:R-:W-:Y:S01]  /*d6e0*/  FMUL.FTZ R65, R59.reuse, R65 ;  /* 0x000000413b417220 */ /* 0x040fe20000410000 */
[----:B------:R-:W-:Y:S02]  /*d6f0*/  HADD2.F32 R61, -RZ, R60.H0_H0 ;  /* 0x2000003cff3d7230 */ /* 0x000fe40000004100 */
[-C--:B------:R-:W-:Y:S01]  /*d700*/  FFMA.FTZ R70, R59, R63.reuse, -R66 ;  /* 0x0000003f3b467223 */ /* 0x080fe20000010842 */
[----:B------:R-:W-:Y:S02]  /*d710*/  HADD2.F32 R58, -RZ, R57.H0_H0 ;  /* 0x20000039ff3a7230 */ /* 0x000fe40000004100 */
[----:B------:R-:W-:Y:S01]  /*d720*/  FFMA.FTZ R69, R62, R63, R65 ;  /* 0x0000003f3e457223 */ /* 0x000fe20000010041 */
[----:B------:R-:W-:Y:S02]  /*d730*/  HADD2.F32 R59, -RZ, R156.H0_H0 ;  /* 0x2000009cff3b7230 */ /* 0x000fe40000004100 */
[----:B------:R-:W-:Y:S01]  /*d740*/  FMUL.FTZ R63, R61, R64 ;  /* 0x000000403d3f7220 */ /* 0x000fe20000410000 */
[----:B------:R-:W-:-:S02]  /*d750*/  HADD2.F32 R154, -RZ, R154.H1_H1 ;  /* 0x3000009aff9a7230 */ /* 0x000fc40000004100 */
[C---:B------:R-:W-:Y:S01]  /*d760*/  FMUL.FTZ R64, R58.reuse, R64 ;  /* 0x000000403a407220 */ /* 0x040fe20000410000 */
[----:B------:R-:W-:Y:S02]  /*d770*/  HADD2.F32 R60, -RZ, R60.H1_H1 ;  /* 0x3000003cff3c7230 */ /* 0x000fe40000004100 */
        /* <DEDUP_REMOVED lines=16> */
[----:B------:R-:W-:Y:S02]  /*d880*/  HADD2.F32 R58, -RZ, R57.H0_H0 ;  /* 0x20000039ff3a7230 */ /* 0x000fe40000004100 */
[-C--:B------:R-:W-:Y:S01]  /*d890*/  FMUL.FTZ R71, R61, R63.reuse ;  /* 0x0000003f3d477220 */ /* 0x080fe20000410000 */
[----:B------:R-:W-:Y:S01]  /*d8a0*/  HADD2.F32 R60, -RZ, R62.H0_H0 ;  /* 0x2000003eff3c7230 */ /* 0x000fe20000004100 */
[----:B------:R-:W-:Y:S01]  /*d8b0*/  F2FP.F16.E4M3.UNPACK_B R54, R54 ;  /* 0x00000036ff36723e */ /* 0x000fe200020006ff */
[----:B------:R-:W-:Y:S02]  /*d8c0*/  HADD2.F32 R59, -RZ, R59.H1_H1 ;  /* 0x3000003bff3b7230 */ /* 0x000fe40000004100 */
[----:B------:R-:W-:Y:S01]  /*d8d0*/  FMUL.FTZ R78, R58, R63 ;  /* 0x0000003f3a4e7220 */ /* 0x000fe20000410000 */
[----:B------:R-:W-:-:S02]  /*d8e0*/  HADD2.F32 R57, -RZ, R57.H1_H1 ;  /* 0x30000039ff397230 */ /* 0x000fc40000004100 */
[----:B------:R-:W-:Y:S01]  /*d8f0*/  FFMA.FTZ R76, R58, R60, -R71 ;  /* 0x0000003c3a4c7223 */ /* 0x000fe20000010847 */
[----:B------:R-:W-:Y:S02]  /*d900*/  HADD2.F32 R62, -RZ, R62.H1_H1 ;  /* 0x3000003eff3e7230 */ /* 0x000fe40000004100 */
[----:B------:R-:W-:Y:S01]  /*d910*/  FMUL.FTZ R58, R59, R64 ;  /* 0x000000403b3a7220 */ /* 0x000fe20000410000 */
[----:B------:R-:W-:Y:S01]  /*d920*/  FFMA.FTZ R78, R61, R60, R78 ;  /* 0x0000003c3d4e7223 */ /* 0x000fe2000001004e */
[C---:B------:R-:W-:Y:S01]  /*d930*/  FMUL.FTZ R64, R57.reuse, R64 ;  /* 0x0000004039407220 */ /* 0x040fe20000410000 */
[----:B------:R-:W-:Y:S01]  /*d940*/  F2FP.F16.E4M3.UNPACK_B R157, R157 ;  /* 0x0000009dff9d723e */ /* 0x000fe200020006ff */
[----:B------:R-:W-:Y:S01]  /*d950*/  FFMA.FTZ R77, R57, R62, -R58 ;  /* 0x0000003e394d7223 */ /* 0x000fe2000001083a */
[----:B------:R-:W-:Y:S01]  /*d960*/  F2FP.F16.E4M3.UNPACK_B R57, R46 ;  /* 0x0000002eff39723e */ /* 0x000fe200020006ff */
[----:B------:R-:W-:Y:S02]  /*d970*/  HADD2.F32 R61, -RZ, R155.H0_H0 ;  /* 0x2000009bff3d7230 */ /* 0x000fe40000004100 */
[----:B------:R-:W-:Y:S01]  /*d980*/  FFMA.FTZ R79, R59, R62, R64 ;  /* 0x0000003e3b4f7223 */ /* 0x000fe20000010040 */
[----:B------:R-:W-:Y:S01]  /*d990*/  HADD2.F32 R46, -RZ, R54.H0_H0 ;  /* 0x20000036ff2e7230 */ /* 0x000fe20000004100 */
[----:B------:R-:W-:Y:S01]  /*d9a0*/  F2FP.SATFINITE.E4M3.F32.PACK_AB_MERGE_C R55, R70, R55, RZ ;  /* 0x000000374637723e */ /* 0x000fe200048070ff */
[----:B------:R-:W-:Y:S01]  /*d9b0*/  HADD2.F32 R58, -RZ, R57.H0_H0 ;  /* 0x20000039ff3a7230 */ /* 0x000fe20000004100 */
[----:B------:R-:W-:Y:S01]  /*d9c0*/  F2FP.F16.E4M3.UNPACK_B R64, R44 ;  /* 0x0000002cff40723e */ /* 0x000fe200020006ff */
[----:B------:R-:W-:Y:S01]  /*d9d0*/  HADD2.F32 R59, -RZ, R157.H0_H0 ;  /* 0x2000009dff3b7230 */ /* 0x000fe20000004100 */
[----:B------:R-:W-:Y:S01]  /*d9e0*/  F2FP.SATFINITE.E4M3.F32.PACK_AB_MERGE_C R69, R69, R56, RZ ;  /* 0x000000384545723e */ /* 0x000fe200048070ff */
[----:B------:R-:W-:-:S02]  /*d9f0*/  HADD2.F32 R155, -RZ, R155.H1_H1 ;  /* 0x3000009bff9b7230 */ /* 0x000fc40000004100 */
[-C--:B------:R-:W-:Y:S01]  /*da00*/  FMUL.FTZ R63, R58, R61.reuse ;  /* 0x0000003d3a3f7220 */ /* 0x080fe20000410000 */
[----:B------:R-:W-:Y:S02]  /*da10*/  HADD2.F32 R57, -RZ, R57.H1_H1 ;  /* 0x30000039ff397230 */ /* 0x000fe40000004100 */
[C---:B------:R-:W-:Y:S01]  /*da20*/  FMUL.FTZ R61, R46.reuse, R61 ;  /* 0x0000003d2e3d7220 */ /* 0x040fe20000410000 */
[----:B------:R-:W-:Y:S02]  /*da30*/  HADD2.F32 R54, -RZ, R54.H1_H1 ;  /* 0x30000036ff367230 */ /* 0x000fe40000004100 */
[----:B------:R-:W-:Y:S01]  /*da40*/  FFMA.FTZ R63, R46, R59, -R63 ;  /* 0x0000003b2e3f7223 */ /* 0x000fe2000001083f */
[----:B------:R-:W-:Y:S02]  /*da50*/  HADD2.F32 R157, -RZ, R157.H1_H1 ;  /* 0x3000009dff9d7230 */ /* 0x000fe40000004100 */
[C---:B------:R-:W-:Y:S01]  /*da60*/  FMUL.FTZ R71, R57.reuse, R155 ;  /* 0x0000009b39477220 */ /* 0x040fe20000410000 */
[----:B------:R-:W-:Y:S01]  /*da70*/  FFMA.FTZ R46, R58, R59, R61 ;  /* 0x0000003b3a2e7223 */ /* 0x000fe2000001003d */
[C---:B------:R-:W-:Y:S01]  /*da80*/  FMUL.FTZ R60, R54.reuse, R155 ;  /* 0x0000009b363c7220 */ /* 0x040fe20000410000 */
[----:B------:R-:W-:Y:S01]  /*da90*/  F2FP.F16.E4M3.UNPACK_B R59, R45 ;  /* 0x0000002dff3b723e */ /* 0x000fe200020006ff */
[-C--:B------:R-:W-:Y:S01]  /*daa0*/  FFMA.FTZ R54, R54, R157.reuse, -R71 ;  /* 0x0000009d36367223 */ /* 0x080fe20000010847 */
[----:B------:R-:W-:Y:S01]  /*dab0*/  F2FP.F16.E4M3.UNPACK_B R58, R52 ;  /* 0x00000034ff3a723e */ /* 0x000fe200020006ff */
[----:B------:R-:W-:Y:S01]  /*dac0*/  FFMA.FTZ R157, R57, R157, R60 ;  /* 0x0000009d399d7223 */ /* 0x000fe2000001003c */
[----:B------:R-:W-:Y:S01]  /*dad0*/  F2FP.SATFINITE.E4M3.F32.PACK_AB_MERGE_C R56, R68, R65, R55 ;  /* 0x000000414438723e */ /* 0x000fe20004807037 */
[--C-:B------:R-:W-:Y:S01]  /*dae0*/  HADD2.F32 R60, -RZ, R59.reuse.H0_H0 ;  /* 0x2000003bff3c7230 */ /* 0x100fe20000004100 */
[----:B------:R-:W-:Y:S01]  /*daf0*/  F2FP.SATFINITE.E4M3.F32.PACK_AB_MERGE_C R76, R77, R76, RZ ;  /* 0x0000004c4d4c723e */ /* 0x000fe200048070ff */
[----:B------:R-:W-:Y:S01]  /*db00*/  HADD2.F32 R65, -RZ, R64.H0_H0 ;  /* 0x20000040ff417230 */ /* 0x000fe20000004100 */
[----:B------:R-:W-:Y:S01]  /*db10*/  F2FP.F16.E4M3.UNPACK_B R62, R42 ;  /* 0x0000002aff3e723e */ /* 0x000fe200020006ff */
[----:B------:R-:W-:Y:S01]  /*db20*/  HADD2.F32 R57, -RZ, R58.H0_H0 ;  /* 0x2000003aff397230 */ /* 0x000fe20000004100 */
[----:B------:R-:W-:Y:S01]  /*db30*/  F2FP.SATFINITE.E4M3.F32.PACK_AB_MERGE_C R55, R67, R66, R69 ;  /* 0x000000424337723e */ /* 0x000fe20004807045 */
[----:B------:R-:W-:Y:S01]  /*db40*/  HADD2.F32 R61, -RZ, R59.H1_H1 ;  /* 0x3000003bff3d7230 */ /* 0x000fe20000004100 */
[----:B------:R-:W-:Y:S01]  /*db50*/  F2FP.SATFINITE.E4M3.F32.PACK_AB_MERGE_C R54, R54, R63, R76 ;  /* 0x0000003f3636723e */ /* 0x000fe2000480704c */
[----:B------:R-:W-:-:S02]  /*db60*/  HADD2.F32 R63, -RZ, R62.H0_H0 ;  /* 0x2000003eff3f7230 */ /* 0x000fc40000004100 */
[CC--:B------:R-:W-:Y:S01]  /*db70*/  FMUL.FTZ R66, R60.reuse, R65.reuse ;  /* 0x000000413c427220 */ /* 0x0c0fe20000410000 */
[----:B------:R-:W-:Y:S01]  /*db80*/  FMUL.FTZ R65, R57, R65 ;  /* 0x0000004139417220 */ /* 0x000fe20000410000 */
[----:B------:R-:W-:Y:S01]  /*db90*/  HADD2.F32 R64, -RZ, R64.H1_H1 ;  /* 0x30000040ff407230 */ /* 0x000fe20000004100 */
[----:B------:R-:W-:Y:S01]  /*dba0*/  F2FP.F16.E4M3.UNPACK_B R52, R52.H1 ;  /* 0x00000034ff34723e */ /* 0x000fe200030006ff */
        /* <DEDUP_REMOVED lines=9> */
[----:B------:R-:W-:Y:S01]  /*dc40*/  FFMA.FTZ R67, R61, R62, R64 ;  /* 0x0000003e3d437223 */ /* 0x000fe20000010040 */
[----:B------:R-:W-:-:S02]  /*dc50*/  HADD2.F32 R44, -RZ, R52.H0_H0 ;  /* 0x20000034ff2c7230 */ /* 0x000fc40000004100 */
[----:B------:R-:W-:Y:S01]  /*dc60*/  FFMA.FTZ R57, R57, R63, -R66 ;  /* 0x0000003f39397223 */ /* 0x000fe20000010842 */
[--C-:B------:R-:W-:Y:S01]  /*dc70*/  HADD2.F32 R59, -RZ, R45.reuse.H0_H0 ;  /* 0x2000002dff3b7230 */ /* 0x100fe20000004100 */
[----:B------:R-:W-:Y:S01]  /*dc80*/  F2FP.SATFINITE.E4M3.F32.PACK_AB_MERGE_C R78, R79, R78, RZ ;  /* 0x0000004e4f4e723e */ /* 0x000fe200048070ff */
[--C-:B------:R-:W-:Y:S02]  /*dc90*/  HADD2.F32 R61, -RZ, R60.reuse.H0_H0 ;  /* 0x2000003cff3d7230 */ /* 0x100fe40000004100 */
[----:B------:R-:W-:Y:S01]  /*dca0*/  HADD2.F32 R45, -RZ, R45.H1_H1 ;  /* 0x3000002dff2d7230 */ /* 0x000fe20000004100 */
[----:B------:R-:W-:Y:S01]  /*dcb0*/  F2FP.SATFINITE.E4M3.F32.PACK_AB_MERGE_C R46, R157, R46, R78 ;  /* 0x0000002e9d2e723e */ /* 0x000fe2000480704e */
[----:B------:R-:W-:Y:S02]  /*dcc0*/  HADD2.F32 R62, -RZ, R60.H1_H1 ;  /* 0x3000003cff3e7230 */ /* 0x000fe40000004100 */
[-C--:B------:R-:W-:Y:S01]  /*dcd0*/  FMUL.FTZ R63, R59, R61.reuse ;  /* 0x0000003d3b3f7220 */ /* 0x080fe20000410000 */
[----:B------:R-:W-:Y:S01]  /*dce0*/  FMUL.FTZ R64, R44, R61 ;  /* 0x0000003d2c407220 */ /* 0x000fe20000410000 */
[----:B------:R-:W-:-:S02]  /*dcf0*/  HADD2.F32 R52, -RZ, R52.H1_H1 ;  /* 0x30000034ff347230 */ /* 0x000fc40000004100 */
[--C-:B------:R-:W-:Y:S02]  /*dd00*/  HADD2.F32 R60, -RZ, R42.reuse.H0_H0 ;  /* 0x2000002aff3c7230 */ /* 0x100fe40000004100 */
[-C--:B------:R-:W-:Y:S01]  /*dd10*/  FMUL.FTZ R65, R45, R62.reuse ;  /* 0x0000003e2d417220 */ /* 0x080fe20000410000 */
[----:B------:R-:W-:Y:S02]  /*dd20*/  HADD2.F32 R61, -RZ, R42.H1_H1 ;  /* 0x3000002aff3d7230 */ /* 0x000fe40000004100 */
[----:B------:R-:W-:Y:S01]  /*dd30*/  FMUL.FTZ R62, R52, R62 ;  /* 0x0000003e343e7220 */ /* 0x000fe20000410000 */
[----:B------:R-:W-:Y:S01]  /*dd40*/  F2FP.F16.E4M3.UNPACK_B R42, R43 ;  /* 0x0000002bff2a723e */ /* 0x000fe200020006ff */
[-C--:B------:R-:W-:Y:S01]  /*dd50*/  FFMA.FTZ R69, R44, R60.reuse, -R63 ;  /* 0x0000003c2c457223 */ /* 0x080fe2000001083f */
[----:B------:R-:W-:Y:S01]  /*dd60*/  FFMA.FTZ R70, R59, R60, R64 ;  /* 0x0000003c3b467223 */ /* 0x000fe20000010040 */
[----:B------:R-:W-:Y:S01]  /*dd70*/  FFMA.FTZ R76, R52, R61, -R65 ;  /* 0x0000003d344c7223 */ /* 0x000fe20000010841 */
[----:B------:R-:W-:Y:S01]  /*dd80*/  F2FP.F16.E4M3.UNPACK_B R52, R47 ;  /* 0x0000002fff34723e */ /* 0x000fe200020006ff */
[----:B------:R-:W-:Y:S01]  /*dd90*/  FFMA.FTZ R71, R45, R61, R62 ;  /* 0x0000003d2d477223 */ /* 0x000fe2000001003e */
[----:B------:R-:W-:Y:S01]  /*dda0*/  F2FP.F16.E4M3.UNPACK_B R63, R41 ;  /* 0x00000029ff3f723e */ /* 0x000fe200020006ff */
[----:B------:R-:W-:Y:S01]  /*ddb0*/  HADD2.F32 R44, -RZ, R42.H0_H0 ;  /* 0x2000002aff2c7230 */ /* 0x000fe20000004100 */
[----:B------:R-:W-:Y:S01]  /*ddc0*/  F2FP.F16.E4M3.UNPACK_B R43, R43.H1 ;  /* 0x0000002bff2b723e */ /* 0x000fe200030006ff */
[----:B------:R-:W-:Y:S01]  /*ddd0*/  HADD2.F32 R59, -RZ, R52.H0_H0 ;  /* 0x20000034ff3b7230 */ /* 0x000fe20000004100 */
[----:B------:R-:W-:Y:S01]  /*dde0*/  F2FP.F16.E4M3.UNPACK_B R64, R41.H1 ;  /* 0x00000029ff40723e */ /* 0x000fe200030006ff */
[----:B------:R-:W-:Y:S01]  /*ddf0*/  HADD2.F32 R65, -RZ, R63.H0_H0 ;  /* 0x2000003fff417230 */ /* 0x000fe20000004100 */
[----:B------:R-:W-:Y:S01]  /*de00*/  F2FP.F16.E4M3.UNPACK_B R47, R47.H1 ;  /* 0x0000002fff2f723e */ /* 0x000fe200030006ff */
[----:B------:R-:W-:Y:S01]  /*de10*/  HADD2.F32 R45, -RZ, R43.H0_H0 ;  /* 0x2000002bff2d7230 */ /* 0x000fe20000004100 */
[-C--:B------:R-:W-:Y:S01]  /*de20*/  F2FP.F16.E4M3.UNPACK_B R60, R40.reuse.H1 ;  /* 0x00000028ff3c723e */ /* 0x080fe200030006ff */
[----:B------:R-:W-:Y:S01]  /*de30*/  HADD2.F32 R66, -RZ, R64.H0_H0 ;  /* 0x20000040ff427230 */ /* 0x000fe20000004100 */
[----:B------:R-:W-:Y:S01]  /*de40*/  F2FP.F16.E4M3.UNPACK_B R41, R40 ;  /* 0x00000028ff29723e */ /* 0x000fe200020006ff */
[----:B------:R-:W-:-:S02]  /*de50*/  HADD2.F32 R40, -RZ, R47.H0_H0 ;  /* 0x2000002fff287230 */ /* 0x000fc40000004100 */
[-C--:B------:R-:W-:Y:S01]  /*de60*/  FMUL.FTZ R77, R59, R65.reuse ;  /* 0x000000413b4d7220 */ /* 0x080fe20000410000 */
[----:B------:R-:W-:Y:S02]  /*de70*/  HADD2.F32 R62, -RZ, R60.H0_H0 ;  /* 0x2000003cff3e7230 */ /* 0x000fe40000004100 */
[----:B------:R-:W-:Y:S01]  /*de80*/  FMUL.FTZ R78, R44, R65 ;  /* 0x000000412c4e7220 */ /* 0x000fe20000410000 */
[-C--:B------:R-:W-:Y:S01]  /*de90*/  FMUL.FTZ R65, R45, R66.reuse ;  /* 0x000000422d417220 */ /* 0x080fe20000410000 */
[----:B------:R-:W-:Y:S02]  /*dea0*/  HADD2.F32 R47, -RZ, R47.H1_H1 ;  /* 0x3000002fff2f7230 */ /* 0x000fe40000004100 */
[C---:B------:R-:W-:Y:S01]  /*deb0*/  FMUL.FTZ R80, R40.reuse, R66 ;  /* 0x0000004228507220 */ /* 0x040fe20000410000 */
[----:B------:R-:W-:Y:S02]  /*dec0*/  HADD2.F32 R64, -RZ, R64.H1_H1 ;  /* 0x30000040ff407230 */ /* 0x000fe40000004100 */
[----:B------:R-:W-:Y:S01]  /*ded0*/  FFMA.FTZ R65, R40, R62, R65 ;  /* 0x0000003e28417223 */ /* 0x000fe20000010041 */
[----:B------:R-:W-:-:S02]  /*dee0*/  HADD2.F32 R43, -RZ, R43.H1_H1 ;  /* 0x3000002bff2b7230 */ /* 0x000fc40000004100 */
[----:B------:R-:W-:Y:S01]  /*def0*/  FFMA.FTZ R80, R45, R62, -R80 ;  /* 0x0000003e2d507223 */ /* 0x000fe20000010850 */
[----:B------:R-:W-:Y:S02]  /*df00*/  HADD2.F32 R52, -RZ, R52.H1_H1 ;  /* 0x30000034ff347230 */ /* 0x000fe40000004100 */
[-C--:B------:R-:W-:Y:S01]  /*df10*/  FMUL.FTZ R40, R47, R64.reuse ;  /* 0x000000402f287220 */ /* 0x080fe20000410000 */
[----:B------:R-:W-:Y:S02]  /*df20*/  HADD2.F32 R63, -RZ, R63.H1_H1 ;  /* 0x3000003fff3f7230 */ /* 0x000fe40000004100 */
[----:B------:R-:W-:Y:S01]  /*df30*/  FMUL.FTZ R64, R43, R64 ;  /* 0x000000402b407220 */ /* 0x000fe20000410000 */
[----:B------:R-:W-:Y:S01]  /*df40*/  HADD2.F32 R60, -RZ, R60.H1_H1 ;  /* 0x3000003cff3c7230 */ /* 0x000fe20000004100 */
[----:B------:R-:W-:Y:S01]  /*df50*/  F2FP.SATFINITE.E4M3.F32.PACK_AB_MERGE_C R69, R76, R69, RZ ;  /* 0x000000454c45723e */ /* 0x000fe200048070ff */
[----:B------:R-:W-:Y:S02]  /*df60*/  HADD2.F32 R42, -RZ, R42.H1_H1 ;  /* 0x3000002aff2a7230 */ /* 0x000fe40000004100 */
[----:B------:R-:W-:Y:S01]  /*df70*/  FMUL.FTZ R45, R52, R63 ;  /* 0x0000003f342d7220 */ /* 0x000fe20000410000 */
[----:B------:R-:W-:-:S02]  /*df80*/  HADD2.F32 R61, -RZ, R41.H0_H0 ;  /* 0x20000029ff3d7230 */ /* 0x000fc40000004100 */
[-C--:B------:R-:W-:Y:S01]  /*df90*/  FFMA.FTZ R43, R43, R60.reuse, -R40 ;  /* 0x0000003c2b2b7223 */ /* 0x080fe20000010828 */
[----:B------:R-:W-:Y:S02]  /*dfa0*/  HADD2.F32 R41, -RZ, R41.H1_H1 ;  /* 0x30000029ff297230 */ /* 0x000fe40000004100 */
[----:B------:R-:W-:Y:S01]  /*dfb0*/  FMUL.FTZ R63, R42, R63 ;  /* 0x0000003f2a3f7220 */ /* 0x000fe20000410000 */
[----:B------:R-:W-:Y:S01]  /*dfc0*/  FFMA.FTZ R64, R47, R60, R64 ;  /* 0x0000003c2f407223 */ /* 0x000fe20000010040 */
[-C--:B------:R-:W-:Y:S01]  /*dfd0*/  FFMA.FTZ R77, R44, R61.reuse, -R77 ;  /* 0x0000003d2c4d7223 */ /* 0x080fe2000001084d */
[----:B------:R-:W-:Y:S01]  /*dfe0*/  FFMA.FTZ R78, R59, R61, R78 ;  /* 0x0000003d3b4e7223 */ /* 0x000fe2000001004e */
[-C--:B------:R-:W-:Y:S01]  /*dff0*/  FFMA.FTZ R42, R42, R41.reuse, -R45 ;  /* 0x000000292a2a7223 */ /* 0x080fe2000001082d */
[----:B------:R-:W-:Y:S01]  /*e000*/  FFMA.FTZ R63, R52, R41, R63 ;  /* 0x00000029343f7223 */ /* 0x000fe2000001003f */
[----:B------:R-:W-:Y:S01]  /*e010*/  F2FP.SATFINITE.E4M3.F32.PACK_AB_MERGE_C R43, R43, R80, RZ ;  /* 0x000000502b2b723e */ /* 0x000fe200048070ff */
[----:B------:R-:W-:Y:S01]  /*e020*/  IMAD.MOV.U32 R40, RZ, RZ, R56 ;  /* 0x000000ffff287224 */ /* 0x000fe200078e0038 */
[----:B------:R-:W-:Y:S01]  /*e030*/  F2FP.SATFINITE.E4M3.F32.PACK_AB_MERGE_C R70, R71, R70, RZ ;  /* 0x000000464746723e */ /* 0x000fe200048070ff */
[----:B------:R-:W-:Y:S01]  /*e040*/  IMAD.MOV.U32 R44, RZ, RZ, R55 ;  /* 0x000000ffff2c7224 */ /* 0x000fe200078e0037 */
[----:B------:R-:W-:-:S02]  /*e050*/  F2FP.SATFINITE.E4M3.F32.PACK_AB_MERGE_C R64, R64, R65, RZ ;  /* 0x000000414040723e */ /* 0x000fc400048070ff */
[----:B------:R-:W-:Y:S02]  /*e060*/  F2FP.SATFINITE.E4M3.F32.PACK_AB_MERGE_C R43, R42, R77, R43 ;  /* 0x0000004d2a2b723e */ /* 0x000fe4000480702b */
[----:B------:R-:W-:Y:S02]  /*e070*/  F2FP.SATFINITE.E4M3.F32.PACK_AB_MERGE_C R41, R68, R57, R69 ;  /* 0x000000394429723e */ /* 0x000fe40004807045 */
[----:B------:R-:W-:Y:S02]  /*e080*/  F2FP.SATFINITE.E4M3.F32.PACK_AB_MERGE_C R45, R67, R58, R70 ;  /* 0x0000003a432d723e */ /* 0x000fe40004807046 */
[----:B------:R-:W-:Y:S02]  /*e090*/  F2FP.SATFINITE.E4M3.F32.PACK_AB_MERGE_C R47, R63, R78, R64 ;  /* 0x0000004e3f2f723e */ /* 0x000fe40004807040 */
[----:B------:R-:W-:-:S07]  /*e0a0*/  MOV R42, R54 ;  /* 0x00000036002a7202 */ /* 0x000fce0000000f00 */
.L_x_506:
[----:B------:R-:W-:Y:S05]  /*e0b0*/  BSYNC B2 ;  /* 0x0000000000027941 */ /* 0x000fea0003800000 */
.L_x_505:
[----:B0-----:R3:W-:Y:S04]  /*e0c0*/  STG.E.128 desc[UR54][R48.64], R40 ;  /* 0x0000002830007986 */ /* 0x0017e8000c101d36 */
[----:B-1----:R3:W-:Y:S02]  /*e0d0*/  @!P2 STG.E.128 desc[UR54][R50.64], R44 ;  /* 0x0000002c3200a986 */ /* 0x0027e4000c101d36 */
.L_x_504:
[----:B------:R-:W-:Y:S05]  /*e0e0*/  BSYNC B1 ;  /* 0x0000000000017941 */ /* 0x000fea0003800000 */
.L_x_503:
[----:B------:R-:W-:-:S13]  /*e0f0*/  ISETP.NE.AND P2, PT, R34, RZ, PT ;  /* 0x000000ff2200720c */ /* 0x000fda0003f45270 */
[----:B------:R-:W-:Y:S05]  /*e100*/  @!P2 BRA `(.L_x_457) ;  /* 0x0000001000c0a947 */ /* 0x000fea0003800000 */
[----:B0--3--:R-:W3:Y:S01]  /*e110*/  LDL R40, [R1+0x18] ;  /* 0x0000180001287983 */ /* 0x009ee20000100800 */
[----:B------:R-:W-:Y:S01]  /*e120*/  IADD3 R49, P2, P4, R116, R140, R27 ;  /* 0x0000008c74317210 */ /* 0x000fe20007c5e01b */
[----:B------:R-:W-:Y:S03]  /*e130*/  BSSY B1, `(.L_x_507) ;  /* 0x00000ed000017945 */ /* 0x000fe60003800000 */
[----:B------:R-:W-:Y:S02]  /*e140*/  IADD3.X R42, R0, R53, R30, P2, P4 ;  /* 0x00000035002a7210 */ /* 0x000fe400017e841e */
[----:B------:R-:W-:-:S04]  /*e150*/  IADD3 R48, P2, R49, R126, RZ ;  /* 0x0000007e31307210 */ /* 0x000fc80007f5e0ff */
[----:B------:R-:W-:Y:S02]  /*e160*/  IADD3.X R49, R42, R127, RZ, P2, !PT ;  /* 0x0000007f2a317210 */ /* 0x000fe400017fe4ff */
        /* <DEDUP_REMOVED lines=22> */
[----:B-1----:R-:W-:Y:S01]  /*e2d0*/  IMAD.MOV.U32 R56, RZ, RZ, R44 ;  /* 0x000000ffff387224 */ /* 0x002fe200078e002c */
[----:B------:R-:W-:Y:S01]  /*e2e0*/  LOP3.LUT R54, R85, 0xff0000ff, RZ, 0xc0, !PT ;  /* 0xff0000ff55367812 */ /* 0x000fe200078ec0ff */
[----:B0-----:R-:W-:Y:S01]  /*e2f0*/  IMAD.MOV.U32 R52, RZ, RZ, R40 ;  /* 0x000000ffff347224 */ /* 0x001fe200078e0028 */
[----:B------:R-:W-:Y:S01]  /*e300*/  SHF.R.U32.HI R67, RZ, 0x10, R85 ;  /* 0x00000010ff437819 */ /* 0x000fe20000011655 */
[----:B------:R-:W-:Y:S01]  /*e310*/  IMAD.SHL.U32 R55, R55, 0x100, RZ ;  /* 0x0000010037377824 */ /* 0x000fe200078e00ff */
[----:B------:R-:W-:Y:S01]  /*e320*/  SHF.R.U32.HI R64, RZ, 0x8, R87 ;  /* 0x00000008ff407819 */ /* 0x000fe20000011657 */
[----:B------:R-:W-:Y:S01]  /*e330*/  IMAD.MOV.U32 R50, RZ, RZ, R42 ;  /* 0x000000ffff327224 */ /* 0x000fe200078e002a */
[----:B------:R-:W-:Y:S02]  /*e340*/  SHF.R.U32.HI R63, RZ, 0x8, R75 ;  /* 0x00000008ff3f7819 */ /* 0x000fe4000001164b */
[----:B------:R-:W-:Y:S01]  /*e350*/  LOP3.LUT R44, R54, 0xff00, R55, 0xf8, !PT ;  /* 0x0000ff00362c7812 */ /* 0x000fe200078ef837 */
[----:B------:R-:W-:Y:S01]  /*e360*/  IMAD.U32 R55, R67, 0x10000, RZ ;  /* 0x0001000043377824 */ /* 0x000fe200078e00ff */
[----:B------:R-:W-:Y:S01]  /*e370*/  SHF.R.U32.HI R62, RZ, 0x10, R87 ;  /* 0x00000010ff3e7819 */ /* 0x000fe20000011657 */
[----:B------:R-:W-:Y:S01]  /*e380*/  IMAD.SHL.U32 R40, R64, 0x100, RZ ;  /* 0x0000010040287824 */ /* 0x000fe200078e00ff */
[----:B------:R-:W-:Y:S01]  /*e390*/  SHF.R.U32.HI R61, RZ, 0x8, R73 ;  /* 0x00000008ff3d7819 */ /* 0x000fe20000011649 */
[----:B------:R-:W-:Y:S01]  /*e3a0*/  IMAD.SHL.U32 R63, R63, 0x100, RZ ;  /* 0x000001003f3f7824 */ /* 0x000fe200078e00ff */
[----:B------:R-:W-:-:S02]  /*e3b0*/  LOP3.LUT R57, R87, 0xff0000ff, RZ, 0xc0, !PT ;  /* 0xff0000ff57397812 */ /* 0x000fc400078ec0ff */
[----:B------:R-:W-:Y:S01]  /*e3c0*/  LOP3.LUT R44, R44, 0xff0000, R55, 0xf8, !PT ;  /* 0x00ff00002c2c7812 */ /* 0x000fe200078ef837 */
[----:B------:R-:W-:Y:S01]  /*e3d0*/  IMAD.SHL.U32 R61, R61, 0x100, RZ ;  /* 0x000001003d3d7824 */ /* 0x000fe200078e00ff */
[----:B------:R-:W-:Y:S02]  /*e3e0*/  LOP3.LUT R60, R75, 0xff0000ff, RZ, 0xc0, !PT ;  /* 0xff0000ff4b3c7812 */ /* 0x000fe400078ec0ff */
[----:B------:R-:W-:Y:S02]  /*e3f0*/  SHF.L.U32 R55, R62, 0x10, RZ ;  /* 0x000000103e377819 */ /* 0x000fe400000006ff */
[----:B------:R-:W-:Y:S02]  /*e400*/  LOP3.LUT R40, R57, 0xff00, R40, 0xf8, !PT ;  /* 0x0000ff0039287812 */ /* 0x000fe400078ef828 */
[----:B------:R-:W-:Y:S02]  /*e410*/  F2FP.F16.E4M3.UNPACK_B R62, R149.H1 ;  /* 0x00000095ff3e723e */ /* 0x000fe400030006ff */
[----:B------:R-:W-:-:S02]  /*e420*/  F2FP.F16.E4M3.UNPACK_B R54, R52.H1 ;  /* 0x00000034ff36723e */ /* 0x000fc400030006ff */
[----:B------:R-:W-:Y:S01]  /*e430*/  LOP3.LUT R58, R73, 0xff0000ff, RZ, 0xc0, !PT ;  /* 0xff0000ff493a7812 */ /* 0x000fe200078ec0ff */
[--C-:B------:R-:W-:Y:S01]  /*e440*/  HADD2.F32 R42, -RZ, R62.reuse.H0_H0 ;  /* 0x2000003eff2a7230 */ /* 0x100fe20000004100 */
[----:B------:R-:W-:Y:S01]  /*e450*/  F2FP.F16.E4M3.UNPACK_B R57, R56.H1 ;  /* 0x00000038ff39723e */ /* 0x000fe200030006ff */
[----:B------:R-:W-:Y:S01]  /*e460*/  HADD2.F32 R62, -RZ, R62.H1_H1 ;  /* 0x3000003eff3e7230 */ /* 0x000fe20000004100 */
[----:B------:R-:W-:Y:S02]  /*e470*/  LOP3.LUT R64, R60, 0xff00, R63, 0xf8, !PT ;  /* 0x0000ff003c407812 */ /* 0x000fe400078ef83f */
[----:B------:R-:W-:Y:S02]  /*e480*/  MOV R59, R46 ;  /* 0x0000002e003b7202 */ /* 0x000fe40000000f00 */
[----:B------:R-:W-:Y:S01]  /*e490*/  LOP3.LUT R40, R40, 0xff0000, R55, 0xf8, !PT ;  /* 0x00ff000028287812 */ /* 0x000fe200078ef837 */
[----:B------:R-:W-:Y:S01]  /*e4a0*/  HADD2.F32 R55, -RZ, R54.H0_H0 ;  /* 0x20000036ff377230 */ /* 0x000fe20000004100 */
[----:B------:R-:W-:-:S02]  /*e4b0*/  F2FP.F16.E4M3.UNPACK_B R60, R151.H1 ;  /* 0x00000097ff3c723e */ /* 0x000fc400030006ff */
[----:B------:R-:W-:Y:S02]  /*e4c0*/  SHF.R.U32.HI R66, RZ, 0x10, R73 ;  /* 0x00000010ff427819 */ /* 0x000fe40000011649 */
[----:B------:R-:W-:Y:S01]  /*e4d0*/  LOP3.LUT R46, R58, 0xff00, R61, 0xf8, !PT ;  /* 0x0000ff003a2e7812 */ /* 0x000fe200078ef83d */
[----:B------:R-:W-:Y:S01]  /*e4e0*/  HADD2.F32 R58, -RZ, R57.H0_H0 ;  /* 0x20000039ff3a7230 */ /* 0x000fe20000004100 */
[----:B------:R-:W-:Y:S01]  /*e4f0*/  SHF.R.U32.HI R65, RZ, 0x10, R75 ;  /* 0x00000010ff417819 */ /* 0x000fe2000001164b */
[----:B------:R-:W-:Y:S02]  /*e500*/  HADD2.F32 R61, -RZ, R60.H0_H0 ;  /* 0x2000003cff3d7230 */ /* 0x000fe40000004100 */
[-C--:B------:R-:W-:Y:S01]  /*e510*/  FMUL.FTZ R67, R55, R42.reuse ;  /* 0x0000002a37437220 */ /* 0x080fe20000410000 */
[----:B------:R-:W-:Y:S02]  /*e520*/  IMAD.U32 R63, R66, 0x10000, RZ ;  /* 0x00010000423f7824 */ /* 0x000fe400078e00ff */
[----:B------:R-:W-:Y:S01]  /*e530*/  FMUL.FTZ R66, R58, R42 ;  /* 0x0000002a3a427220 */ /* 0x000fe20000410000 */
[----:B------:R-:W-:-:S02]  /*e540*/  IMAD.U32 R65, R65, 0x10000, RZ ;  /* 0x0001000041417824 */ /* 0x000fc400078e00ff */
[-C--:B------:R-:W-:Y:S01]  /*e550*/  FFMA.FTZ R67, R58, R61.reuse, R67 ;  /* 0x0000003d3a437223 */ /* 0x080fe20000010043 */
[----:B------:R-:W-:Y:S02]  /*e560*/  HADD2.F32 R58, -RZ, R57.H1_H1 ;  /* 0x30000039ff3a7230 */ /* 0x000fe40000004100 */
[----:B------:R-:W-:Y:S01]  /*e570*/  FFMA.FTZ R66, R55, R61, -R66 ;  /* 0x0000003d37427223 */ /* 0x000fe20000010842 */
[----:B------:R-:W-:Y:S01]  /*e580*/  HADD2.F32 R55, -RZ, R54.H1_H1 ;  /* 0x30000036ff377230 */ /* 0x000fe20000004100 */
[----:B------:R-:W-:Y:S01]  /*e590*/  F2FP.F16.E4M3.UNPACK_B R149, R149 ;  /* 0x00000095ff95723e */ /* 0x000fe200020006ff */
[----:B------:R-:W-:Y:S01]  /*e5a0*/  HADD2.F32 R60, -RZ, R60.H1_H1 ;  /* 0x3000003cff3c7230 */ /* 0x000fe20000004100 */
[----:B------:R-:W-:Y:S02]  /*e5b0*/  F2FP.F16.E4M3.UNPACK_B R52, R52 ;  /* 0x00000034ff34723e */ /* 0x000fe400020006ff */
[----:B------:R-:W-:Y:S01]  /*e5c0*/  F2FP.F16.E4M3.UNPACK_B R56, R56 ;  /* 0x00000038ff38723e */ /* 0x000fe200020006ff */
[----:B------:R-:W-:Y:S01]  /*e5d0*/  HADD2.F32 R61, -RZ, R149.H0_H0 ;  /* 0x20000095ff3d7230 */ /* 0x000fe20000004100 */
[----:B------:R-:W-:Y:S01]  /*e5e0*/  LOP3.LUT R42, R64, 0xff0000, R65, 0xf8, !PT ;  /* 0x00ff0000402a7812 */ /* 0x000fe200078ef841 */
[-C--:B------:R-:W-:Y:S01]  /*e5f0*/  FMUL.FTZ R64, R58, R62.reuse ;  /* 0x0000003e3a407220 */ /* 0x080fe20000410000 */
[----:B------:R-:W-:Y:S01]  /*e600*/  LOP3.LUT R46, R46, 0xff0000, R63, 0xf8, !PT ;  /* 0x00ff00002e2e7812 */ /* 0x000fe200078ef83f */
[----:B------:R-:W-:Y:S01]  /*e610*/  FMUL.FTZ R63, R55, R62 ;  /* 0x0000003e373f7220 */ /* 0x000fe20000410000 */
[----:B------:R-:W-:Y:S01]  /*e620*/  F2FP.F16.E4M3.UNPACK_B R151, R151 ;  /* 0x00000097ff97723e */ /* 0x000fe200020006ff */
[----:B------:R-:W-:-:S02]  /*e630*/  HADD2.F32 R54, -RZ, R52.H0_H0 ;  /* 0x20000034ff367230 */ /* 0x000fc40000004100 */
[-C--:B------:R-:W-:Y:S01]  /*e640*/  FFMA.FTZ R65, R55, R60.reuse, -R64 ;  /* 0x0000003c37417223 */ /* 0x080fe20000010840 */
[--C-:B------:R-:W-:Y:S02]  /*e650*/  HADD2.F32 R57, -RZ, R56.reuse.H0_H0 ;  /* 0x20000038ff397230 */ /* 0x100fe40000004100 */
[----:B------:R-:W-:Y:S01]  /*e660*/  FFMA.FTZ R68, R58, R60, R63 ;  /* 0x0000003c3a447223 */ /* 0x000fe2000001003f */
[----:B------:R-:W-:Y:S02]  /*e670*/  HADD2.F32 R55, -RZ, R151.H0_H0 ;  /* 0x20000097ff377230 */ /* 0x000fe40000004100 */
[-C--:B------:R-:W-:Y:S01]  /*e680*/  FMUL.FTZ R58, R54, R61.reuse ;  /* 0x0000003d363a7220 */ /* 0x080fe20000410000 */
[----:B------:R-:W-:Y:S02]  /*e690*/  HADD2.F32 R149, -RZ, R149.H1_H1 ;  /* 0x30000095ff957230 */ /* 0x000fe40000004100 */
[----:B------:R-:W-:Y:S01]  /*e6a0*/  FMUL.FTZ R63, R57, R61 ;  /* 0x0000003d393f7220 */ /* 0x000fe20000410000 */
[----:B------:R-:W-:-:S02]  /*e6b0*/  HADD2.F32 R56, -RZ, R56.H1_H1 ;  /* 0x30000038ff387230 */ /* 0x000fc40000004100 */
[-C--:B------:R-:W-:Y:S01]  /*e6c0*/  FFMA.FTZ R62, R57, R55.reuse, R58 ;  /* 0x00000037393e7223 */ /* 0x080fe2000001003a */
[----:B------:R-:W-:Y:S02]  /*e6d0*/  HADD2.F32 R52, -RZ, R52.H1_H1 ;  /* 0x30000034ff347230 */ /* 0x000fe40000004100 */
[----:B------:R-:W-:Y:S01]  /*e6e0*/  FFMA.FTZ R63, R54, R55, -R63 ;  /* 0x00000037363f7223 */ /* 0x000fe2000001083f */
        /* <DEDUP_REMOVED lines=22> */
[CC--:B------:R-:W-:Y:S01]  /*e850*/  FMUL.FTZ R54, R52.reuse, R61.reuse ;  /* 0x0000003d34367220 */ /* 0x0c0fe20000410000 */
[----:B------:R-:W-:Y:S01]  /*e860*/  F2FP.F16.E4M3.UNPACK_B R50, R50 ;  /* 0x00000032ff32723e */ /* 0x000fe200020006ff */
[----:B------:R-:W-:Y:S01]  /*e870*/  FMUL.FTZ R69, R55, R61 ;  /* 0x0000003d37457220 */ /* 0x000fe20000410000 */
[----:B------:R-:W-:Y:S01]  /*e880*/  FFMA.FTZ R56, R57, R56, R70 ;  /* 0x0000003839387223 */ /* 0x000fe20000010046 */
[----:B------:R-:W-:Y:S01]  /*e890*/  FFMA.FTZ R75, R55, R58, R54 ;  /* 0x0000003a374b7223 */ /* 0x000fe20000010036 */
[----:B------:R-:W-:Y:S01]  /*e8a0*/  F2FP.F16.E4M3.UNPACK_B R152, R152 ;  /* 0x00000098ff98723e */ /* 0x000fe200020006ff */
[----:B------:R-:W-:Y:S01]  /*e8b0*/  FFMA.FTZ R73, R52, R58, -R69 ;  /* 0x0000003a34497223 */ /* 0x000fe20000010845 */
[--C-:B------:R-:W-:Y:S01]  /*e8c0*/  HADD2.F32 R57, -RZ, R150.reuse.H0_H0 ;  /* 0x20000096ff397230 */ /* 0x100fe20000004100 */
[----:B------:R-:W-:Y:S01]  /*e8d0*/  F2FP.F16.E4M3.UNPACK_B R58, R45 ;  /* 0x0000002dff3a723e */ /* 0x000fe200020006ff */
[----:B------:R-:W-:Y:S01]  /*e8e0*/  HADD2.F32 R54, -RZ, R59.H0_H0 ;  /* 0x2000003bff367230 */ /* 0x000fe20000004100 */
[----:B------:R-:W-:Y:S01]  /*e8f0*/  F2FP.SATFINITE.E4M3.F32.PACK_AB_MERGE_C R75, R75, R56, RZ ;  /* 0x000000384b4b723e */ /* 0x000fe200048070ff */
[----:B------:R-:W-:Y:S01]  /*e900*/  HADD2.F32 R150, -RZ, R150.H1_H1 ;  /* 0x30000096ff967230 */ /* 0x000fe20000004100 */
[----:B------:R-:W-:Y:S01]  /*e910*/  F2FP.F16.E4M3.UNPACK_B R56, R41 ;  /* 0x00000029ff38723e */ /* 0x000fe200020006ff */
[----:B------:R-:W-:-:S02]  /*e920*/  HADD2.F32 R52, -RZ, R50.H0_H0 ;  /* 0x20000032ff347230 */ /* 0x000fc40000004100 */
[----:B------:R-:W-:Y:S01]  /*e930*/  FMUL.FTZ R61, R54, R57 ;  /* 0x00000039363d7220 */ /* 0x000fe20000410000 */
[----:B------:R-:W-:Y:S01]  /*e940*/  HADD2.F32 R59, -RZ, R59.H1_H1 ;  /* 0x3000003bff3b7230 */ /* 0x000fe20000004100 */
[----:B------:R-:W-:Y:S01]  /*e950*/  F2FP.F16.E4M3.UNPACK_B R41, R41.H1 ;  /* 0x00000029ff29723e */ /* 0x000fe200030006ff */
[----:B------:R-:W-:Y:S02]  /*e960*/  HADD2.F32 R55, -RZ, R152.H0_H0 ;  /* 0x20000098ff377230 */ /* 0x000fe40000004100 */
[C---:B------:R-:W-:Y:S01]  /*e970*/  FMUL.FTZ R69, R52.reuse, R57 ;  /* 0x0000003934457220 */ /* 0x040fe20000410000 */
        /* <DEDUP_REMOVED lines=8> */
[----:B------:R-:W-:Y:S01]  /*ea00*/  F2FP.F16.E4M3.UNPACK_B R61, R46 ;  /* 0x0000002eff3d723e */ /* 0x000fe200020006ff */
[----:B------:R-:W-:Y:S01]  /*ea10*/  FFMA.FTZ R69, R59, R152, R150 ;  /* 0x000000983b457223 */ /* 0x000fe20000010096 */
[----:B------:R-:W-:Y:S01]  /*ea20*/  F2FP.SATFINITE.E4M3.F32.PACK_AB_MERGE_C R55, R73, R60, RZ ;  /* 0x0000003c4937723e */ /* 0x000fe200048070ff */
[--C-:B------:R-:W-:Y:S01]  /*ea30*/  HADD2.F32 R59, -RZ, R58.reuse.H0_H0 ;  /* 0x2000003aff3b7230 */ /* 0x100fe20000004100 */
[----:B------:R-:W-:Y:S01]  /*ea40*/  F2FP.SATFINITE.E4M3.F32.PACK_AB_MERGE_C R52, R64, R63, R52 ;  /* 0x0000003f4034723e */ /* 0x000fe20004807034 */
[--C-:B------:R-:W-:Y:S01]  /*ea50*/  HADD2.F32 R64, -RZ, R61.reuse.H0_H0 ;  /* 0x2000003dff407230 */ /* 0x100fe20000004100 */
[----:B------:R-:W-:Y:S01]  /*ea60*/  F2FP.SATFINITE.E4M3.F32.PACK_AB_MERGE_C R50, R68, R67, RZ ;  /* 0x000000434432723e */ /* 0x000fe200048070ff */
[----:B------:R-:W-:Y:S01]  /*ea70*/  HADD2.F32 R58, -RZ, R58.H1_H1 ;  /* 0x3000003aff3a7230 */ /* 0x000fe20000004100 */
[----:B------:R-:W-:Y:S01]  /*ea80*/  F2FP.F16.E4M3.UNPACK_B R60, R44 ;  /* 0x0000002cff3c723e */ /* 0x000fe200020006ff */
[----:B------:R-:W-:Y:S01]  /*ea90*/  HADD2.F32 R61, -RZ, R61.H1_H1 ;  /* 0x3000003dff3d7230 */ /* 0x000fe20000004100 */
[----:B------:R-:W-:Y:S01]  /*eaa0*/  F2FP.SATFINITE.E4M3.F32.PACK_AB_MERGE_C R55, R70, R57, R55 ;  /* 0x000000394637723e */ /* 0x000fe20004807037 */
[----:B------:R-:W-:Y:S01]  /*eab0*/  HADD2.F32 R57, -RZ, R56.H0_H0 ;  /* 0x20000038ff397230 */ /* 0x000fe20000004100 */
[----:B------:R-:W-:Y:S01]  /*eac0*/  F2FP.SATFINITE.E4M3.F32.PACK_AB_MERGE_C R50, R149, R62, R50 ;  /* 0x0000003e9532723e */ /* 0x000fe20004807032 */
[----:B------:R-:W-:-:S02]  /*ead0*/  HADD2.F32 R62, -RZ, R60.H0_H0 ;  /* 0x2000003cff3e7230 */ /* 0x000fc40000004100 */
[-C--:B------:R-:W-:Y:S01]  /*eae0*/  FMUL.FTZ R66, R59, R64.reuse ;  /* 0x000000403b427220 */ /* 0x080fe20000410000 */
[----:B------:R-:W-:Y:S02]  /*eaf0*/  HADD2.F32 R56, -RZ, R56.H1_H1 ;  /* 0x30000038ff387230 */ /* 0x000fe40000004100 */
[C---:B------:R-:W-:Y:S01]  /*eb00*/  FMUL.FTZ R64, R57.reuse, R64 ;  /* 0x0000004039407220 */ /* 0x040fe20000410000 */
[----:B------:R-:W-:Y:S01]  /*eb10*/  FMUL.FTZ R63, R58, R61 ;  /* 0x0000003d3a3f7220 */ /* 0x000fe20000410000 */
[-C--:B------:R-:W-:Y:S01]  /*eb20*/  FFMA.FTZ R66, R57, R62.reuse, -R66 ;  /* 0x0000003e39427223 */ /* 0x080fe20000010842 */
[----:B------:R-:W-:Y:S01]  /*eb30*/  F2FP.F16.E4M3.UNPACK_B R57, R45.H1 ;  /* 0x0000002dff39723e */ /* 0x000fe200030006ff */
[----:B------:R-:W-:Y:S01]  /*eb40*/  FFMA.FTZ R64, R59, R62, R64 ;  /* 0x0000003e3b407223 */ /* 0x000fe20000010040 */
[----:B------:R-:W-:Y:S02]  /*eb50*/  HADD2.F32 R59, -RZ, R60.H1_H1 ;  /* 0x3000003cff3b7230 */ /* 0x000fe40000004100 */
[----:B------:R-:W-:Y:S01]  /*eb60*/  FMUL.FTZ R61, R56, R61 ;  /* 0x0000003d383d7220 */ /* 0x000fe20000410000 */
[--C-:B------:R-:W-:Y:S01]  /*eb70*/  HADD2.F32 R45, -RZ, R41.reuse.H0_H0 ;  /* 0x20000029ff2d7230 */ /* 0x100fe20000004100 */
[----:B------:R-:W-:Y:S01]  /*eb80*/  F2FP.F16.E4M3.UNPACK_B R44, R44.H1 ;  /* 0x0000002cff2c723e */ /* 0x000fe200030006ff */
[----:B------:R-:W-:-:S02]  /*eb90*/  HADD2.F32 R41, -RZ, R41.H1_H1 ;  /* 0x30000029ff297230 */ /* 0x000fc40000004100 */
[-C--:B------:R-:W-:Y:S01]  /*eba0*/  FFMA.FTZ R65, R56, R59.reuse, -R63 ;  /* 0x0000003b38417223 */ /* 0x080fe2000001083f */
[----:B------:R-:W-:Y:S01]  /*ebb0*/  F2FP.F16.E4M3.UNPACK_B R56, R46.H1 ;  /* 0x0000002eff38723e */ /* 0x000fe200030006ff */
[----:B------:R-:W-:Y:S01]  /*ebc0*/  FFMA.FTZ R67, R58, R59, R61 ;  /* 0x0000003b3a437223 */ /* 0x000fe2000001003d */
[--C-:B------:R-:W-:Y:S01]  /*ebd0*/  HADD2.F32 R46, -RZ, R57.reuse.H0_H0 ;  /* 0x20000039ff2e7230 */ /* 0x100fe20000004100 */
[----:B------:R-:W-:Y:S01]  /*ebe0*/  F2FP.SATFINITE.E4M3.F32.PACK_AB_MERGE_C R54, R69, R54, R75 ;  /* 0x000000364536723e */ /* 0x000fe2000480704b */
[----:B------:R-:W-:Y:S01]  /*ebf0*/  HADD2.F32 R57, -RZ, R57.H1_H1 ;  /* 0x30000039ff397230 */ /* 0x000fe20000004100 */
[----:B------:R-:W-:Y:S01]  /*ec00*/  F2FP.F16.E4M3.UNPACK_B R61, R42.H1 ;  /* 0x0000002aff3d723e */ /* 0x000fe200030006ff */
[--C-:B------:R-:W-:Y:S02]  /*ec10*/  HADD2.F32 R58, -RZ, R56.reuse.H0_H0 ;  /* 0x20000038ff3a7230 */ /* 0x100fe40000004100 */
[----:B------:R-:W-:Y:S02]  /*ec20*/  HADD2.F32 R60, -RZ, R56.H1_H1 ;  /* 0x30000038ff3c7230 */ /* 0x000fe40000004100 */
[----:B------:R-:W-:-:S02]  /*ec30*/  HADD2.F32 R56, -RZ, R44.H0_H0 ;  /* 0x2000002cff387230 */ /* 0x000fc40000004100 */
[CC--:B------:R-:W-:Y:S01]  /*ec40*/  FMUL.FTZ R62, R46.reuse, R58.reuse ;  /* 0x0000003a2e3e7220 */ /* 0x0c0fe20000410000 */
[----:B------:R-:W-:Y:S01]  /*ec50*/  FMUL.FTZ R59, R45, R58 ;  /* 0x0000003a2d3b7220 */ /* 0x000fe20000410000 */
[----:B------:R-:W-:Y:S02]  /*ec60*/  HADD2.F32 R44, -RZ, R44.H1_H1 ;  /* 0x3000002cff2c7230 */ /* 0x000fe40000004100 */
[-C--:B------:R-:W-:Y:S01]  /*ec70*/  FMUL.FTZ R58, R57, R60.reuse ;  /* 0x0000003c393a7220 */ /* 0x080fe20000410000 */
[C---:B------:R-:W-:Y:S01]  /*ec80*/  FMUL.FTZ R60, R41.reuse, R60 ;  /* 0x0000003c293c7220 */ /* 0x040fe20000410000 */
[----:B------:R-:W-:Y:S01]  /*ec90*/  FFMA.FTZ R69, R46, R56, R59 ;  /* 0x000000382e457223 */ /* 0x000fe2000001003b */
[----:B------:R-:W-:Y:S01]  /*eca0*/  F2FP.F16.E4M3.UNPACK_B R46, R47 ;  /* 0x0000002fff2e723e */ /* 0x000fe200020006ff */
[-C--:B------:R-:W-:Y:S01]  /*ecb0*/  FFMA.FTZ R71, R41, R44.reuse, -R58 ;  /* 0x0000002c29477223 */ /* 0x080fe2000001083a */
[----:B------:R-:W-:Y:S01]  /*ecc0*/  FFMA.FTZ R70, R57, R44, R60 ;  /* 0x0000002c39467223 */ /* 0x000fe2000001003c */
[----:B------:R-:W-:Y:S01]  /*ecd0*/  F2FP.F16.E4M3.UNPACK_B R60, R42 ;  /* 0x0000002aff3c723e */ /* 0x000fe200020006ff */
[----:B------:R-:W-:Y:S01]  /*ece0*/  FFMA.FTZ R68, R45, R56, -R62 ;  /* 0x000000382d447223 */ /* 0x000fe2000001083e */
[-C--:B------:R-:W-:Y:S01]  /*ecf0*/  F2FP.F16.E4M3.UNPACK_B R41, R43.reuse ;  /* 0x0000002bff29723e */ /* 0x080fe200020006ff */
[----:B------:R-:W-:Y:S01]  /*ed00*/  HADD2.F32 R56, -RZ, R46.H0_H0 ;  /* 0x2000002eff387230 */ /* 0x000fe20000004100 */
[----:B------:R-:W-:Y:S01]  /*ed10*/  F2FP.F16.E4M3.UNPACK_B R43, R43.H1 ;  /* 0x0000002bff2b723e */ /* 0x000fe200030006ff */
[----:B------:R-:W-:Y:S01]  /*ed20*/  HADD2.F32 R63, -RZ, R60.H0_H0 ;  /* 0x2000003cff3f7230 */ /* 0x000fe20000004100 */
[-C--:B------:R-:W-:Y:S01]  /*ed30*/  F2FP.F16.E4M3.UNPACK_B R42, R40.reuse ;  /* 0x00000028ff2a723e */ /* 0x080fe200020006ff */
[----:B------:R-:W-:Y:S01]  /*ed40*/  HADD2.F32 R44, -RZ, R41.H0_H0 ;  /* 0x20000029ff2c7230 */ /* 0x000fe20000004100 */
[----:B------:R-:W-:Y:S01]  /*ed50*/  F2FP.F16.E4M3.UNPACK_B R47, R47.H1 ;  /* 0x0000002fff2f723e */ /* 0x000fe200030006ff */
[----:B------:R-:W-:Y:S01]  /*ed60*/  HADD2.F32 R45, -RZ, R43.H0_H0 ;  /* 0x2000002bff2d7230 */ /* 0x000fe20000004100 */
[----:B------:R-:W-:Y:S01]  /*ed70*/  F2FP.F16.E4M3.UNPACK_B R57, R40.H1 ;  /* 0x00000028ff39723e */ /* 0x000fe200030006ff */
[----:B------:R-:W-:-:S02]  /*ed80*/  HADD2.F32 R62, -RZ, R61.H0_H0 ;  /* 0x2000003dff3e7230 */ /* 0x000fc40000004100 */
[-C--:B------:R-:W-:Y:S01]  /*ed90*/  FMUL.FTZ R73, R56, R63.reuse ;  /* 0x0000003f38497220 */ /* 0x080fe20000410000 */
[----:B------:R-:W-:Y:S02]  /*eda0*/  HADD2.F32 R59, -RZ, R42.H0_H0 ;  /* 0x2000002aff3b7230 */ /* 0x000fe40000004100 */
[C---:B------:R-:W-:Y:S01]  /*edb0*/  FMUL.FTZ R63, R44.reuse, R63 ;  /* 0x0000003f2c3f7220 */ /* 0x040fe20000410000 */
[----:B------:R-:W-:Y:S02]  /*edc0*/  HADD2.F32 R40, -RZ, R47.H0_H0 ;  /* 0x2000002fff287230 */ /* 0x000fe40000004100 */
[----:B------:R-:W-:Y:S01]  /*edd0*/  FMUL.FTZ R75, R45, R62 ;  /* 0x0000003e2d4b7220 */ /* 0x000fe20000410000 */
[----:B------:R-:W-:Y:S02]  /*ede0*/  HADD2.F32 R58, -RZ, R57.H0_H0 ;  /* 0x20000039ff3a7230 */ /* 0x000fe40000004100 */
[----:B------:R-:W-:Y:S01]  /*edf0*/  FFMA.FTZ R73, R44, R59, -R73 ;  /* 0x0000003b2c497223 */ /* 0x000fe20000010849 */
[----:B------:R-:W-:-:S02]  /*ee00*/  HADD2.F32 R47, -RZ, R47.H1_H1 ;  /* 0x3000002fff2f7230 */ /* 0x000fc40000004100 */
[C---:B------:R-:W-:Y:S01]  /*ee10*/  FMUL.FTZ R72, R40.reuse, R62 ;  /* 0x0000003e28487220 */ /* 0x040fe20000410000 */
[----:B------:R-:W-:Y:S02]  /*ee20*/  HADD2.F32 R44, -RZ, R61.H1_H1 ;  /* 0x3000003dff2c7230 */ /* 0x000fe40000004100 */
[-C--:B------:R-:W-:Y:S01]  /*ee30*/  FFMA.FTZ R75, R40, R58.reuse, R75 ;  /* 0x0000003a284b7223 */ /* 0x080fe2000001004b */
[----:B------:R-:W-:Y:S02]  /*ee40*/  HADD2.F32 R43, -RZ, R43.H1_H1 ;  /* 0x3000002bff2b7230 */ /* 0x000fe40000004100 */
[----:B------:R-:W-:Y:S01]  /*ee50*/  FFMA.FTZ R63, R56, R59, R63 ;  /* 0x0000003b383f7223 */ /* 0x000fe2000001003f */
[----:B------:R-:W-:Y:S02]  /*ee60*/  HADD2.F32 R46, -RZ, R46.H1_H1 ;  /* 0x3000002eff2e7230 */ /* 0x000fe40000004100 */
[----:B------:R-:W-:Y:S01]  /*ee70*/  FFMA.FTZ R72, R45, R58, -R72 ;  /* 0x0000003a2d487223 */ /* 0x000fe20000010848 */
[----:B------:R-:W-:-:S02]  /*ee80*/  HADD2.F32 R60, -RZ, R60.H1_H1 ;  /* 0x3000003cff3c7230 */ /* 0x000fc40000004100 */
[-C--:B------:R-:W-:Y:S01]  /*ee90*/  FMUL.FTZ R56, R47, R44.reuse ;  /* 0x0000002c2f387220 */ /* 0x080fe20000410000 */
[----:B------:R-:W-:Y:S02]  /*eea0*/  HADD2.F32 R41, -RZ, R41.H1_H1 ;  /* 0x30000029ff297230 */ /* 0x000fe40000004100 */
[----:B------:R-:W-:Y:S01]  /*eeb0*/  FMUL.FTZ R58, R43, R44 ;  /* 0x0000002c2b3a7220 */ /* 0x000fe20000410000 */
[----:B------:R-:W-:Y:S02]  /*eec0*/  HADD2.F32 R40, -RZ, R57.H1_H1 ;  /* 0x30000039ff287230 */ /* 0x000fe40000004100 */
[CC--:B------:R-:W-:Y:S01]  /*eed0*/  FMUL.FTZ R44, R46.reuse, R60.reuse ;  /* 0x0000003c2e2c7220 */ /* 0x0c0fe20000410000 */
[----:B------:R-:W-:Y:S02]  /*eee0*/  HADD2.F32 R42, -RZ, R42.H1_H1 ;  /* 0x3000002aff2a7230 */ /* 0x000fe40000004100 */
[----:B------:R-:W-:Y:S01]  /*eef0*/  FMUL.FTZ R45, R41, R60 ;  /* 0x0000003c292d7220 */ /* 0x000fe20000410000 */
[----:B------:R-:W-:Y:S01]  /*ef00*/  F2FP.SATFINITE.E4M3.F32.PACK_AB_MERGE_C R68, R71, R68, RZ ;  /* 0x000000444744723e */ /* 0x000fe200048070ff */
        /* <DEDUP_REMOVED lines=9> */
[----:B------:R-:W-:Y:S01]  /*efa0*/  F2FP.SATFINITE.E4M3.F32.PACK_AB_MERGE_C R43, R44, R73, R43 ;  /* 0x000000492c2b723e */ /* 0x000fe2000480702b */
[----:B------:R-:W-:Y:S01]  /*efb0*/  IMAD.MOV.U32 R44, RZ, RZ, R50 ;  /* 0x000000ffff2c7224 */ /* 0x000fe200078e0032 */
[----:B------:R-:W-:Y:S02]  /*efc0*/  F2FP.SATFINITE.E4M3.F32.PACK_AB_MERGE_C R47, R42, R63, R58 ;  /* 0x0000003f2a2f723e */ /* 0x000fe4000480703a */
[----:B------:R-:W-:Y:S02]  /*efd0*/  F2FP.SATFINITE.E4M3.F32.PACK_AB_MERGE_C R41, R65, R66, R68 ;  /* 0x000000424129723e */ /* 0x000fe40004807044 */
[----:B------:R-:W-:Y:S02]  /*efe0*/  F2FP.SATFINITE.E4M3.F32.PACK_AB_MERGE_C R45, R67, R64, R69 ;  /* 0x00000040432d723e */ /* 0x000fe40004807045 */
[----:B------:R-:W-:-:S07]  /*eff0*/  MOV R42, R55 ;  /* 0x00000037002a7202 */ /* 0x000fce0000000f00 */
.L_x_508:
[----:B------:R-:W-:Y:S05]  /*f000*/  BSYNC B1 ;  /* 0x0000000000017941 */ /* 0x000fea0003800000 */
.L_x_507:
[----:B0-----:R4:W-:Y:S01]  /*f010*/  STG.E.128 desc[UR54][R48.64], R40 ;  /* 0x0000002830007986 */ /* 0x0019e2000c101d36 */
[----:B------:R-:W-:-:S13]  /*f020*/  ISETP.GE.AND P2, PT, R51, R153, PT ;  /* 0x000000993300720c */ /* 0x000fda0003f46270 */
[----:B------:R-:W-:Y:S05]  /*f030*/  @P2 BRA `(.L_x_457) ;  /* 0x0000000000f42947 */ /* 0x000fea0003800000 */
[--C-:B----4-:R-:W-:Y:S02]  /*f040*/  SHF.R.S32.HI R40, RZ, 0x1f, R51.reuse ;  /* 0x0000001fff287819 */ /* 0x110fe40000011433 */
[----:B------:R-:W-:-:S04]  /*f050*/  IADD3 R51, P2, P4, R116, R140, R51 ;  /* 0x0000008c74337210 */ /* 0x000fc80007c5e033 */
[----:B------:R-:W-:Y:S02]  /*f060*/  IADD3.X R40, R0, R53, R40, P2, P4 ;  /* 0x0000003500287210 */ /* 0x000fe400017e8428 */
[----:B------:R-:W-:-:S05]  /*f070*/  IADD3 R126, P2, R51, R126, RZ ;  /* 0x0000007e337e7210 */ /* 0x000fca0007f5e0ff */
[----:B------:R-:W-:-:S05]  /*f080*/  IMAD.X R127, R40, 0x1, R127, P2 ;  /* 0x00000001287f7824 */ /* 0x000fca00010e067f */
[----:B-1----:R0:W-:Y:S01]  /*f090*/  STG.E.128 desc[UR54][R126.64], R44 ;  /* 0x0000002c7e007986 */ /* 0x0021e2000c101d36 */
[----:B------:R-:W-:Y:S05]  /*f0a0*/  BRA `(.L_x_457) ;  /* 0x0000000000d87947 */ /* 0x000fea0003800000 */
.L_x_424:
[----:B------:R-:W-:-:S06]  /*f0b0*/  UISETP.NE.AND UP0, UPT, UR53, 0x3, UPT ;  /* 0x000000033500788c */ /* 0x000fcc000bf05270 */
[----:B------:R-:W-:-:S13]  /*f0c0*/  PLOP3.LUT P1, PT, PT, PT, UP0, 0x80, 0x0 ;  /* 0x000000000000781c */ /* 0x000fda0003f2f008 */
[----:B------:R-:W-:Y:S05]  /*f0d0*/  @!P1 BRA `(.L_x_509) ;  /* 0x0000000000049947 */ /* 0x000fea0003800000 */
[----:B------:R-:W-:Y:S01]  /*f0e0*/  BPT.TRAP 0x1 ;  /* 0x000000040000795c */ /* 0x000fe20000300000 */
.L_x_509:
[----:B------:R-:W-:Y:S01]  /*f0f0*/  IMAD R39, R19, 0x8, R18 ;  /* 0x0000000813277824 */ /* 0x000fe200078e0212 */
[----:B------:R-:W-:Y:S01]  /*f100*/  SHF.L.U32 R96, R171, 0x1f, RZ ;  /* 0x0000001fab607819 */ /* 0x000fe200000006ff */
[----:B------:R-:W-:Y:S01]  /*f110*/  IMAD R38, R24, -0xa0, R2 ;  /* 0xffffff6018267824 */ /* 0x000fe200078e0202 */
[----:B------:R-:W-:Y:S02]  /*f120*/  BSSY B1, `(.L_x_510) ;  /* 0x0000004000017945 */ /* 0x000fe40003800000 */
[----:B------:R-:W1:Y:S02]  /*f130*/  SYNCS.PHASECHK.TRANS64.TRYWAIT P2, [R39+URZ+0x29890], R96 ;  /* 0x02989060270075a7 */ /* 0x000e64000804017f */
[----:B------:R-:W-:Y:S01]  /*f140*/  VIMNMX R38, R38, 0xa0, PT ;  /* 0x000000a026267848 */ /* 0x000fe20003fe0100 */
[----:B-1----:R-:W-:Y:S06]  /*f150*/  @!P2 BRA `(.L_x_511) ;  /* 0x000001780058a947 */ /* 0x002fec0003800000 */
.L_x_738:
[----:B------:R-:W-:Y:S05]  /*f160*/  BSYNC B1 ;  /* 0x0000000000017941 */ /* 0x000fea0003800000 */
.L_x_510:
[----:B------:R-:W-:Y:S01]  /*f170*/  ISETP.GE.AND P2, PT, R168, R38, PT ;  /* 0x00000026a800720c */ /* 0x000fe20003f46270 */
[----:B------:R-:W-:-:S12]  /*f180*/  BSSY B1, `(.L_x_512) ;  /* 0x0000014000017945 */ /* 0x000fd80003800000 */
[----:B------:R-:W-:Y:S05]  /*f190*/  @P2 BRA `(.L_x_513) ;  /* 0x0000000000482947 */ /* 0x000fea0003800000 */
[----:B------:R-:W-:-:S13]  /*f1a0*/  ISETP.NE.AND P2, PT, R32, RZ, PT ;  /* 0x000000ff2000720c */ /* 0x000fda0003f45270 */
[----:B0-----:R-:W0:Y:S04]  /*f1b0*/  @P2 LDS.128 R40, [R47+0x1a400] ;  /* 0x01a400002f282984 */ /* 0x001e280000000c00 */
[----:B0-----:R-:W-:Y:S01]  /*f1c0*/  @P2 STG.E.128 desc[UR54][R48.64], R40 ;  /* 0x0000002830002986 */ /* 0x001fe2000c101d36 */
[----:B------:R-:W-:-:S13]  /*f1d0*/  ISETP.NE.AND P2, PT, R33, RZ, PT ;  /* 0x000000ff2100720c */ /* 0x000fda0003f45270 */
[----:B------:R-:W0:Y:S04]  /*f1e0*/  @P2 LDS.128 R40, [R46+0x1a400] ;  /* 0x01a400002e282984 */ /* 0x000e280000000c00 */
        /* <DEDUP_REMOVED lines=12> */
[----:B0-----:R2:W-:Y:S02]  /*f2b0*/  @P2 STG.E.128 desc[UR54][R48.64+0xa0], R40 ;  /* 0x0000a02830002986 */ /* 0x0015e4000c101d36 */
.L_x_513:
[----:B------:R-:W-:Y:S05]  /*f2c0*/  BSYNC B1 ;  /* 0x0000000000017941 */ /* 0x000fea0003800000 */
.L_x_512:
[----:B------:R-:W-:-:S13]  /*f2d0*/  ISETP.GE.AND P2, PT, R211, R38, PT ;  /* 0x00000026d300720c */ /* 0x000fda0003f46270 */
[----:B------:R-:W-:Y:S05]  /*f2e0*/  @P2 BRA `(.L_x_457) ;  /* 0x0000000000482947 */ /* 0x000fea0003800000 */
[----:B------:R-:W-:-:S13]  /*f2f0*/  ISETP.NE.AND P2, PT, R32, RZ, PT ;  /* 0x000000ff2000720c */ /* 0x000fda0003f45270 */
[----:B0-2---:R-:W0:Y:S04]  /*f300*/  @P2 LDS.128 R40, [R47+0x1c400] ;  /* 0x01c400002f282984 */ /* 0x005e280000000c00 */
        /* <DEDUP_REMOVED lines=16> */
.L_x_457:
[----:B------:R-:W-:Y:S05]  /*f410*/  BSYNC B0 ;  /* 0x0000000000007941 */ /* 0x000fea0003800000 */
.L_x_423:
[----:B01234-:R-:W0:Y:S01]  /*f420*/  S2R R40, SR_TID.X ;  /* 0x0000000000287919 */ /* 0x01fe220000002100 */
[----:B------:R-:W-:Y:S01]  /*f430*/  @!PT LDS RZ, [RZ] ;  /* 0x00000000fffff984 */ /* 0x000fe20000000800 */
[----:B------:R-:W-:Y:S01]  /*f440*/  @!PT LDS RZ, [RZ] ;  /* 0x00000000fffff984 */ /* 0x000fe20000000800 */
[----:B------:R-:W-:Y:S01]  /*f450*/  @!PT LDS RZ, [RZ] ;  /* 0x00000000fffff984 */ /* 0x000fe20000000800 */
[----:B------:R-:W-:Y:S01]  /*f460*/  @!PT LDS RZ, [RZ] ;  /* 0x00000000fffff984 */ /* 0x000fe20000000800 */
[----:B------:R1:W-:Y:S06]  /*f470*/  MEMBAR.ALL.CTA ;  /* 0x0000000000007992 */ /* 0x0003ec0000008000 */
[----:B-1----:R-:W1:Y:S01]  /*f480*/  FENCE.VIEW.ASYNC.S ;  /* 0x00000000000073c6 */ /* 0x002e620000000000 */
[----:B------:R-:W-:Y:S05]  /*f490*/  WARPSYNC.ALL ;  /* 0x0000000000007948 */ /* 0x000fea0003800000 */
[----:B------:R-:W-:Y:S01]  /*f4a0*/  BSSY B0, `(.L_x_514) ;  /* 0x0000009000007945 */ /* 0x000fe20003800000 */
[----:B0-----:R-:W-:Y:S01]  /*f4b0*/  LOP3.LUT R40, R40, 0x7f, RZ, 0xc0, !PT ;  /* 0x0000007f28287812 */ /* 0x001fe200078ec0ff */
[----:B-1----:R0:W-:Y:S03]  /*f4c0*/  BAR.SYNC.DEFER_BLOCKING R160, 0x80 ;  /* 0x000200a00000751d */ /* 0x0021e60000010000 */
[----:B------:R-:W-:-:S13]  /*f4d0*/  ISETP.NE.AND P2, PT, R40, RZ, PT ;  /* 0x000000ff2800720c */ /* 0x000fda0003f45270 */
[----:B------:R-:W-:-:S05]  /*f4e0*/  @!P2 VIADD R40, R39, 0x298a0 ;  /* 0x000298a02728a836 */ /* 0x000fca0000000000 */
[----:B------:R-:W-:-:S04]  /*f4f0*/  @!P2 PRMT R40, RZ, 0x654, R40 ;  /* 0x00000654ff28a816 */ /* 0x000fc80000000028 */
[----:B------:R0:W-:Y:S01]  /*f500*/  @!P2 SYNCS.ARRIVE.TRANS64.RED.A1T0 RZ, [R40+URZ], RZ ;  /* 0x000000ff28ffa9a7 */ /* 0x0001e2000810043f */
[----:B------:R-:W-:Y:S05]  /*f510*/  @!P1 BRA `(.L_x_515) ;  /* 0x0000000000049947 */ /* 0x000fea0003800000 */
[----:B------:R-:W-:Y:S01]  /*f520*/  BPT.TRAP 0x1 ;  /* 0x000000040000795c */ /* 0x000fe20000300000 */
.L_x_515:
[----:B------:R-:W-:Y:S05]  /*f530*/  BSYNC B0 ;  /* 0x0000000000007941 */ /* 0x000fea0003800000 */
.L_x_514:
[----:B------:R-:W1:Y:S01]  /*f540*/  SYNCS.PHASECHK.TRANS64.TRYWAIT P1, [R39+URZ+0x298b0], R96 ;  /* 0x0298b060270075a7 */ /* 0x000e62000802017f */
[----:B------:R-:W-:Y:S01]  /*f550*/  ULDC UR42, c[0x0][0x310] ;  /* 0x0000c400002a7ab9 */ /* 0x000fe20000000800 */
[----:B------:R-:W-:Y:S01]  /*f560*/  ULDC.64 UR38, c[0x0][0x318] ;  /* 0x0000c60000267ab9 */ /* 0x000fe20000000a00 */
[----:B------:R-:W-:Y:S01]  /*f570*/  ULDC.64 UR40, c[0x0][0x308] ;  /* 0x0000c20000287ab9 */ /* 0x000fe20000000a00 */
[----:B------:R-:W-:Y:S01]  /*f580*/  BSSY B0, `(.L_x_516) ;  /* 0x0000003000007945 */ /* 0x000fe20003800000 */
[----:B------:R-:W-:-:S03]  /*f590*/  IMAD R41, R19, 0x5000, R204 ;  /* 0x0000500013297824 */ /* 0x000fc600078e02cc */
[----:B-1----:R-:W-:Y:S05]  /*f5a0*/  @!P1 BRA `(.L_x_517) ;  /* 0x0000017400589947 */ /* 0x002fea0003800000 */
.L_x_739:
[----:B------:R-:W-:Y:S05]  /*f5b0*/  BSYNC B0 ;  /* 0x0000000000007941 */ /* 0x000fea0003800000 */
.L_x_516:
[----:B------:R-:W-:Y:S01]  /*f5c0*/  ISETP.GE.AND P1, PT, R168, R38, PT ;  /* 0x00000026a800720c */ /* 0x000fe20003f26270 */
[----:B------:R-:W-:Y:S01]  /*f5d0*/  BSSY B0, `(.L_x_518) ;  /* 0x000001a000007945 */ /* 0x000fe20003800000 */
[-C--:B------:R-:W-:Y:S01]  /*f5e0*/  IADD3 R48, R18, R41.reuse, RZ ;  /* 0x0000002912307210 */ /* 0x080fe20007ffe0ff */
[----:B------:R-:W-:Y:S01]  /*f5f0*/  IMAD.WIDE R44, R24, 0xa0, R98 ;  /* 0x000000a0182c7825 */ /* 0x000fe200078e0262 */
[CC--:B------:R-:W-:Y:S02]  /*f600*/  IADD3 R49, R18.reuse, R41.reuse, R119 ;  /* 0x0000002912317210 */ /* 0x0c0fe40007ffe077 */
[CC--:B------:R-:W-:Y:S02]  /*f610*/  IADD3 R50, R18.reuse, R41.reuse, R118 ;  /* 0x0000002912327210 */ /* 0x0c0fe40007ffe076 */
[----:B------:R-:W-:-:S05]  /*f620*/  IADD3 R51, R18, R41, R129 ;  /* 0x0000002912337210 */ /* 0x000fca0007ffe081 */
[----:B------:R-:W-:Y:S05]  /*f630*/  @P1 BRA `(.L_x_519) ;  /* 0x00000000004c1947 */ /* 0x000fea0003800000 */
[----:B0-----:R-:W-:Y:S02]  /*f640*/  IMAD.MOV.U32 R40, RZ, RZ, R114 ;  /* 0x000000ffff287224 */ /* 0x001fe400078e0072 */
[----:B------:R-:W-:Y:S02]  /*f650*/  IMAD.MOV.U32 R41, RZ, RZ, R31 ;  /* 0x000000ffff297224 */ /* 0x000fe400078e001f */
[----:B------:R-:W-:Y:S02]  /*f660*/  IMAD R43, R45, UR38, RZ ;  /* 0x000000262d2b7c24 */ /* 0x000fe4000f8e02ff */
[----:B------:R-:W-:-:S04]  /*f670*/  IMAD.WIDE.U32 R40, R44, UR38, R40 ;  /* 0x000000262c287c25 */ /* 0x000fc8000f8e0028 */
[----:B------:R-:W-:Y:S01]  /*f680*/  IMAD R43, R44, UR39, R43 ;  /* 0x000000272c2b7c24 */ /* 0x000fe2000f8e022b */
[----:B------:R-:W-:-:S04]  /*f690*/  IADD3 R46, P1, R40, UR40, RZ ;  /* 0x00000028282e7c10 */ /* 0x000fc8000ff3e0ff */
[----:B------:R-:W-:Y:S02]  /*f6a0*/  IADD3.X R47, R41, UR41, R43, P1, !PT ;  /* 0x00000029292f7c10 */ /* 0x000fe40008ffe42b */
[----:B------:R-:W-:-:S13]  /*f6b0*/  ISETP.GE.AND P1, PT, R22, UR42, PT ;  /* 0x0000002a16007c0c */ /* 0x000fda000bf26270 */
[----:B------:R-:W0:Y:S04]  /*f6c0*/  @!P1 LDS.128 R40, [R48+0xa400] ;  /* 0x00a4000030289984 */ /* 0x000e280000000c00 */
[----:B0-----:R-:W-:Y:S01]  /*f6d0*/  @!P1 STG.E.128 desc[UR54][R46.64], R40 ;  /* 0x000000282e009986 */ /* 0x001fe2000c101d36 */
        /* <DEDUP_REMOVED lines=8> */
[----:B0-----:R2:W-:Y:S02]  /*f760*/  @!P1 STG.E.128 desc[UR54][R46.64+0x60], R40 ;  /* 0x000060282e009986 */ /* 0x0015e4000c101d36 */
.L_x_519:
[----:B------:R-:W-:Y:S05]  /*f770*/  BSYNC B0 ;  /* 0x0000000000007941 */ /* 0x000fea0003800000 */
.L_x_518:
[----:B------:R-:W-:Y:S01]  /*f780*/  ISETP.GE.AND P1, PT, R211, R38, PT ;  /* 0x00000026d300720c */ /* 0x000fe20003f26270 */
[----:B------:R-:W-:-:S12]  /*f790*/  BSSY B0, `(.L_x_520) ;  /* 0x0000017000007945 */ /* 0x000fd80003800000 */
[----:B------:R-:W-:Y:S05]  /*f7a0*/  @P1 BRA `(.L_x_521) ;  /* 0x0000000000541947 */ /* 0x000fea0003800000 */
[----:B--2---:R-:W-:Y:S01]  /*f7b0*/  IADD3 R43, P1, R44, 0x80, RZ ;  /* 0x000000802c2b7810 */ /* 0x004fe20007f3e0ff */
[----:B0-----:R-:W-:Y:S01]  /*f7c0*/  IMAD.MOV.U32 R40, RZ, RZ, R114 ;  /* 0x000000ffff287224 */ /* 0x001fe200078e0072 */
[----:B------:R-:W-:-:S03]  /*f7d0*/  MOV R41, R31 ;  /* 0x0000001f00297202 */ /* 0x000fc60000000f00 */
[----:B------:R-:W-:Y:S02]  /*f7e0*/  IMAD.X R44, RZ, RZ, R45, P1 ;  /* 0x000000ffff2c7224 */ /* 0x000fe400008e062d */
[----:B------:R-:W-:-:S04]  /*f7f0*/  IMAD.WIDE.U32 R40, R43, UR38, R40 ;  /* 0x000000262b287c25 */ /* 0x000fc8000f8e0028 */
[----:B------:R-:W-:-:S04]  /*f800*/  IMAD R44, R44, UR38, RZ ;  /* 0x000000262c2c7c24 */ /* 0x000fc8000f8e02ff */
        /* <DEDUP_REMOVED lines=15> */
.L_x_521:
[----:B------:R-:W-:Y:S05]  /*f900*/  BSYNC B0 ;  /* 0x0000000000007941 */ /* 0x000fea0003800000 */
.L_x_520:
[----:B------:R-:W4:Y:S01]  /*f910*/  LDL R38, [R1+0x18] ;  /* 0x0000180001267983 */ /* 0x000f220000100800 */
[----:B------:R-:W-:Y:S02]  /*f920*/  VIADD R19, R19, 0x1 ;  /* 0x0000000113137836 */ /* 0x000fe40000000000 */
[----:B-1----:R-:W-:Y:S01]  /*f930*/  @!P2 VIADD R39, R39, 0x298c0 ;  /* 0x000298c02727a836 */ /* 0x002fe20000000000 */
[----:B------:R-:W-:Y:S01]  /*f940*/  @!PT LDS RZ, [RZ] ;  /* 0x00000000fffff984 */ /* 0x000fe20000000800 */
[----:B------:R-:W-:Y:S01]  /*f950*/  @!PT LDS RZ, [RZ] ;  /* 0x00000000fffff984 */ /* 0x000fe20000000800 */
[----:B------:R-:W-:Y:S01]  /*f960*/  @!PT LDS RZ, [RZ] ;  /* 0x00000000fffff984 */ /* 0x000fe20000000800 */
[----:B------:R-:W-:Y:S01]  /*f970*/  @!PT LDS RZ, [RZ] ;  /* 0x00000000fffff984 */ /* 0x000fe20000000800 */
[----:B------:R1:W-:Y:S06]  /*f980*/  MEMBAR.ALL.CTA ;  /* 0x0000000000007992 */ /* 0x0003ec0000008000 */
[----:B-1----:R-:W1:Y:S02]  /*f990*/  FENCE.VIEW.ASYNC.S ;  /* 0x00000000000073c6 */ /* 0x002e640000000000 */
[----:B-1----:R1:W-:Y:S01]  /*f9a0*/  BAR.SYNC.DEFER_BLOCKING R160, 0x80 ;  /* 0x000200a00000751d */ /* 0x0023e20000010000 */
[----:B------:R-:W-:-:S02]  /*f9b0*/  ISETP.NE.AND P1, PT, R19, 0x2, PT ;  /* 0x000000021300780c */ /* 0x000fc40003f25270 */
[----:B------:R-:W-:Y:S02]  /*f9c0*/  @!P2 PRMT R39, RZ, 0x654, R39 ;  /* 0x00000654ff27a816 */ /* 0x000fe40000000027 */
[----:B------:R-:W-:Y:S02]  /*f9d0*/  SEL R19, R19, RZ, P1 ;  /* 0x000000ff13137207 */ /* 0x000fe40000800000 */
[----:B------:R1:W-:Y:S01]  /*f9e0*/  @!P2 SYNCS.ARRIVE.TRANS64.RED.A1T0 RZ, [R39+URZ], RZ ;  /* 0x000000ff27ffa9a7 */ /* 0x0003e2000810043f */
[----:B----4-:R-:W-:Y:S02]  /*f9f0*/  LOP3.LUT P4, RZ, R38, 0x2, RZ, 0xc0, !PT ;  /* 0x0000000226ff7812 */ /* 0x010fe4000788c0ff */
[----:B------:R-:W-:-:S04]  /*fa00*/  SEL R38, RZ, 0x1, P1 ;  /* 0x00000001ff267807 */ /* 0x000fc80000800000 */
[----:B------:R-:W-:-:S07]  /*fa10*/  LOP3.LUT R171, R171, R38, RZ, 0x3c, !PT ;  /* 0x00000026abab7212 */ /* 0x000fce00078e3cff */
[----:B-1----:R-:W-:Y:S05]  /*fa20*/  @P4 BRA `(.L_x_522) ;  /* 0xffffff2c00a04947 */ /* 0x002fea000383ffff */
[----:B0-23--:R-:W0:Y:S01]  /*fa30*/  S2R R40, SR_TID.X ;  /* 0x0000000000287919 */ /* 0x00de220000002100 */
[----:B------:R-:W-:Y:S02]  /*fa40*/  PLOP3.LUT P0, PT, PT, PT, PT, 0x8, 0x0 ;  /* 0x000000000000781c */ /* 0x000fe40003f0e170 */
[----:B0-----:R-:W-:-:S04]  /*fa50*/  SHF.R.U32.HI R40, RZ, 0x7, R40 ;  /* 0x00000007ff287819 */ /* 0x001fc80000011628 */
[----:B------:R-:W-:-:S13]  /*fa60*/  ISETP.NE.AND P4, PT, R40, 0x1, PT ;  /* 0x000000012800780c */ /* 0x000fda0003f85270 */
[----:B------:R-:W-:Y:S06]  /*fa70*/  @!P4 BAR.ARV 0x9, 0x100 ;  /* 0x024400000000cb1d */ /* 0x000fec0000002000 */
.L_x_418:
[----:B------:R-:W0:Y:S01]  /*fa80*/  LDC R0, c[0x0][0x428] ;  /* 0x00010a00ff007b82 */ /* 0x000e220000000800 */
[----:B------:R-:W-:Y:S05]  /*fa90*/  @P0 BRA `(.L_x_523) ;  /* 0x00000000000c0947 */ /* 0x000fea0003800000 */
[----:B------:R-:W1:Y:S01]  /*faa0*/  FENCE.VIEW.ASYNC.G ;  /* 0x00000000000073c6 */ /* 0x000e620000000100 */
[----:B------:R-:W-:Y:S05]  /*fab0*/  WARPSYNC.ALL ;  /* 0x0000000000007948 */ /* 0x000fea0003800000 */
[----:B-1----:R-:W-:Y:S06]  /*fac0*/  BAR.ARV 0xc, 0x180 ;  /* 0x0306000000007b1d */ /* 0x002fec0000002000 */
.L_x_523:
[----:B------:R-:W-:Y:S01]  /*fad0*/  ULDC.64 UR4, c[0x0][0x990] ;  /* 0x0002640000047ab9 */ /* 0x000fe20000000a00 */
[----:B0-----:R-:W-:Y:S01]  /*fae0*/  ISETP.NE.AND P2, PT, R0, 0x1, PT ;  /* 0x000000010000780c */ /* 0x001fe20003f45270 */
[----:B------:R-:W-:Y:S01]  /*faf0*/  ULDC.64 UR6, c[0x0][0x998] ;  /* 0x0002660000067ab9 */ /* 0x000fe20000000a00 */
[----:B------:R-:W-:Y:S01]  /*fb00*/  ISETP.NE.U32.AND P0, PT, RZ, UR4, PT ;  /* 0x00000004ff007c0c */ /* 0x000fe2000bf05070 */
[----:B------:R-:W-:Y:S01]  /*fb10*/  IMAD.MOV.U32 R7, RZ, RZ, R146 ;  /* 0x000000ffff077224 */ /* 0x000fe200078e0092 */
[----:B------:R-:W-:Y:S02]  /*fb20*/  ISETP.NE.U32.AND P1, PT, RZ, UR6, PT ;  /* 0x00000006ff007c0c */ /* 0x000fe4000bf25070 */
[----:B------:R-:W-:Y:S02]  /*fb30*/  ISETP.NE.AND.EX P0, PT, RZ, UR5, PT, P0 ;  /* 0x00000005ff007c0c */ /* 0x000fe4000bf05300 */
[----:B------:R-:W-:-:S05]  /*fb40*/  ISETP.NE.AND.EX P1, PT, RZ, UR7, PT, P1 ;  /* 0x00000007ff007c0c */ /* 0x000fca000bf25310 */
[----:B------:R-:W0:Y:S08]  /*fb50*/  @P2 LDC R3, c[0x0][0x42c] ;  /* 0x00010b00ff032b82 */ /* 0x000e300000000800 */
[----:B------:R-:W1:Y:S08]  /*fb60*/  @P0 LDC.64 R10, c[0x0][0x9a8] ;  /* 0x00026a00ff0a0b82 */ /* 0x000e700000000a00 */
[----:B------:R-:W2:Y:S08]  /*fb70*/  @P2 LDC R2, c[0x0][0x430] ;  /* 0x00010c00ff022b82 */ /* 0x000eb00000000800 */
[----:B------:R-:W3:Y:S01]  /*fb80*/  @P1 LDC.64 R12, c[0x0][0x9b8] ;  /* 0x00026e00ff0c1b82 */ /* 0x000ee20000000a00 */
[----:B0-----:R-:W-:-:S07]  /*fb90*/  @P2 IMAD.HI.U32 R3, R146, R3, RZ ;  /* 0x0000000392032227 */ /* 0x001fce00078e00ff */
[----:B------:R-:W0:Y:S01]  /*fba0*/  @P0 LDC.64 R14, c[0x0][0x9b0] ;  /* 0x00026c00ff0e0b82 */ /* 0x000e220000000a00 */
[----:B-1----:R-:W-:-:S04]  /*fbb0*/  @P0 IMAD R0, R210, R10, RZ ;  /* 0x0000000ad2000224 */ /* 0x002fc800078e02ff */
[----:B------:R-:W-:-:S03]  /*fbc0*/  @P0 IMAD R11, R205, R11, R0 ;  /* 0x0000000bcd0b0224 */ /* 0x000fc600078e0200 */
[----:B------:R-:W1:Y:S01]  /*fbd0*/  @P1 LDC.64 R20, c[0x0][0x9c0] ;  /* 0x00027000ff141b82 */ /* 0x000e620000000a00 */
[----:B--2---:R-:W-:Y:S01]  /*fbe0*/  @P2 SHF.R.U32.HI R7, RZ, R2, R3 ;  /* 0x00000002ff072219 */ /* 0x004fe20000011603 */
[----:B------:R-:W-:-:S03]  /*fbf0*/  @P0 IMAD.WIDE.U32 R2, R205, R10, RZ ;  /* 0x0000000acd020225 */ /* 0x000fc600078e00ff */
[----:B------:R-:W-:Y:S01]  /*fc00*/  @P0 SHF.R.S32.HI R9, RZ, 0x1f, R7 ;  /* 0x0000001fff090819 */ /* 0x000fe20000011407 */
[----:B------:R-:W-:Y:S01]  /*fc10*/  @P0 IMAD.IADD R3, R3, 0x1, R11 ;  /* 0x0000000103030824 */ /* 0x000fe200078e020b */
[----:B------:R-:W-:Y:S01]  /*fc20*/  @P1 SHF.R.S32.HI R11, RZ, 0x1f, R7 ;  /* 0x0000001fff0b1819 */ /* 0x000fe20000011407 */
[----:B---3--:R-:W-:-:S04]  /*fc30*/  @P1 IMAD R4, R210, R12, RZ ;  /* 0x0000000cd2041224 */ /* 0x008fc800078e02ff */
[C---:B------:R-:W-:Y:S02]  /*fc40*/  @P1 IMAD R13, R205.reuse, R13, R4 ;  /* 0x0000000dcd0d1224 */ /* 0x040fe400078e0204 */
[----:B------:R-:W-:-:S04]  /*fc50*/  @P1 IMAD.WIDE.U32 R4, R205, R12, RZ ;  /* 0x0000000ccd041225 */ /* 0x000fc800078e00ff */
[-C--:B0-----:R-:W-:Y:S01]  /*fc60*/  @P0 IMAD R0, R9, R14.reuse, RZ ;  /* 0x0000000e09000224 */ /* 0x081fe200078e02ff */
[----:B------:R-:W-:Y:S01]  /*fc70*/  @P1 IADD3 R5, R5, R13, RZ ;  /* 0x0000000d05051210 */ /* 0x000fe20007ffe0ff */
[----:B------:R-:W-:-:S04]  /*fc80*/  @P0 IMAD.WIDE.U32 R2, R7, R14, R2 ;  /* 0x0000000e07020225 */ /* 0x000fc800078e0002 */
[-C--:B-1----:R-:W-:Y:S02]  /*fc90*/  @P1 IMAD R6, R11, R20.reuse, RZ ;  /* 0x000000140b061224 */ /* 0x082fe400078e02ff */
[C---:B------:R-:W-:Y:S02]  /*fca0*/  @P0 IMAD R9, R7.reuse, R15, R0 ;  /* 0x0000000f07090224 */ /* 0x040fe400078e0200 */
[C---:B------:R-:W-:Y:S02]  /*fcb0*/  @P1 IMAD R11, R7.reuse, R21, R6 ;  /* 0x00000015070b1224 */ /* 0x040fe400078e0206 */
[----:B------:R-:W-:Y:S01]  /*fcc0*/  @P1 IMAD.WIDE.U32 R6, R7, R20, R4 ;  /* 0x0000001407061225 */ /* 0x000fe200078e0004 */
[----:B------:R-:W-:Y:S01]  /*fcd0*/  @P0 LEA R4, P3, R2, UR4, 0x2 ;  /* 0x0000000402040c11 */ /* 0x000fe2000f8610ff */
[----:B------:R-:W-:Y:S02]  /*fce0*/  ULDC UR4, c[0x0][0x988] ;  /* 0x0002620000047ab9 */ /* 0x000fe40000000800 */
[----:B------:R-:W-:Y:S01]  /*fcf0*/  @P0 IMAD.IADD R5, R3, 0x1, R9 ;  /* 0x0000000103050824 */ /* 0x000fe200078e0209 */
[----:B------:R-:W-:Y:S01]  /*fd00*/  @P1 LEA R8, P4, R6, UR6, 0x2 ;  /* 0x0000000606081c11 */ /* 0x000fe2000f8810ff */
[----:B------:R-:W-:-:S02]  /*fd10*/  @P1 IMAD.IADD R3, R7, 0x1, R11 ;  /* 0x0000000107031824 */ /* 0x000fc400078e020b */
[----:B------:R-:W-:Y:S01]  /*fd20*/  IMAD.MOV.U32 R0, RZ, RZ, 0x3f800000 ;  /* 0x3f800000ff007424 */ /* 0x000fe200078e00ff */
[----:B------:R-:W-:Y:S01]  /*fd30*/  @P0 LEA.HI.X R5, R2, UR5, R5, 0x2, P3 ;  /* 0x0000000502050c11 */ /* 0x000fe200098f1405 */
[----:B------:R-:W0:Y:S01]  /*fd40*/  @P2 LDC R7, c[0x0][0x42c] ;  /* 0x00010b00ff072b82 */ /* 0x000e220000000800 */
[----:B------:R-:W-:Y:S01]  /*fd50*/  @P1 LEA.HI.X R9, R6, UR7, R3, 0x2, P4 ;  /* 0x0000000706091c11 */ /* 0x000fe2000a0f1403 */
[----:B------:R-:W-:-:S04]  /*fd60*/  IMAD.MOV.U32 R3, RZ, RZ, 0x3f800000 ;  /* 0x3f800000ff037424 */ /* 0x000fc800078e00ff */
[----:B------:R1:W2:Y:S02]  /*fd70*/  @P1 LDG.E R0, desc[UR54][R8.64] ;  /* 0x0000003608001981 */ /* 0x0002a4000c1e1900 */
[----:B------:R-:W3:Y:S02]  /*fd80*/  @P2 LDC R2, c[0x0][0x430] ;  /* 0x00010c00ff022b82 */ /* 0x000ee40000000800 */
[----:B------:R4:W2:Y:S01]  /*fd90*/  @P0 LDG.E R3, desc[UR54][R4.64] ;  /* 0x0000003604030981 */ /* 0x0008a2000c1e1900 */
[----:B------:R-:W-:Y:S02]  /*fda0*/  ISETP.GE.AND P1, PT, R147, 0x1, PT ;  /* 0x000000019300780c */ /* 0x000fe40003f26270 */
[----:B------:R-:W-:Y:S02]  /*fdb0*/  MOV R206, R146 ;  /* 0x0000009200ce7202 */ /* 0x000fe40000000f00 */
[----:B------:R-:W-:Y:S02]  /*fdc0*/  CS2R R88, SRZ ;  /* 0x0000000000587805 */ /* 0x000fe4000001ff00 */
[----:B------:R-:W-:Y:S01]  /*fdd0*/  PLOP3.LUT P0, PT, PT, PT, PT, 0x80, 0x0 ;  /* 0x000000000000781c */ /* 0x000fe20003f0f070 */
[----:B0-----:R-:W-:Y:S01]  /*fde0*/  @P2 IMAD.HI.U32 R7, R146, R7, RZ ;  /* 0x0000000792072227 */ /* 0x001fe200078e00ff */
[----:B-1----:R-:W-:-:S02]  /*fdf0*/  CS2R R8, SRZ ;  /* 0x0000000000087805 */ /* 0x002fc4000001ff00 */
[----:B------:R-:W-:Y:S02]  /*fe00*/  CS2R R10, SRZ ;  /* 0x00000000000a7805 */ /* 0x000fe4000001ff00 */
[----:B----4-:R-:W-:Y:S01]  /*fe10*/  CS2R R4, SRZ ;  /* 0x0000000000047805 */ /* 0x010fe2000001ff00 */
[----:B------:R-:W-:Y:S01]  /*fe20*/  IMAD.MOV.U32 R87, RZ, RZ, RZ ;  /* 0x000000ffff577224 */ /* 0x000fe200078e00ff */
[----:B---3--:R-:W-:Y:S02]  /*fe30*/  @P2 SHF.R.U32.HI R206, RZ, R2, R7 ;  /* 0x00000002ffce2219 */ /* 0x008fe40000011607 */
        /* <DEDUP_REMOVED lines=26> */
[----:B------:R-:W-:Y:S01]  /*ffe0*/  IMAD.MOV.U32 R68, RZ, RZ, RZ ;  /* 0x000000ffff447224 */ /* 0x000fe200078e00ff */
[----:B------:R-:W-:Y:S01]  /*fff0*/  CS2R R100, SRZ ;  /* 0x0000000000647805 */ /* 0x000fe2000001ff00 */
[----:B------:R-:W-:-:S02]  /*10000*/  IMAD.MOV.U32 R72, RZ, RZ, RZ ;  /* 0x000000ffff487224 */ /* 0x000fc400078e00ff */
[----:B------:R-:W-:Y:S02]  /*10010*/  IMAD.MOV.U32 R103, RZ, RZ, RZ ;  /* 0x000000ffff677224 */ /* 0x000fe400078e00ff */
[----:B--2---:R-:W-:-:S04]  /*10020*/  FMUL.FTZ R0, R3, R0 ;  /* 0x0000000003007220 */ /* 0x004fc80000410000 */
[----:B------:R-:W-:Y:S01]  /*10030*/  FMUL.FTZ R2, R0, UR4 ;  /* 0x0000000400027c20 */ /* 0x000fe20008410000 */
[----:B------:R-:W-:Y:S06]  /*10040*/  @!P1 BRA `(.L_x_524) ;  /* 0x000000e000689947 */ /* 0x000fec0003800000 */
[----:B------:R-:W-:-:S03]  /*10050*/  UMOV UR4, 0xffffffff ;  /* 0xffffffff00047882 */ /* 0x000fc60000000000 */
[----:B------:R-:W-:Y:S05]  /*10060*/  BRA.DIV UR4, `(.L_x_525) ;  /* 0x0000016a04bc7947 */ /* 0x000fea000b800000 */
[----:B------:R0:W1:Y:S02]  /*10070*/  SHFL.IDX PT, R198, R219, RZ, 0x1f ;  /* 0x00001fffdbc67589 */ /* 0x00006400000e0000 */
.L_x_742:
[----:B------:R-:W-:Y:S01]  /*10080*/  ULOP3.LUT UP0, URZ, UR52, 0x9f, URZ, 0xc0, !UPT ;  /* 0x0000009f343f7892 */ /* 0x000fe2000f80c03f */
[----:B-1----:R-:W-:-:S04]  /*10090*/  LEA.HI R0, R198, R198, RZ, 0x1 ;  /* 0x000000c6c6007211 */ /* 0x002fc800078f08ff */
[----:B------:R-:W-:Y:S02]  /*100a0*/  LOP3.LUT R3, R0, 0x3e, RZ, 0xc0, !PT ;  /* 0x0000003e00037812 */ /* 0x000fe400078ec0ff */
[----:B------:R-:W-:Y:S02]  /*100b0*/  PLOP3.LUT P0, PT, PT, PT, UP0, 0x80, 0x0 ;  /* 0x000000000000781c */ /* 0x000fe40003f0f008 */
[----:B------:R-:W-:-:S04]  /*100c0*/  IADD3 R3, R198, -R3, RZ ;  /* 0x80000003c6037210 */ /* 0x000fc80007ffe0ff */
[----:B------:R-:W-:-:S04]  /*100d0*/  LEA R3, R3, UR52, 0xc ;  /* 0x0000003403037c11 */ /* 0x000fc8000f8e60ff */
[----:B------:R-:W-:-:S04]  /*100e0*/  SHF.R.U32.HI R3, RZ, 0x4, R3 ;  /* 0x00000004ff037819 */ /* 0x000fc80000011603 */
[----:B------:R-:W-:Y:S01]  /*100f0*/  LOP3.LUT R50, R3, 0x3fff, RZ, 0xc0, !PT ;  /* 0x00003fff03327812 */ /* 0x000fe200078ec0ff */
[----:B------:R-:W-:Y:S06]  /*10100*/  @!P0 BRA `(.L_x_526) ;  /* 0x0000000000408947 */ /* 0x000fec0003800000 */
[----:B------:R-:W-:Y:S01]  /*10110*/  MOV R0, 0x0 ;  /* 0x0000000000007802 */ /* 0x000fe20000000f00 */
[----:B------:R-:W-:Y:S01]  /*10120*/  ULDC.64 UR4, c[0x4][0xa0] ;  /* 0x0100280000047ab9 */ /* 0x000fe20000000a00 */
[----:B------:R-:W-:Y:S01]  /*10130*/  ULDC.64 UR6, c[0x4][0xa8] ;  /* 0x01002a0000067ab9 */ /* 0x000fe20000000a00 */
[----:B------:R-:W-:Y:S01]  /*10140*/  IMAD.U32 R4, RZ, RZ, UR4 ;  /* 0x00000004ff047e24 */ /* 0x000fe2000f8e00ff */
[----:B------:R1:W2:Y:S01]  /*10150*/  LDC.64 R14, c[0x4][R0] ;  /* 0x01000000000e7b82 */ /* 0x0002a20000000a00 */
        /* <DEDUP_REMOVED lines=8> */
[----:B-1----:R-:W-:-:S07]  /*101e0*/  IMAD.MOV.U32 R12, RZ, RZ, 0x1 ;  /* 0x00000001ff0c7424 */ /* 0x002fce00078e00ff */
[----:B------:R-:W-:-:S07]  /*101f0*/  LEPC R20, `(.L_x_526) ;  /* 0x000000001014794e */ /* 0x000fce0000000000 */
[----:B0-2--5:R-:W-:Y:S05]  /*10200*/  CALL.ABS.NOINC R14 ;  /* 0x000000000e007343 */ /* 0x025fea0003c00000 */
.L_x_526:
[----:B------:R-:W-:Y:S02]  /*10210*/  ULDC UR4, c[0x0][0x3d4] ;  /* 0x0000f50000047ab9 */ /* 0x000fe40000000800 */
[----:B------:R-:W-:-:S13]  /*10220*/  ISETP.LT.AND P0, PT, RZ, UR4, PT ;  /* 0x00000004ff007c0c */ /* 0x000fda000bf01270 */
[----:B------:R-:W-:Y:S05]  /*10230*/  @P0 BRA `(.L_x_527) ;  /* 0x0000000000400947 */ /* 0x000fea0003800000 */
[----:B------:R-:W-:-:S04]  /*10240*/  ULEA.HI UR4, UR43, UR43, URZ, 0x1 ;  /* 0x0000002b2b047291 */ /* 0x000fc8000f8f083f */
[----:B------:R-:W-:-:S04]  /*10250*/  ULOP3.LUT UR4, UR4, 0xfffffffe, URZ, 0xc0, !UPT ;  /* 0xfffffffe04047892 */ /* 0x000fc8000f8ec03f */
[----:B------:R-:W-:-:S06]  /*10260*/  UIADD3 UR4, UR43, -UR4, URZ ;  /* 0x800000042b047290 */ /* 0x000fcc000fffe03f */
[----:B------:R-:W-:-:S05]  /*10270*/  IMAD.U32 R3, RZ, RZ, UR4 ;  /* 0x00000004ff037e24 */ /* 0x000fca000f8e00ff */
[----:B------:R-:W-:-:S04]  /*10280*/  SHF.L.U32 R3, R3, 0x1f, RZ ;  /* 0x0000001f03037819 */ /* 0x000fc800000006ff */
[----:B------:R1:W2:Y:S03]  /*10290*/  SYNCS.PHASECHK.TRANS64.TRYWAIT P0, [R18+URZ+0x29800], R3 ;  /* 0x02980003120075a7 */ /* 0x0002a6000800017f */
[----:B--2---:R-:W-:Y:S05]  /*102a0*/  @!P0 NANOSLEEP.SYNCS 0x989680 ;  /* 0x009896800000895d */ /* 0x004fea0003900000 */
[----:B------:R-:W2:Y:S01]  /*102b0*/  @!P0 SYNCS.PHASECHK.TRANS64 P0, [R18+URZ+0x29800], R3 ;  /* 0x02980003120085a7 */ /* 0x000ea2000800007f */
[----:B------:R-:W-:Y:S04]  /*102c0*/  BSSY B0, `(.L_x_528) ;  /* 0x0000006000007945 */ /* 0x000fe80003800000 */
[----:B--2---:R-:W-:Y:S05]  /*102d0*/  @P0 BRA `(.L_x_529) ;  /* 0x0000000000100947 */ /* 0x004fea0003800000 */
.L_x_530:
[----:B--2---:R2:W3:Y:S02]  /*102e0*/  SYNCS.PHASECHK.TRANS64.TRYWAIT P0, [R18+URZ+0x29800], R3 ;  /* 0x02980003120075a7 */ /* 0x0044e4000800017f */
[----:B---3--:R-:W-:Y:S05]  /*102f0*/  @!P0 NANOSLEEP.SYNCS 0x989680 ;  /* 0x009896800000895d */ /* 0x008fea0003900000 */
[----:B------:R-:W3:Y:S02]  /*10300*/  @!P0 SYNCS.PHASECHK.TRANS64 P0, [R18+URZ+0x29800], R3 ;  /* 0x02980003120085a7 */ /* 0x000ee4000800007f */
[----:B---3--:R-:W-:Y:S05]  /*10310*/  @!P0 BRA `(.L_x_530) ;  /* 0xfffffffc00f08947 */ /* 0x008fea000383ffff */
.L_x_529:
[----:B------:R-:W-:Y:S05]  /*10320*/  BSYNC B0 ;  /* 0x0000000000007941 */ /* 0x000fea0003800000 */
.L_x_528:
[----:B------:R-:W-:Y:S05]  /*10330*/  BRA `(.L_x_531) ;  /* 0x0000006800887947 */ /* 0x000fea0003800000 */
.L_x_527:
[----:B------:R-:W1:Y:S01]  /*10340*/  LDC.64 R44, c[0x0][0x3c8] ;  /* 0x0000f200ff2c7b82 */ /* 0x000e620000000a00 */
[----:B-----5:R-:W-:Y:S01]  /*10350*/  SHF.R.S32.HI R0, RZ, 0x1f, R121 ;  /* 0x0000001fff007819 */ /* 0x020fe20000011479 */
[--C-:B------:R-:W-:Y:S01]  /*10360*/  IMAD.MOV.U32 R8, RZ, RZ, R16.reuse ;  /* 0x000000ffff087224 */ /* 0x100fe200078e0010 */
[----:B------:R-:W-:Y:S01]  /*10370*/  SHF.R.S32.HI R9, RZ, 0x1f, R16 ;  /* 0x0000001fff097819 */ /* 0x000fe20000011410 */
[--C-:B------:R-:W-:Y:S01]  /*10380*/  IMAD.MOV.U32 R10, RZ, RZ, R22.reuse ;  /* 0x000000ffff0a7224 */ /* 0x100fe200078e0016 */
[----:B------:R-:W-:Y:S01]  /*10390*/  SHF.R.S32.HI R11, RZ, 0x1f, R22 ;  /* 0x0000001fff0b7819 */ /* 0x000fe20000011416 */
[----:B------:R-:W-:Y:S01]  /*103a0*/  ULDC.64 UR4, c[0x0][0x3d8] ;  /* 0x0000f60000047ab9 */ /* 0x000fe20000000a00 */
[----:B------:R-:W-:Y:S01]  /*103b0*/  ULDC.64 UR6, c[0x0][0x3c8] ;  /* 0x0000f20000067ab9 */ /* 0x000fe20000000a00 */
[----:B------:R-:W2:Y:S01]  /*103c0*/  LDC.64 R48, c[0x0][0x3e0] ;  /* 0x0000f800ff307b82 */ /* 0x000ea20000000a00 */
[----:B------:R-:W-:Y:S01]  /*103d0*/  IMAD R12, R0, UR4, RZ ;  /* 0x00000004000c7c24 */ /* 0x000fe2000f8e02ff */
[----:B------:R-:W-:Y:S01]  /*103e0*/  ULOP3.LUT UP0, URZ, UR52, 0x1bf, URZ, 0xc0, !UPT ;  /* 0x000001bf343f7892 */ /* 0x000fe2000f80c03f */
[----:B------:R-:W-:-:S04]  /*103f0*/  IMAD.WIDE.U32 R4, R121, UR4, R8 ;  /* 0x0000000479047c25 */ /* 0x000fc8000f8e0008 */
[C---:B------:R-:W-:Y:S01]  /*10400*/  IMAD.WIDE.U32 R6, R121.reuse, UR4, R10 ;  /* 0x0000000479067c25 */ /* 0x040fe2000f8e000a */
[----:B------:R-:W-:Y:S02]  /*10410*/  IADD3 R52, P0, R4, UR6, RZ ;  /* 0x0000000604347c10 */ /* 0x000fe4000ff1e0ff */
[----:B------:R-:W-:Y:S01]  /*10420*/  PLOP3.LUT P2, PT, PT, PT, UP0, 0x80, 0x0 ;  /* 0x000000000000781c */ /* 0x000fe20003f4f008 */
[----:B------:R-:W-:Y:S01]  /*10430*/  IMAD R3, R121, UR5, R12 ;  /* 0x0000000579037c24 */ /* 0x000fe2000f8e020c */
[----:B------:R-:W-:-:S04]  /*10440*/  IADD3 R56, P1, R6, UR6, RZ ;  /* 0x0000000606387c10 */ /* 0x000fc8000ff3e0ff */
[----:B------:R-:W-:Y:S01]  /*10450*/  IADD3.X R53, R3, UR7, R5, P0, !PT ;  /* 0x0000000703357c10 */ /* 0x000fe200087fe405 */
[----:B-1----:R-:W-:Y:S01]  /*10460*/  IMAD.WIDE.U32 R44, R121, UR4, R44 ;  /* 0x00000004792c7c25 */ /* 0x002fe2000f8e002c */
[C---:B------:R-:W-:Y:S01]  /*10470*/  IADD3.X R57, R3.reuse, UR7, R7, P1, !PT ;  /* 0x0000000703397c10 */ /* 0x040fe20008ffe407 */
[----:B------:R-:W-:Y:S01]  /*10480*/  ULDC.64 UR6, c[0x0][0x3e8] ;  /* 0x0000fa0000067ab9 */ /* 0x000fe20000000a00 */
[----:B------:R-:W-:Y:S01]  /*10490*/  ULDC.64 UR4, c[0x0][0x3e0] ;  /* 0x0000f80000047ab9 */ /* 0x000fe20000000a00 */
[----:B------:R-:W-:Y:S01]  /*104a0*/  IMAD R0, R0, UR6, RZ ;  /* 0x0000000600007c24 */ /* 0x000fe2000f8e02ff */
[----:B------:R-:W-:Y:S01]  /*104b0*/  IADD3 R46, R3, R45, RZ ;  /* 0x0000002d032e7210 */ /* 0x000fe20007ffe0ff */
[----:B------:R-:W-:-:S04]  /*104c0*/  IMAD.WIDE.U32 R4, R121, UR6, R8 ;  /* 0x0000000679047c25 */ /* 0x000fc8000f8e0008 */
[----:B------:R-:W-:Y:S01]  /*104d0*/  IMAD.WIDE.U32 R6, R121, UR6, R10 ;  /* 0x0000000679067c25 */ /* 0x000fe2000f8e000a */
[----:B------:R-:W-:-:S03]  /*104e0*/  IADD3 R54, P0, R4, UR4, RZ ;  /* 0x0000000404367c10 */ /* 0x000fc6000ff1e0ff */
[C---:B------:R-:W-:Y:S01]  /*104f0*/  IMAD R47, R121.reuse, UR7, R0 ;  /* 0x00000007792f7c24 */ /* 0x040fe2000f8e0200 */
[----:B------:R-:W-:Y:S01]  /*10500*/  IADD3 R58, P1, R6, UR4, RZ ;  /* 0x00000004063a7c10 */ /* 0x000fe2000ff3e0ff */
[----:B--2---:R-:W-:-:S03]  /*10510*/  IMAD.WIDE.U32 R48, R121, UR6, R48 ;  /* 0x0000000679307c25 */ /* 0x004fc6000f8e0030 */
[C---:B------:R-:W-:Y:S02]  /*10520*/  IADD3.X R55, R47.reuse, UR5, R5, P0, !PT ;  /* 0x000000052f377c10 */ /* 0x040fe400087fe405 */
[C---:B------:R-:W-:Y:S01]  /*10530*/  IADD3.X R59, R47.reuse, UR5, R7, P1, !PT ;  /* 0x000000052f3b7c10 */ /* 0x040fe20008ffe407 */
[----:B------:R-:W-:Y:S01]  /*10540*/  IMAD.IADD R47, R47, 0x1, R49 ;  /* 0x000000012f2f7824 */ /* 0x000fe200078e0231 */
        /* <DEDUP_REMOVED lines=8> */
[----:B------:R-:W-:Y:S01]  /*105d0*/  MOV R6, UR6 ;  /* 0x0000000600067c02 */ /* 0x000fe20008000f00 */
[----:B------:R-:W-:Y:S01]  /*105e0*/  IMAD.U32 R7, RZ, RZ, UR7 ;  /* 0x00000007ff077e24 */ /* 0x000fe2000f8e00ff */
[----:B------:R-:W-:Y:S01]  /*105f0*/  MOV R8, 0x70 ;  /* 0x0000007000087802 */ /* 0x000fe20000000f00 */
[----:B------:R-:W-:-:S02]  /*10600*/  IMAD.U32 R10, RZ, RZ, UR4 ;  /* 0x00000004ff0a7e24 */ /* 0x000fc4000f8e00ff */
[----:B------:R-:W-:Y:S02]  /*10610*/  IMAD.U32 R11, RZ, RZ, UR5 ;  /* 0x00000005ff0b7e24 */ /* 0x000fe4000f8e00ff */
[----:B------:R-:W-:Y:S02]  /*10620*/  IMAD.MOV.U32 R12, RZ, RZ, 0x1 ;  /* 0x00000001ff0c7424 */ /* 0x000fe400078e00ff */
[----:B-1----:R-:W-:-:S07]  /*10630*/  IMAD.MOV.U32 R13, RZ, RZ, RZ ;  /* 0x000000ffff0d7224 */ /* 0x002fce00078e00ff */
[----:B------:R-:W-:-:S07]  /*10640*/  LEPC R20, `(.L_x_532) ;  /* 0x000000001014794e */ /* 0x000fce0000000000 */
[----:B0-2---:R-:W-:Y:S05]  /*10650*/  CALL.ABS.NOINC R14 ;  /* 0x000000000e007343 */ /* 0x005fea0003c00000 */
.L_x_532:
[----:B------:R-:W-:Y:S01]  /*10660*/  ULDC.U8 UR4, c[0x0][0x3f0] ;  /* 0x0000fc0000047ab9 */ /* 0x000fe20000000000 */
[----:B------:R-:W-:Y:S01]  /*10670*/  IMAD R159, R145, -0x80, R159 ;  /* 0xffffff80919f7824 */ /* 0x000fe200078e029f */
[----:B------:R-:W-:Y:S01]  /*10680*/  ISETP.NE.AND P0, PT, RZ, UR4, PT ;  /* 0x00000004ff007c0c */ /* 0x000fe2000bf05270 */
[----:B------:R-:W-:Y:S03]  /*10690*/  BSSY B0, `(.L_x_533) ;  /* 0x0000664000007945 */ /* 0x000fe60003800000 */
[----:B------:R-:W-:-:S09]  /*106a0*/  VIMNMX R159, R159, 0x80, PT ;  /* 0x000000809f9f7848 */ /* 0x000fd20003fe0100 */
[----:B------:R-:W-:Y:S05]  /*106b0*/  @!P0 BRA `(.L_x_534) ;  /* 0x0000003000d08947 */ /* 0x000fea0003800000 */
        /* <DEDUP_REMOVED lines=13> */
[----:B------:R-:W-:Y:S01]  /*10790*/  CS2R R20, SRZ ;  /* 0x0000000000147805 */ /* 0x000fe2000001ff00 */
[----:B------:R-:W-:Y:S06]  /*107a0*/  @P0 BRA `(.L_x_536) ;  /* 0x0000000000900947 */ /* 0x000fec0003800000 */
[C---:B------:R-:W-:Y:S01]  /*107b0*/  VIADD R0, R16.reuse, 0x10 ;  /* 0x0000001010007836 */ /* 0x040fe20000000000 */
[----:B------:R-:W-:Y:S01]  /*107c0*/  ULDC UR4, c[0x0][0x3d4] ;  /* 0x0000f50000047ab9 */ /* 0x000fe20000000800 */
[C---:B------:R-:W-:Y:S02]  /*107d0*/  IADD3 R3, R16.reuse, 0x20, RZ ;  /* 0x0000002010037810 */ /* 0x040fe40007ffe0ff */
[----:B------:R-:W-:Y:S02]  /*107e0*/  CS2R R42, SRZ ;  /* 0x00000000002a7805 */ /* 0x000fe4000001ff00 */
[----:B------:R-:W-:Y:S02]  /*107f0*/  ISETP.GE.AND P5, PT, R16, UR4, PT ;  /* 0x0000000410007c0c */ /* 0x000fe4000bfa6270 */
[----:B------:R-:W-:Y:S02]  /*10800*/  CS2R R40, SRZ ;  /* 0x0000000000287805 */ /* 0x000fe4000001ff00 */
[----:B------:R-:W-:Y:S01]  /*10810*/  ISETP.GE.AND P4, PT, R0, UR4, PT ;  /* 0x0000000400007c0c */ /* 0x000fe2000bf86270 */
[C---:B------:R-:W-:Y:S01]  /*10820*/  VIADD R0, R16.reuse, 0x30 ;  /* 0x0000003010007836 */ /* 0x040fe20000000000 */
[----:B------:R-:W-:Y:S01]  /*10830*/  ISETP.GE.AND P3, PT, R3, UR4, PT ;  /* 0x0000000403007c0c */ /* 0x000fe2000bf66270 */
[----:B------:R-:W-:-:S03]  /*10840*/  VIADD R3, R16, 0x40 ;  /* 0x0000004010037836 */ /* 0x000fc60000000000 */
[----:B------:R-:W-:Y:S01]  /*10850*/  ISETP.GE.AND P2, PT, R0, UR4, PT ;  /* 0x0000000400007c0c */ /* 0x000fe2000bf46270 */
[----:B------:R-:W-:Y:S01]  /*10860*/  VIADD R0, R16, 0x50 ;  /* 0x0000005010007836 */ /* 0x000fe20000000000 */
[----:B------:R-:W-:Y:S01]  /*10870*/  ISETP.GE.AND P1, PT, R3, UR4, PT ;  /* 0x0000000403007c0c */ /* 0x000fe2000bf26270 */
[----:B------:R1:W5:Y:S04]  /*10880*/  @!P5 LDG.E.64 R42, desc[UR54][R52.64] ;  /* 0x00000036342ad981 */ /* 0x000368000c1e1b00 */
[----:B------:R1:W5:Y:S01]  /*10890*/  @!P5 LDG.E.64 R40, desc[UR54][R54.64] ;  /* 0x000000363628d981 */ /* 0x000362000c1e1b00 */
[----:B------:R-:W-:Y:S02]  /*108a0*/  ISETP.GE.AND P5, PT, R0, UR4, PT ;  /* 0x0000000400007c0c */ /* 0x000fe4000bfa6270 */
        /* <DEDUP_REMOVED lines=9> */
[----:B------:R-:W-:Y:S01]  /*10940*/  CS2R R8, SRZ ;  /* 0x0000000000087805 */ /* 0x000fe2000001ff00 */
[----:B------:R1:W5:Y:S04]  /*10950*/  @!P4 LDG.E.64 R38, desc[UR54][R52.64+0x10] ;  /* 0x000010363426c981 */ /* 0x000368000c1e1b00 */
        /* <DEDUP_REMOVED lines=8> */
[----:B------:R1:W5:Y:S02]  /*109e0*/  @!P5 LDG.E.64 R8, desc[UR54][R54.64+0x50] ;  /* 0x000050363608d981 */ /* 0x000364000c1e1b00 */
.L_x_536:
[----:B------:R-:W-:Y:S05]  /*109f0*/  BSYNC B1 ;  /* 0x0000000000017941 */ /* 0x000fea0003800000 */
.L_x_535:
[----:B------:R-:W-:-:S03]  /*10a00*/  UMOV UR4, 0xffffffff ;  /* 0xffffffff00047882 */ /* 0x000fc60000000000 */
[----:B------:R-:W-:Y:S05]  /*10a10*/  BRA.DIV UR4, `(.L_x_537) ;  /* 0x00000162047c7947 */ /* 0x000fea000b800000 */
.L_x_745:
[----:B------:R-:W-:-:S03]  /*10a20*/  UMOV UR4, 0xffffffff ;  /* 0xffffffff00047882 */ /* 0x000fc60000000000 */
[----:B------:R-:W-:Y:S05]  /*10a30*/  BRA.DIV UR4, `(.L_x_538) ;  /* 0x00000162049c7947 */ /* 0x000fea000b800000 */
.L_x_748:
[----:B------:R-:W-:-:S03]  /*10a40*/  UMOV UR4, 0xffffffff ;  /* 0xffffffff00047882 */ /* 0x000fc60000000000 */
[----:B------:R-:W-:Y:S05]  /*10a50*/  BRA.DIV UR4, `(.L_x_539) ;  /* 0x0000016204bc7947 */ /* 0x000fea000b800000 */
.L_x_751:
[----:B------:R-:W-:-:S03]  /*10a60*/  UMOV UR4, 0xffffffff ;  /* 0xffffffff00047882 */ /* 0x000fc60000000000 */
[----:B------:R-:W-:Y:S05]  /*10a70*/  BRA.DIV UR4, `(.L_x_540) ;  /* 0x0000016204dc7947 */ /* 0x000fea000b800000 */
.L_x_754:
[----:B------:R-:W-:Y:S01]  /*10a80*/  ULEA.HI UR4, UR43, UR43, URZ, 0x1 ;  /* 0x0000002b2b047291 */ /* 0x000fe2000f8f083f */
[----:B------:R-:W-:Y:S03]  /*10a90*/  BSSY B1, `(.L_x_541) ;  /* 0x0000007000017945 */ /* 0x000fe60003800000 */
[----:B------:R-:W-:-:S04]  /*10aa0*/  ULOP3.LUT UR4, UR4, 0xfffffffe, URZ, 0xc0, !UPT ;  /* 0xfffffffe04047892 */ /* 0x000fc8000f8ec03f */
[----:B------:R-:W-:-:S06]  /*10ab0*/  UIADD3 UR4, UR43, -UR4, URZ ;  /* 0x800000042b047290 */ /* 0x000fcc000fffe03f */
[----:B------:R-:W-:-:S04]  /*10ac0*/  MOV R3, UR4 ;  /* 0x0000000400037c02 */ /* 0x000fc80008000f00 */
[----:B------:R-:W-:-:S04]  /*10ad0*/  SHF.L.U32 R3, R3, 0x1f, RZ ;  /* 0x0000001f03037819 */ /* 0x000fc800000006ff */
[----:B------:R-:W2:Y:S02]  /*10ae0*/  SYNCS.PHASECHK.TRANS64.TRYWAIT P1, [R18+URZ+0x29800], R3 ;  /* 0x02980003120075a7 */ /* 0x000ea4000802017f */
[----:B--2---:R-:W-:Y:S05]  /*10af0*/  @!P1 BRA `(.L_x_542) ;  /* 0x0000016000e49947 */ /* 0x004fea0003800000 */
.L_x_755:
[----:B------:R-:W-:Y:S05]  /*10b00*/  BSYNC B1 ;  /* 0x0000000000017941 */ /* 0x000fea0003800000 */
.L_x_541:
[----:B------:R-:W-:Y:S05]  /*10b10*/  @P0 BRA `(.L_x_543) ;  /* 0x00000060006c0947 */ /* 0x000fea0003800000 */
[----:B--2---:R-:W2:Y:S01]  /*10b20*/  LDC R3, c[0x0][0x3d4] ;  /* 0x0000f500ff037b82 */ /* 0x004ea20000000800 */
[C---:B------:R-:W-:Y:S01]  /*10b30*/  VIADD R0, R16.reuse, 0x10 ;  /* 0x0000001010007836 */ /* 0x040fe20000000000 */
[----:B------:R-:W-:Y:S01]  /*10b40*/  BSSY B1, `(.L_x_544) ;  /* 0x0000083000017945 */ /* 0x000fe20003800000 */
[C---:B------:R-:W-:Y:S02]  /*10b50*/  VIADD R4, R16.reuse, 0x20 ;  /* 0x0000002010047836 */ /* 0x040fe40000000000 */
[C---:B------:R-:W-:Y:S01]  /*10b60*/  VIADD R6, R16.reuse, 0x30 ;  /* 0x0000003010067836 */ /* 0x040fe20000000000 */
[-C--:B--2---:R-:W-:Y:S02]  /*10b70*/  ISETP.GE.AND P0, PT, R16, R3.reuse, PT ;  /* 0x000000031000720c */ /* 0x084fe40003f06270 */
[-C--:B------:R-:W-:Y:S02]  /*10b80*/  ISETP.GE.AND P1, PT, R0, R3.reuse, PT ;  /* 0x000000030000720c */ /* 0x080fe40003f26270 */
[----:B------:R-:W-:Y:S01]  /*10b90*/  ISETP.GE.AND P2, PT, R4, R3, PT ;  /* 0x000000030400720c */ /* 0x000fe20003f46270 */
[C---:B------:R-:W-:Y:S01]  /*10ba0*/  VIADD R4, R16.reuse, 0x50 ;  /* 0x0000005010047836 */ /* 0x040fe20000000000 */
[----:B------:R-:W-:-:S02]  /*10bb0*/  IADD3 R0, R16, 0x40, RZ ;  /* 0x0000004010007810 */ /* 0x000fc40007ffe0ff */
[-C--:B------:R-:W-:Y:S02]  /*10bc0*/  ISETP.GE.AND P3, PT, R6, R3.reuse, PT ;  /* 0x000000030600720c */ /* 0x080fe40003f66270 */
[-C--:B------:R-:W-:Y:S01]  /*10bd0*/  ISETP.GE.AND P4, PT, R0, R3.reuse, PT ;  /* 0x000000030000720c */ /* 0x080fe20003f86270 */
[----:B------:R-:W-:Y:S01]  /*10be0*/  IMAD.IADD R0, R18, 0x1, R202 ;  /* 0x0000000112007824 */ /* 0x000fe200078e02ca */
[----:B------:R-:W-:Y:S01]  /*10bf0*/  ISETP.GE.AND P5, PT, R4, R3, PT ;  /* 0x000000030400720c */ /* 0x000fe20003fa6270 */
[----:B------:R-:W-:-:S12]  /*10c00*/  @P0 BRA `(.L_x_545) ;  /* 0x0000000400d80947 */ /* 0x000fd80003800000 */
[----:B------:R-:W2:Y:S01]  /*10c10*/  LDS.128 R4, [R0+0x14400] ;  /* 0x0144000000047984 */ /* 0x000ea20000000c00 */
[----:B-----5:R-:W-:Y:S02]  /*10c20*/  SHF.R.U32.HI R10, RZ, 0x8, R42 ;  /* 0x00000008ff0a7819 */ /* 0x020fe4000001162a */
[----:B------:R-:W-:Y:S02]  /*10c30*/  LOP3.LUT R3, R42, 0xff, RZ, 0xc0, !PT ;  /* 0x000000ff2a037812 */ /* 0x000fe400078ec0ff */
[----:B------:R-:W-:Y:S02]  /*10c40*/  LOP3.LUT R10, R10, 0xff, RZ, 0xc0, !PT ;  /* 0x000000ff0a0a7812 */ /* 0x000fe400078ec0ff */
[----:B------:R-:W-:Y:S02]  /*10c50*/  SHF.R.U32.HI R12, RZ, 0x8, R43 ;  /* 0x00000008ff0c7819 */ /* 0x000fe4000001162b */
[----:B------:R-:W-:Y:S02]  /*10c60*/  PRMT R3, R10, 0x7604, R3 ;  /* 0x000076040a037816 */ /* 0x000fe40000000003 */
[----:B------:R-:W-:-:S02]  /*10c70*/  LOP3.LUT R11, R43, 0xff, RZ, 0xc0, !PT ;  /* 0x000000ff2b0b7812 */ /* 0x000fc400078ec0ff */
[----:B------:R-:W-:Y:S02]  /*10c80*/  LOP3.LUT R12, R12, 0xff, RZ, 0xc0, !PT ;  /* 0x000000ff0c0c7812 */ /* 0x000fe400078ec0ff */
[----:B------:R-:W-:Y:S02]  /*10c90*/  SHF.R.U32.HI R44, RZ, 0x10, R43 ;  /* 0x00000010ff2c7819 */ /* 0x000fe4000001162b */
[----:B------:R-:W-:Y:S02]  /*10ca0*/  SHF.R.U32.HI R15, RZ, 0x8, R41 ;  /* 0x00000008ff0f7819 */ /* 0x000fe40000011629 */
[----:B------:R-:W-:Y:S02]  /*10cb0*/  SHF.R.U32.HI R10, RZ, 0x8, R40 ;  /* 0x00000008ff0a7819 */ /* 0x000fe40000011628 */
[----:B------:R-:W-:Y:S02]  /*10cc0*/  PRMT R11, R12, 0x7604, R11 ;  /* 0x000076040c0b7816 */ /* 0x000fe4000000000b */
[----:B------:R-:W-:-:S02]  /*10cd0*/  LOP3.LUT R14, R41, 0xff, RZ, 0xc0, !PT ;  /* 0x000000ff290e7812 */ /* 0x000fc400078ec0ff */
[----:B------:R-:W-:Y:S02]  /*10ce0*/  LOP3.LUT R15, R15, 0xff, RZ, 0xc0, !PT ;  /* 0x000000ff0f0f7812 */ /* 0x000fe400078ec0ff */
[----:B------:R-:W-:Y:S02]  /*10cf0*/  SHF.R.U32.HI R45, RZ, 0x10, R41 ;  /* 0x00000010ff2d7819 */ /* 0x000fe40000011629 */
[----:B------:R-:W-:Y:S01]  /*10d00*/  LOP3.LUT R13, R10, 0xff, RZ, 0xc0, !PT ;  /* 0x000000ff0a0d7812 */ /* 0x000fe200078ec0ff */
[----:B------:R-:W-:Y:S01]  /*10d10*/  IMAD.U32 R10, R44, 0x10000, RZ ;  /* 0x000100002c0a7824 */ /* 0x000fe200078e00ff */
[----:B------:R-:W-:Y:S02]  /*10d20*/  LOP3.LUT R12, R40, 0xff, RZ, 0xc0, !PT ;  /* 0x000000ff280c7812 */ /* 0x000fe400078ec0ff */
[----:B------:R-:W-:Y:S02]  /*10d30*/  PRMT R14, R15, 0x7604, R14 ;  /* 0x000076040f0e7816 */ /* 0x000fe4000000000e */
[----:B------:R-:W-:-:S02]  /*10d40*/  SHF.L.U32 R45, R45, 0x10, RZ ;  /* 0x000000102d2d7819 */ /* 0x000fc400000006ff */
[----:B------:R-:W-:Y:S02]  /*10d50*/  PRMT R15, R13, 0x7604, R12 ;  /* 0x000076040d0f7816 */ /* 0x000fe4000000000c */
[----:B------:R-:W-:Y:S02]  /*10d60*/  LOP3.LUT R13, R11, 0xff0000, R10, 0xf8, !PT ;  /* 0x00ff00000b0d7812 */ /* 0x000fe400078ef80a */
[----:B------:R-:W-:Y:S02]  /*10d70*/  LOP3.LUT R11, R3, 0xff0000, R42, 0xf8, !PT ;  /* 0x00ff0000030b7812 */ /* 0x000fe400078ef82a */
[----:B------:R-:W-:Y:S02]  /*10d80*/  LOP3.LUT R45, R14, 0xff0000, R45, 0xf8, !PT ;  /* 0x00ff00000e2d7812 */ /* 0x000fe400078ef82d */
[----:B------:R-:W-:Y:S02]  /*10d90*/  LOP3.LUT R15, R15, 0xff0000, R40, 0xf8, !PT ;  /* 0x00ff00000f0f7812 */ /* 0x000fe400078ef828 */
[----:B------:R-:W-:-:S02]  /*10da0*/  LOP3.LUT R14, R11, 0xff000000, R42, 0xf8, !PT ;  /* 0xff0000000b0e7812 */ /* 0x000fc400078ef82a */
[----:B------:R-:W-:Y:S02]  /*10db0*/  LOP3.LUT R45, R45, 0xff000000, R41, 0xf8, !PT ;  /* 0xff0000002d2d7812 */ /* 0x000fe400078ef829 */
[----:B------:R-:W-:Y:S02]  /*10dc0*/  LOP3.LUT R42, R13, 0xff000000, R43, 0xf8, !PT ;  /* 0xff0000000d2a7812 */ /* 0x000fe400078ef82b */
[----:B------:R-:W-:Y:S02]  /*10dd0*/  LOP3.LUT R41, R15, 0xff000000, R40, 0xf8, !PT ;  /* 0xff0000000f297812 */ /* 0x000fe400078ef828 */
[----:B--2---:R-:W-:Y:S02]  /*10de0*/  F2FP.F16.E4M3.UNPACK_B R3, R6.H1 ;  /* 0x00000006ff03723e */ /* 0x004fe400030006ff */
[----:B------:R-:W-:Y:S02]  /*10df0*/  F2FP.F16.E4M3.UNPACK_B R43, R45 ;  /* 0x0000002dff2b723e */ /* 0x000fe400020006ff */
[----:B------:R-:W-:Y:S01]  /*10e00*/  F2FP.F16.E4M3.UNPACK_B R15, R42 ;  /* 0x0000002aff0f723e */ /* 0x000fe200020006ff */
[----:B------:R-:W-:Y:S01]  /*10e10*/  HADD2.F32 R10, -RZ, R3.H1_H1 ;  /* 0x30000003ff0a7230 */ /* 0x000fe20000004100 */
[----:B------:R-:W-:Y:S01]  /*10e20*/  F2FP.F16.E4M3.UNPACK_B R6, R6 ;  /* 0x00000006ff06723e */ /* 0x000fe200020006ff */
[----:B------:R-:W-:Y:S01]  /*10e30*/  HADD2.F32 R44, -RZ, R43.H1_H1 ;  /* 0x3000002bff2c7230 */ /* 0x000fe20000004100 */
[-C--:B------:R-:W-:Y:S01]  /*10e40*/  F2FP.F16.E4M3.UNPACK_B R12, R7.reuse ;  /* 0x00000007ff0c723e */ /* 0x080fe200020006ff */
[----:B------:R-:W-:Y:S01]  /*10e50*/  HADD2.F32 R40, -RZ, R15.H1_H1 ;  /* 0x3000000fff287230 */ /* 0x000fe20000004100 */
[----:B------:R-:W-:Y:S01]  /*10e60*/  F2FP.F16.E4M3.UNPACK_B R13, R7.H1 ;  /* 0x00000007ff0d723e */ /* 0x000fe200030006ff */
[----:B------:R-:W-:-:S02]  /*10e70*/  HADD2.F32 R11, -RZ, R3.H0_H0 ;  /* 0x20000003ff0b7230 */ /* 0x000fc40000004100 */
[C---:B------:R-:W-:Y:S01]  /*10e80*/  FMUL.FTZ R46, R10.reuse, R44 ;  /* 0x0000002c0a2e7220 */ /* 0x040fe20000410000 */
[-C--:B------:R-:W-:Y:S01]  /*10e90*/  F2FP.F16.E4M3.UNPACK_B R7, R5.reuse ;  /* 0x00000005ff07723e */ /* 0x080fe200020006ff */
[-C--:B------:R-:W-:Y:S01]  /*10ea0*/  FMUL.FTZ R49, R10, R40.reuse ;  /* 0x000000280a317220 */ /* 0x080fe20000410000 */
[----:B------:R-:W-:Y:S01]  /*10eb0*/  F2FP.F16.E4M3.UNPACK_B R10, R5.H1 ;  /* 0x00000005ff0a723e */ /* 0x000fe200030006ff */
[----:B------:R-:W-:Y:S02]  /*10ec0*/  HADD2.F32 R43, -RZ, R43.H0_H0 ;  /* 0x2000002bff2b7230 */ /* 0x000fe40000004100 */
[C---:B------:R-:W-:Y:S01]  /*10ed0*/  FFMA.FTZ R47, R11.reuse, R40, -R46 ;  /* 0x000000280b2f7223 */ /* 0x040fe2000001082e */
[--C-:B------:R-:W-:Y:S02]  /*10ee0*/  HADD2.F32 R5, -RZ, R6.reuse.H1_H1 ;  /* 0x30000006ff057230 */ /* 0x100fe40000004100 */
[----:B------:R-:W-:Y:S01]  /*10ef0*/  FFMA.FTZ R48, R11, R44, R49 ;  /* 0x0000002c0b307223 */ /* 0x000fe20000010031 */
[----:B------:R-:W-:Y:S01]  /*10f00*/  HADD2.F32 R15, -RZ, R15.H0_H0 ;  /* 0x2000000fff0f7230 */ /* 0x000fe20000004100 */
[----:B------:R-:W-:Y:S01]  /*10f10*/  F2FP.F16.E4M3.UNPACK_B R45, R45.H1 ;  /* 0x0000002dff2d723e */ /* 0x000fe200030006ff */
[----:B------:R-:W-:Y:S01]  /*10f20*/  HADD2.F32 R6, -RZ, R6.H0_H0 ;  /* 0x20000006ff067230 */ /* 0x000fe20000004100 */
[----:B------:R-:W-:Y:S01]  /*10f30*/  F2FP.F16.E4M3.UNPACK_B R42, R42.H1 ;  /* 0x0000002aff2a723e */ /* 0x000fe200030006ff */
[C---:B------:R-:W-:Y:S01]  /*10f40*/  FMUL.FTZ R11, R5.reuse, R43 ;  /* 0x0000002b050b7220 */ /* 0x040fe20000410000 */
[----:B------:R-:W-:Y:S01]  /*10f50*/  FMUL.FTZ R46, R5, R15 ;  /* 0x0000000f052e7220 */ /* 0x000fe20000410000 */
[----:B------:R-:W-:Y:S01]  /*10f60*/  HADD2.F32 R5, -RZ, R12.H1_H1 ;  /* 0x3000000cff057230 */ /* 0x000fe20000004100 */
[----:B------:R-:W-:Y:S01]  /*10f70*/  F2FP.F16.E4M3.UNPACK_B R3, R4 ;  /* 0x00000004ff03723e */ /* 0x000fe200020006ff */
[----:B------:R-:W-:-:S02]  /*10f80*/  HADD2.F32 R40, -RZ, R45.H0_H0 ;  /* 0x2000002dff287230 */ /* 0x000fc40000004100 */
[C---:B------:R-:W-:Y:S01]  /*10f90*/  FFMA.FTZ R44, R6.reuse, R15, -R11 ;  /* 0x0000000f062c7223 */ /* 0x040fe2000001080b */
[----:B------:R-:W-:Y:S02]  /*10fa0*/  HADD2.F32 R11, -RZ, R42.H0_H0 ;  /* 0x2000002aff0b7230 */ /* 0x000fe40000004100 */
[----:B------:R-:W-:Y:S01]  /*10fb0*/  FFMA.FTZ R43, R6, R43, R46 ;  /* 0x0000002b062b7223 */ /* 0x000fe2000001002e */
[----:B------:R-:W-:Y:S02]  /*10fc0*/  HADD2.F32 R12, -RZ, R12.H0_H0 ;  /* 0x2000000cff0c7230 */ /* 0x000fe40000004100 */
[C---:B------:R-:W-:Y:S01]  /*10fd0*/  FMUL.FTZ R15, R5.reuse, R40 ;  /* 0x00000028050f7220 */ /* 0x040fe20000410000 */
[----:B------:R-:W-:Y:S02]  /*10fe0*/  HADD2.F32 R45, -RZ, R45.H1_H1 ;  /* 0x3000002dff2d7230 */ /* 0x000fe40000004100 */
[----:B------:R-:W-:Y:S01]  /*10ff0*/  FMUL.FTZ R5, R5, R11 ;  /* 0x0000000b05057220 */ /* 0x000fe20000410000 */
[----:B------:R-:W-:-:S02]  /*11000*/  HADD2.F32 R6, -RZ, R13.H1_H1 ;  /* 0x3000000dff067230 */ /* 0x000fc40000004100 */
[C---:B------:R-:W-:Y:S01]  /*11010*/  FFMA.FTZ R46, R12.reuse, R11, -R15 ;  /* 0x0000000b0c2e7223 */ /* 0x040fe2000001080f */
[----:B------:R-:W-:Y:S02]  /*11020*/  HADD2.F32 R42, -RZ, R42.H1_H1 ;  /* 0x3000002aff2a7230 */ /* 0x000fe40000004100 */
[----:B------:R-:W-:Y:S01]  /*11030*/  FFMA.FTZ R49, R12, R40, R5 ;  /* 0x000000280c317223 */ /* 0x000fe20000010005 */
[----:B------:R-:W-:Y:S02]  /*11040*/  HADD2.F32 R13, -RZ, R13.H0_H0 ;  /* 0x2000000dff0d7230 */ /* 0x000fe40000004100 */
[C---:B-1----:R-:W-:Y:S01]  /*11050*/  FMUL.FTZ R52, R6.reuse, R45 ;  /* 0x0000002d06347220 */ /* 0x042fe20000410000 */
[----:B------:R-:W-:Y:S01]  /*11060*/  F2FP.F16.E4M3.UNPACK_B R5, R41 ;  /* 0x00000029ff05723e */ /* 0x000fe200020006ff */
[----:B------:R-:W-:Y:S01]  /*11070*/  FMUL.FTZ R12, R6, R42 ;  /* 0x0000002a060c7220 */ /* 0x000fe20000410000 */
[----:B------:R-:W-:Y:S01]  /*11080*/  F2FP.F16.E4M3.UNPACK_B R4, R4.H1 ;  /* 0x00000004ff04723e */ /* 0x000fe200030006ff */
[C---:B------:R-:W-:Y:S01]  /*11090*/  FFMA.FTZ R52, R13.reuse, R42, -R52 ;  /* 0x0000002a0d347223 */ /* 0x040fe20000010834 */
[-C--:B------:R-:W-:Y:S01]  /*110a0*/  F2FP.F16.E4M3.UNPACK_B R11, R14.reuse ;  /* 0x0000000eff0b723e */ /* 0x080fe200020006ff */
[----:B------:R-:W-:Y:S01]  /*110b0*/  FFMA.FTZ R45, R13, R45, R12 ;  /* 0x0000002d0d2d7223 */ /* 0x000fe2000001000c */
[--C-:B------:R-:W-:Y:S01]  /*110c0*/  HADD2.F32 R15, -RZ, R5.reuse.H1_H1 ;  /* 0x30000005ff0f7230 */ /* 0x100fe20000004100 */
[----:B------:R-:W-:Y:S01]  /*110d0*/  F2FP.F16.E4M3.UNPACK_B R14, R14.H1 ;  /* 0x0000000eff0e723e */ /* 0x000fe200030006ff */
[----:B------:R-:W-:Y:S01]  /*110e0*/  HADD2.F32 R13, -RZ, R5.H0_H0 ;  /* 0x20000005ff0d7230 */ /* 0x000fe20000004100 */
[----:B------:R-:W-:Y:S01]  /*110f0*/  F2FP.F16.E4M3.UNPACK_B R41, R41.H1 ;  /* 0x00000029ff29723e */ /* 0x000fe200030006ff */
[----:B------:R-:W-:-:S02]  /*11100*/  HADD2.F32 R6, -RZ, R4.H1_H1 ;  /* 0x30000004ff067230 */ /* 0x000fc40000004100 */
[----:B------:R-:W-:Y:S02]  /*11110*/  HADD2.F32 R12, -RZ, R11.H1_H1 ;  /* 0x3000000bff0c7230 */ /* 0x000fe40000004100 */
[----:B------:R-:W-:Y:S02]  /*11120*/  HADD2.F32 R5, -RZ, R4.H0_H0 ;  /* 0x20000004ff057230 */ /* 0x000fe40000004100 */
[C---:B------:R-:W-:Y:S01]  /*11130*/  FMUL.FTZ R40, R6.reuse, R15 ;  /* 0x0000000f06287220 */ /* 0x040fe20000410000 */
[----:B------:R-:W-:Y:S02]  /*11140*/  HADD2.F32 R4, -RZ, R3.H1_H1 ;  /* 0x30000003ff047230 */ /* 0x000fe40000004100 */
[-C--:B------:R-:W-:Y:S01]  /*11150*/  FMUL.FTZ R42, R6, R12.reuse ;  /* 0x0000000c062a7220 */ /* 0x080fe20000410000 */
[----:B------:R-:W-:Y:S02]  /*11160*/  HADD2.F32 R11, -RZ, R11.H0_H0 ;  /* 0x2000000bff0b7230 */ /* 0x000fe40000004100 */
[----:B------:R-:W-:Y:S01]  /*11170*/  FFMA.FTZ R40, R5, R12, -R40 ;  /* 0x0000000c05287223 */ /* 0x000fe20000010828 */
[----:B------:R-:W-:-:S02]  /*11180*/  HADD2.F32 R3, -RZ, R3.H0_H0 ;  /* 0x20000003ff037230 */ /* 0x000fc40000004100 */
[C---:B------:R-:W-:Y:S01]  /*11190*/  FMUL.FTZ R6, R4.reuse, R13 ;  /* 0x0000000d04067220 */ /* 0x040fe20000410000 */
[----:B------:R-:W-:Y:S01]  /*111a0*/  FFMA.FTZ R15, R5, R15, R42 ;  /* 0x0000000f050f7223 */ /* 0x000fe2000001002a */
[-C--:B------:R-:W-:Y:S01]  /*111b0*/  FMUL.FTZ R4, R4, R11.reuse ;  /* 0x0000000b04047220 */ /* 0x080fe20000410000 */
[----:B------:R-:W-:Y:S02]  /*111c0*/  HADD2.F32 R5, -RZ, R14.H1_H1 ;  /* 0x3000000eff057230 */ /* 0x000fe40000004100 */
[C---:B------:R-:W-:Y:S01]  /*111d0*/  FFMA.FTZ R12, R3.reuse, R11, -R6 ;  /* 0x0000000b030c7223 */ /* 0x040fe20000010806 */
[--C-:B------:R-:W-:Y:S02]  /*111e0*/  HADD2.F32 R11, -RZ, R41.reuse.H1_H1 ;  /* 0x30000029ff0b7230 */ /* 0x100fe40000004100 */
[----:B------:R-:W-:Y:S01]  /*111f0*/  FFMA.FTZ R13, R3, R13, R4 ;  /* 0x0000000d030d7223 */ /* 0x000fe20000010004 */
[----:B------:R-:W-:Y:S02]  /*11200*/  HADD2.F32 R4, -RZ, R10.H1_H1 ;  /* 0x3000000aff047230 */ /* 0x000fe40000004100 */
[----:B------:R-:W-:-:S02]  /*11210*/  HADD2.F32 R6, -RZ, R41.H0_H0 ;  /* 0x20000029ff067230 */ /* 0x000fc40000004100 */
[--C-:B------:R-:W-:Y:S02]  /*11220*/  HADD2.F32 R3, -RZ, R7.reuse.H1_H1 ;  /* 0x30000007ff037230 */ /* 0x100fe40000004100 */
[C---:B------:R-:W-:Y:S01]  /*11230*/  FMUL.FTZ R41, R4.reuse, R11 ;  /* 0x0000000b04297220 */ /* 0x040fe20000410000 */
[----:B------:R-:W-:Y:S02]  /*11240*/  HADD2.F32 R14, -RZ, R14.H0_H0 ;  /* 0x2000000eff0e7230 */ /* 0x000fe40000004100 */
[-C--:B------:R-:W-:Y:S01]  /*11250*/  FMUL.FTZ R42, R4, R5.reuse ;  /* 0x00000005042a7220 */ /* 0x080fe20000410000 */
[----:B------:R-:W-:Y:S02]  /*11260*/  HADD2.F32 R10, -RZ, R10.H0_H0 ;  /* 0x2000000aff0a7230 */ /* 0x000fe40000004100 */
[C---:B------:R-:W-:Y:S01]  /*11270*/  FMUL.FTZ R4, R3.reuse, R6 ;  /* 0x0000000603047220 */ /* 0x040fe20000410000 */
[----:B------:R-:W-:Y:S02]  /*11280*/  HADD2.F32 R7, -RZ, R7.H0_H0 ;  /* 0x20000007ff077230 */ /* 0x000fe40000004100 */
[-C--:B------:R-:W-:Y:S01]  /*11290*/  FMUL.FTZ R3, R3, R14.reuse ;  /* 0x0000000e03037220 */ /* 0x080fe20000410000 */
[C---:B------:R-:W-:Y:S01]  /*112a0*/  FFMA.FTZ R41, R10.reuse, R5, -R41 ;  /* 0x000000050a297223 */ /* 0x040fe20000010829 */
[----:B------:R-:W-:Y:S01]  /*112b0*/  FFMA.FTZ R42, R10, R11, R42 ;  /* 0x0000000b0a2a7223 */ /* 0x000fe2000001002a */
[C---:B------:R-:W-:Y:S01]  /*112c0*/  FFMA.FTZ R5, R7.reuse, R14, -R4 ;  /* 0x0000000e07057223 */ /* 0x040fe20000010804 */
[----:B------:R-:W-:Y:S01]  /*112d0*/  FFMA.FTZ R10, R7, R6, R3 ;  /* 0x00000006070a7223 */ /* 0x000fe20000010003 */
[----:B------:R-:W-:-:S02]  /*112e0*/  F2FP.SATFINITE.E4M3.F32.PACK_AB_MERGE_C R6, R48, R47, RZ ;  /* 0x0000002f3006723e */ /* 0x000fc400048070ff */
[----:B------:R-:W-:Y:S02]  /*112f0*/  F2FP.SATFINITE.E4M3.F32.PACK_AB_MERGE_C R7, R45, R52, RZ ;  /* 0x000000342d07723e */ /* 0x000fe400048070ff */
[----:B------:R-:W-:Y:S02]  /*11300*/  F2FP.SATFINITE.E4M3.F32.PACK_AB_MERGE_C R4, R15, R40, RZ ;  /* 0x000000280f04723e */ /* 0x000fe400048070ff */
[----:B------:R-:W-:Y:S02]  /*11310*/  F2FP.SATFINITE.E4M3.F32.PACK_AB_MERGE_C R41, R42, R41, RZ ;  /* 0x000000292a29723e */ /* 0x000fe400048070ff */
[----:B------:R-:W-:Y:S02]  /*11320*/  F2FP.SATFINITE.E4M3.F32.PACK_AB_MERGE_C R6, R43, R44, R6 ;  /* 0x0000002c2b06723e */ /* 0x000fe40004807006 */
[----:B------:R-:W-:Y:S02]  /*11330*/  F2FP.SATFINITE.E4M3.F32.PACK_AB_MERGE_C R7, R49, R46, R7 ;  /* 0x0000002e3107723e */ /* 0x000fe40004807007 */
[----:B------:R-:W-:-:S02]  /*11340*/  F2FP.SATFINITE.E4M3.F32.PACK_AB_MERGE_C R4, R13, R12, R4 ;  /* 0x0000000c0d04723e */ /* 0x000fc40004807004 */
[----:B------:R-:W-:-:S05]  /*11350*/  F2FP.SATFINITE.E4M3.F32.PACK_AB_MERGE_C R5, R10, R5, R41 ;  /* 0x000000050a05723e */ /* 0x000fca0004807029 */
[----:B------:R2:W-:Y:S02]  /*11360*/  STS.128 [R0+0x14400], R4 ;  /* 0x0144000400007388 */ /* 0x0005e40000000c00 */
.L_x_545:
[----:B------:R-:W-:Y:S05]  /*11370*/  BSYNC B1 ;  /* 0x0000000000017941 */ /* 0x000fea0003800000 */
.L_x_544:
[----:B------:R-:W-:Y:S04]  /*11380*/  BSSY B1, `(.L_x_546) ;  /* 0x000007c000017945 */ /* 0x000fe80003800000 */
[----:B------:R-:W-:Y:S05]  /*11390*/  @P1 BRA `(.L_x_547) ;  /* 0x0000000400e81947 */ /* 0x000fea0003800000 */
[----:B--2---:R-:W2:Y:S01]  /*113a0*/  LDS.128 R4, [R213] ;  /* 0x00000000d5047984 */ /* 0x004ea20000000c00 */
[----:B-----5:R-:W-:Y:S02]  /*113b0*/  SHF.R.U32.HI R3, RZ, 0x8, R38 ;  /* 0x00000008ff037819 */ /* 0x020fe40000011626 */
[----:B------:R-:W-:Y:S02]  /*113c0*/  SHF.R.U32.HI R11, RZ, 0x8, R39 ;  /* 0x00000008ff0b7819 */ /* 0x000fe40000011627 */
[----:B------:R-:W-:Y:S02]  /*113d0*/  SHF.R.U32.HI R40, RZ, 0x8, R37 ;  /* 0x00000008ff287819 */ /* 0x000fe40000011625 */
[----:B------:R-:W-:Y:S02]  /*113e0*/  LOP3.LUT R10, R38, 0xff, RZ, 0xc0, !PT ;  /* 0x000000ff260a7812 */ /* 0x000fe400078ec0ff */
[----:B------:R-:W-:Y:S02]  /*113f0*/  SHF.R.U32.HI R13, RZ, 0x8, R36 ;  /* 0x00000008ff0d7819 */ /* 0x000fe40000011624 */
[----:B------:R-:W-:-:S02]  /*11400*/  LOP3.LUT R3, R3, 0xff, RZ, 0xc0, !PT ;  /* 0x000000ff03037812 */ /* 0x000fc400078ec0ff */
[----:B------:R-:W-:Y:S02]  /*11410*/  LOP3.LUT R12, R39, 0xff, RZ, 0xc0, !PT ;  /* 0x000000ff270c7812 */ /* 0x000fe400078ec0ff */
[----:B------:R-:W-:Y:S02]  /*11420*/  LOP3.LUT R41, R37, 0xff, RZ, 0xc0, !PT ;  /* 0x000000ff25297812 */ /* 0x000fe400078ec0ff */
[----:B------:R-:W-:Y:S02]  /*11430*/  LOP3.LUT R11, R11, 0xff, RZ, 0xc0, !PT ;  /* 0x000000ff0b0b7812 */ /* 0x000fe400078ec0ff */
[----:B------:R-:W-:Y:S02]  /*11440*/  LOP3.LUT R40, R40, 0xff, RZ, 0xc0, !PT ;  /* 0x000000ff28287812 */ /* 0x000fe400078ec0ff */
[----:B------:R-:W-:Y:S02]  /*11450*/  LOP3.LUT R14, R13, 0xff, RZ, 0xc0, !PT ;  /* 0x000000ff0d0e7812 */ /* 0x000fe400078ec0ff */
[----:B------:R-:W-:-:S02]  /*11460*/  PRMT R10, R3, 0x7604, R10 ;  /* 0x00007604030a7816 */ /* 0x000fc4000000000a */
[----:B------:R-:W-:Y:S02]  /*11470*/  PRMT R13, R11, 0x7604, R12 ;  /* 0x000076040b0d7816 */ /* 0x000fe4000000000c */
[----:B------:R-:W-:Y:S02]  /*11480*/  PRMT R41, R40, 0x7604, R41 ;  /* 0x0000760428297816 */ /* 0x000fe40000000029 */
[----:B------:R-:W-:Y:S02]  /*11490*/  SHF.R.U32.HI R3, RZ, 0x10, R38 ;  /* 0x00000010ff037819 */ /* 0x000fe40000011626 */
[----:B------:R-:W-:Y:S02]  /*114a0*/  SHF.R.U32.HI R12, RZ, 0x10, R39 ;  /* 0x00000010ff0c7819 */ /* 0x000fe40000011627 */
[----:B------:R-:W-:Y:S02]  /*114b0*/  SHF.R.U32.HI R40, RZ, 0x10, R37 ;  /* 0x00000010ff287819 */ /* 0x000fe40000011625 */
[----:B------:R-:W-:-:S02]  /*114c0*/  LOP3.LUT R15, R36, 0xff, RZ, 0xc0, !PT ;  /* 0x000000ff240f7812 */ /* 0x000fc400078ec0ff */
[----:B------:R-:W-:Y:S02]  /*114d0*/  SHF.R.U32.HI R11, RZ, 0x10, R36 ;  /* 0x00000010ff0b7819 */ /* 0x000fe40000011624 */
[----:B------:R-:W-:Y:S02]  /*114e0*/  LOP3.LUT R3, R3, 0xff, RZ, 0xc0, !PT ;  /* 0x000000ff03037812 */ /* 0x000fe400078ec0ff */
[----:B------:R-:W-:Y:S02]  /*114f0*/  LOP3.LUT R12, R12, 0xff, RZ, 0xc0, !PT ;  /* 0x000000ff0c0c7812 */ /* 0x000fe400078ec0ff */
[----:B------:R-:W-:Y:S02]  /*11500*/  LOP3.LUT R40, R40, 0xff, RZ, 0xc0, !PT ;  /* 0x000000ff28287812 */ /* 0x000fe400078ec0ff */
[----:B------:R-:W-:Y:S02]  /*11510*/  PRMT R15, R14, 0x7604, R15 ;  /* 0x000076040e0f7816 */ /* 0x000fe4000000000f */
[----:B------:R-:W-:-:S02]  /*11520*/  LOP3.LUT R14, R11, 0xff, RZ, 0xc0, !PT ;  /* 0x000000ff0b0e7812 */ /* 0x000fc400078ec0ff */
[----:B------:R-:W-:Y:S02]  /*11530*/  PRMT R11, R3, 0x7054, R10 ;  /* 0x00007054030b7816 */ /* 0x000fe4000000000a */
[----:B------:R-:W-:Y:S02]  /*11540*/  PRMT R13, R12, 0x7054, R13 ;  /* 0x000070540c0d7816 */ /* 0x000fe4000000000d */
[----:B------:R-:W-:Y:S02]  /*11550*/  PRMT R41, R40, 0x7054, R41 ;  /* 0x0000705428297816 */ /* 0x000fe40000000029 */
[----:B------:R-:W-:Y:S02]  /*11560*/  PRMT R15, R14, 0x7054, R15 ;  /* 0x000070540e0f7816 */ /* 0x000fe4000000000f */
[----:B------:R-:W-:Y:S02]  /*11570*/  LOP3.LUT R14, R11, 0xff000000, R38, 0xf8, !PT ;  /* 0xff0000000b0e7812 */ /* 0x000fe400078ef826 */
[----:B------:R-:W-:-:S02]  /*11580*/  LOP3.LUT R41, R41, 0xff000000, R37, 0xf8, !PT ;  /* 0xff00000029297812 */ /* 0x000fc400078ef825 */
        /* <DEDUP_REMOVED lines=41> */
[C---:B------:R-:W-:Y:S01]  /*11820*/  FMUL.FTZ R46, R6.reuse, R41 ;  /* 0x00000029062e7220 */ /* 0x040fe20000410000 */
        /* <DEDUP_REMOVED lines=48> */
[----:B------:R3:W-:Y:S02]  /*11b30*/  STS.128 [R213], R4 ;  /* 0x00000004d5007388 */ /* 0x0007e40000000c00 */
.L_x_547:
[----:B------:R-:W-:Y:S05]  /*11b40*/  BSYNC B1 ;  /* 0x0000000000017941 */ /* 0x000fea0003800000 */
.L_x_546:
[----:B------:R-:W-:Y:S04]  /*11b50*/  BSSY B1, `(.L_x_548) ;  /* 0x0000078000017945 */ /* 0x000fe80003800000 */
[----:B------:R-:W-:Y:S05]  /*11b60*/  @P2 BRA `(.L_x_549) ;  /* 0x0000000400d82947 */ /* 0x000fea0003800000 */
[----:B--23--:R-:W2:Y:S01]  /*11b70*/  LDS.128 R4, [R0+0x16400] ;  /* 0x0164000000047984 */ /* 0x00cea20000000c00 */
        /* <DEDUP_REMOVED lines=8> */
[--C-:B------:R-:W-:Y:S02]  /*11c00*/  SHF.R.U32.HI R15, RZ, 0x8, R33.reuse ;  /* 0x00000008ff0f7819 */ /* 0x100fe40000011621 */
[----:B------:R-:W-:Y:S02]  /*11c10*/  SHF.R.U32.HI R10, RZ, 0x8, R32 ;  /* 0x00000008ff0a7819 */ /* 0x000fe40000011620 */
[----:B------:R-:W-:Y:S02]  /*11c20*/  SHF.R.U32.HI R37, RZ, 0x10, R33 ;  /* 0x00000010ff257819 */ /* 0x000fe40000011621 */
[----:B------:R-:W-:-:S02]  /*11c30*/  PRMT R11, R12, 0x7604, R11 ;  /* 0x000076040c0b7816 */ /* 0x000fc4000000000b */
[----:B------:R-:W-:Y:S01]  /*11c40*/  LOP3.LUT R14, R33, 0xff, RZ, 0xc0, !PT ;  /* 0x000000ff210e7812 */ /* 0x000fe200078ec0ff */
[----:B------:R-:W-:Y:S01]  /*11c50*/  IMAD.U32 R37, R37, 0x10000, RZ ;  /* 0x0001000025257824 */ /* 0x000fe200078e00ff */
[----:B------:R-:W-:Y:S02]  /*11c60*/  LOP3.LUT R15, R15, 0xff, RZ, 0xc0, !PT ;  /* 0x000000ff0f0f7812 */ /* 0x000fe400078ec0ff */
[----:B------:R-:W-:Y:S01]  /*11c70*/  LOP3.LUT R13, R10, 0xff, RZ, 0xc0, !PT ;  /* 0x000000ff0a0d7812 */ /* 0x000fe200078ec0ff */
[----:B------:R-:W-:Y:S01]  /*11c80*/  IMAD.U32 R10, R36, 0x10000, RZ ;  /* 0x00010000240a7824 */ /* 0x000fe200078e00ff */
[----:B------:R-:W-:Y:S02]  /*11c90*/  LOP3.LUT R12, R32, 0xff, RZ, 0xc0, !PT ;  /* 0x000000ff200c7812 */ /* 0x000fe400078ec0ff */
[----:B------:R-:W-:Y:S02]  /*11ca0*/  PRMT R14, R15, 0x7604, R14 ;  /* 0x000076040f0e7816 */ /* 0x000fe4000000000e */
[----:B------:R-:W-:-:S02]  /*11cb0*/  PRMT R15, R13, 0x7604, R12 ;  /* 0x000076040d0f7816 */ /* 0x000fc4000000000c */
[----:B------:R-:W-:Y:S02]  /*11cc0*/  LOP3.LUT R13, R11, 0xff0000, R10, 0xf8, !PT ;  /* 0x00ff00000b0d7812 */ /* 0x000fe400078ef80a */
[----:B------:R-:W-:Y:S02]  /*11cd0*/  LOP3.LUT R11, R3, 0xff0000, R34, 0xf8, !PT ;  /* 0x00ff0000030b7812 */ /* 0x000fe400078ef822 */
[----:B------:R-:W-:Y:S02]  /*11ce0*/  LOP3.LUT R37, R14, 0xff0000, R37, 0xf8, !PT ;  /* 0x00ff00000e257812 */ /* 0x000fe400078ef825 */
[----:B------:R-:W-:Y:S02]  /*11cf0*/  LOP3.LUT R15, R15, 0xff0000, R32, 0xf8, !PT ;  /* 0x00ff00000f0f7812 */ /* 0x000fe400078ef820 */
        /* <DEDUP_REMOVED lines=93> */
.L_x_549:
[----:B------:R-:W-:Y:S05]  /*122d0*/  BSYNC B1 ;  /* 0x0000000000017941 */ /* 0x000fea0003800000 */
.L_x_548:
[----:B------:R-:W-:Y:S04]  /*122e0*/  BSSY B1, `(.L_x_550) ;  /* 0x000007c000017945 */ /* 0x000fe80003800000 */
[----:B------:R-:W-:Y:S05]  /*122f0*/  @P3 BRA `(.L_x_551) ;  /* 0x0000000400e83947 */ /* 0x000fea0003800000 */
[----:B--234-:R-:W2:Y:S01]  /*12300*/  LDS.128 R4, [R213+0x2000] ;  /* 0x00200000d5047984 */ /* 0x01cea20000000c00 */
        /* <DEDUP_REMOVED lines=121> */
.L_x_551:
[----:B------:R-:W-:Y:S05]  /*12aa0*/  BSYNC B1 ;  /* 0x0000000000017941 */ /* 0x000fea0003800000 */
.L_x_550:
[----:B------:R-:W-:Y:S04]  /*12ab0*/  BSSY B1, `(.L_x_552) ;  /* 0x0000078000017945 */ /* 0x000fe80003800000 */
[----:B------:R-:W-:Y:S05]  /*12ac0*/  @P4 BRA `(.L_x_553) ;  /* 0x0000000400d84947 */ /* 0x000fea0003800000 */
[----:B--234-:R-:W2:Y:S01]  /*12ad0*/  LDS.128 R4, [R0+0x18400] ;  /* 0x0184000000047984 */ /* 0x01cea20000000c00 */
        /* <DEDUP_REMOVED lines=117> */
.L_x_553:
[----:B------:R-:W-:Y:S05]  /*13230*/  BSYNC B1 ;  /* 0x0000000000017941 */ /* 0x000fea0003800000 */
.L_x_552:
[----:B------:R-:W-:Y:S05]  /*13240*/  @P5 BRA `(.L_x_543) ;  /* 0x0000003800a05947 */ /* 0x000fea0003800000 */
[----:B--234-:R-:W2:Y:S01]  /*13250*/  LDS.128 R4, [R213+0x4000] ;  /* 0x00400000d5047984 */ /* 0x01cea20000000c00 */
[----:B-----5:R-:W-:Y:S02]  /*13260*/  SHF.R.U32.HI R0, RZ, 0x8, R20 ;  /* 0x00000008ff007819 */ /* 0x020fe40000011614 */
[----:B------:R-:W-:Y:S02]  /*13270*/  SHF.R.U32.HI R14, RZ, 0x8, R9 ;  /* 0x00000008ff0e7819 */ /* 0x000fe40000011609 */
[----:B------:R-:W-:Y:S02]  /*13280*/  SHF.R.U32.HI R10, RZ, 0x8, R21 ;  /* 0x00000008ff0a7819 */ /* 0x000fe40000011615 */
[----:B------:R-:W-:Y:S02]  /*13290*/  SHF.R.U32.HI R12, RZ, 0x8, R8 ;  /* 0x00000008ff0c7819 */ /* 0x000fe40000011608 */
[----:B------:R-:W-:Y:S02]  /*132a0*/  LOP3.LUT R3, R20, 0xff, RZ, 0xc0, !PT ;  /* 0x000000ff14037812 */ /* 0x000fe400078ec0ff */
[----:B------:R-:W-:-:S02]  /*132b0*/  LOP3.LUT R15, R9, 0xff, RZ, 0xc0, !PT ;  /* 0x000000ff090f7812 */ /* 0x000fc400078ec0ff */
[----:B------:R-:W-:Y:S02]  /*132c0*/  LOP3.LUT R0, R0, 0xff, RZ, 0xc0, !PT ;  /* 0x000000ff00007812 */ /* 0x000fe400078ec0ff */
[----:B------:R-:W-:Y:S02]  /*132d0*/  LOP3.LUT R14, R14, 0xff, RZ, 0xc0, !PT ;  /* 0x000000ff0e0e7812 */ /* 0x000fe400078ec0ff */
[----:B------:R-:W-:Y:S02]  /*132e0*/  LOP3.LUT R11, R21, 0xff, RZ, 0xc0, !PT ;  /* 0x000000ff150b7812 */ /* 0x000fe400078ec0ff */
[----:B------:R-:W-:Y:S02]  /*132f0*/  LOP3.LUT R10, R10, 0xff, RZ, 0xc0, !PT ;  /* 0x000000ff0a0a7812 */ /* 0x000fe400078ec0ff */
[----:B------:R-:W-:Y:S02]  /*13300*/  LOP3.LUT R13, R8, 0xff, RZ, 0xc0, !PT ;  /* 0x000000ff080d7812 */ /* 0x000fe400078ec0ff */
[----:B------:R-:W-:-:S02]  /*13310*/  LOP3.LUT R12, R12, 0xff, RZ, 0xc0, !PT ;  /* 0x000000ff0c0c7812 */ /* 0x000fc400078ec0ff */
[----:B------:R-:W-:Y:S02]  /*13320*/  PRMT R3, R0, 0x7604, R3 ;  /* 0x0000760400037816 */ /* 0x000fe40000000003 */
[----:B------:R-:W-:Y:S02]  /*13330*/  PRMT R15, R14, 0x7604, R15 ;  /* 0x000076040e0f7816 */ /* 0x000fe4000000000f */
[----:B------:R-:W-:Y:S02]  /*13340*/  PRMT R11, R10, 0x7604, R11 ;  /* 0x000076040a0b7816 */ /* 0x000fe4000000000b */
[----:B------:R-:W-:Y:S02]  /*13350*/  SHF.R.U32.HI R0, RZ, 0x10, R20 ;  /* 0x00000010ff007819 */ /* 0x000fe40000011614 */
[----:B------:R-:W-:Y:S02]  /*13360*/  SHF.R.U32.HI R14, RZ, 0x10, R9 ;  /* 0x00000010ff0e7819 */ /* 0x000fe40000011609 */
[----:B------:R-:W-:-:S02]  /*13370*/  SHF.R.U32.HI R10, RZ, 0x10, R21 ;  /* 0x00000010ff0a7819 */ /* 0x000fc40000011615 */
[----:B------:R-:W-:Y:S02]  /*13380*/  PRMT R13, R12, 0x7604, R13 ;  /* 0x000076040c0d7816 */ /* 0x000fe4000000000d */
[----:B------:R-:W-:Y:S02]  /*13390*/  SHF.R.U32.HI R12, RZ, 0x10, R8 ;  /* 0x00000010ff0c7819 */ /* 0x000fe40000011608 */
[----:B------:R-:W-:Y:S02]  /*133a0*/  LOP3.LUT R0, R0, 0xff, RZ, 0xc0, !PT ;  /* 0x000000ff00007812 */ /* 0x000fe400078ec0ff */
[----:B------:R-:W-:Y:S02]  /*133b0*/  LOP3.LUT R14, R14, 0xff, RZ, 0xc0, !PT ;  /* 0x000000ff0e0e7812 */ /* 0x000fe400078ec0ff */
[----:B------:R-:W-:Y:S02]  /*133c0*/  LOP3.LUT R10, R10, 0xff, RZ, 0xc0, !PT ;  /* 0x000000ff0a0a7812 */ /* 0x000fe400078ec0ff */
        /* <DEDUP_REMOVED lines=8> */
[----:B--2---:R-:W-:Y:S02]  /*13450*/  F2FP.F16.E4M3.UNPACK_B R0, R6.H1 ;  /* 0x00000006ff00723e */ /* 0x004fe400030006ff */
[----:B------:R-:W-:Y:S02]  /*13460*/  LOP3.LUT R15, R13, 0xff000000, R8, 0xf8, !PT ;  /* 0xff0000000d0f7812 */ /* 0x000fe400078ef808 */
[----:B------:R-:W-:Y:S01]  /*13470*/  F2FP.F16.E4M3.UNPACK_B R21, R24 ;  /* 0x00000018ff15723e */ /* 0x000fe200020006ff */
[--C-:B------:R-:W-:Y:S01]  /*13480*/  HADD2.F32 R9, -RZ, R0.reuse.H1_H1 ;  /* 0x30000000ff097230 */ /* 0x100fe20000004100 */
[----:B------:R-:W-:Y:S01]  /*13490*/  F2FP.F16.E4M3.UNPACK_B R13, R20 ;  /* 0x00000014ff0d723e */ /* 0x000fe200020006ff */
[----:B------:R-:W-:Y:S01]  /*134a0*/  HADD2.F32 R8, -RZ, R0.H0_H0 ;  /* 0x20000000ff087230 */ /* 0x000fe20000004100 */
[----:B------:R-:W-:Y:S01]  /*134b0*/  F2FP.F16.E4M3.UNPACK_B R3, R6 ;  /* 0x00000006ff03723e */ /* 0x000fe200020006ff */
[----:B------:R-:W-:Y:S01]  /*134c0*/  HADD2.F32 R25, -RZ, R21.H1_H1 ;  /* 0x30000015ff197230 */ /* 0x000fe20000004100 */
[-C--:B------:R-:W-:Y:S01]  /*134d0*/  F2FP.F16.E4M3.UNPACK_B R10, R7.reuse ;  /* 0x00000007ff0a723e */ /* 0x080fe200020006ff */
[----:B------:R-:W-:Y:S01]  /*134e0*/  HADD2.F32 R14, -RZ, R13.H1_H1 ;  /* 0x3000000dff0e7230 */ /* 0x000fe20000004100 */
[----:B------:R-:W-:-:S02]  /*134f0*/  F2FP.F16.E4M3.UNPACK_B R11, R7.H1 ;  /* 0x00000007ff0b723e */ /* 0x000fc400030006ff */
[C---:B------:R-:W-:Y:S01]  /*13500*/  FMUL.FTZ R27, R9.reuse, R25 ;  /* 0x00000019091b7220 */ /* 0x040fe20000410000 */
[-C--:B------:R-:W-:Y:S01]  /*13510*/  F2FP.F16.E4M3.UNPACK_B R6, R5.reuse ;  /* 0x00000005ff06723e */ /* 0x080fe200020006ff */
[-C--:B------:R-:W-:Y:S01]  /*13520*/  FMUL.FTZ R26, R9, R14.reuse ;  /* 0x0000000e091a7220 */ /* 0x080fe20000410000 */
[----:B------:R-:W-:Y:S01]  /*13530*/  F2FP.F16.E4M3.UNPACK_B R7, R5.H1 ;  /* 0x00000005ff07723e */ /* 0x000fe200030006ff */
[C---:B------:R-:W-:Y:S01]  /*13540*/  FFMA.FTZ R27, R8.reuse, R14, -R27 ;  /* 0x0000000e081b7223 */ /* 0x040fe2000001081b */
[----:B------:R-:W-:Y:S02]  /*13550*/  HADD2.F32 R14, -RZ, R21.H0_H0 ;  /* 0x20000015ff0e7230 */ /* 0x000fe40000004100 */
[----:B------:R-:W-:Y:S01]  /*13560*/  FFMA.FTZ R28, R8, R25, R26 ;  /* 0x00000019081c7223 */ /* 0x000fe2000001001a */
[----:B------:R-:W-:Y:S01]  /*13570*/  HADD2.F32 R5, -RZ, R3.H1_H1 ;  /* 0x30000003ff057230 */ /* 0x000fe20000004100 */
[----:B------:R-:W-:Y:S01]  /*13580*/  F2FP.F16.E4M3.UNPACK_B R24, R24.H1 ;  /* 0x00000018ff18723e */ /* 0x000fe200030006ff */
[----:B------:R-:W-:Y:S01]  /*13590*/  HADD2.F32 R8, -RZ, R13.H0_H0 ;  /* 0x2000000dff087230 */ /* 0x000fe20000004100 */
[----:B------:R-:W-:Y:S01]  /*135a0*/  F2FP.F16.E4M3.UNPACK_B R20, R20.H1 ;  /* 0x00000014ff14723e */ /* 0x000fe200030006ff */
[----:B------:R-:W-:-:S02]  /*135b0*/  HADD2.F32 R3, -RZ, R3.H0_H0 ;  /* 0x20000003ff037230 */ /* 0x000fc40000004100 */
[C---:B------:R-:W-:Y:S01]  /*135c0*/  FMUL.FTZ R26, R5.reuse, R14 ;  /* 0x0000000e051a7220 */ /* 0x040fe20000410000 */
[----:B------:R-:W-:Y:S02]  /*135d0*/  HADD2.F32 R9, -RZ, R24.H0_H0 ;  /* 0x20000018ff097230 */ /* 0x000fe40000004100 */
[-C--:B------:R-:W-:Y:S01]  /*135e0*/  FMUL.FTZ R13, R5, R8.reuse ;  /* 0x00000008050d7220 */ /* 0x080fe20000410000 */
[----:B------:R-:W-:Y:S02]  /*135f0*/  HADD2.F32 R5, -RZ, R10.H1_H1 ;  /* 0x3000000aff057230 */ /* 0x000fe40000004100 */
[C---:B------:R-:W-:Y:S01]  /*13600*/  FFMA.FTZ R26, R3.reuse, R8, -R26 ;  /* 0x00000008031a7223 */ /* 0x040fe2000001081a */
[----:B------:R-:W-:Y:S02]  /*13610*/  HADD2.F32 R8, -RZ, R20.H0_H0 ;  /* 0x20000014ff087230 */ /* 0x000fe40000004100 */
[----:B------:R-:W-:Y:S01]  /*13620*/  FFMA.FTZ R25, R3, R14, R13 ;  /* 0x0000000e03197223 */ /* 0x000fe2000001000d */
[----:B------:R-:W-:-:S02]  /*13630*/  HADD2.F32 R10, -RZ, R10.H0_H0 ;  /* 0x2000000aff0a7230 */ /* 0x000fc40000004100 */
[CC--:B------:R-:W-:Y:S01]  /*13640*/  FMUL.FTZ R13, R5.reuse, R9.reuse ;  /* 0x00000009050d7220 */ /* 0x0c0fe20000410000 */
[----:B------:R-:W-:Y:S02]  /*13650*/  HADD2.F32 R24, -RZ, R24.H1_H1 ;  /* 0x30000018ff187230 */ /* 0x000fe40000004100 */
[-C--:B------:R-:W-:Y:S01]  /*13660*/  FMUL.FTZ R5, R5, R8.reuse ;  /* 0x0000000805057220 */ /* 0x080fe20000410000 */
[--C-:B------:R-:W-:Y:S02]  /*13670*/  HADD2.F32 R3, -RZ, R11.reuse.H1_H1 ;  /* 0x3000000bff037230 */ /* 0x100fe40000004100 */
[C---:B------:R-:W-:Y:S01]  /*13680*/  FFMA.FTZ R29, R10.reuse, R8, -R13 ;  /* 0x000000080a1d7223 */ /* 0x040fe2000001080d */
[----:B------:R-:W-:Y:S02]  /*13690*/  HADD2.F32 R20, -RZ, R20.H1_H1 ;  /* 0x30000014ff147230 */ /* 0x000fe40000004100 */
[----:B------:R-:W-:Y:S01]  /*136a0*/  FFMA.FTZ R30, R10, R9, R5 ;  /* 0x000000090a1e7223 */ /* 0x000fe20000010005 */
[----:B------:R-:W-:-:S02]  /*136b0*/  HADD2.F32 R11, -RZ, R11.H0_H0 ;  /* 0x2000000bff0b7230 */ /* 0x000fc40000004100 */
[C---:B------:R-:W-:Y:S01]  /*136c0*/  FMUL.FTZ R8, R3.reuse, R24 ;  /* 0x0000001803087220 */ /* 0x040fe20000410000 */
[----:B------:R-:W-:Y:S01]  /*136d0*/  F2FP.F16.E4M3.UNPACK_B R0, R4 ;  /* 0x00000004ff00723e */ /* 0x000fe200020006ff */
[-C--:B------:R-:W-:Y:S01]  /*136e0*/  FMUL.FTZ R10, R3, R20.reuse ;  /* 0x00000014030a7220 */ /* 0x080fe20000410000 */
[-C--:B------:R-:W-:Y:S01]  /*136f0*/  F2FP.F16.E4M3.UNPACK_B R9, R15.reuse ;  /* 0x0000000fff09723e */ /* 0x080fe200020006ff */
[C---:B------:R-:W-:Y:S01]  /*13700*/  FFMA.FTZ R20, R11.reuse, R20, -R8 ;  /* 0x000000140b147223 */ /* 0x040fe20000010808 */
[----:B------:R-:W-:Y:S01]  /*13710*/  F2FP.F16.E4M3.UNPACK_B R4, R4.H1 ;  /* 0x00000004ff04723e */ /* 0x000fe200030006ff */
[----:B------:R-:W-:Y:S01]  /*13720*/  FFMA.FTZ R31, R11, R24, R10 ;  /* 0x000000180b1f7223 */ /* 0x000fe2000001000a */
[-C--:B------:R-:W-:Y:S01]  /*13730*/  F2FP.F16.E4M3.UNPACK_B R8, R12.reuse ;  /* 0x0000000cff08723e */ /* 0x080fe200020006ff */
[--C-:B------:R-:W-:Y:S01]  /*13740*/  HADD2.F32 R13, -RZ, R9.reuse.H1_H1 ;  /* 0x30000009ff0d7230 */ /* 0x100fe20000004100 */
[----:B------:R-:W-:Y:S01]  /*13750*/  F2FP.F16.E4M3.UNPACK_B R12, R12.H1 ;  /* 0x0000000cff0c723e */ /* 0x000fe200030006ff */
[----:B------:R-:W-:Y:S01]  /*13760*/  HADD2.F32 R10, -RZ, R9.H0_H0 ;  /* 0x20000009ff0a7230 */ /* 0x000fe20000004100 */
[----:B------:R-:W-:Y:S01]  /*13770*/  F2FP.F16.E4M3.UNPACK_B R15, R15.H1 ;  /* 0x0000000fff0f723e */ /* 0x000fe200030006ff */
[----:B------:R-:W-:-:S02]  /*13780*/  HADD2.F32 R5, -RZ, R4.H1_H1 ;  /* 0x30000004ff057230 */ /* 0x000fc40000004100 */
[----:B------:R-:W-:Y:S02]  /*13790*/  HADD2.F32 R9, -RZ, R8.H1_H1 ;  /* 0x30000008ff097230 */ /* 0x000fe40000004100 */
[----:B------:R-:W-:Y:S02]  /*137a0*/  HADD2.F32 R3, -RZ, R0.H1_H1 ;  /* 0x30000000ff037230 */ /* 0x000fe40000004100 */
[C---:B------:R-:W-:Y:S01]  /*137b0*/  FMUL.FTZ R11, R5.reuse, R13 ;  /* 0x0000000d050b7220 */ /* 0x040fe20000410000 */
[----:B------:R-:W-:Y:S02]  /*137c0*/  HADD2.F32 R8, -RZ, R8.H0_H0 ;  /* 0x20000008ff087230 */ /* 0x000fe40000004100 */
[----:B------:R-:W-:Y:S01]  /*137d0*/  FMUL.FTZ R21, R5, R9 ;  /* 0x0000000905157220 */ /* 0x000fe20000410000 */
[----:B------:R-:W-:Y:S02]  /*137e0*/  HADD2.F32 R4, -RZ, R4.H0_H0 ;  /* 0x20000004ff047230 */ /* 0x000fe40000004100 */
[----:B------:R-:W-:Y:S01]  /*137f0*/  FMUL.FTZ R5, R3, R10 ;  /* 0x0000000a03057220 */ /* 0x000fe20000410000 */
[----:B------:R-:W-:-:S02]  /*13800*/  HADD2.F32 R0, -RZ, R0.H0_H0 ;  /* 0x20000000ff007230 */ /* 0x000fc40000004100 */
[-C--:B------:R-:W-:Y:S01]  /*13810*/  FMUL.FTZ R3, R3, R8.reuse ;  /* 0x0000000803037220 */ /* 0x080fe20000410000 */
[C---:B------:R-:W-:Y:S01]  /*13820*/  FFMA.FTZ R11, R4.reuse, R9, -R11 ;  /* 0x00000009040b7223 */ /* 0x040fe2000001080b */
[----:B------:R-:W-:Y:S01]  /*13830*/  FFMA.FTZ R14, R4, R13, R21 ;  /* 0x0000000d040e7223 */ /* 0x000fe20000010015 */
[C---:B------:R-:W-:Y:S01]  /*13840*/  FFMA.FTZ R9, R0.reuse, R8, -R5 ;  /* 0x0000000800097223 */ /* 0x040fe20000010805 */
[----:B------:R-:W-:Y:S01]  /*13850*/  FFMA.FTZ R10, R0, R10, R3 ;  /* 0x0000000a000a7223 */ /* 0x000fe20000010003 */
[----:B------:R-:W-:Y:S02]  /*13860*/  HADD2.F32 R4, -RZ, R12.H1_H1 ;  /* 0x3000000cff047230 */ /* 0x000fe40000004100 */
[----:B------:R-:W-:Y:S02]  /*13870*/  HADD2.F32 R3, -RZ, R7.H1_H1 ;  /* 0x30000007ff037230 */ /* 0x000fe40000004100 */
[--C-:B------:R-:W-:Y:S02]  /*13880*/  HADD2.F32 R8, -RZ, R15.reuse.H1_H1 ;  /* 0x3000000fff087230 */ /* 0x100fe40000004100 */
[----:B------:R-:W-:-:S02]  /*13890*/  HADD2.F32 R15, -RZ, R15.H0_H0 ;  /* 0x2000000fff0f7230 */ /* 0x000fc40000004100 */
[C---:B------:R-:W-:Y:S01]  /*138a0*/  FMUL.FTZ R13, R3.reuse, R4 ;  /* 0x00000004030d7220 */ /* 0x040fe20000410000 */
[----:B------:R-:W-:Y:S02]  /*138b0*/  HADD2.F32 R0, -RZ, R6.H1_H1 ;  /* 0x30000006ff007230 */ /* 0x000fe40000004100 */
[----:B------:R-:W-:Y:S02]  /*138c0*/  HADD2.F32 R5, -RZ, R12.H0_H0 ;  /* 0x2000000cff057230 */ /* 0x000fe40000004100 */
[----:B------:R-:W-:Y:S01]  /*138d0*/  FMUL.FTZ R12, R3, R8 ;  /* 0x00000008030c7220 */ /* 0x000fe20000410000 */
        /* <DEDUP_REMOVED lines=16> */
[----:B------:R2:W-:Y:S01]  /*139e0*/  STS.128 [R213+0x4000], R4 ;  /* 0x00400004d5007388 */ /* 0x0005e20000000c00 */
[----:B------:R-:W-:Y:S05]  /*139f0*/  BRA `(.L_x_543) ;  /* 0x0000003000b47947 */ /* 0x000fea0003800000 */
.L_x_534:
        /* <DEDUP_REMOVED lines=15> */
[----:B------:R-:W-:Y:S01]  /*13af0*/  ULDC UR4, c[0x0][0x3d4] ;  /* 0x0000f50000047ab9 */ /* 0x000fe20000000800 */
[----:B------:R-:W-:Y:S02]  /*13b00*/  CS2R R32, SRZ ;  /* 0x0000000000207805 */ /* 0x000fe4000001ff00 */
[----:B------:R-:W-:Y:S02]  /*13b10*/  ISETP.GE.AND P1, PT, R22, UR4, PT ;  /* 0x0000000416007c0c */ /* 0x000fe4000bf26270 */
[----:B------:R-:W-:Y:S02]  /*13b20*/  CS2R R34, SRZ ;  /* 0x0000000000227805 */ /* 0x000fe4000001ff00 */
[----:B------:R-:W-:Y:S02]  /*13b30*/  ISETP.GE.AND P2, PT, R169, UR4, PT ;  /* 0x00000004a9007c0c */ /* 0x000fe4000bf46270 */
[----:B------:R-:W-:Y:S02]  /*13b40*/  CS2R R36, SRZ ;  /* 0x0000000000247805 */ /* 0x000fe4000001ff00 */
[----:B------:R-:W-:-:S02]  /*13b50*/  ISETP.GE.AND P3, PT, R170, UR4, PT ;  /* 0x00000004aa007c0c */ /* 0x000fc4000bf66270 */
        /* <DEDUP_REMOVED lines=9> */
[----:B------:R1:W5:Y:S04]  /*13bf0*/  @!P1 LDG.E.128 R32, desc[UR54][R56.64] ;  /* 0x0000003638209981 */ /* 0x000368000c1e1d00 */
[----:B------:R1:W5:Y:S04]  /*13c00*/  @!P2 LDG.E.128 R36, desc[UR54][R56.64+0x20] ;  /* 0x000020363824a981 */ /* 0x000368000c1e1d00 */
[----:B------:R1:W5:Y:S04]  /*13c10*/  @!P3 LDG.E.128 R40, desc[UR54][R56.64+0x40] ;  /* 0x000040363828b981 */ /* 0x000368000c1e1d00 */
[----:B------:R1:W5:Y:S04]  /*13c20*/  @!P1 LDG.E.128 R4, desc[UR54][R58.64] ;  /* 0x000000363a049981 */ /* 0x000368000c1e1d00 */
[----:B------:R1:W5:Y:S04]  /*13c30*/  @!P2 LDG.E.128 R24, desc[UR54][R58.64+0x20] ;  /* 0x000020363a18a981 */ /* 0x000368000c1e1d00 */
[----:B------:R1:W5:Y:S02]  /*13c40*/  @!P3 LDG.E.128 R28, desc[UR54][R58.64+0x40] ;  /* 0x000040363a1cb981 */ /* 0x000364000c1e1d00 */
.L_x_555:
[----:B------:R-:W-:Y:S05]  /*13c50*/  BSYNC B1 ;  /* 0x0000000000017941 */ /* 0x000fea0003800000 */
.L_x_554:
[----:B------:R-:W-:-:S03]  /*13c60*/  UMOV UR4, 0xffffffff ;  /* 0xffffffff00047882 */ /* 0x000fc60000000000 */
[----:B------:R-:W-:Y:S05]  /*13c70*/  BRA.DIV UR4, `(.L_x_556) ;  /* 0x0000013204987947 */ /* 0x000fea000b800000 */
.L_x_758:
[----:B------:R-:W-:-:S03]  /*13c80*/  UMOV UR4, 0xffffffff ;  /* 0xffffffff00047882 */ /* 0x000fc60000000000 */
[----:B------:R-:W-:Y:S05]  /*13c90*/  BRA.DIV UR4, `(.L_x_557) ;  /* 0x0000013204b87947 */ /* 0x000fea000b800000 */
.L_x_761:
[----:B------:R-:W-:-:S03]  /*13ca0*/  UMOV UR4, 0xffffffff ;  /* 0xffffffff00047882 */ /* 0x000fc60000000000 */
[----:B------:R-:W-:Y:S05]  /*13cb0*/  BRA.DIV UR4, `(.L_x_558) ;  /* 0x0000013204d87947 */ /* 0x000fea000b800000 */
.L_x_764:
[----:B------:R-:W-:-:S03]  /*13cc0*/  UMOV UR4, 0xffffffff ;  /* 0xffffffff00047882 */ /* 0x000fc60000000000 */
[----:B------:R-:W-:Y:S05]  /*13cd0*/  BRA.DIV UR4, `(.L_x_559) ;  /* 0x0000013204f87947 */ /* 0x000fea000b800000 */
.L_x_767:
[----:B------:R-:W-:Y:S01]  /*13ce0*/  ULEA.HI UR4, UR43, UR43, URZ, 0x1 ;  /* 0x0000002b2b047291 */ /* 0x000fe2000f8f083f */
[----:B------:R-:W-:Y:S03]  /*13cf0*/  BSSY B1, `(.L_x_560) ;  /* 0x0000007000017945 */ /* 0x000fe60003800000 */
[----:B------:R-:W-:-:S04]  /*13d00*/  ULOP3.LUT UR4, UR4, 0xfffffffe, URZ, 0xc0, !UPT ;  /* 0xfffffffe04047892 */ /* 0x000fc8000f8ec03f */
[----:B------:R-:W-:-:S06]  /*13d10*/  UIADD3 UR4, UR43, -UR4, URZ ;  /* 0x800000042b047290 */ /* 0x000fcc000fffe03f */
[----:B------:R-:W-:-:S05]  /*13d20*/  IMAD.U32 R3, RZ, RZ, UR4 ;  /* 0x00000004ff037e24 */ /* 0x000fca000f8e00ff */
[----:B------:R-:W-:-:S04]  /*13d30*/  SHF.L.U32 R3, R3, 0x1f, RZ ;  /* 0x0000001f03037819 */ /* 0x000fc800000006ff */
[----:B------:R-:W2:Y:S02]  /*13d40*/  SYNCS.PHASECHK.TRANS64.TRYWAIT P1, [R18+URZ+0x29800], R3 ;  /* 0x02980003120075a7 */ /* 0x000ea4000802017f */
[----:B--2---:R-:W-:Y:S05]  /*13d50*/  @!P1 BRA `(.L_x_561) ;  /* 0x0000013400009947 */ /* 0x004fea0003800000 */
.L_x_768:
[----:B------:R-:W-:Y:S05]  /*13d60*/  BSYNC B1 ;  /* 0x0000000000017941 */ /* 0x000fea0003800000 */
.L_x_560:
[----:B------:R-:W-:Y:S05]  /*13d70*/  @P0 BRA `(.L_x_543) ;  /* 0x0000002c00d40947 */ /* 0x000fea0003800000 */
[----:B--2---:R-:W2:Y:S01]  /*13d80*/  LDC R3, c[0x0][0x3d4] ;  /* 0x0000f500ff037b82 */ /* 0x004ea20000000800 */
[----:B------:R-:W-:Y:S01]  /*13d90*/  BSSY B1, `(.L_x_562) ;  /* 0x00000fb000017945 */ /* 0x000fe20003800000 */
[-C--:B--2---:R-:W-:Y:S02]  /*13da0*/  ISETP.GE.AND P0, PT, R22, R3.reuse, PT ;  /* 0x000000031600720c */ /* 0x084fe40003f06270 */
[-C--:B------:R-:W-:Y:S02]  /*13db0*/  ISETP.GE.AND P1, PT, R169, R3.reuse, PT ;  /* 0x00000003a900720c */ /* 0x080fe40003f26270 */
[----:B------:R-:W-:-:S09]  /*13dc0*/  ISETP.GE.AND P2, PT, R170, R3, PT ;  /* 0x00000003aa00720c */ /* 0x000fd20003f46270 */
[----:B------:R-:W-:Y:S05]  /*13dd0*/  @P0 BRA `(.L_x_563) ;  /* 0x0000000c00d80947 */ /* 0x000fea0003800000 */
[----:B-----5:R-:W-:Y:S02]  /*13de0*/  SHF.R.U32.HI R0, RZ, 0x8, R32 ;  /* 0x00000008ff007819 */ /* 0x020fe40000011620 */
[----:B------:R-:W-:Y:S02]  /*13df0*/  LOP3.LUT R8, R32, 0xff, RZ, 0xc0, !PT ;  /* 0x000000ff20087812 */ /* 0x000fe400078ec0ff */
[----:B------:R-:W-:Y:S02]  /*13e00*/  LOP3.LUT R9, R0, 0xff, RZ, 0xc0, !PT ;  /* 0x000000ff00097812 */ /* 0x000fe400078ec0ff */
[----:B------:R-:W-:Y:S02]  /*13e10*/  LEA.HI R0, R3, R214, RZ, 0x1c ;  /* 0x000000d603007211 */ /* 0x000fe400078fe0ff */
[----:B------:R-:W-:Y:S02]  /*13e20*/  PRMT R21, R9, 0x7604, R8 ;  /* 0x0000760409157816 */ /* 0x000fe40000000008 */
[----:B------:R-:W-:-:S02]  /*13e30*/  SHF.R.U32.HI R13, RZ, 0x8, R34 ;  /* 0x00000008ff0d7819 */ /* 0x000fc40000011622 */
[----:B------:R-:W-:Y:S02]  /*13e40*/  SHF.R.S32.HI R9, RZ, 0x1f, R0 ;  /* 0x0000001fff097819 */ /* 0x000fe40000011400 */
[----:B------:R-:W-:Y:S02]  /*13e50*/  LOP3.LUT R12, R34, 0xff, RZ, 0xc0, !PT ;  /* 0x000000ff220c7812 */ /* 0x000fe400078ec0ff */
[----:B------:R-:W-:Y:S02]  /*13e60*/  LOP3.LUT R13, R13, 0xff, RZ, 0xc0, !PT ;  /* 0x000000ff0d0d7812 */ /* 0x000fe400078ec0ff */
[----:B------:R-:W-:Y:S01]  /*13e70*/  LEA.HI R8, R9, R0, RZ, 0x2 ;  /* 0x0000000009087211 */ /* 0x000fe200078f10ff */
[----:B------:R-:W-:Y:S01]  /*13e80*/  IMAD.SHL.U32 R9, R0, 0x10, RZ ;  /* 0x0000001000097824 */ /* 0x000fe200078e00ff */
[----:B------:R-:W-:Y:S02]  /*13e90*/  PRMT R47, R13, 0x7604, R12 ;  /* 0x000076040d2f7816 */ /* 0x000fe4000000000c */
[----:B------:R-:W-:Y:S01]  /*13ea0*/  SHF.R.U32.HI R13, RZ, 0x8, R35 ;  /* 0x00000008ff0d7819 */ /* 0x000fe20000011623 */
[----:B------:R-:W-:Y:S01]  /*13eb0*/  IMAD.SHL.U32 R8, R8, 0x800, RZ ;  /* 0x0000080008087824 */ /* 0x000fe200078e00ff */
[----:B------:R-:W-:-:S02]  /*13ec0*/  SHF.R.U32.HI R11, RZ, 0x8, R33 ;  /* 0x00000008ff0b7819 */ /* 0x000fc40000011621 */
[----:B------:R-:W-:Y:S02]  /*13ed0*/  LOP3.LUT R0, R172, 0x30, R9, 0xf8, !PT ;  /* 0x00000030ac007812 */ /* 0x000fe400078ef809 */
[----:B------:R-:W-:Y:S02]  /*13ee0*/  LOP3.LUT R9, R13, 0xff, RZ, 0xc0, !PT ;  /* 0x000000ff0d097812 */ /* 0x000fe400078ec0ff */
[----:B------:R-:W-:Y:S02]  /*13ef0*/  LOP3.LUT R10, R33, 0xff, RZ, 0xc0, !PT ;  /* 0x000000ff210a7812 */ /* 0x000fe400078ec0ff */
[----:B------:R-:W-:Y:S02]  /*13f00*/  LOP3.LUT R11, R11, 0xff, RZ, 0xc0, !PT ;  /* 0x000000ff0b0b7812 */ /* 0x000fe400078ec0ff */
[----:B------:R-:W-:Y:S02]  /*13f10*/  LOP3.LUT R0, R0, R173, RZ, 0x3c, !PT ;  /* 0x000000ad00007212 */ /* 0x000fe400078e3cff */
[----:B------:R-:W-:-:S02]  /*13f20*/  LOP3.LUT R13, R8, 0xffffe000, RZ, 0xc0, !PT ;  /* 0xffffe000080d7812 */ /* 0x000fc400078ec0ff */
[----:B------:R-:W-:Y:S02]  /*13f30*/  SHF.R.U32.HI R12, RZ, 0x8, R4 ;  /* 0x00000008ff0c7819 */ /* 0x000fe40000011604 */
[----:B------:R-:W-:Y:S02]  /*13f40*/  PRMT R20, R11, 0x7604, R10 ;  /* 0x000076040b147816 */ /* 0x000fe4000000000a */
[----:B------:R-:W-:Y:S02]  /*13f50*/  IADD3 R13, R0, R174, R13 ;  /* 0x000000ae000d7210 */ /* 0x000fe40007ffe00d */
[----:B------:R-:W-:Y:S02]  /*13f60*/  LOP3.LUT R10, R35, 0xff, RZ, 0xc0, !PT ;  /* 0x000000ff230a7812 */ /* 0x000fe400078ec0ff */
[----:B------:R-:W-:Y:S02]  /*13f70*/  LOP3.LUT R11, R4, 0xff, RZ, 0xc0, !PT ;  /* 0x000000ff040b7812 */ /* 0x000fe400078ec0ff */
[----:B------:R-:W-:-:S02]  /*13f80*/  LOP3.LUT R12, R12, 0xff, RZ, 0xc0, !PT ;  /* 0x000000ff0c0c7812 */ /* 0x000fc400078ec0ff */
[----:B------:R-:W-:Y:S02]  /*13f90*/  IADD3 R0, R18, R13, RZ ;  /* 0x0000000d12007210 */ /* 0x000fe40007ffe0ff */
[----:B------:R-:W-:Y:S02]  /*13fa0*/  PRMT R44, R9, 0x7604, R10 ;  /* 0x00007604092c7816 */ /* 0x000fe4000000000a */
[----:B------:R-:W-:Y:S02]  /*13fb0*/  PRMT R51, R12, 0x7604, R11 ;  /* 0x000076040c337816 */ /* 0x000fe4000000000b */
[----:B------:R-:W2:Y:S01]  /*13fc0*/  LDS.128 R8, [R218+0x14400] ;  /* 0x01440000da087984 */ /* 0x000ea20000000c00 */
[----:B------:R-:W-:Y:S02]  /*13fd0*/  SHF.R.U32.HI R46, RZ, 0x8, R5 ;  /* 0x00000008ff2e7819 */ /* 0x000fe40000011605 */
[----:B------:R-:W-:Y:S01]  /*13fe0*/  SHF.R.U32.HI R49, RZ, 0x8, R6 ;  /* 0x00000008ff317819 */ /* 0x000fe20000011606 */
[----:B------:R-:W3:Y:S01]  /*13ff0*/  LDS.128 R12, [R0+0x14400] ;  /* 0x01440000000c7984 */ /* 0x000ee20000000c00 */
[----:B------:R-:W-:-:S02]  /*14000*/  LOP3.LUT R45, R5, 0xff, RZ, 0xc0, !PT ;  /* 0x000000ff052d7812 */ /* 0x000fc400078ec0ff */
[----:B------:R-:W-:Y:S02]  /*14010*/  LOP3.LUT R46, R46, 0xff, RZ, 0xc0, !PT ;  /* 0x000000ff2e2e7812 */ /* 0x000fe400078ec0ff */
[----:B------:R-:W-:Y:S02]  /*14020*/  LOP3.LUT R48, R6, 0xff, RZ, 0xc0, !PT ;  /* 0x000000ff06307812 */ /* 0x000fe400078ec0ff */
[----:B------:R-:W-:Y:S02]  /*14030*/  LOP3.LUT R49, R49, 0xff, RZ, 0xc0, !PT ;  /* 0x000000ff31317812 */ /* 0x000fe400078ec0ff */
[----:B------:R-:W-:Y:S02]  /*14040*/  SHF.R.U32.HI R55, RZ, 0x10, R5 ;  /* 0x00000010ff377819 */ /* 0x000fe40000011605 */
[----:B------:R-:W-:Y:S02]  /*14050*/  PRMT R46, R46, 0x7604, R45 ;  /* 0x000076042e2e7816 */ /* 0x000fe4000000002d */
[----:B------:R-:W-:Y:S01]  /*14060*/  SHF.R.U32.HI R45, RZ, 0x10, R33 ;  /* 0x00000010ff2d7819 */ /* 0x000fe20000011621 */
[----:B------:R-:W-:Y:S01]  /*14070*/  IMAD.U32 R55, R55, 0x10000, RZ ;  /* 0x0001000037377824 */ /* 0x000fe200078e00ff */
[----:B-1----:R-:W-:-:S02]  /*14080*/  PRMT R57, R49, 0x7604, R48 ;  /* 0x0000760431397816 */ /* 0x002fc40000000030 */
[----:B------:R-:W-:Y:S01]  /*14090*/  SHF.R.U32.HI R49, RZ, 0x10, R35 ;  /* 0x00000010ff317819 */ /* 0x000fe20000011623 */
[----:B------:R-:W-:Y:S01]  /*140a0*/  IMAD.U32 R45, R45, 0x10000, RZ ;  /* 0x000100002d2d7824 */ /* 0x000fe200078e00ff */
[----:B------:R-:W-:Y:S02]  /*140b0*/  SHF.R.U32.HI R53, RZ, 0x8, R7 ;  /* 0x00000008ff357819 */ /* 0x000fe40000011607 */
[----:B------:R-:W-:Y:S01]  /*140c0*/  LOP3.LUT R21, R21, 0xff0000, R32, 0xf8, !PT ;  /* 0x00ff000015157812 */ /* 0x000fe200078ef820 */
[----:B------:R-:W-:Y:S01]  /*140d0*/  IMAD.U32 R49, R49, 0x10000, RZ ;  /* 0x0001000031317824 */ /* 0x000fe200078e00ff */
[----:B------:R-:W-:Y:S02]  /*140e0*/  LOP3.LUT R52, R7, 0xff, RZ, 0xc0, !PT ;  /* 0x000000ff07347812 */ /* 0x000fe400078ec0ff */
[----:B------:R-:W-:Y:S02]  /*140f0*/  LOP3.LUT R53, R53, 0xff, RZ, 0xc0, !PT ;  /* 0x000000ff35357812 */ /* 0x000fe400078ec0ff */
[----:B------:R-:W-:-:S02]  /*14100*/  LOP3.LUT R55, R46, 0xff0000, R55, 0xf8, !PT ;  /* 0x00ff00002e377812 */ /* 0x000fc400078ef837 */
[----:B------:R-:W-:Y:S02]  /*14110*/  LOP3.LUT R46, R21, 0xff000000, R32, 0xf8, !PT ;  /* 0xff000000152e7812 */ /* 0x000fe400078ef820 */
[----:B------:R-:W-:Y:S02]  /*14120*/  LOP3.LUT R45, R20, 0xff0000, R45, 0xf8, !PT ;  /* 0x00ff0000142d7812 */ /* 0x000fe400078ef82d */
[----:B------:R-:W-:Y:S02]  /*14130*/  LOP3.LUT R21, R51, 0xff0000, R4, 0xf8, !PT ;  /* 0x00ff000033157812 */ /* 0x000fe400078ef804 */
[----:B------:R-:W-:Y:S02]  /*14140*/  PRMT R52, R53, 0x7604, R52 ;  /* 0x0000760435347816 */ /* 0x000fe40000000034 */
[----:B------:R-:W-:Y:S02]  /*14150*/  SHF.R.U32.HI R59, RZ, 0x10, R7 ;  /* 0x00000010ff3b7819 */ /* 0x000fe40000011607 */
[----:B------:R-:W-:-:S02]  /*14160*/  LOP3.LUT R53, R44, 0xff0000, R49, 0xf8, !PT ;  /* 0x00ff00002c357812 */ /* 0x000fc400078ef831 */
[----:B------:R-:W-:Y:S02]  /*14170*/  LOP3.LUT R49, R47, 0xff0000, R34, 0xf8, !PT ;  /* 0x00ff00002f317812 */ /* 0x000fe400078ef822 */
[----:B------:R-:W-:Y:S02]  /*14180*/  LOP3.LUT R55, R55, 0xff000000, R5, 0xf8, !PT ;  /* 0xff00000037377812 */ /* 0x000fe400078ef805 */
[----:B------:R-:W-:Y:S02]  /*14190*/  LOP3.LUT R47, R45, 0xff000000, R33, 0xf8, !PT ;  /* 0xff0000002d2f7812 */ /* 0x000fe400078ef821 */
[----:B------:R-:W-:Y:S02]  /*141a0*/  LOP3.LUT R54, R21, 0xff000000, R4, 0xf8, !PT ;  /* 0xff00000015367812 */ /* 0x000fe400078ef804 */
[----:B------:R-:W-:Y:S02]  /*141b0*/  SHF.L.U32 R59, R59, 0x10, RZ ;  /* 0x000000103b3b7819 */ /* 0x000fe400000006ff */
[----:B--2---:R-:W-:-:S02]  /*141c0*/  F2FP.F16.E4M3.UNPACK_B R21, R11 ;  /* 0x0000000bff15723e */ /* 0x004fc400020006ff */
[----:B------:R-:W-:Y:S02]  /*141d0*/  F2FP.F16.E4M3.UNPACK_B R32, R11.H1 ;  /* 0x0000000bff20723e */ /* 0x000fe400030006ff */
[----:B------:R-:W-:Y:S02]  /*141e0*/  LOP3.LUT R57, R57, 0xff0000, R6, 0xf8, !PT ;  /* 0x00ff000039397812 */ /* 0x000fe400078ef806 */
[-C--:B------:R-:W-:Y:S02]  /*141f0*/  F2FP.F16.E4M3.UNPACK_B R11, R10.reuse ;  /* 0x0000000aff0b723e */ /* 0x080fe400020006ff */
[----:B------:R-:W-:Y:S02]  /*14200*/  F2FP.F16.E4M3.UNPACK_B R20, R10.H1 ;  /* 0x0000000aff14723e */ /* 0x000fe400030006ff */
[----:B------:R-:W-:Y:S02]  /*14210*/  F2FP.F16.E4M3.UNPACK_B R56, R55 ;  /* 0x00000037ff38723e */ /* 0x000fe400020006ff */
[----:B---3--:R-:W-:-:S02]  /*14220*/  F2FP.F16.E4M3.UNPACK_B R10, R13 ;  /* 0x0000000dff0a723e */ /* 0x008fc400020006ff */
[----:B------:R-:W-:Y:S01]  /*14230*/  F2FP.F16.E4M3.UNPACK_B R48, R47 ;  /* 0x0000002fff30723e */ /* 0x000fe200020006ff */
[----:B------:R-:W-:Y:S01]  /*14240*/  HADD2.F32 R58, -RZ, R56.H0_H0 ;  /* 0x20000038ff3a7230 */ /* 0x000fe20000004100 */
[----:B------:R-:W-:Y:S01]  /*14250*/  LOP3.LUT R61, R52, 0xff0000, R59, 0xf8, !PT ;  /* 0x00ff0000343d7812 */ /* 0x000fe200078ef83b */
[----:B------:R-:W-:Y:S01]  /*14260*/  HADD2.F32 R5, -RZ, R10.H0_H0 ;  /* 0x2000000aff057230 */ /* 0x000fe20000004100 */
[----:B------:R-:W-:Y:S01]  /*14270*/  LOP3.LUT R59, R57, 0xff000000, R6, 0xf8, !PT ;  /* 0xff000000393b7812 */ /* 0x000fe200078ef806 */
[----:B------:R-:W-:Y:S01]  /*14280*/  HADD2.F32 R52, -RZ, R48.H0_H0 ;  /* 0x20000030ff347230 */ /* 0x000fe20000004100 */
[-C--:B------:R-:W-:Y:S01]  /*14290*/  F2FP.F16.E4M3.UNPACK_B R6, R9.reuse ;  /* 0x00000009ff06723e */ /* 0x080fe200020006ff */
[----:B------:R-:W-:Y:S01]  /*142a0*/  HADD2.F32 R57, -RZ, R56.H1_H1 ;  /* 0x30000038ff397230 */ /* 0x000fe20000004100 */
[----:B------:R-:W-:Y:S01]  /*142b0*/  LOP3.LUT R61, R61, 0xff000000, R7, 0xf8, !PT ;  /* 0xff0000003d3d7812 */ /* 0x000fe200078ef807 */
[C---:B------:R-:W-:Y:S01]  /*142c0*/  FMUL.FTZ R60, R5.reuse, R58 ;  /* 0x0000003a053c7220 */ /* 0x040fe20000410000 */
[----:B------:R-:W-:Y:S01]  /*142d0*/  F2FP.F16.E4M3.UNPACK_B R7, R9.H1 ;  /* 0x00000009ff07723e */ /* 0x000fe200030006ff */
[--C-:B------:R-:W-:Y:S01]  /*142e0*/  HADD2.F32 R9, -RZ, R6.reuse.H0_H0 ;  /* 0x20000006ff097230 */ /* 0x100fe20000004100 */
[-C--:B------:R-:W-:Y:S01]  /*142f0*/  F2FP.F16.E4M3.UNPACK_B R44, R15.reuse ;  /* 0x0000000fff2c723e */ /* 0x080fe200020006ff */
[----:B------:R-:W-:Y:S01]  /*14300*/  HADD2.F32 R6, -RZ, R6.H1_H1 ;  /* 0x30000006ff067230 */ /* 0x000fe20000004100 */
[----:B------:R-:W-:Y:S01]  /*14310*/  F2FP.F16.E4M3.UNPACK_B R45, R15.H1 ;  /* 0x0000000fff2d723e */ /* 0x000fe200030006ff */
[-C--:B------:R-:W-:Y:S01]  /*14320*/  FMUL.FTZ R15, R5, R52.reuse ;  /* 0x00000034050f7220 */ /* 0x080fe20000410000 */
[----:B------:R-:W-:Y:S01]  /*14330*/  F2FP.F16.E4M3.UNPACK_B R33, R13.H1 ;  /* 0x0000000dff21723e */ /* 0x000fe200030006ff */
[C---:B------:R-:W-:Y:S01]  /*14340*/  FFMA.FTZ R5, R9.reuse, R52, -R60 ;  /* 0x0000003409057223 */ /* 0x040fe2000001083c */
[----:B------:R-:W-:Y:S01]  /*14350*/  F2FP.F16.E4M3.UNPACK_B R55, R55.H1 ;  /* 0x00000037ff37723e */ /* 0x000fe200030006ff */
[----:B------:R-:W-:Y:S01]  /*14360*/  FFMA.FTZ R9, R9, R58, R15 ;  /* 0x0000003a09097223 */ /* 0x000fe2000001000f */
[----:B------:R-:W-:Y:S01]  /*14370*/  F2FP.F16.E4M3.UNPACK_B R47, R47.H1 ;  /* 0x0000002fff2f723e */ /* 0x000fe200030006ff */
[----:B------:R-:W-:Y:S01]  /*14380*/  HADD2.F32 R15, -RZ, R33.H0_H0 ;  /* 0x20000021ff0f7230 */ /* 0x000fe20000004100 */
[----:B------:R-:W-:Y:S01]  /*14390*/  LOP3.LUT R51, R49, 0xff000000, R34, 0xf8, !PT ;  /* 0xff00000031337812 */ /* 0x000fe200078ef822 */
[----:B------:R-:W-:Y:S01]  /*143a0*/  HADD2.F32 R49, -RZ, R48.H1_H1 ;  /* 0x30000030ff317230 */ /* 0x000fe20000004100 */
[----:B------:R-:W-:Y:S01]  /*143b0*/  LOP3.LUT R53, R53, 0xff000000, R35, 0xf8, !PT ;  /* 0xff00000035357812 */ /* 0x000fe200078ef823 */
[----:B------:R-:W-:Y:S01]  /*143c0*/  HADD2.F32 R52, -RZ, R55.H0_H0 ;  /* 0x20000037ff347230 */ /* 0x000fe20000004100 */
[-C--:B------:R-:W-:Y:S01]  /*143d0*/  F2FP.F16.E4M3.UNPACK_B R34, R14.reuse ;  /* 0x0000000eff22723e */ /* 0x080fe200020006ff */
[----:B------:R-:W-:Y:S01]  /*143e0*/  HADD2.F32 R48, -RZ, R47.H0_H0 ;  /* 0x2000002fff307230 */ /* 0x000fe20000004100 */
[----:B------:R-:W-:Y:S01]  /*143f0*/  F2FP.F16.E4M3.UNPACK_B R35, R14.H1 ;  /* 0x0000000eff23723e */ /* 0x000fe200030006ff */
[----:B------:R-:W-:-:S02]  /*14400*/  HADD2.F32 R14, -RZ, R10.H1_H1 ;  /* 0x3000000aff0e7230 */ /* 0x000fc40000004100 */
[C---:B------:R-:W-:Y:S01]  /*14410*/  FMUL.FTZ R65, R15.reuse, R52 ;  /* 0x000000340f417220 */ /* 0x040fe20000410000 */
[----:B------:R-:W-:Y:S02]  /*14420*/  HADD2.F32 R10, -RZ, R7.H0_H0 ;  /* 0x20000007ff0a7230 */ /* 0x000fe40000004100 */
[-C--:B------:R-:W-:Y:S01]  /*14430*/  FMUL.FTZ R15, R15, R48.reuse ;  /* 0x000000300f0f7220 */ /* 0x080fe20000410000 */
[----:B------:R-:W-:Y:S02]  /*14440*/  HADD2.F32 R33, -RZ, R33.H1_H1 ;  /* 0x30000021ff217230 */ /* 0x000fe40000004100 */
[C---:B------:R-:W-:Y:S01]  /*14450*/  FMUL.FTZ R63, R14.reuse, R57 ;  /* 0x000000390e3f7220 */ /* 0x040fe20000410000 */
[-C--:B------:R-:W-:Y:S01]  /*14460*/  FMUL.FTZ R14, R14, R49.reuse ;  /* 0x000000310e0e7220 */ /* 0x080fe20000410000 */
[C---:B------:R-:W-:Y:S01]  /*14470*/  FFMA.FTZ R65, R10.reuse, R48, -R65 ;  /* 0x000000300a417223 */ /* 0x040fe20000010841 */
[----:B------:R-:W-:Y:S01]  /*14480*/  FFMA.FTZ R52, R10, R52, R15 ;  /* 0x000000340a347223 */ /* 0x000fe2000001000f */
[C---:B------:R-:W-:Y:S01]  /*14490*/  FFMA.FTZ R56, R6.reuse, R49, -R63 ;  /* 0x0000003106387223 */ /* 0x040fe2000001083f */
[----:B------:R-:W-:Y:S01]  /*144a0*/  F2FP.F16.E4M3.UNPACK_B R49, R61 ;  /* 0x0000003dff31723e */ /* 0x000fe200020006ff */
[----:B------:R-:W-:Y:S01]  /*144b0*/  FFMA.FTZ R58, R6, R57, R14 ;  /* 0x00000039063a7223 */ /* 0x000fe2000001000e */
[----:B------:R-:W-:Y:S01]  /*144c0*/  HADD2.F32 R48, -RZ, R55.H1_H1 ;  /* 0x30000037ff307230 */ /* 0x000fe20000004100 */
[----:B------:R-:W-:Y:S01]  /*144d0*/  F2FP.F16.E4M3.UNPACK_B R15, R53 ;  /* 0x00000035ff0f723e */ /* 0x000fe200020006ff */
[----:B------:R-:W-:Y:S01]  /*144e0*/  HADD2.F32 R14, -RZ, R47.H1_H1 ;  /* 0x3000002fff0e7230 */ /* 0x000fe20000004100 */
[----:B------:R-:W-:Y:S01]  /*144f0*/  F2FP.F16.E4M3.UNPACK_B R61, R61.H1 ;  /* 0x0000003dff3d723e */ /* 0x000fe200030006ff */
[----:B------:R-:W-:-:S02]  /*14500*/  HADD2.F32 R55, -RZ, R49.H0_H0 ;  /* 0x20000031ff377230 */ /* 0x000fc40000004100 */
[C---:B------:R-:W-:Y:S01]  /*14510*/  FMUL.FTZ R60, R33.reuse, R48 ;  /* 0x00000030213c7220 */ /* 0x040fe20000410000 */
[----:B------:R-:W-:Y:S02]  /*14520*/  HADD2.F32 R10, -RZ, R44.H0_H0 ;  /* 0x2000002cff0a7230 */ /* 0x000fe40000004100 */
[-C--:B------:R-:W-:Y:S01]  /*14530*/  FMUL.FTZ R33, R33, R14.reuse ;  /* 0x0000000e21217220 */ /* 0x080fe20000410000 */
[----:B------:R-:W-:Y:S01]  /*14540*/  HADD2.F32 R7, -RZ, R7.H1_H1 ;  /* 0x30000007ff077230 */ /* 0x000fe20000004100 */
[----:B------:R-:W-:Y:S01]  /*14550*/  F2FP.F16.E4M3.UNPACK_B R53, R53.H1 ;  /* 0x00000035ff35723e */ /* 0x000fe200030006ff */
[----:B------:R-:W-:Y:S02]  /*14560*/  HADD2.F32 R47, -RZ, R15.H0_H0 ;  /* 0x2000000fff2f7230 */ /* 0x000fe40000004100 */
[C---:B------:R-:W-:Y:S01]  /*14570*/  FMUL.FTZ R63, R10.reuse, R55 ;  /* 0x000000370a3f7220 */ /* 0x040fe20000410000 */
[----:B------:R-:W-:Y:S02]  /*14580*/  HADD2.F32 R6, -RZ, R21.H0_H0 ;  /* 0x20000015ff067230 */ /* 0x000fe40000004100 */
[C---:B------:R-:W-:Y:S01]  /*14590*/  FFMA.FTZ R60, R7.reuse, R14, -R60 ;  /* 0x0000000e073c7223 */ /* 0x040fe2000001083c */
[----:B------:R-:W-:Y:S01]  /*145a0*/  FFMA.FTZ R57, R7, R48, R33 ;  /* 0x0000003007397223 */ /* 0x000fe20000010021 */
[----:B------:R-:W-:Y:S01]  /*145b0*/  FMUL.FTZ R10, R10, R47 ;  /* 0x0000002f0a0a7220 */ /* 0x000fe20000410000 */
[----:B------:R-:W-:-:S02]  /*145c0*/  HADD2.F32 R14, -RZ, R61.H0_H0 ;  /* 0x2000003dff0e7230 */ /* 0x000fc40000004100 */
[C---:B------:R-:W-:Y:S01]  /*145d0*/  FFMA.FTZ R63, R6.reuse, R47, -R63 ;  /* 0x0000002f063f7223 */ /* 0x040fe2000001083f */
[----:B------:R-:W-:Y:S02]  /*145e0*/  HADD2.F32 R7, -RZ, R45.H0_H0 ;  /* 0x2000002dff077230 */ /* 0x000fe40000004100 */
[----:B------:R-:W-:Y:S01]  /*145f0*/  FFMA.FTZ R55, R6, R55, R10 ;  /* 0x0000003706377223 */ /* 0x000fe2000001000a */
[----:B------:R-:W-:Y:S01]  /*14600*/  HADD2.F32 R49, -RZ, R49.H1_H1 ;  /* 0x30000031ff317230 */ /* 0x000fe20000004100 */
[----:B------:R-:W-:Y:S01]  /*14610*/  F2FP.F16.E4M3.UNPACK_B R13, R12 ;  /* 0x0000000cff0d723e */ /* 0x000fe200020006ff */
[----:B------:R-:W-:Y:S02]  /*14620*/  HADD2.F32 R44, -RZ, R44.H1_H1 ;  /* 0x3000002cff2c7230 */ /* 0x000fe40000004100 */
[----:B------:R-:W-:Y:S01]  /*14630*/  FMUL.FTZ R33, R7, R14 ;  /* 0x0000000e07217220 */ /* 0x000fe20000410000 */
[----:B------:R-:W-:Y:S01]  /*14640*/  HADD2.F32 R10, -RZ, R53.H0_H0 ;  /* 0x20000035ff0a7230 */ /* 0x000fe20000004100 */
[----:B------:R-:W-:Y:S01]  /*14650*/  F2FP.F16.E4M3.UNPACK_B R12, R12.H1 ;  /* 0x0000000cff0c723e */ /* 0x000fe200030006ff */
[----:B------:R-:W-:-:S02]  /*14660*/  HADD2.F32 R6, -RZ, R32.H0_H0 ;  /* 0x20000020ff067230 */ /* 0x000fc40000004100 */
[----:B------:R-:W-:Y:S01]  /*14670*/  FMUL.FTZ R48, R44, R49 ;  /* 0x000000312c307220 */ /* 0x000fe20000410000 */
[----:B------:R-:W-:Y:S02]  /*14680*/  HADD2.F32 R15, -RZ, R15.H1_H1 ;  /* 0x3000000fff0f7230 */ /* 0x000fe40000004100 */
[-C--:B------:R-:W-:Y:S01]  /*14690*/  FMUL.FTZ R7, R7, R10.reuse ;  /* 0x0000000a07077220 */ /* 0x080fe20000410000 */
[----:B------:R-:W-:Y:S02]  /*146a0*/  HADD2.F32 R21, -RZ, R21.H1_H1 ;  /* 0x30000015ff157230 */ /* 0x000fe40000004100 */
[----:B------:R-:W-:Y:S01]  /*146b0*/  FFMA.FTZ R64, R6, R10, -R33 ;  /* 0x0000000a06407223 */ /* 0x000fe20000010821 */
[----:B------:R-:W-:Y:S01]  /*146c0*/  F2FP.F16.E4M3.UNPACK_B R10, R46.H1 ;  /* 0x0000002eff0a723e */ /* 0x000fe200030006ff */
[-C--:B------:R-:W-:Y:S01]  /*146d0*/  FMUL.FTZ R44, R44, R15.reuse ;  /* 0x0000000f2c2c7220 */ /* 0x080fe20000410000 */
[-C--:B------:R-:W-:Y:S01]  /*146e0*/  F2FP.F16.E4M3.UNPACK_B R4, R8.reuse ;  /* 0x00000008ff04723e */ /* 0x080fe200020006ff */
[----:B------:R-:W-:Y:S01]  /*146f0*/  FFMA.FTZ R48, R21, R15, -R48 ;  /* 0x0000000f15307223 */ /* 0x000fe20000010830 */
[----:B------:R-:W-:Y:S01]  /*14700*/  F2FP.F16.E4M3.UNPACK_B R8, R8.H1 ;  /* 0x00000008ff08723e */ /* 0x000fe200030006ff */
[----:B------:R-:W-:Y:S01]  /*14710*/  FFMA.FTZ R66, R6, R14, R7 ;  /* 0x0000000e06427223 */ /* 0x000fe20000010007 */
[----:B------:R-:W-:Y:S01]  /*14720*/  F2FP.F16.E4M3.UNPACK_B R15, R54.H1 ;  /* 0x00000036ff0f723e */ /* 0x000fe200030006ff */
[----:B------:R-:W-:-:S02]  /*14730*/  HADD2.F32 R7, -RZ, R12.H0_H0 ;  /* 0x2000000cff077230 */ /* 0x000fc40000004100 */
[----:B------:R-:W-:Y:S01]  /*14740*/  FFMA.FTZ R62, R21, R49, R44 ;  /* 0x00000031153e7223 */ /* 0x000fe2000001002c */
[----:B------:R-:W-:Y:S01]  /*14750*/  HADD2.F32 R14, -RZ, R10.H0_H0 ;  /* 0x2000000aff0e7230 */ /* 0x000fe20000004100 */
[----:B------:R-:W-:Y:S01]  /*14760*/  F2FP.F16.E4M3.UNPACK_B R54, R54 ;  /* 0x00000036ff36723e */ /* 0x000fe200020006ff */
[----:B------:R-:W-:Y:S01]  /*14770*/  HADD2.F32 R21, -RZ, R15.H0_H0 ;  /* 0x2000000fff157230 */ /* 0x000fe20000004100 */
[----:B------:R-:W-:Y:S01]  /*14780*/  F2FP.F16.E4M3.UNPACK_B R46, R46 ;  /* 0x0000002eff2e723e */ /* 0x000fe200020006ff */
[----:B------:R-:W-:Y:S02]  /*14790*/  HADD2.F32 R6, -RZ, R8.H0_H0 ;  /* 0x20000008ff067230 */ /* 0x000fe40000004100 */
[C---:B------:R-:W-:Y:S01]  /*147a0*/  FMUL.FTZ R44, R7.reuse, R14 ;  /* 0x0000000e072c7220 */ /* 0x040fe20000410000 */
[----:B------:R-:W-:Y:S02]  /*147b0*/  HADD2.F32 R61, -RZ, R61.H1_H1 ;  /* 0x3000003dff3d7230 */ /* 0x000fe40000004100 */
[----:B------:R-:W-:Y:S01]  /*147c0*/  FMUL.FTZ R33, R7, R21 ;  /* 0x0000001507217220 */ /* 0x000fe20000410000 */
[----:B------:R-:W-:-:S02]  /*147d0*/  HADD2.F32 R45, -RZ, R45.H1_H1 ;  /* 0x3000002dff2d7230 */ /* 0x000fc40000004100 */
[C---:B------:R-:W-:Y:S01]  /*147e0*/  FFMA.FTZ R44, R6.reuse, R21, R44 ;  /* 0x00000015062c7223 */ /* 0x040fe2000001002c */
[----:B------:R-:W-:Y:S02]  /*147f0*/  HADD2.F32 R21, -RZ, R15.H1_H1 ;  /* 0x3000000fff157230 */ /* 0x000fe40000004100 */
[----:B------:R-:W-:Y:S01]  /*14800*/  FFMA.FTZ R14, R6, R14, -R33 ;  /* 0x0000000e060e7223 */ /* 0x000fe20000010821 */
[----:B------:R-:W-:Y:S02]  /*14810*/  HADD2.F32 R12, -RZ, R12.H1_H1 ;  /* 0x3000000cff0c7230 */ /* 0x000fe40000004100 */
[----:B------:R-:W-:Y:S01]  /*14820*/  FMUL.FTZ R47, R45, R61 ;  /* 0x0000003d2d2f7220 */ /* 0x000fe20000410000 */
[----:B------:R-:W-:Y:S01]  /*14830*/  HADD2.F32 R15, -RZ, R10.H1_H1 ;  /* 0x3000000aff0f7230 */ /* 0x000fe20000004100 */
[----:B------:R-:W-:Y:S01]  /*14840*/  F2FP.SATFINITE.E4M3.F32.PACK_AB_MERGE_C R60, R60, R65, RZ ;  /* 0x000000413c3c723e */ /* 0x000fe200048070ff */
[----:B------:R-:W-:Y:S02]  /*14850*/  HADD2.F32 R53, -RZ, R53.H1_H1 ;  /* 0x30000035ff357230 */ /* 0x000fe40000004100 */
[----:B------:R-:W-:Y:S01]  /*14860*/  FMUL.FTZ R33, R12, R21 ;  /* 0x000000150c217220 */ /* 0x000fe20000410000 */
[----:B------:R-:W-:-:S02]  /*14870*/  HADD2.F32 R32, -RZ, R32.H1_H1 ;  /* 0x30000020ff207230 */ /* 0x000fc40000004100 */
[----:B------:R-:W-:Y:S01]  /*14880*/  FMUL.FTZ R12, R12, R15 ;  /* 0x0000000f0c0c7220 */ /* 0x000fe20000410000 */
[----:B------:R-:W-:Y:S02]  /*14890*/  HADD2.F32 R8, -RZ, R8.H1_H1 ;  /* 0x30000008ff087230 */ /* 0x000fe40000004100 */
[-C--:B------:R-:W-:Y:S01]  /*148a0*/  FMUL.FTZ R68, R45, R53.reuse ;  /* 0x000000352d447220 */ /* 0x080fe20000410000 */
[----:B------:R-:W-:Y:S02]  /*148b0*/  HADD2.F32 R10, -RZ, R54.H0_H0 ;  /* 0x20000036ff0a7230 */ /* 0x000fe40000004100 */
[----:B------:R-:W-:Y:S01]  /*148c0*/  FFMA.FTZ R67, R32, R53, -R47 ;  /* 0x0000003520437223 */ /* 0x000fe2000001082f */
[----:B------:R-:W-:Y:S02]  /*148d0*/  HADD2.F32 R7, -RZ, R13.H0_H0 ;  /* 0x2000000dff077230 */ /* 0x000fe40000004100 */
[C---:B------:R-:W-:Y:S01]  /*148e0*/  FFMA.FTZ R45, R8.reuse, R15, -R33 ;  /* 0x0000000f082d7223 */ /* 0x040fe20000010821 */
[----:B------:R-:W-:Y:S01]  /*148f0*/  FFMA.FTZ R47, R8, R21, R12 ;  /* 0x00000015082f7223 */ /* 0x000fe2000001000c */
[----:B------:R-:W-:-:S02]  /*14900*/  HADD2.F32 R8, -RZ, R46.H0_H0 ;  /* 0x2000002eff087230 */ /* 0x000fc40000004100 */
[----:B------:R-:W-:Y:S01]  /*14910*/  FFMA.FTZ R61, R32, R61, R68 ;  /* 0x0000003d203d7223 */ /* 0x000fe20000010044 */
[----:B------:R-:W-:Y:S02]  /*14920*/  HADD2.F32 R6, -RZ, R4.H0_H0 ;  /* 0x20000004ff067230 */ /* 0x000fe40000004100 */
[C---:B------:R-:W-:Y:S01]  /*14930*/  FMUL.FTZ R15, R7.reuse, R10 ;  /* 0x0000000a070f7220 */ /* 0x040fe20000410000 */
[----:B------:R-:W-:Y:S02]  /*14940*/  HADD2.F32 R54, -RZ, R54.H1_H1 ;  /* 0x30000036ff367230 */ /* 0x000fe40000004100 */
[-C--:B------:R-:W-:Y:S01]  /*14950*/  FMUL.FTZ R7, R7, R8.reuse ;  /* 0x0000000807077220 */ /* 0x080fe20000410000 */
[----:B------:R-:W-:Y:S02]  /*14960*/  HADD2.F32 R13, -RZ, R13.H1_H1 ;  /* 0x3000000dff0d7230 */ /* 0x000fe40000004100 */
[----:B------:R-:W-:Y:S01]  /*14970*/  FFMA.FTZ R12, R6, R8, -R15 ;  /* 0x00000008060c7223 */ /* 0x000fe2000001080f */
[----:B------:R-:W-:Y:S01]  /*14980*/  HADD2.F32 R46, -RZ, R46.H1_H1 ;  /* 0x3000002eff2e7230 */ /* 0x000fe20000004100 */
[----:B------:R-:W-:Y:S01]  /*14990*/  F2FP.F16.E4M3.UNPACK_B R8, R59.H1 ;  /* 0x0000003bff08723e */ /* 0x000fe200030006ff */
[----:B------:R-:W-:-:S02]  /*149a0*/  HADD2.F32 R4, -RZ, R4.H1_H1 ;  /* 0x30000004ff047230 */ /* 0x000fc40000004100 */
[C---:B------:R-:W-:Y:S01]  /*149b0*/  FMUL.FTZ R15, R13.reuse, R54 ;  /* 0x000000360d0f7220 */ /* 0x040fe20000410000 */
[----:B------:R-:W-:Y:S01]  /*149c0*/  FFMA.FTZ R10, R6, R10, R7 ;  /* 0x0000000a060a7223 */ /* 0x000fe20000010007 */
[----:B------:R-:W-:Y:S01]  /*149d0*/  F2FP.F16.E4M3.UNPACK_B R7, R51.H1 ;  /* 0x00000033ff07723e */ /* 0x000fe200030006ff */
[-C--:B------:R-:W-:Y:S01]  /*149e0*/  FMUL.FTZ R13, R13, R46.reuse ;  /* 0x0000002e0d0d7220 */ /* 0x080fe20000410000 */
[C---:B------:R-:W-:Y:S01]  /*149f0*/  FFMA.FTZ R21, R4.reuse, R46, -R15 ;  /* 0x0000002e04157223 */ /* 0x040fe2000001080f */
[----:B------:R-:W-:Y:S01]  /*14a00*/  HADD2.F32 R15, -RZ, R8.H0_H0 ;  /* 0x20000008ff0f7230 */ /* 0x000fe20000004100 */
[----:B------:R-:W-:Y:S01]  /*14a10*/  F2FP.F16.E4M3.UNPACK_B R59, R59 ;  /* 0x0000003bff3b723e */ /* 0x000fe200020006ff */
[----:B------:R-:W-:Y:S02]  /*14a20*/  HADD2.F32 R6, -RZ, R35.H0_H0 ;  /* 0x20000023ff067230 */ /* 0x000fe40000004100 */
[----:B------:R-:W-:Y:S01]  /*14a30*/  FFMA.FTZ R33, R4, R54, R13 ;  /* 0x0000003604217223 */ /* 0x000fe2000001000d */
[----:B------:R-:W-:Y:S01]  /*14a40*/  HADD2.F32 R13, -RZ, R7.H0_H0 ;  /* 0x20000007ff0d7230 */ /* 0x000fe20000004100 */
[----:B------:R-:W-:Y:S01]  /*14a50*/  F2FP.F16.E4M3.UNPACK_B R51, R51 ;  /* 0x00000033ff33723e */ /* 0x000fe200020006ff */
[----:B------:R-:W-:-:S02]  /*14a60*/  HADD2.F32 R4, -RZ, R20.H0_H0 ;  /* 0x20000014ff047230 */ /* 0x000fc40000004100 */
[C---:B------:R-:W-:Y:S01]  /*14a70*/  FMUL.FTZ R49, R6.reuse, R15 ;  /* 0x0000000f06317220 */ /* 0x040fe20000410000 */
[----:B------:R-:W-:Y:S02]  /*14a80*/  HADD2.F32 R8, -RZ, R8.H1_H1 ;  /* 0x30000008ff087230 */ /* 0x000fe40000004100 */
[-C--:B------:R-:W-:Y:S01]  /*14a90*/  FMUL.FTZ R53, R6, R13.reuse ;  /* 0x0000000d06357220 */ /* 0x080fe20000410000 */
[----:B------:R-:W-:Y:S02]  /*14aa0*/  HADD2.F32 R35, -RZ, R35.H1_H1 ;  /* 0x30000023ff237230 */ /* 0x000fe40000004100 */
[C---:B------:R-:W-:Y:S01]  /*14ab0*/  FFMA.FTZ R49, R4.reuse, R13, -R49 ;  /* 0x0000000d04317223 */ /* 0x040fe20000010831 */
[----:B------:R-:W-:Y:S02]  /*14ac0*/  HADD2.F32 R7, -RZ, R7.H1_H1 ;  /* 0x30000007ff077230 */ /* 0x000fe40000004100 */
[----:B------:R-:W-:Y:S01]  /*14ad0*/  FFMA.FTZ R53, R4, R15, R53 ;  /* 0x0000000f04357223 */ /* 0x000fe20000010035 */
[----:B------:R-:W-:-:S02]  /*14ae0*/  HADD2.F32 R20, -RZ, R20.H1_H1 ;  /* 0x30000014ff147230 */ /* 0x000fc40000004100 */
[CC--:B------:R-:W-:Y:S01]  /*14af0*/  FMUL.FTZ R13, R35.reuse, R8.reuse ;  /* 0x00000008230d7220 */ /* 0x0c0fe20000410000 */
[--C-:B------:R-:W-:Y:S02]  /*14b00*/  HADD2.F32 R6, -RZ, R34.reuse.H0_H0 ;  /* 0x20000022ff067230 */ /* 0x100fe40000004100 */
[-C--:B------:R-:W-:Y:S01]  /*14b10*/  FMUL.FTZ R35, R35, R7.reuse ;  /* 0x0000000723237220 */ /* 0x080fe20000410000 */
[----:B------:R-:W-:Y:S02]  /*14b20*/  HADD2.F32 R34, -RZ, R34.H1_H1 ;  /* 0x30000022ff227230 */ /* 0x000fe40000004100 */
[C---:B------:R-:W-:Y:S01]  /*14b30*/  FFMA.FTZ R32, R20.reuse, R7, -R13 ;  /* 0x0000000714207223 */ /* 0x040fe2000001080d */
[----:B------:R-:W-:Y:S02]  /*14b40*/  HADD2.F32 R13, -RZ, R59.H0_H0 ;  /* 0x2000003bff0d7230 */ /* 0x000fe40000004100 */
[----:B------:R-:W-:Y:S01]  /*14b50*/  FFMA.FTZ R46, R20, R8, R35 ;  /* 0x00000008142e7223 */ /* 0x000fe20000010023 */
[----:B------:R-:W-:Y:S01]  /*14b60*/  HADD2.F32 R7, -RZ, R51.H0_H0 ;  /* 0x20000033ff077230 */ /* 0x000fe20000004100 */
[----:B------:R-:W-:Y:S01]  /*14b70*/  F2FP.SATFINITE.E4M3.F32.PACK_AB_MERGE_C R52, R57, R52, RZ ;  /* 0x000000343934723e */ /* 0x000fe200048070ff */
[----:B------:R-:W-:-:S02]  /*14b80*/  HADD2.F32 R59, -RZ, R59.H1_H1 ;  /* 0x3000003bff3b7230 */ /* 0x000fc40000004100 */
[C---:B------:R-:W-:Y:S01]  /*14b90*/  FMUL.FTZ R15, R6.reuse, R13 ;  /* 0x0000000d060f7220 */ /* 0x040fe20000410000 */
[----:B------:R-:W-:Y:S02]  /*14ba0*/  HADD2.F32 R51, -RZ, R51.H1_H1 ;  /* 0x30000033ff337230 */ /* 0x000fe40000004100 */
[----:B------:R-:W-:Y:S01]  /*14bb0*/  FMUL.FTZ R8, R6, R7 ;  /* 0x0000000706087220 */ /* 0x000fe20000410000 */
[--C-:B------:R-:W-:Y:S02]  /*14bc0*/  HADD2.F32 R4, -RZ, R11.reuse.H0_H0 ;  /* 0x2000000bff047230 */ /* 0x100fe40000004100 */
[C---:B------:R-:W-:Y:S01]  /*14bd0*/  FMUL.FTZ R20, R34.reuse, R59 ;  /* 0x0000003b22147220 */ /* 0x040fe20000410000 */
[----:B------:R-:W-:Y:S02]  /*14be0*/  HADD2.F32 R11, -RZ, R11.H1_H1 ;  /* 0x3000000bff0b7230 */ /* 0x000fe40000004100 */
[----:B------:R-:W-:Y:S01]  /*14bf0*/  FMUL.FTZ R34, R34, R51 ;  /* 0x0000003322227220 */ /* 0x000fe20000410000 */
[----:B------:R-:W-:Y:S01]  /*14c00*/  F2FP.SATFINITE.E4M3.F32.PACK_AB_MERGE_C R32, R32, R49, RZ ;  /* 0x000000312020723e */ /* 0x000fe200048070ff */
        /* <DEDUP_REMOVED lines=8> */
[----:B------:R-:W-:Y:S02]  /*14c90*/  F2FP.SATFINITE.E4M3.F32.PACK_AB_MERGE_C R46, R46, R53, RZ ;  /* 0x000000352e2e723e */ /* 0x000fe400048070ff */
[----:B------:R-:W-:Y:S02]  /*14ca0*/  F2FP.SATFINITE.E4M3.F32.PACK_AB_MERGE_C R5, R56, R5, R60 ;  /* 0x000000053805723e */ /* 0x000fe4000480703c */
[----:B------:R-:W-:-:S02]  /*14cb0*/  F2FP.SATFINITE.E4M3.F32.PACK_AB_MERGE_C R7, R48, R63, R7 ;  /* 0x0000003f3007723e */ /* 0x000fc40004807007 */
[----:B------:R-:W-:Y:S02]  /*14cc0*/  F2FP.SATFINITE.E4M3.F32.PACK_AB_MERGE_C R4, R21, R12, R4 ;  /* 0x0000000c1504723e */ /* 0x000fe40004807004 */
[----:B------:R-:W-:Y:S02]  /*14cd0*/  F2FP.SATFINITE.E4M3.F32.PACK_AB_MERGE_C R8, R33, R10, R8 ;  /* 0x0000000a2108723e */ /* 0x000fe40004807008 */
[----:B------:R-:W-:Y:S02]  /*14ce0*/  F2FP.SATFINITE.E4M3.F32.PACK_AB_MERGE_C R6, R51, R6, R32 ;  /* 0x000000063306723e */ /* 0x000fe40004807020 */
[----:B------:R-:W-:Y:S02]  /*14cf0*/  F2FP.SATFINITE.E4M3.F32.PACK_AB_MERGE_C R9, R58, R9, R52 ;  /* 0x000000093a09723e */ /* 0x000fe40004807034 */
[----:B------:R-:W-:Y:S01]  /*14d00*/  F2FP.SATFINITE.E4M3.F32.PACK_AB_MERGE_C R11, R62, R55, R11 ;  /* 0x000000373e0b723e */ /* 0x000fe2000480700b */
[----:B------:R2:W-:Y:S01]  /*14d10*/  STS.128 [R218+0x14400], R4 ;  /* 0x01440004da007388 */ /* 0x0005e20000000c00 */
[----:B------:R-:W-:-:S05]  /*14d20*/  F2FP.SATFINITE.E4M3.F32.PACK_AB_MERGE_C R10, R34, R13, R46 ;  /* 0x0000000d220a723e */ /* 0x000fca000480702e */
[----:B------:R2:W-:Y:S02]  /*14d30*/  STS.128 [R0+0x14400], R8 ;  /* 0x0144000800007388 */ /* 0x0005e40000000c00 */
.L_x_563:
[----:B------:R-:W-:Y:S05]  /*14d40*/  BSYNC B1 ;  /* 0x0000000000017941 */ /* 0x000fea0003800000 */
.L_x_562:
[----:B------:R-:W-:Y:S04]  /*14d50*/  BSSY B1, `(.L_x_564) ;  /* 0x0000100000017945 */ /* 0x000fe80003800000 */
[----:B------:R-:W-:Y:S05]  /*14d60*/  @P1 BRA `(.L_x_565) ;  /* 0x0000000c00f81947 */ /* 0x000fea0003800000 */
[----:B--2--5:R-:W-:Y:S02]  /*14d70*/  SHF.R.U32.HI R0, RZ, 0x8, R36 ;  /* 0x00000008ff007819 */ /* 0x024fe40000011624 */
[----:B------:R-:W-:Y:S02]  /*14d80*/  LOP3.LUT R5, R36, 0xff, RZ, 0xc0, !PT ;  /* 0x000000ff24057812 */ /* 0x000fe400078ec0ff */
[----:B------:R-:W-:Y:S02]  /*14d90*/  LOP3.LUT R4, R0, 0xff, RZ, 0xc0, !PT ;  /* 0x000000ff00047812 */ /* 0x000fe400078ec0ff */
[----:B------:R-:W-:Y:S02]  /*14da0*/  LEA.HI R0, R3, R222, RZ, 0x1c ;  /* 0x000000de03007211 */ /* 0x000fe400078fe0ff */
[----:B------:R-:W-:Y:S02]  /*14db0*/  PRMT R13, R4, 0x7604, R5 ;  /* 0x00007604040d7816 */ /* 0x000fe40000000005 */
[----:B------:R-:W-:-:S02]  /*14dc0*/  SHF.R.S32.HI R5, RZ, 0x1f, R0 ;  /* 0x0000001fff057819 */ /* 0x000fc40000011400 */
[----:B------:R-:W-:Y:S02]  /*14dd0*/  SHF.R.U32.HI R8, RZ, 0x8, R39 ;  /* 0x00000008ff087819 */ /* 0x000fe40000011627 */
[----:B------:R-:W-:Y:S01]  /*14de0*/  LEA.HI R4, R5, R0, RZ, 0x2 ;  /* 0x0000000005047211 */ /* 0x000fe200078f10ff */
[----:B------:R-:W-:Y:S01]  /*14df0*/  IMAD.SHL.U32 R5, R0, 0x10, RZ ;  /* 0x0000001000057824 */ /* 0x000fe200078e00ff */
[----:B------:R-:W-:Y:S02]  /*14e00*/  LOP3.LUT R9, R39, 0xff, RZ, 0xc0, !PT ;  /* 0x000000ff27097812 */ /* 0x000fe400078ec0ff */
[----:B------:R-:W-:Y:S01]  /*14e10*/  LOP3.LUT R8, R8, 0xff, RZ, 0xc0, !PT ;  /* 0x000000ff08087812 */ /* 0x000fe200078ec0ff */
[----:B------:R-:W-:Y:S01]  /*14e20*/  IMAD.SHL.U32 R4, R4, 0x800, RZ ;  /* 0x0000080004047824 */ /* 0x000fe200078e00ff */
[----:B------:R-:W-:Y:S02]  /*14e30*/  LOP3.LUT R0, R172, 0x30, R5, 0xf8, !PT ;  /* 0x00000030ac007812 */ /* 0x000fe400078ef805 */
[----:B------:R-:W-:-:S02]  /*14e40*/  SHF.R.U32.HI R10, RZ, 0x8, R24 ;  /* 0x00000008ff0a7819 */ /* 0x000fc40000011618 */
[----:B------:R-:W-:Y:S02]  /*14e50*/  LOP3.LUT R0, R0, R173, RZ, 0x3c, !PT ;  /* 0x000000ad00007212 */ /* 0x000fe400078e3cff */
[----:B------:R-:W-:Y:S02]  /*14e60*/  LOP3.LUT R5, R4, 0xffffe000, RZ, 0xc0, !PT ;  /* 0xffffe00004057812 */ /* 0x000fe400078ec0ff */
[----:B------:R-:W-:Y:S02]  /*14e70*/  PRMT R33, R8, 0x7604, R9 ;  /* 0x0000760408217816 */ /* 0x000fe40000000009 */
[----:B------:R-:W-:Y:S02]  /*14e80*/  SHF.R.U32.HI R6, RZ, 0x8, R37 ;  /* 0x00000008ff067819 */ /* 0x000fe40000011625 */
[----:B------:R-:W-:Y:S02]  /*14e90*/  LOP3.LUT R11, R24, 0xff, RZ, 0xc0, !PT ;  /* 0x000000ff180b7812 */ /* 0x000fe400078ec0ff */
[----:B------:R-:W-:-:S02]  /*14ea0*/  LOP3.LUT R10, R10, 0xff, RZ, 0xc0, !PT ;  /* 0x000000ff0a0a7812 */ /* 0x000fc400078ec0ff */
[----:B------:R-:W-:Y:S02]  /*14eb0*/  IADD3 R9, R0, R174, R5 ;  /* 0x000000ae00097210 */ /* 0x000fe40007ffe005 */
[----:B------:R-:W-:Y:S02]  /*14ec0*/  SHF.R.U32.HI R0, RZ, 0x8, R25 ;  /* 0x00000008ff007819 */ /* 0x000fe40000011619 */
[----:B------:R-:W-:Y:S02]  /*14ed0*/  LOP3.LUT R7, R37, 0xff, RZ, 0xc0, !PT ;  /* 0x000000ff25077812 */ /* 0x000fe400078ec0ff */
[----:B------:R-:W-:Y:S02]  /*14ee0*/  LOP3.LUT R6, R6, 0xff, RZ, 0xc0, !PT ;  /* 0x000000ff06067812 */ /* 0x000fe400078ec0ff */
[----:B------:R-:W-:Y:S02]  /*14ef0*/  PRMT R35, R10, 0x7604, R11 ;  /* 0x000076040a237816 */ /* 0x000fe4000000000b */
[----:B------:R-:W-:-:S02]  /*14f00*/  LOP3.LUT R11, R25, 0xff, RZ, 0xc0, !PT ;  /* 0x000000ff190b7812 */ /* 0x000fc400078ec0ff */
[----:B------:R-:W-:Y:S02]  /*14f10*/  SHF.R.U32.HI R8, RZ, 0x8, R26 ;  /* 0x00000008ff087819 */ /* 0x000fe4000001161a */
[----:B------:R-:W-:Y:S02]  /*14f20*/  SHF.R.U32.HI R10, RZ, 0x8, R27 ;  /* 0x00000008ff0a7819 */ /* 0x000fe4000001161b */
[----:B------:R-:W-:Y:S02]  /*14f30*/  LOP3.LUT R0, R0, 0xff, RZ, 0xc0, !PT ;  /* 0x000000ff00007812 */ /* 0x000fe400078ec0ff */
[----:B------:R-:W-:Y:S02]  /*14f40*/  PRMT R15, R6, 0x7604, R7 ;  /* 0x00007604060f7816 */ /* 0x000fe40000000007 */
[----:B------:R-:W-:Y:S02]  /*14f50*/  SHF.R.U32.HI R6, RZ, 0x8, R38 ;  /* 0x00000008ff067819 */ /* 0x000fe40000011626 */
[----:B------:R-:W-:-:S02]  /*14f60*/  LOP3.LUT R8, R8, 0xff, RZ, 0xc0, !PT ;  /* 0x000000ff08087812 */ /* 0x000fc400078ec0ff */
[----:B------:R-:W-:Y:S02]  /*14f70*/  LOP3.LUT R10, R10, 0xff, RZ, 0xc0, !PT ;  /* 0x000000ff0a0a7812 */ /* 0x000fe400078ec0ff */
[----:B------:R-:W-:Y:S01]  /*14f80*/  PRMT R45, R0, 0x7604, R11 ;  /* 0x00007604002d7816 */ /* 0x000fe2000000000b */
[----:B------:R-:W-:Y:S01]  /*14f90*/  IMAD.IADD R0, R18, 0x1, R9 ;  /* 0x0000000112007824 */ /* 0x000fe200078e0209 */
[----:B------:R-:W-:Y:S02]  /*14fa0*/  LOP3.LUT R47, R26, 0xff, RZ, 0xc0, !PT ;  /* 0x000000ff1a2f7812 */ /* 0x000fe400078ec0ff */
[----:B------:R-:W-:Y:S02]  /*14fb0*/  LOP3.LUT R49, R27, 0xff, RZ, 0xc0, !PT ;  /* 0x000000ff1b317812 */ /* 0x000fe400078ec0ff */
[----:B------:R-:W-:Y:S02]  /*14fc0*/  LOP3.LUT R7, R38, 0xff, RZ, 0xc0, !PT ;  /* 0x000000ff26077812 */ /* 0x000fe400078ec0ff */
[----:B------:R-:W-:-:S02]  /*14fd0*/  LOP3.LUT R6, R6, 0xff, RZ, 0xc0, !PT ;  /* 0x000000ff06067812 */ /* 0x000fc400078ec0ff */
[----:B------:R-:W-:Y:S02]  /*14fe0*/  PRMT R47, R8, 0x7604, R47 ;  /* 0x00007604082f7816 */ /* 0x000fe4000000002f */
[----:B------:R-:W-:Y:S02]  /*14ff0*/  PRMT R49, R10, 0x7604, R49 ;  /* 0x000076040a317816 */ /* 0x000fe40000000031 */
[----:B------:R-:W2:Y:S01]  /*15000*/  LDS.128 R8, [R0+0x14400] ;  /* 0x0144000000087984 */ /* 0x000ea20000000c00 */
[----:B------:R-:W-:Y:S02]  /*15010*/  PRMT R21, R6, 0x7604, R7 ;  /* 0x0000760406157816 */ /* 0x000fe40000000007 */
[----:B------:R-:W-:Y:S01]  /*15020*/  SHF.R.U32.HI R14, RZ, 0x10, R37 ;  /* 0x00000010ff0e7819 */ /* 0x000fe20000011625 */
[----:B------:R-:W3:Y:S01]  /*15030*/  LDS.128 R4, [R217+0x14400] ;  /* 0x01440000d9047984 */ /* 0x000ee20000000c00 */
[----:B------:R-:W-:Y:S02]  /*15040*/  SHF.R.U32.HI R32, RZ, 0x10, R39 ;  /* 0x00000010ff207819 */ /* 0x000fe40000011627 */
[----:B------:R-:W-:-:S02]  /*15050*/  SHF.R.U32.HI R12, RZ, 0x10, R36 ;  /* 0x00000010ff0c7819 */ /* 0x000fc40000011624 */
[----:B------:R-:W-:Y:S02]  /*15060*/  LOP3.LUT R14, R14, 0xff, RZ, 0xc0, !PT ;  /* 0x000000ff0e0e7812 */ /* 0x000fe400078ec0ff */
[----:B------:R-:W-:Y:S02]  /*15070*/  LOP3.LUT R32, R32, 0xff, RZ, 0xc0, !PT ;  /* 0x000000ff20207812 */ /* 0x000fe400078ec0ff */
[----:B------:R-:W-:Y:S02]  /*15080*/  LOP3.LUT R12, R12, 0xff, RZ, 0xc0, !PT ;  /* 0x000000ff0c0c7812 */ /* 0x000fe400078ec0ff */
[----:B------:R-:W-:Y:S02]  /*15090*/  PRMT R15, R14, 0x7054, R15 ;  /* 0x000070540e0f7816 */ /* 0x000fe4000000000f */
[----:B------:R-:W-:Y:S02]  /*150a0*/  SHF.R.U32.HI R14, RZ, 0x10, R25 ;  /* 0x00000010ff0e7819 */ /* 0x000fe40000011619 */
[----:B------:R-:W-:-:S02]  /*150b0*/  SHF.R.U32.HI R20, RZ, 0x10, R38 ;  /* 0x00000010ff147819 */ /* 0x000fc40000011626 */
[----:B------:R-:W-:Y:S02]  /*150c0*/  PRMT R33, R32, 0x7054, R33 ;  /* 0x0000705420217816 */ /* 0x000fe40000000021 */
[----:B------:R-:W-:Y:S02]  /*150d0*/  PRMT R13, R12, 0x7054, R13 ;  /* 0x000070540c0d7816 */ /* 0x000fe4000000000d */
[----:B------:R-:W-:Y:S02]  /*150e0*/  SHF.R.U32.HI R32, RZ, 0x10, R27 ;  /* 0x00000010ff207819 */ /* 0x000fe4000001161b */
[----:B------:R-:W-:Y:S02]  /*150f0*/  SHF.R.U32.HI R12, RZ, 0x10, R24 ;  /* 0x00000010ff0c7819 */ /* 0x000fe40000011618 */
[----:B------:R-:W-:Y:S02]  /*15100*/  LOP3.LUT R14, R14, 0xff, RZ, 0xc0, !PT ;  /* 0x000000ff0e0e7812 */ /* 0x000fe400078ec0ff */
[----:B------:R-:W-:-:S02]  /*15110*/  LOP3.LUT R20, R20, 0xff, RZ, 0xc0, !PT ;  /* 0x000000ff14147812 */ /* 0x000fc400078ec0ff */
[----:B------:R-:W-:Y:S02]  /*15120*/  LOP3.LUT R32, R32, 0xff, RZ, 0xc0, !PT ;  /* 0x000000ff20207812 */ /* 0x000fe400078ec0ff */
[----:B------:R-:W-:Y:S02]  /*15130*/  LOP3.LUT R12, R12, 0xff, RZ, 0xc0, !PT ;  /* 0x000000ff0c0c7812 */ /* 0x000fe400078ec0ff */
[----:B------:R-:W-:Y:S02]  /*15140*/  PRMT R45, R14, 0x7054, R45 ;  /* 0x000070540e2d7816 */ /* 0x000fe4000000002d */
[----:B------:R-:W-:Y:S02]  /*15150*/  PRMT R21, R20, 0x7054, R21 ;  /* 0x0000705414157816 */ /* 0x000fe40000000015 */
[----:B------:R-:W-:Y:S02]  /*15160*/  PRMT R49, R32, 0x7054, R49 ;  /* 0x0000705420317816 */ /* 0x000fe40000000031 */
[----:B------:R-:W-:-:S02]  /*15170*/  PRMT R35, R12, 0x7054, R35 ;  /* 0x000070540c237816 */ /* 0x000fc40000000023 */
[----:B------:R-:W-:Y:S02]  /*15180*/  LOP3.LUT R32, R13, 0xff000000, R36, 0xf8, !PT ;  /* 0xff0000000d207812 */ /* 0x000fe400078ef824 */
[----:B------:R-:W-:Y:S02]  /*15190*/  LOP3.LUT R36, R15, 0xff000000, R37, 0xf8, !PT ;  /* 0xff0000000f247812 */ /* 0x000fe400078ef825 */
[----:B------:R-:W-:Y:S02]  /*151a0*/  LOP3.LUT R45, R45, 0xff000000, R25, 0xf8, !PT ;  /* 0xff0000002d2d7812 */ /* 0x000fe400078ef819 */
[----:B------:R-:W-:Y:S02]  /*151b0*/  SHF.R.U32.HI R20, RZ, 0x10, R26 ;  /* 0x00000010ff147819 */ /* 0x000fe4000001161a */
[----:B------:R-:W-:Y:S02]  /*151c0*/  LOP3.LUT R37, R21, 0xff000000, R38, 0xf8, !PT ;  /* 0xff00000015257812 */ /* 0x000fe400078ef826 */
[----:B------:R-:W-:-:S02]  /*151d0*/  LOP3.LUT R38, R33, 0xff000000, R39, 0xf8, !PT ;  /* 0xff00000021267812 */ /* 0x000fc400078ef827 */
[----:B------:R-:W-:Y:S02]  /*151e0*/  LOP3.LUT R39, R35, 0xff000000, R24, 0xf8, !PT ;  /* 0xff00000023277812 */ /* 0x000fe400078ef818 */
[----:B------:R-:W-:Y:S02]  /*151f0*/  F2FP.F16.E4M3.UNPACK_B R35, R45 ;  /* 0x0000002dff23723e */ /* 0x000fe400020006ff */
[----:B--2---:R-:W-:Y:S02]  /*15200*/  F2FP.F16.E4M3.UNPACK_B R21, R9 ;  /* 0x00000009ff15723e */ /* 0x004fe400020006ff */
[----:B------:R-:W-:Y:S01]  /*15210*/  LOP3.LUT R20, R20, 0xff, RZ, 0xc0, !PT ;  /* 0x000000ff14147812 */ /* 0x000fe200078ec0ff */
[----:B------:R-:W-:Y:S01]  /*15220*/  HADD2.F32 R44, -RZ, R35.H0_H0 ;  /* 0x20000023ff2c7230 */ /* 0x000fe20000004100 */
[----:B---3--:R-:W-:Y:S01]  /*15230*/  F2FP.F16.E4M3.UNPACK_B R12, R5 ;  /* 0x00000005ff0c723e */ /* 0x008fe200020006ff */
[--C-:B------:R-:W-:Y:S01]  /*15240*/  HADD2.F32 R25, -RZ, R21.reuse.H0_H0 ;  /* 0x20000015ff197230 */ /* 0x100fe20000004100 */
[----:B------:R-:W-:Y:S01]  /*15250*/  F2FP.F16.E4M3.UNPACK_B R33, R36 ;  /* 0x00000024ff21723e */ /* 0x000fe200020006ff */
[----:B------:R-:W-:Y:S01]  /*15260*/  HADD2.F32 R21, -RZ, R21.H1_H1 ;  /* 0x30000015ff157230 */ /* 0x000fe20000004100 */
[----:B------:R-:W-:-:S02]  /*15270*/  PRMT R47, R20, 0x7054, R47 ;  /* 0x00007054142f7816 */ /* 0x000fc4000000002f */
[-C--:B------:R-:W-:Y:S01]  /*15280*/  F2FP.F16.E4M3.UNPACK_B R15, R7.reuse ;  /* 0x00000007ff0f723e */ /* 0x080fe200020006ff */
[--C-:B------:R-:W-:Y:S01]  /*15290*/  HADD2.F32 R34, -RZ, R33.reuse.H0_H0 ;  /* 0x20000021ff227230 */ /* 0x100fe20000004100 */
[----:B------:R-:W-:Y:S01]  /*152a0*/  F2FP.F16.E4M3.UNPACK_B R20, R7.H1 ;  /* 0x00000007ff14723e */ /* 0x000fe200030006ff */
[----:B------:R-:W-:Y:S01]  /*152b0*/  HADD2.F32 R33, -RZ, R33.H1_H1 ;  /* 0x30000021ff217230 */ /* 0x000fe20000004100 */
[-C--:B------:R-:W-:Y:S02]  /*152c0*/  F2FP.F16.E4M3.UNPACK_B R7, R6.reuse ;  /* 0x00000006ff07723e */ /* 0x080fe400020006ff */
[----:B------:R-:W-:Y:S01]  /*152d0*/  F2FP.F16.E4M3.UNPACK_B R14, R6.H1 ;  /* 0x00000006ff0e723e */ /* 0x000fe200030006ff */
[--C-:B------:R-:W-:Y:S01]  /*152e0*/  HADD2.F32 R6, -RZ, R12.reuse.H0_H0 ;  /* 0x2000000cff067230 */ /* 0x100fe20000004100 */
[----:B------:R-:W-:Y:S01]  /*152f0*/  LOP3.LUT R46, R47, 0xff000000, R26, 0xf8, !PT ;  /* 0xff0000002f2e7812 */ /* 0x000fe200078ef81a */
[C---:B------:R-:W-:Y:S01]  /*15300*/  FMUL.FTZ R47, R25.reuse, R44 ;  /* 0x0000002c192f7220 */ /* 0x040fe20000410000 */
[----:B------:R-:W-:Y:S01]  /*15310*/  F2FP.F16.E4M3.UNPACK_B R24, R9.H1 ;  /* 0x00000009ff18723e */ /* 0x000fe200030006ff */
[-C--:B------:R-:W-:Y:S01]  /*15320*/  FMUL.FTZ R51, R25, R34.reuse ;  /* 0x0000002219337220 */ /* 0x080fe20000410000 */
[----:B------:R-:W-:Y:S01]  /*15330*/  F2FP.F16.E4M3.UNPACK_B R45, R45.H1 ;  /* 0x0000002dff2d723e */ /* 0x000fe200030006ff */
[C---:B------:R-:W-:Y:S01]  /*15340*/  FFMA.FTZ R48, R6.reuse, R34, -R47 ;  /* 0x0000002206307223 */ /* 0x040fe2000001082f */
[----:B------:R-:W-:Y:S01]  /*15350*/  HADD2.F32 R34, -RZ, R35.H1_H1 ;  /* 0x30000023ff227230 */ /* 0x000fe20000004100 */
[----:B------:R-:W-:Y:S01]  /*15360*/  F2FP.F16.E4M3.UNPACK_B R36, R36.H1 ;  /* 0x00000024ff24723e */ /* 0x000fe200030006ff */
[----:B------:R-:W-:Y:S01]  /*15370*/  HADD2.F32 R12, -RZ, R12.H1_H1 ;  /* 0x3000000cff0c7230 */ /* 0x000fe20000004100 */
[----:B------:R-:W-:Y:S01]  /*15380*/  LOP3.LUT R49, R49, 0xff000000, R27, 0xf8, !PT ;  /* 0xff00000031317812 */ /* 0x000fe200078ef81b */
[----:B------:R-:W-:Y:S01]  /*15390*/  HADD2.F32 R47, -RZ, R45.H0_H0 ;  /* 0x2000002dff2f7230 */ /* 0x000fe20000004100 */
[-C--:B------:R-:W-:Y:S01]  /*153a0*/  F2FP.F16.E4M3.UNPACK_B R26, R11.reuse ;  /* 0x0000000bff1a723e */ /* 0x080fe200020006ff */
[----:B------:R-:W-:Y:S01]  /*153b0*/  HADD2.F32 R35, -RZ, R36.H0_H0 ;  /* 0x20000024ff237230 */ /* 0x000fe20000004100 */
[----:B------:R-:W-:Y:S01]  /*153c0*/  F2FP.F16.E4M3.UNPACK_B R27, R11.H1 ;  /* 0x0000000bff1b723e */ /* 0x000fe200030006ff */
[C---:B------:R-:W-:Y:S01]  /*153d0*/  FMUL.FTZ R53, R21.reuse, R34 ;  /* 0x0000002215357220 */ /* 0x040fe20000410000 */
[-C--:B------:R-:W-:Y:S01]  /*153e0*/  F2FP.F16.E4M3.UNPACK_B R11, R10.reuse ;  /* 0x0000000aff0b723e */ /* 0x080fe200020006ff */
[----:B------:R-:W-:Y:S01]  /*153f0*/  FMUL.FTZ R21, R21, R33 ;  /* 0x0000002115157220 */ /* 0x000fe20000410000 */
[----:B------:R-:W-:Y:S01]  /*15400*/  F2FP.F16.E4M3.UNPACK_B R25, R10.H1 ;  /* 0x0000000aff19723e */ /* 0x000fe200030006ff */
[----:B------:R-:W-:Y:S01]  /*15410*/  HADD2.F32 R10, -RZ, R24.H0_H0 ;  /* 0x20000018ff0a7230 */ /* 0x000fe20000004100 */
[----:B------:R-:W-:Y:S01]  /*15420*/  F2FP.F16.E4M3.UNPACK_B R13, R5.H1 ;  /* 0x00000005ff0d723e */ /* 0x000fe200030006ff */
[----:B------:R-:W-:Y:S01]  /*15430*/  FFMA.FTZ R51, R6, R44, R51 ;  /* 0x0000002c06337223 */ /* 0x000fe20000010033 */
[C---:B------:R-:W-:Y:S01]  /*15440*/  FFMA.FTZ R53, R12.reuse, R33, -R53 ;  /* 0x000000210c357223 */ /* 0x040fe20000010835 */
[----:B------:R-:W-:Y:S01]  /*15450*/  FFMA.FTZ R34, R12, R34, R21 ;  /* 0x000000220c227223 */ /* 0x000fe20000010015 */
[----:B------:R-:W-:Y:S01]  /*15460*/  FMUL.FTZ R55, R10, R47 ;  /* 0x0000002f0a377220 */ /* 0x000fe20000410000 */
[----:B------:R-:W-:-:S02]  /*15470*/  HADD2.F32 R6, -RZ, R13.H0_H0 ;  /* 0x2000000dff067230 */ /* 0x000fc40000004100 */
[----:B------:R-:W-:Y:S01]  /*15480*/  FMUL.FTZ R10, R10, R35 ;  /* 0x000000230a0a7220 */ /* 0x000fe20000410000 */
[----:B------:R-:W-:Y:S01]  /*15490*/  F2FP.F16.E4M3.UNPACK_B R33, R49 ;  /* 0x00000031ff21723e */ /* 0x000fe200020006ff */
[----:B------:R-:W-:Y:S01]  /*154a0*/  HADD2.F32 R45, -RZ, R45.H1_H1 ;  /* 0x3000002dff2d7230 */ /* 0x000fe20000004100 */
[-C--:B------:R-:W-:Y:S01]  /*154b0*/  F2FP.F16.E4M3.UNPACK_B R12, R38.reuse ;  /* 0x00000026ff0c723e */ /* 0x080fe200020006ff */
[C---:B------:R-:W-:Y:S01]  /*154c0*/  FFMA.FTZ R55, R6.reuse, R35, -R55 ;  /* 0x0000002306377223 */ /* 0x040fe20000010837 */
[----:B------:R-:W-:Y:S01]  /*154d0*/  FFMA.FTZ R47, R6, R47, R10 ;  /* 0x0000002f062f7223 */ /* 0x000fe2000001000a */
[----:B------:R-:W-:Y:S01]  /*154e0*/  HADD2.F32 R24, -RZ, R24.H1_H1 ;  /* 0x30000018ff187230 */ /* 0x000fe20000004100 */
[----:B------:R-:W-:Y:S01]  /*154f0*/  F2FP.F16.E4M3.UNPACK_B R49, R49.H1 ;  /* 0x00000031ff31723e */ /* 0x000fe200030006ff */
[----:B------:R-:W-:Y:S01]  /*15500*/  HADD2.F32 R36, -RZ, R36.H1_H1 ;  /* 0x30000024ff247230 */ /* 0x000fe20000004100 */
[----:B------:R-:W-:Y:S01]  /*15510*/  F2FP.F16.E4M3.UNPACK_B R38, R38.H1 ;  /* 0x00000026ff26723e */ /* 0x000fe200030006ff */
[----:B------:R-:W-:-:S02]  /*15520*/  HADD2.F32 R35, -RZ, R33.H0_H0 ;  /* 0x20000021ff237230 */ /* 0x000fc40000004100 */
[C---:B------:R-:W-:Y:S01]  /*15530*/  FMUL.FTZ R44, R24.reuse, R45 ;  /* 0x0000002d182c7220 */ /* 0x040fe20000410000 */
[----:B------:R-:W-:Y:S02]  /*15540*/  HADD2.F32 R10, -RZ, R26.H0_H0 ;  /* 0x2000001aff0a7230 */ /* 0x000fe40000004100 */
[----:B------:R-:W-:Y:S01]  /*15550*/  FMUL.FTZ R24, R24, R36 ;  /* 0x0000002418187220 */ /* 0x000fe20000410000 */
[----:B------:R-:W-:Y:S01]  /*15560*/  HADD2.F32 R21, -RZ, R12.H0_H0 ;  /* 0x2000000cff157230 */ /* 0x000fe20000004100 */
[----:B------:R-:W-:Y:S01]  /*15570*/  F2FP.F16.E4M3.UNPACK_B R9, R8 ;  /* 0x00000008ff09723e */ /* 0x000fe200020006ff */
[----:B------:R-:W-:Y:S02]  /*15580*/  HADD2.F32 R13, -RZ, R13.H1_H1 ;  /* 0x3000000dff0d7230 */ /* 0x000fe40000004100 */
[C---:B-1----:R-:W-:Y:S01]  /*15590*/  FMUL.FTZ R57, R10.reuse, R35 ;  /* 0x000000230a397220 */ /* 0x042fe20000410000 */
[----:B------:R-:W-:Y:S02]  /*155a0*/  HADD2.F32 R6, -RZ, R15.H0_H0 ;  /* 0x2000000fff067230 */ /* 0x000fe40000004100 */
[----:B------:R-:W-:Y:S01]  /*155b0*/  FMUL.FTZ R10, R10, R21 ;  /* 0x000000150a0a7220 */ /* 0x000fe20000410000 */
[----:B------:R-:W-:-:S02]  /*155c0*/  HADD2.F32 R33, -RZ, R33.H1_H1 ;  /* 0x30000021ff217230 */ /* 0x000fc40000004100 */
[C---:B------:R-:W-:Y:S01]  /*155d0*/  FFMA.FTZ R44, R13.reuse, R36, -R44 ;  /* 0x000000240d2c7223 */ /* 0x040fe2000001082c */
[----:B------:R-:W-:Y:S02]  /*155e0*/  HADD2.F32 R26, -RZ, R26.H1_H1 ;  /* 0x3000001aff1a7230 */ /* 0x000fe40000004100 */
[----:B------:R-:W-:Y:S01]  /*155f0*/  FFMA.FTZ R36, R13, R45, R24 ;  /* 0x0000002d0d247223 */ /* 0x000fe20000010018 */
[----:B------:R-:W-:Y:S02]  /*15600*/  HADD2.F32 R12, -RZ, R12.H1_H1 ;  /* 0x3000000cff0c7230 */ /* 0x000fe40000004100 */
[C---:B------:R-:W-:Y:S01]  /*15610*/  FFMA.FTZ R57, R6.reuse, R21, -R57 ;  /* 0x0000001506397223 */ /* 0x040fe20000010839 */
[----:B------:R-:W-:Y:S01]  /*15620*/  FFMA.FTZ R45, R6, R35, R10 ;  /* 0x00000023062d7223 */ /* 0x000fe2000001000a */
[----:B------:R-:W-:Y:S02]  /*15630*/  HADD2.F32 R15, -RZ, R15.H1_H1 ;  /* 0x3000000fff0f7230 */ /* 0x000fe40000004100 */
[----:B------:R-:W-:Y:S01]  /*15640*/  FMUL.FTZ R24, R26, R33 ;  /* 0x000000211a187220 */ /* 0x000fe20000410000 */
[----:B------:R-:W-:-:S02]  /*15650*/  HADD2.F32 R21, -RZ, R49.H0_H0 ;  /* 0x20000031ff157230 */ /* 0x000fc40000004100 */
[-C--:B------:R-:W-:Y:S01]  /*15660*/  FMUL.FTZ R26, R26, R12.reuse ;  /* 0x0000000c1a1a7220 */ /* 0x080fe20000410000 */
[----:B------:R-:W-:Y:S02]  /*15670*/  HADD2.F32 R10, -RZ, R27.H0_H0 ;  /* 0x2000001bff0a7230 */ /* 0x000fe40000004100 */
[C---:B------:R-:W-:Y:S01]  /*15680*/  FFMA.FTZ R54, R15.reuse, R12, -R24 ;  /* 0x0000000c0f367223 */ /* 0x040fe20000010818 */
[----:B------:R-:W-:Y:S02]  /*15690*/  HADD2.F32 R13, -RZ, R38.H0_H0 ;  /* 0x20000026ff0d7230 */ /* 0x000fe40000004100 */
[----:B------:R-:W-:Y:S01]  /*156a0*/  FFMA.FTZ R56, R15, R33, R26 ;  /* 0x000000210f387223 */ /* 0x000fe2000001001a */
[----:B------:R-:W-:Y:S02]  /*156b0*/  HADD2.F32 R6, -RZ, R20.H0_H0 ;  /* 0x20000014ff067230 */ /* 0x000fe40000004100 */
[C---:B------:R-:W-:Y:S01]  /*156c0*/  FMUL.FTZ R35, R10.reuse, R21 ;  /* 0x000000150a237220 */ /* 0x040fe20000410000 */
[----:B------:R-:W-:Y:S01]  /*156d0*/  F2FP.F16.E4M3.UNPACK_B R8, R8.H1 ;  /* 0x00000008ff08723e */ /* 0x000fe200030006ff */
[----:B------:R-:W-:Y:S01]  /*156e0*/  FMUL.FTZ R10, R10, R13 ;  /* 0x0000000d0a0a7220 */ /* 0x000fe20000410000 */
[----:B------:R-:W-:Y:S01]  /*156f0*/  F2FP.F16.E4M3.UNPACK_B R15, R39.H1 ;  /* 0x00000027ff0f723e */ /* 0x000fe200030006ff */
[----:B------:R-:W-:Y:S01]  /*15700*/  HADD2.F32 R38, -RZ, R38.H1_H1 ;  /* 0x30000026ff267230 */ /* 0x000fe20000004100 */
[----:B------:R-:W-:Y:S01]  /*15710*/  F2FP.F16.E4M3.UNPACK_B R12, R32.H1 ;  /* 0x00000020ff0c723e */ /* 0x000fe200030006ff */
[----:B------:R-:W-:Y:S01]  /*15720*/  FFMA.FTZ R59, R6, R21, R10 ;  /* 0x00000015063b7223 */ /* 0x000fe2000001000a */
[-C--:B------:R-:W-:Y:S01]  /*15730*/  F2FP.F16.E4M3.UNPACK_B R5, R4.reuse ;  /* 0x00000004ff05723e */ /* 0x080fe200020006ff */
[----:B------:R-:W-:Y:S01]  /*15740*/  HADD2.F32 R49, -RZ, R49.H1_H1 ;  /* 0x30000031ff317230 */ /* 0x000fe20000004100 */
[----:B------:R-:W-:Y:S01]  /*15750*/  F2FP.F16.E4M3.UNPACK_B R4, R4.H1 ;  /* 0x00000004ff04723e */ /* 0x000fe200030006ff */
[----:B------:R-:W-:-:S02]  /*15760*/  HADD2.F32 R27, -RZ, R27.H1_H1 ;  /* 0x3000001bff1b7230 */ /* 0x000fc40000004100 */
[----:B------:R-:W-:Y:S01]  /*15770*/  FFMA.FTZ R58, R6, R13, -R35 ;  /* 0x0000000d063a7223 */ /* 0x000fe20000010823 */
[----:B------:R-:W-:Y:S01]  /*15780*/  HADD2.F32 R21, -RZ, R15.H0_H0 ;  /* 0x2000000fff157230 */ /* 0x000fe20000004100 */
[----:B------:R-:W-:Y:S01]  /*15790*/  F2FP.F16.E4M3.UNPACK_B R39, R39 ;  /* 0x00000027ff27723e */ /* 0x000fe200020006ff */
[----:B------:R-:W-:Y:S02]  /*157a0*/  HADD2.F32 R10, -RZ, R8.H0_H0 ;  /* 0x20000008ff0a7230 */ /* 0x000fe40000004100 */
[C---:B------:R-:W-:Y:S01]  /*157b0*/  FMUL.FTZ R33, R27.reuse, R49 ;  /* 0x000000311b217220 */ /* 0x040fe20000410000 */
[----:B------:R-:W-:Y:S02]  /*157c0*/  HADD2.F32 R13, -RZ, R12.H0_H0 ;  /* 0x2000000cff0d7230 */ /* 0x000fe40000004100 */
[----:B------:R-:W-:Y:S01]  /*157d0*/  FMUL.FTZ R24, R27, R38 ;  /* 0x000000261b187220 */ /* 0x000fe20000410000 */
[----:B------:R-:W-:Y:S02]  /*157e0*/  HADD2.F32 R20, -RZ, R20.H1_H1 ;  /* 0x30000014ff147230 */ /* 0x000fe40000004100 */
[----:B------:R-:W-:Y:S01]  /*157f0*/  FMUL.FTZ R27, R10, R21 ;  /* 0x000000150a1b7220 */ /* 0x000fe20000410000 */
[----:B------:R-:W-:-:S02]  /*15800*/  HADD2.F32 R6, -RZ, R4.H0_H0 ;  /* 0x20000004ff067230 */ /* 0x000fc40000004100 */
[----:B------:R-:W-:Y:S01]  /*15810*/  FMUL.FTZ R10, R10, R13 ;  /* 0x0000000d0a0a7220 */ /* 0x000fe20000410000 */
[----:B------:R-:W-:Y:S02]  /*15820*/  HADD2.F32 R8, -RZ, R8.H1_H1 ;  /* 0x30000008ff087230 */ /* 0x000fe40000004100 */
[C---:B------:R-:W-:Y:S01]  /*15830*/  FFMA.FTZ R60, R20.reuse, R49, R24 ;  /* 0x00000031143c7223 */ /* 0x040fe20000010018 */
[----:B------:R-:W-:Y:S01]  /*15840*/  FFMA.FTZ R61, R20, R38, -R33 ;  /* 0x00000026143d7223 */ /* 0x000fe20000010821 */
[C---:B------:R-:W-:Y:S01]  /*15850*/  FFMA.FTZ R24, R6.reuse, R21, R10 ;  /* 0x0000001506187223 */ /* 0x040fe2000001000a */
[----:B------:R-:W-:Y:S02]  /*15860*/  HADD2.F32 R21, -RZ, R15.H1_H1 ;  /* 0x3000000fff157230 */ /* 0x000fe40000004100 */
[----:B------:R-:W-:Y:S01]  /*15870*/  FFMA.FTZ R20, R6, R13, -R27 ;  /* 0x0000000d06147223 */ /* 0x000fe2000001081b */
[----:B------:R-:W-:Y:S01]  /*15880*/  HADD2.F32 R13, -RZ, R12.H1_H1 ;  /* 0x3000000cff0d7230 */ /* 0x000fe20000004100 */
[----:B------:R-:W-:Y:S01]  /*15890*/  F2FP.F16.E4M3.UNPACK_B R32, R32 ;  /* 0x00000020ff20723e */ /* 0x000fe200020006ff */
[----:B------:R-:W-:-:S02]  /*158a0*/  HADD2.F32 R4, -RZ, R4.H1_H1 ;  /* 0x30000004ff047230 */ /* 0x000fc40000004100 */
[C---:B------:R-:W-:Y:S01]  /*158b0*/  FMUL.FTZ R27, R8.reuse, R21 ;  /* 0x00000015081b7220 */ /* 0x040fe20000410000 */
[----:B------:R-:W-:Y:S02]  /*158c0*/  HADD2.F32 R15, -RZ, R39.H0_H0 ;  /* 0x20000027ff0f7230 */ /* 0x000fe40000004100 */
[-C--:B------:R-:W-:Y:S01]  /*158d0*/  FMUL.FTZ R8, R8, R13.reuse ;  /* 0x0000000d08087220 */ /* 0x080fe20000410000 */
[----:B------:R-:W-:Y:S02]  /*158e0*/  HADD2.F32 R6, -RZ, R9.H0_H0 ;  /* 0x20000009ff067230 */ /* 0x000fe40000004100 */
[C---:B------:R-:W-:Y:S01]  /*158f0*/  FFMA.FTZ R33, R4.reuse, R13, -R27 ;  /* 0x0000000d04217223 */ /* 0x040fe2000001081b */
[----:B------:R-:W-:Y:S02]  /*15900*/  HADD2.F32 R13, -RZ, R32.H0_H0 ;  /* 0x20000020ff0d7230 */ /* 0x000fe40000004100 */
[----:B------:R-:W-:Y:S01]  /*15910*/  FFMA.FTZ R35, R4, R21, R8 ;  /* 0x0000001504237223 */ /* 0x000fe20000010008 */
[----:B------:R-:W-:-:S02]  /*15920*/  HADD2.F32 R8, -RZ, R39.H1_H1 ;  /* 0x30000027ff087230 */ /* 0x000fc40000004100 */
[C---:B------:R-:W-:Y:S01]  /*15930*/  FMUL.FTZ R21, R6.reuse, R15 ;  /* 0x0000000f06157220 */ /* 0x040fe20000410000 */
[----:B------:R-:W-:Y:S02]  /*15940*/  HADD2.F32 R9, -RZ, R9.H1_H1 ;  /* 0x30000009ff097230 */ /* 0x000fe40000004100 */
[-C--:B------:R-:W-:Y:S01]  /*15950*/  FMUL.FTZ R27, R6, R13.reuse ;  /* 0x0000000d061b7220 */ /* 0x080fe20000410000 */
[--C-:B------:R-:W-:Y:S01]  /*15960*/  HADD2.F32 R4, -RZ, R5.reuse.H0_H0 ;  /* 0x20000005ff047230 */ /* 0x100fe20000004100 */
[----:B------:R-:W-:Y:S01]  /*15970*/  F2FP.F16.E4M3.UNPACK_B R10, R46.H1 ;  /* 0x0000002eff0a723e */ /* 0x000fe200030006ff */
[----:B------:R-:W-:Y:S02]  /*15980*/  HADD2.F32 R32, -RZ, R32.H1_H1 ;  /* 0x30000020ff207230 */ /* 0x000fe40000004100 */
[C---:B------:R-:W-:Y:S01]  /*15990*/  FMUL.FTZ R6, R9.reuse, R8 ;  /* 0x0000000809067220 */ /* 0x040fe20000410000 */
[----:B------:R-:W-:Y:S02]  /*159a0*/  HADD2.F32 R5, -RZ, R5.H1_H1 ;  /* 0x30000005ff057230 */ /* 0x000fe40000004100 */
[C---:B------:R-:W-:Y:S01]  /*159b0*/  FFMA.FTZ R21, R4.reuse, R13, -R21 ;  /* 0x0000000d04157223 */ /* 0x040fe20000010815 */
[----:B------:R-:W-:Y:S01]  /*159c0*/  FFMA.FTZ R27, R4, R15, R27 ;  /* 0x0000000f041b7223 */ /* 0x000fe2000001001b */
[----:B------:R-:W-:Y:S01]  /*159d0*/  F2FP.F16.E4M3.UNPACK_B R4, R37.H1 ;  /* 0x00000025ff04723e */ /* 0x000fe200030006ff */
[-C--:B------:R-:W-:Y:S01]  /*159e0*/  FMUL.FTZ R13, R9, R32.reuse ;  /* 0x00000020090d7220 */ /* 0x080fe20000410000 */
[----:B------:R-:W-:Y:S01]  /*159f0*/  FFMA.FTZ R32, R5, R32, -R6 ;  /* 0x0000002005207223 */ /* 0x000fe20000010806 */
[----:B------:R-:W-:Y:S01]  /*15a00*/  HADD2.F32 R9, -RZ, R10.H0_H0 ;  /* 0x2000000aff097230 */ /* 0x000fe20000004100 */
[----:B------:R-:W-:Y:S01]  /*15a10*/  F2FP.F16.E4M3.UNPACK_B R46, R46 ;  /* 0x0000002eff2e723e */ /* 0x000fe200020006ff */
[----:B------:R-:W-:-:S02]  /*15a20*/  HADD2.F32 R6, -RZ, R25.H0_H0 ;  /* 0x20000019ff067230 */ /* 0x000fc40000004100 */
[----:B------:R-:W-:Y:S01]  /*15a30*/  FFMA.FTZ R12, R5, R8, R13 ;  /* 0x00000008050c7223 */ /* 0x000fe2000001000d */
[--C-:B------:R-:W-:Y:S01]  /*15a40*/  HADD2.F32 R5, -RZ, R4.reuse.H0_H0 ;  /* 0x20000004ff057230 */ /* 0x100fe20000004100 */
[----:B------:R-:W-:Y:S01]  /*15a50*/  F2FP.F16.E4M3.UNPACK_B R37, R37 ;  /* 0x00000025ff25723e */ /* 0x000fe200020006ff */
[----:B------:R-:W-:Y:S02]  /*15a60*/  HADD2.F32 R8, -RZ, R4.H1_H1 ;  /* 0x30000004ff087230 */ /* 0x000fe40000004100 */
[C---:B------:R-:W-:Y:S01]  /*15a70*/  FMUL.FTZ R13, R6.reuse, R9 ;  /* 0x00000009060d7220 */ /* 0x040fe20000410000 */
[----:B------:R-:W-:Y:S02]  /*15a80*/  HADD2.F32 R4, -RZ, R14.H0_H0 ;  /* 0x2000000eff047230 */ /* 0x000fe40000004100 */
[----:B------:R-:W-:Y:S01]  /*15a90*/  FMUL.FTZ R15, R6, R5 ;  /* 0x00000005060f7220 */ /* 0x000fe20000410000 */
[----:B------:R-:W-:Y:S02]  /*15aa0*/  HADD2.F32 R10, -RZ, R10.H1_H1 ;  /* 0x3000000aff0a7230 */ /* 0x000fe40000004100 */
[----:B------:R-:W-:-:S02]  /*15ab0*/  HADD2.F32 R25, -RZ, R25.H1_H1 ;  /* 0x30000019ff197230 */ /* 0x000fc40000004100 */
[C---:B------:R-:W-:Y:S01]  /*15ac0*/  FFMA.FTZ R38, R4.reuse, R5, -R13 ;  /* 0x0000000504267223 */ /* 0x040fe2000001080d */
[----:B------:R-:W-:Y:S02]  /*15ad0*/  HADD2.F32 R14, -RZ, R14.H1_H1 ;  /* 0x3000000eff0e7230 */ /* 0x000fe40000004100 */
[----:B------:R-:W-:Y:S02]  /*15ae0*/  HADD2.F32 R6, -RZ, R37.H0_H0 ;  /* 0x20000025ff067230 */ /* 0x000fe40000004100 */
[C---:B------:R-:W-:Y:S01]  /*15af0*/  FMUL.FTZ R5, R25.reuse, R10 ;  /* 0x0000000a19057220 */ /* 0x040fe20000410000 */
[-C--:B------:R-:W-:Y:S01]  /*15b00*/  FMUL.FTZ R13, R25, R8.reuse ;  /* 0x00000008190d7220 */ /* 0x080fe20000410000 */
[----:B------:R-:W-:Y:S01]  /*15b10*/  FFMA.FTZ R25, R4, R9, R15 ;  /* 0x0000000904197223 */ /* 0x000fe2000001000f */
[----:B------:R-:W-:Y:S02]  /*15b20*/  HADD2.F32 R9, -RZ, R46.H0_H0 ;  /* 0x2000002eff097230 */ /* 0x000fe40000004100 */
[----:B------:R-:W-:Y:S01]  /*15b30*/  FFMA.FTZ R39, R14, R8, -R5 ;  /* 0x000000080e277223 */ /* 0x000fe20000010805 */
[----:B------:R-:W-:-:S02]  /*15b40*/  HADD2.F32 R5, -RZ, R11.H0_H0 ;  /* 0x2000000bff057230 */ /* 0x000fc40000004100 */
[----:B------:R-:W-:Y:S01]  /*15b50*/  FFMA.FTZ R52, R14, R10, R13 ;  /* 0x0000000a0e347223 */ /* 0x000fe2000001000d */
[----:B------:R-:W-:Y:S02]  /*15b60*/  HADD2.F32 R46, -RZ, R46.H1_H1 ;  /* 0x3000002eff2e7230 */ /* 0x000fe40000004100 */
[----:B------:R-:W-:Y:S02]  /*15b70*/  HADD2.F32 R11, -RZ, R11.H1_H1 ;  /* 0x3000000bff0b7230 */ /* 0x000fe40000004100 */
[C---:B------:R-:W-:Y:S01]  /*15b80*/  FMUL.FTZ R13, R5.reuse, R9 ;  /* 0x00000009050d7220 */ /* 0x040fe20000410000 */
[----:B------:R-:W-:Y:S02]  /*15b90*/  HADD2.F32 R8, -RZ, R37.H1_H1 ;  /* 0x30000025ff087230 */ /* 0x000fe40000004100 */
[----:B------:R-:W-:Y:S01]  /*15ba0*/  FMUL.FTZ R14, R5, R6 ;  /* 0x00000006050e7220 */ /* 0x000fe20000410000 */
[--C-:B------:R-:W-:Y:S02]  /*15bb0*/  HADD2.F32 R4, -RZ, R7.reuse.H0_H0 ;  /* 0x20000007ff047230 */ /* 0x100fe40000004100 */
[----:B------:R-:W-:Y:S01]  /*15bc0*/  FMUL.FTZ R26, R11, R46 ;  /* 0x0000002e0b1a7220 */ /* 0x000fe20000410000 */
[----:B------:R-:W-:-:S02]  /*15bd0*/  HADD2.F32 R7, -RZ, R7.H1_H1 ;  /* 0x30000007ff077230 */ /* 0x000fc40000004100 */
[----:B------:R-:W-:Y:S01]  /*15be0*/  FMUL.FTZ R11, R11, R8 ;  /* 0x000000080b0b7220 */ /* 0x000fe20000410000 */
[----:B------:R-:W-:Y:S01]  /*15bf0*/  F2FP.SATFINITE.E4M3.F32.PACK_AB_MERGE_C R38, R39, R38, RZ ;  /* 0x000000262726723e */ /* 0x000fe200048070ff */
[C---:B------:R-:W-:Y:S01]  /*15c00*/  FFMA.FTZ R10, R4.reuse, R6, -R13 ;  /* 0x00000006040a7223 */ /* 0x040fe2000001080d */
[----:B------:R-:W-:Y:S01]  /*15c10*/  FFMA.FTZ R6, R4, R9, R14 ;  /* 0x0000000904067223 */ /* 0x000fe2000001000e */
[C---:B------:R-:W-:Y:S01]  /*15c20*/  FFMA.FTZ R13, R7.reuse, R8, -R26 ;  /* 0x00000008070d7223 */ /* 0x040fe2000001081a */
[----:B------:R-:W-:Y:S01]  /*15c30*/  FFMA.FTZ R15, R7, R46, R11 ;  /* 0x0000002e070f7223 */ /* 0x000fe2000001000b */
[----:B------:R-:W-:Y:S02]  /*15c40*/  F2FP.SATFINITE.E4M3.F32.PACK_AB_MERGE_C R9, R44, R55, RZ ;  /* 0x000000372c09723e */ /* 0x000fe400048070ff */
[----:B------:R-:W-:Y:S02]  /*15c50*/  F2FP.SATFINITE.E4M3.F32.PACK_AB_MERGE_C R11, R61, R58, RZ ;  /* 0x0000003a3d0b723e */ /* 0x000fe400048070ff */
        /* <DEDUP_REMOVED lines=10> */
[----:B------:R-:W-:Y:S01]  /*15d00*/  F2FP.SATFINITE.E4M3.F32.PACK_AB_MERGE_C R7, R56, R45, R7 ;  /* 0x0000002d3807723e */ /* 0x000fe20004807007 */
[----:B------:R3:W-:Y:S01]  /*15d10*/  STS.128 [R217+0x14400], R8 ;  /* 0x01440008d9007388 */ /* 0x0007e20000000c00 */
[----:B------:R-:W-:Y:S02]  /*15d20*/  F2FP.SATFINITE.E4M3.F32.PACK_AB_MERGE_C R4, R12, R27, R4 ;  /* 0x0000001b0c04723e */ /* 0x000fe40004807004 */
[----:B------:R-:W-:-:S05]  /*15d30*/  F2FP.SATFINITE.E4M3.F32.PACK_AB_MERGE_C R6, R15, R6, R25 ;  /* 0x000000060f06723e */ /* 0x000fca0004807019 */
[----:B------:R3:W-:Y:S02]  /*15d40*/  STS.128 [R0+0x14400], R4 ;  /* 0x0144000400007388 */ /* 0x0007e40000000c00 */
.L_x_565:
[----:B------:R-:W-:Y:S05]  /*15d50*/  BSYNC B1 ;  /* 0x0000000000017941 */ /* 0x000fea0003800000 */
.L_x_564:
[----:B------:R-:W-:Y:S05]  /*15d60*/  @P2 BRA `(.L_x_543) ;  /* 0x0000000c00d82947 */ /* 0x000fea0003800000 */
[----:B--23-5:R-:W-:Y:S02]  /*15d70*/  SHF.R.U32.HI R4, RZ, 0x8, R40 ;  /* 0x00000008ff047819 */ /* 0x02cfe40000011628 */
[----:B------:R-:W-:Y:S02]  /*15d80*/  LOP3.LUT R0, R40, 0xff, RZ, 0xc0, !PT ;  /* 0x000000ff28007812 */ /* 0x000fe400078ec0ff */
[----:B------:R-:W-:Y:S02]  /*15d90*/  SHF.R.U32.HI R8, RZ, 0x8, R42 ;  /* 0x00000008ff087819 */ /* 0x000fe4000001162a */
[----:B------:R-:W-:Y:S02]  /*15da0*/  LOP3.LUT R5, R4, 0xff, RZ, 0xc0, !PT ;  /* 0x000000ff04057812 */ /* 0x000fe400078ec0ff */
[----:B------:R-:W-:Y:S02]  /*15db0*/  LEA.HI R3, R3, R221, RZ, 0x1c ;  /* 0x000000dd03037211 */ /* 0x000fe400078fe0ff */
[----:B------:R-:W-:-:S02]  /*15dc0*/  LOP3.LUT R4, R42, 0xff, RZ, 0xc0, !PT ;  /* 0x000000ff2a047812 */ /* 0x000fc400078ec0ff */
[----:B------:R-:W-:Y:S02]  /*15dd0*/  LOP3.LUT R9, R8, 0xff, RZ, 0xc0, !PT ;  /* 0x000000ff08097812 */ /* 0x000fe400078ec0ff */
[----:B------:R-:W-:Y:S02]  /*15de0*/  PRMT R13, R5, 0x7604, R0 ;  /* 0x00007604050d7816 */ /* 0x000fe40000000000 */
[----:B------:R-:W-:Y:S02]  /*15df0*/  SHF.R.S32.HI R0, RZ, 0x1f, R3 ;  /* 0x0000001fff007819 */ /* 0x000fe40000011403 */
[----:B------:R-:W-:Y:S02]  /*15e00*/  PRMT R15, R9, 0x7604, R4 ;  /* 0x00007604090f7816 */ /* 0x000fe40000000004 */
[----:B------:R-:W-:Y:S02]  /*15e10*/  LEA.HI R4, R0, R3, RZ, 0x2 ;  /* 0x0000000300047211 */ /* 0x000fe400078f10ff */
[----:B------:R-:W-:-:S02]  /*15e20*/  SHF.L.U32 R3, R3, 0x4, RZ ;  /* 0x0000000403037819 */ /* 0x000fc400000006ff */
[----:B------:R-:W-:Y:S01]  /*15e30*/  SHF.R.U32.HI R7, RZ, 0x8, R41 ;  /* 0x00000008ff077819 */ /* 0x000fe20000011629 */
[----:B------:R-:W-:Y:S01]  /*15e40*/  IMAD.SHL.U32 R4, R4, 0x800, RZ ;  /* 0x0000080004047824 */ /* 0x000fe200078e00ff */
[----:B------:R-:W-:Y:S02]  /*15e50*/  LOP3.LUT R0, R172, 0x30, R3, 0xf8, !PT ;  /* 0x00000030ac007812 */ /* 0x000fe400078ef803 */
[----:B------:R-:W-:Y:S02]  /*15e60*/  LOP3.LUT R6, R41, 0xff, RZ, 0xc0, !PT ;  /* 0x000000ff29067812 */ /* 0x000fe400078ec0ff */
[----:B------:R-:W-:Y:S02]  /*15e70*/  LOP3.LUT R7, R7, 0xff, RZ, 0xc0, !PT ;  /* 0x000000ff07077812 */ /* 0x000fe400078ec0ff */
[----:B------:R-:W-:Y:S02]  /*15e80*/  SHF.R.U32.HI R8, RZ, 0x8, R28 ;  /* 0x00000008ff087819 */ /* 0x000fe4000001161c */
[----:B------:R-:W-:-:S02]  /*15e90*/  LOP3.LUT R0, R0, R173, RZ, 0x3c, !PT ;  /* 0x000000ad00007212 */ /* 0x000fc400078e3cff */
[----:B------:R-:W-:Y:S02]  /*15ea0*/  LOP3.LUT R3, R4, 0xffffe000, RZ, 0xc0, !PT ;  /* 0xffffe00004037812 */ /* 0x000fe400078ec0ff */
[----:B------:R-:W-:Y:S02]  /*15eb0*/  PRMT R12, R7, 0x7604, R6 ;  /* 0x00007604070c7816 */ /* 0x000fe40000000006 */
[----:B------:R-:W-:Y:S02]  /*15ec0*/  LOP3.LUT R7, R28, 0xff, RZ, 0xc0, !PT ;  /* 0x000000ff1c077812 */ /* 0x000fe400078ec0ff */
[----:B------:R-:W-:Y:S02]  /*15ed0*/  LOP3.LUT R8, R8, 0xff, RZ, 0xc0, !PT ;  /* 0x000000ff08087812 */ /* 0x000fe400078ec0ff */
[----:B------:R-:W-:Y:S02]  /*15ee0*/  IADD3 R3, R0, R174, R3 ;  /* 0x000000ae00037210 */ /* 0x000fe40007ffe003 */
[----:B------:R-:W-:-:S02]  /*15ef0*/  PRMT R25, R8, 0x7604, R7 ;  /* 0x0000760408197816 */ /* 0x000fc40000000007 */
[----:B------:R-:W-:Y:S01]  /*15f00*/  SHF.R.U32.HI R6, RZ, 0x8, R43 ;  /* 0x00000008ff067819 */ /* 0x000fe2000001162b */
[----:B------:R-:W-:Y:S01]  /*15f10*/  IMAD.IADD R0, R18, 0x1, R3 ;  /* 0x0000000112007824 */ /* 0x000fe200078e0203 */
[----:B------:R-:W-:Y:S02]  /*15f20*/  SHF.R.U32.HI R8, RZ, 0x8, R29 ;  /* 0x00000008ff087819 */ /* 0x000fe4000001161d */
[----:B------:R-:W-:Y:S02]  /*15f30*/  LOP3.LUT R5, R43, 0xff, RZ, 0xc0, !PT ;  /* 0x000000ff2b057812 */ /* 0x000fe400078ec0ff */
[----:B------:R-:W-:Y:S02]  /*15f40*/  LOP3.LUT R6, R6, 0xff, RZ, 0xc0, !PT ;  /* 0x000000ff06067812 */ /* 0x000fe400078ec0ff */
[----:B------:R-:W-:Y:S02]  /*15f50*/  LOP3.LUT R3, R8, 0xff, RZ, 0xc0, !PT ;  /* 0x000000ff08037812 */ /* 0x000fe400078ec0ff */
[----:B------:R-:W2:Y:S01]  /*15f60*/  LDS.128 R8, [R0+0x14400] ;  /* 0x0144000000087984 */ /* 0x000ea20000000c00 */
[----:B------:R-:W-:-:S02]  /*15f70*/  PRMT R14, R6, 0x7604, R5 ;  /* 0x00007604060e7816 */ /* 0x000fc40000000005 */
[----:B------:R-:W-:Y:S01]  /*15f80*/  SHF.R.U32.HI R27, RZ, 0x8, R31 ;  /* 0x00000008ff1b7819 */ /* 0x000fe2000001161f */
[----:B------:R-:W3:Y:S01]  /*15f90*/  LDS.128 R4, [R216+0x14400] ;  /* 0x01440000d8047984 */ /* 0x000ee20000000c00 */
[----:B------:R-:W-:Y:S02]  /*15fa0*/  LOP3.LUT R20, R29, 0xff, RZ, 0xc0, !PT ;  /* 0x000000ff1d147812 */ /* 0x000fe400078ec0ff */
[----:B------:R-:W-:Y:S02]  /*15fb0*/  LOP3.LUT R26, R31, 0xff, RZ, 0xc0, !PT ;  /* 0x000000ff1f1a7812 */ /* 0x000fe400078ec0ff */
[----:B------:R-:W-:Y:S02]  /*15fc0*/  LOP3.LUT R27, R27, 0xff, RZ, 0xc0, !PT ;  /* 0x000000ff1b1b7812 */ /* 0x000fe400078ec0ff */
[----:B------:R-:W-:Y:S02]  /*15fd0*/  PRMT R20, R3, 0x7604, R20 ;  /* 0x0000760403147816 */ /* 0x000fe40000000014 */
[----:B------:R-:W-:-:S02]  /*15fe0*/  SHF.R.U32.HI R3, RZ, 0x10, R41 ;  /* 0x00000010ff037819 */ /* 0x000fc40000011629 */
[----:B------:R-:W-:Y:S02]  /*15ff0*/  PRMT R26, R27, 0x7604, R26 ;  /* 0x000076041b1a7816 */ /* 0x000fe4000000001a */
[----:B------:R-:W-:Y:S01]  /*16000*/  SHF.R.U32.HI R27, RZ, 0x10, R29 ;  /* 0x00000010ff1b7819 */ /* 0x000fe2000001161d */
[----:B------:R-:W-:Y:S01]  /*16010*/  IMAD.U32 R3, R3, 0x10000, RZ ;  /* 0x0001000003037824 */ /* 0x000fe200078e00ff */
[----:B------:R-:W-:Y:S02]  /*16020*/  SHF.R.U32.HI R24, RZ, 0x8, R30 ;  /* 0x00000008ff187819 */ /* 0x000fe4000001161e */
[----:B------:R-:W-:Y:S01]  /*16030*/  LOP3.LUT R21, R30, 0xff, RZ, 0xc0, !PT ;  /* 0x000000ff1e157812 */ /* 0x000fe200078ec0ff */
[----:B------:R-:W-:Y:S01]  /*16040*/  IMAD.U32 R27, R27, 0x10000, RZ ;  /* 0x000100001b1b7824 */ /* 0x000fe200078e00ff */
[----:B------:R-:W-:Y:S02]  /*16050*/  LOP3.LUT R24, R24, 0xff, RZ, 0xc0, !PT ;  /* 0x000000ff18187812 */ /* 0x000fe400078ec0ff */
[----:B------:R-:W-:-:S02]  /*16060*/  LOP3.LUT R13, R13, 0xff0000, R40, 0xf8, !PT ;  /* 0x00ff00000d0d7812 */ /* 0x000fc400078ef828 */
[----:B------:R-:W-:Y:S02]  /*16070*/  SHF.R.U32.HI R37, RZ, 0x10, R31 ;  /* 0x00000010ff257819 */ /* 0x000fe4000001161f */
[----:B------:R-:W-:Y:S02]  /*16080*/  LOP3.LUT R3, R12, 0xff0000, R3, 0xf8, !PT ;  /* 0x00ff00000c037812 */ /* 0x000fe400078ef803 */
[----:B------:R-:W-:Y:S01]  /*16090*/  PRMT R33, R24, 0x7604, R21 ;  /* 0x0000760418217816 */ /* 0x000fe20000000015 */
[----:B------:R-:W-:Y:S01]  /*160a0*/  IMAD.U32 R37, R37, 0x10000, RZ ;  /* 0x0001000025257824 */ /* 0x000fe200078e00ff */
[----:B------:R-:W-:Y:S02]  /*160b0*/  LOP3.LUT R35, R20, 0xff0000, R27, 0xf8, !PT ;  /* 0x00ff000014237812 */ /* 0x000fe400078ef81b */
[----:B------:R-:W-:Y:S02]  /*160c0*/  LOP3.LUT R27, R13, 0xff000000, R40, 0xf8, !PT ;  /* 0xff0000000d1b7812 */ /* 0x000fe400078ef828 */
[----:B------:R-:W-:-:S02]  /*160d0*/  LOP3.LUT R40, R3, 0xff000000, R41, 0xf8, !PT ;  /* 0xff00000003287812 */ /* 0x000fc400078ef829 */
[----:B------:R-:W-:Y:S02]  /*160e0*/  LOP3.LUT R3, R33, 0xff0000, R30, 0xf8, !PT ;  /* 0x00ff000021037812 */ /* 0x000fe400078ef81e */
[----:B------:R-:W-:Y:S02]  /*160f0*/  LOP3.LUT R35, R35, 0xff000000, R29, 0xf8, !PT ;  /* 0xff00000023237812 */ /* 0x000fe400078ef81d */
[----:B------:R-:W-:Y:S02]  /*16100*/  SHF.R.U32.HI R21, RZ, 0x10, R43 ;  /* 0x00000010ff157819 */ /* 0x000fe4000001162b */
[----:B------:R-:W-:Y:S02]  /*16110*/  LOP3.LUT R25, R25, 0xff0000, R28, 0xf8, !PT ;  /* 0x00ff000019197812 */ /* 0x000fe400078ef81c */
[----:B------:R-:W-:Y:S02]  /*16120*/  LOP3.LUT R34, R3, 0xff000000, R30, 0xf8, !PT ;  /* 0xff00000003227812 */ /* 0x000fe400078ef81e */
[----:B------:R-:W-:-:S02]  /*16130*/  LOP3.LUT R37, R26, 0xff0000, R37, 0xf8, !PT ;  /* 0x00ff00001a257812 */ /* 0x000fc400078ef825 */
[----:B------:R-:W-:Y:S02]  /*16140*/  F2FP.F16.E4M3.UNPACK_B R30, R35 ;  /* 0x00000023ff1e723e */ /* 0x000fe400020006ff */
[----:B--2---:R-:W-:Y:S02]  /*16150*/  F2FP.F16.E4M3.UNPACK_B R20, R9 ;  /* 0x00000009ff14723e */ /* 0x004fe400020006ff */
[----:B------:R-:W-:Y:S02]  /*16160*/  SHF.L.U32 R21, R21, 0x10, RZ ;  /* 0x0000001015157819 */ /* 0x000fe400000006ff */
[----:B------:R-:W-:Y:S01]  /*16170*/  LOP3.LUT R15, R15, 0xff0000, R42, 0xf8, !PT ;  /* 0x00ff00000f0f7812 */ /* 0x000fe200078ef82a */
[--C-:B------:R-:W-:Y:S01]  /*16180*/  HADD2.F32 R24, -RZ, R20.reuse.H0_H0 ;  /* 0x20000014ff187230 */ /* 0x100fe20000004100 */
[----:B------:R-:W-:Y:S01]  /*16190*/  LOP3.LUT R33, R25, 0xff000000, R28, 0xf8, !PT ;  /* 0xff00000019217812 */ /* 0x000fe200078ef81c */
[----:B------:R-:W-:Y:S01]  /*161a0*/  HADD2.F32 R20, -RZ, R20.H1_H1 ;  /* 0x30000014ff147230 */ /* 0x000fe20000004100 */
[----:B------:R-:W-:Y:S01]  /*161b0*/  LOP3.LUT R36, R37, 0xff000000, R31, 0xf8, !PT ;  /* 0xff00000025247812 */ /* 0x000fe200078ef81f */
[----:B------:R-:W-:Y:S01]  /*161c0*/  HADD2.F32 R31, -RZ, R30.H0_H0 ;  /* 0x2000001eff1f7230 */ /* 0x000fe20000004100 */
[----:B---3--:R-:W-:-:S02]  /*161d0*/  F2FP.F16.E4M3.UNPACK_B R12, R5 ;  /* 0x00000005ff0c723e */ /* 0x008fc400020006ff */
[----:B------:R-:W-:Y:S02]  /*161e0*/  F2FP.F16.E4M3.UNPACK_B R28, R40 ;  /* 0x00000028ff1c723e */ /* 0x000fe400020006ff */
[----:B------:R-:W-:Y:S01]  /*161f0*/  LOP3.LUT R21, R14, 0xff0000, R21, 0xf8, !PT ;  /* 0x00ff00000e157812 */ /* 0x000fe200078ef815 */
[C---:B------:R-:W-:Y:S01]  /*16200*/  FMUL.FTZ R37, R24.reuse, R31 ;  /* 0x0000001f18257220 */ /* 0x040fe20000410000 */
[----:B------:R-:W-:Y:S01]  /*16210*/  LOP3.LUT R32, R15, 0xff000000, R42, 0xf8, !PT ;  /* 0xff0000000f207812 */ /* 0x000fe200078ef82a */
[----:B------:R-:W-:Y:S01]  /*16220*/  HADD2.F32 R29, -RZ, R28.H0_H0 ;  /* 0x2000001cff1d7230 */ /* 0x000fe20000004100 */
[-C--:B------:R-:W-:Y:S02]  /*16230*/  F2FP.F16.E4M3.UNPACK_B R14, R7.reuse ;  /* 0x00000007ff0e723e */ /* 0x080fe400020006ff */
[----:B------:R-:W-:Y:S02]  /*16240*/  F2FP.F16.E4M3.UNPACK_B R15, R7.H1 ;  /* 0x00000007ff0f723e */ /* 0x000fe400030006ff */
[-C--:B------:R-:W-:Y:S01]  /*16250*/  F2FP.F16.E4M3.UNPACK_B R7, R6.reuse ;  /* 0x00000006ff07723e */ /* 0x080fe200020006ff */
[----:B------:R-:W-:Y:S01]  /*16260*/  FMUL.FTZ R44, R24, R29 ;  /* 0x0000001d182c7220 */ /* 0x000fe20000410000 */
[----:B------:R-:W-:Y:S01]  /*16270*/  F2FP.F16.E4M3.UNPACK_B R13, R6.H1 ;  /* 0x00000006ff0d723e */ /* 0x000fe200030006ff */
[--C-:B------:R-:W-:Y:S01]  /*16280*/  HADD2.F32 R6, -RZ, R12.reuse.H0_H0 ;  /* 0x2000000cff067230 */ /* 0x100fe20000004100 */
[----:B------:R-:W-:Y:S01]  /*16290*/  LOP3.LUT R42, R21, 0xff000000, R43, 0xf8, !PT ;  /* 0xff000000152a7812 */ /* 0x000fe200078ef82b */
[----:B------:R-:W-:Y:S01]  /*162a0*/  HADD2.F32 R12, -RZ, R12.H1_H1 ;  /* 0x3000000cff0c7230 */ /* 0x000fe20000004100 */
[----:B------:R-:W-:-:S02]  /*162b0*/  F2FP.F16.E4M3.UNPACK_B R21, R9.H1 ;  /* 0x00000009ff15723e */ /* 0x000fc400030006ff */
[C---:B------:R-:W-:Y:S01]  /*162c0*/  FFMA.FTZ R38, R6.reuse, R29, -R37 ;  /* 0x0000001d06267223 */ /* 0x040fe20000010825 */
[----:B------:R-:W-:Y:S01]  /*162d0*/  F2FP.F16.E4M3.UNPACK_B R35, R35.H1 ;  /* 0x00000023ff23723e */ /* 0x000fe200030006ff */
[----:B------:R-:W-:Y:S01]  /*162e0*/  HADD2.F32 R37, -RZ, R30.H1_H1 ;  /* 0x3000001eff257230 */ /* 0x000fe20000004100 */
[----:B------:R-:W-:Y:S01]  /*162f0*/  F2FP.F16.E4M3.UNPACK_B R40, R40.H1 ;  /* 0x00000028ff28723e */ /* 0x000fe200030006ff */
[----:B------:R-:W-:Y:S01]  /*16300*/  HADD2.F32 R29, -RZ, R28.H1_H1 ;  /* 0x3000001cff1d7230 */ /* 0x000fe20000004100 */
[----:B------:R-:W-:Y:S01]  /*16310*/  F2FP.F16.E4M3.UNPACK_B R25, R11 ;  /* 0x0000000bff19723e */ /* 0x000fe200020006ff */
[----:B------:R-:W-:Y:S01]  /*16320*/  FFMA.FTZ R44, R6, R31, R44 ;  /* 0x0000001f062c7223 */ /* 0x000fe2000001002c */
[----:B------:R-:W-:Y:S01]  /*16330*/  F2FP.F16.E4M3.UNPACK_B R26, R11.H1 ;  /* 0x0000000bff1a723e */ /* 0x000fe200030006ff */
[----:B------:R-:W-:Y:S01]  /*16340*/  HADD2.F32 R39, -RZ, R35.H0_H0 ;  /* 0x20000023ff277230 */ /* 0x000fe20000004100 */
[-C--:B------:R-:W-:Y:S01]  /*16350*/  F2FP.F16.E4M3.UNPACK_B R11, R10.reuse ;  /* 0x0000000aff0b723e */ /* 0x080fe200020006ff */
[----:B------:R-:W-:Y:S01]  /*16360*/  HADD2.F32 R31, -RZ, R40.H0_H0 ;  /* 0x20000028ff1f7230 */ /* 0x000fe20000004100 */
[----:B------:R-:W-:Y:S01]  /*16370*/  F2FP.F16.E4M3.UNPACK_B R24, R10.H1 ;  /* 0x0000000aff18723e */ /* 0x000fe200030006ff */
[----:B------:R-:W-:Y:S01]  /*16380*/  HADD2.F32 R10, -RZ, R21.H0_H0 ;  /* 0x20000015ff0a7230 */ /* 0x000fe20000004100 */
[----:B------:R-:W-:Y:S01]  /*16390*/  F2FP.F16.E4M3.UNPACK_B R5, R5.H1 ;  /* 0x00000005ff05723e */ /* 0x000fe200030006ff */
[C---:B------:R-:W-:Y:S01]  /*163a0*/  FMUL.FTZ R41, R20.reuse, R37 ;  /* 0x0000002514297220 */ /* 0x040fe20000410000 */
[----:B------:R-:W-:Y:S01]  /*163b0*/  FMUL.FTZ R20, R20, R29 ;  /* 0x0000001d14147220 */ /* 0x000fe20000410000 */
[----:B------:R-:W-:Y:S01]  /*163c0*/  F2FP.F16.E4M3.UNPACK_B R28, R36 ;  /* 0x00000024ff1c723e */ /* 0x000fe200020006ff */
[----:B------:R-:W-:Y:S01]  /*163d0*/  FMUL.FTZ R43, R10, R39 ;  /* 0x000000270a2b7220 */ /* 0x000fe20000410000 */
[----:B------:R-:W-:-:S02]  /*163e0*/  HADD2.F32 R6, -RZ, R5.H0_H0 ;  /* 0x20000005ff067230 */ /* 0x000fc40000004100 */
[----:B------:R-:W-:Y:S01]  /*163f0*/  FMUL.FTZ R10, R10, R31 ;  /* 0x0000001f0a0a7220 */ /* 0x000fe20000410000 */
[C---:B------:R-:W-:Y:S01]  /*16400*/  FFMA.FTZ R41, R12.reuse, R29, -R41 ;  /* 0x0000001d0c297223 */ /* 0x040fe20000010829 */
[----:B------:R-:W-:Y:S01]  /*16410*/  FFMA.FTZ R37, R12, R37, R20 ;  /* 0x000000250c257223 */ /* 0x000fe20000010014 */
[----:B------:R-:W-:Y:S01]  /*16420*/  F2FP.F16.E4M3.UNPACK_B R12, R42 ;  /* 0x0000002aff0c723e */ /* 0x000fe200020006ff */
[C---:B------:R-:W-:Y:S01]  /*16430*/  FFMA.FTZ R43, R6.reuse, R31, -R43 ;  /* 0x0000001f062b7223 */ /* 0x040fe2000001082b */
[----:B------:R-:W-:Y:S01]  /*16440*/  FFMA.FTZ R39, R6, R39, R10 ;  /* 0x0000002706277223 */ /* 0x000fe2000001000a */
[----:B------:R-:W-:Y:S01]  /*16450*/  HADD2.F32 R20, -RZ, R35.H1_H1 ;  /* 0x30000023ff147230 */ /* 0x000fe20000004100 */
[----:B------:R-:W-:Y:S01]  /*16460*/  F2FP.F16.E4M3.UNPACK_B R36, R36.H1 ;  /* 0x00000024ff24723e */ /* 0x000fe200030006ff */
[----:B------:R-:W-:Y:S01]  /*16470*/  HADD2.F32 R21, -RZ, R21.H1_H1 ;  /* 0x30000015ff157230 */ /* 0x000fe20000004100 */
[----:B------:R-:W-:Y:S01]  /*16480*/  F2FP.F16.E4M3.UNPACK_B R42, R42.H1 ;  /* 0x0000002aff2a723e */ /* 0x000fe200030006ff */
[----:B------:R-:W-:Y:S01]  /*16490*/  HADD2.F32 R31, -RZ, R28.H0_H0 ;  /* 0x2000001cff1f7230 */ /* 0x000fe20000004100 */
[----:B------:R-:W-:Y:S01]  /*164a0*/  F2FP.F16.E4M3.UNPACK_B R9, R8 ;  /* 0x00000008ff09723e */ /* 0x000fe200020006ff */
[----:B------:R-:W-:-:S02]  /*164b0*/  HADD2.F32 R10, -RZ, R25.H0_H0 ;  /* 0x20000019ff0a7230 */ /* 0x000fc40000004100 */
[C---:B------:R-:W-:Y:S01]  /*164c0*/  FMUL.FTZ R30, R21.reuse, R20 ;  /* 0x00000014151e7220 */ /* 0x040fe20000410000 */
[----:B------:R-:W-:Y:S01]  /*164d0*/  HADD2.F32 R40, -RZ, R40.H1_H1 ;  /* 0x30000028ff287230 */ /* 0x000fe20000004100 */
[----:B------:R-:W-:Y:S01]  /*164e0*/  F2FP.F16.E4M3.UNPACK_B R8, R8.H1 ;  /* 0x00000008ff08723e */ /* 0x000fe200030006ff */
[----:B------:R-:W-:Y:S02]  /*164f0*/  HADD2.F32 R29, -RZ, R12.H0_H0 ;  /* 0x2000000cff1d7230 */ /* 0x000fe40000004100 */
[C---:B------:R-:W-:Y:S01]  /*16500*/  FMUL.FTZ R35, R10.reuse, R31 ;  /* 0x0000001f0a237220 */ /* 0x040fe20000410000 */
[----:B------:R-:W-:Y:S02]  /*16510*/  HADD2.F32 R5, -RZ, R5.H1_H1 ;  /* 0x30000005ff057230 */ /* 0x000fe40000004100 */
[----:B------:R-:W-:Y:S01]  /*16520*/  FMUL.FTZ R21, R21, R40 ;  /* 0x0000002815157220 */ /* 0x000fe20000410000 */
[----:B------:R-:W-:Y:S02]  /*16530*/  HADD2.F32 R6, -RZ, R14.H0_H0 ;  /* 0x2000000eff067230 */ /* 0x000fe40000004100 */
[----:B------:R-:W-:Y:S01]  /*16540*/  FMUL.FTZ R10, R10, R29 ;  /* 0x0000001d0a0a7220 */ /* 0x000fe20000410000 */
[----:B------:R-:W-:-:S02]  /*16550*/  HADD2.F32 R28, -RZ, R28.H1_H1 ;  /* 0x3000001cff1c7230 */ /* 0x000fc40000004100 */
[C---:B------:R-:W-:Y:S01]  /*16560*/  FFMA.FTZ R30, R5.reuse, R40, -R30 ;  /* 0x00000028051e7223 */ /* 0x040fe2000001081e */
[----:B------:R-:W-:Y:S01]  /*16570*/  FFMA.FTZ R40, R5, R20, R21 ;  /* 0x0000001405287223 */ /* 0x000fe20000010015 */
[C---:B------:R-:W-:Y:S01]  /*16580*/  FFMA.FTZ R35, R6.reuse, R29, -R35 ;  /* 0x0000001d06237223 */ /* 0x040fe20000010823 */
[----:B------:R-:W-:Y:S01]  /*16590*/  FFMA.FTZ R45, R6, R31, R10 ;  /* 0x0000001f062d7223 */ /* 0x000fe2000001000a */
[----:B------:R-:W-:Y:S01]  /*165a0*/  HADD2.F32 R20, -RZ, R36.H0_H0 ;  /* 0x20000024ff147230 */ /* 0x000fe20000004100 */
[-C--:B------:R-:W-:Y:S01]  /*165b0*/  F2FP.F16.E4M3.UNPACK_B R3, R4.reuse ;  /* 0x00000004ff03723e */ /* 0x080fe200020006ff */
[----:B------:R-:W-:Y:S01]  /*165c0*/  HADD2.F32 R6, -RZ, R26.H0_H0 ;  /* 0x2000001aff067230 */ /* 0x000fe20000004100 */
[----:B------:R-:W-:Y:S01]  /*165d0*/  F2FP.F16.E4M3.UNPACK_B R4, R4.H1 ;  /* 0x00000004ff04723e */ /* 0x000fe200030006ff */
[----:B------:R-:W-:Y:S02]  /*165e0*/  HADD2.F32 R25, -RZ, R25.H1_H1 ;  /* 0x30000019ff197230 */ /* 0x000fe40000004100 */
[----:B------:R-:W-:-:S02]  /*165f0*/  HADD2.F32 R12, -RZ, R12.H1_H1 ;  /* 0x3000000cff0c7230 */ /* 0x000fc40000004100 */
[C---:B------:R-:W-:Y:S01]  /*16600*/  FMUL.FTZ R52, R6.reuse, R20 ;  /* 0x0000001406347220 */ /* 0x040fe20000410000 */
[----:B------:R-:W-:Y:S02]  /*16610*/  HADD2.F32 R10, -RZ, R42.H0_H0 ;  /* 0x2000002aff0a7230 */ /* 0x000fe40000004100 */
[C---:B------:R-:W-:Y:S01]  /*16620*/  FMUL.FTZ R21, R25.reuse, R28 ;  /* 0x0000001c19157220 */ /* 0x040fe20000410000 */
[----:B------:R-:W-:Y:S02]  /*16630*/  HADD2.F32 R5, -RZ, R15.H0_H0 ;  /* 0x2000000fff057230 */ /* 0x000fe40000004100 */
[----:B------:R-:W-:Y:S01]  /*16640*/  FMUL.FTZ R25, R25, R12 ;  /* 0x0000000c19197220 */ /* 0x000fe20000410000 */
[----:B------:R-:W-:Y:S02]  /*16650*/  HADD2.F32 R14, -RZ, R14.H1_H1 ;  /* 0x3000000eff0e7230 */ /* 0x000fe40000004100 */
[----:B------:R-:W-:Y:S01]  /*16660*/  FMUL.FTZ R29, R6, R10 ;  /* 0x0000000a061d7220 */ /* 0x000fe20000410000 */
[----:B------:R-:W-:-:S02]  /*16670*/  HADD2.F32 R36, -RZ, R36.H1_H1 ;  /* 0x30000024ff247230 */ /* 0x000fc40000004100 */
[C---:B------:R-:W-:Y:S01]  /*16680*/  FFMA.FTZ R52, R5.reuse, R10, -R52 ;  /* 0x0000000a05347223 */ /* 0x040fe20000010834 */
[----:B------:R-:W-:Y:S01]  /*16690*/  F2FP.F16.E4M3.UNPACK_B R10, R27.H1 ;  /* 0x0000001bff0a723e */ /* 0x000fe200030006ff */
[C---:B------:R-:W-:Y:S01]  /*166a0*/  FFMA.FTZ R46, R14.reuse, R12, -R21 ;  /* 0x0000000c0e2e7223 */ /* 0x040fe20000010815 */
[----:B------:R-:W-:Y:S01]  /*166b0*/  FFMA.FTZ R48, R14, R28, R25 ;  /* 0x0000001c0e307223 */ /* 0x000fe20000010019 */
[----:B------:R-:W-:Y:S01]  /*166c0*/  HADD2.F32 R26, -RZ, R26.H1_H1 ;  /* 0x3000001aff1a7230 */ /* 0x000fe20000004100 */
[----:B------:R-:W-:Y:S01]  /*166d0*/  F2FP.F16.E4M3.UNPACK_B R14, R33.H1 ;  /* 0x00000021ff0e723e */ /* 0x000fe200030006ff */
[----:B------:R-:W-:Y:S02]  /*166e0*/  HADD2.F32 R42, -RZ, R42.H1_H1 ;  /* 0x3000002aff2a7230 */ /* 0x000fe40000004100 */
[----:B------:R-:W-:Y:S01]  /*166f0*/  FFMA.FTZ R47, R5, R20, R29 ;  /* 0x00000014052f7223 */ /* 0x000fe2000001001d */
[----:B------:R-:W-:Y:S02]  /*16700*/  HADD2.F32 R6, -RZ, R8.H0_H0 ;  /* 0x20000008ff067230 */ /* 0x000fe40000004100 */
[----:B------:R-:W-:Y:S01]  /*16710*/  FMUL.FTZ R28, R26, R36 ;  /* 0x000000241a1c7220 */ /* 0x000fe20000410000 */
[----:B------:R-:W-:-:S02]  /*16720*/  HADD2.F32 R12, -RZ, R10.H0_H0 ;  /* 0x2000000aff0c7230 */ /* 0x000fc40000004100 */
[----:B------:R-:W-:Y:S01]  /*16730*/  FMUL.FTZ R25, R26, R42 ;  /* 0x0000002a1a197220 */ /* 0x000fe20000410000 */
[----:B------:R-:W-:Y:S01]  /*16740*/  HADD2.F32 R15, -RZ, R15.H1_H1 ;  /* 0x3000000fff0f7230 */ /* 0x000fe20000004100 */
[----:B------:R-:W-:Y:S01]  /*16750*/  F2FP.F16.E4M3.UNPACK_B R33, R33 ;  /* 0x00000021ff21723e */ /* 0x000fe200020006ff */
[----:B------:R-:W-:Y:S02]  /*16760*/  HADD2.F32 R20, -RZ, R14.H0_H0 ;  /* 0x2000000eff147230 */ /* 0x000fe40000004100 */
[----:B------:R-:W-:Y:S01]  /*16770*/  FMUL.FTZ R21, R6, R12 ;  /* 0x0000000c06157220 */ /* 0x000fe20000410000 */
[----:B------:R-:W-:Y:S02]  /*16780*/  HADD2.F32 R5, -RZ, R4.H0_H0 ;  /* 0x20000004ff057230 */ /* 0x000fe40000004100 */
[C---:B------:R-:W-:Y:S01]  /*16790*/  FFMA.FTZ R49, R15.reuse, R42, -R28 ;  /* 0x0000002a0f317223 */ /* 0x040fe2000001081c */
[----:B------:R-:W-:Y:S01]  /*167a0*/  FFMA.FTZ R42, R15, R36, R25 ;  /* 0x000000240f2a7223 */ /* 0x000fe20000010019 */
[----:B------:R-:W-:-:S02]  /*167b0*/  HADD2.F32 R8, -RZ, R8.H1_H1 ;  /* 0x30000008ff087230 */ /* 0x000fc40000004100 */
[-C--:B------:R-:W-:Y:S01]  /*167c0*/  FMUL.FTZ R26, R6, R20.reuse ;  /* 0x00000014061a7220 */ /* 0x080fe20000410000 */
[C---:B------:R-:W-:Y:S01]  /*167d0*/  FFMA.FTZ R25, R5.reuse, R20, R21 ;  /* 0x0000001405197223 */ /* 0x040fe20000010015 */
[----:B------:R-:W-:Y:S01]  /*167e0*/  HADD2.F32 R21, -RZ, R14.H1_H1 ;  /* 0x3000000eff157230 */ /* 0x000fe20000004100 */
[----:B------:R-:W-:Y:S01]  /*167f0*/  F2FP.F16.E4M3.UNPACK_B R27, R27 ;  /* 0x0000001bff1b723e */ /* 0x000fe200020006ff */
[----:B------:R-:W-:Y:S02]  /*16800*/  HADD2.F32 R15, -RZ, R10.H1_H1 ;  /* 0x3000000aff0f7230 */ /* 0x000fe40000004100 */
[----:B------:R-:W-:Y:S01]  /*16810*/  FFMA.FTZ R26, R5, R12, -R26 ;  /* 0x0000000c051a7223 */ /* 0x000fe2000001081a */
[----:B------:R-:W-:Y:S02]  /*16820*/  HADD2.F32 R4, -RZ, R4.H1_H1 ;  /* 0x30000004ff047230 */ /* 0x000fe40000004100 */
[----:B------:R-:W-:Y:S01]  /*16830*/  FMUL.FTZ R29, R8, R21 ;  /* 0x00000015081d7220 */ /* 0x000fe20000410000 */
[----:B------:R-:W-:-:S02]  /*16840*/  HADD2.F32 R5, -RZ, R9.H0_H0 ;  /* 0x20000009ff057230 */ /* 0x000fc40000004100 */
[-C--:B------:R-:W-:Y:S01]  /*16850*/  FMUL.FTZ R6, R8, R15.reuse ;  /* 0x0000000f08067220 */ /* 0x080fe20000410000 */
[--C-:B------:R-:W-:Y:S02]  /*16860*/  HADD2.F32 R8, -RZ, R33.reuse.H0_H0 ;  /* 0x20000021ff087230 */ /* 0x100fe40000004100 */
[C---:B------:R-:W-:Y:S01]  /*16870*/  FFMA.FTZ R29, R4.reuse, R15, -R29 ;  /* 0x0000000f041d7223 */ /* 0x040fe2000001081d */
[----:B------:R-:W-:Y:S02]  /*16880*/  HADD2.F32 R10, -RZ, R33.H1_H1 ;  /* 0x30000021ff0a7230 */ /* 0x000fe40000004100 */
[----:B------:R-:W-:Y:S01]  /*16890*/  FFMA.FTZ R28, R4, R21, R6 ;  /* 0x00000015041c7223 */ /* 0x000fe20000010006 */
[----:B------:R-:W-:Y:S02]  /*168a0*/  HADD2.F32 R6, -RZ, R27.H0_H0 ;  /* 0x2000001bff067230 */ /* 0x000fe40000004100 */
[----:B------:R-:W-:Y:S01]  /*168b0*/  FMUL.FTZ R15, R5, R8 ;  /* 0x00000008050f7220 */ /* 0x000fe20000410000 */
[----:B------:R-:W-:Y:S01]  /*168c0*/  HADD2.F32 R4, -RZ, R3.H0_H0 ;  /* 0x20000003ff047230 */ /* 0x000fe20000004100 */
[----:B------:R-:W-:Y:S01]  /*168d0*/  F2FP.F16.E4M3.UNPACK_B R12, R34.H1 ;  /* 0x00000022ff0c723e */ /* 0x000fe200030006ff */
[----:B------:R-:W-:-:S02]  /*168e0*/  HADD2.F32 R9, -RZ, R9.H1_H1 ;  /* 0x30000009ff097230 */ /* 0x000fc40000004100 */
[-C--:B------:R-:W-:Y:S01]  /*168f0*/  FMUL.FTZ R5, R5, R6.reuse ;  /* 0x0000000605057220 */ /* 0x080fe20000410000 */
[----:B------:R-:W-:Y:S02]  /*16900*/  HADD2.F32 R3, -RZ, R3.H1_H1 ;  /* 0x30000003ff037230 */ /* 0x000fe40000004100 */
[C---:B------:R-:W-:Y:S01]  /*16910*/  FFMA.FTZ R15, R4.reuse, R6, -R15 ;  /* 0x00000006040f7223 */ /* 0x040fe2000001080f */
[----:B------:R-:W-:Y:S02]  /*16920*/  HADD2.F32 R6, -RZ, R27.H1_H1 ;  /* 0x3000001bff067230 */ /* 0x000fe40000004100 */
[C---:B------:R-:W-:Y:S01]  /*16930*/  FMUL.FTZ R20, R9.reuse, R10 ;  /* 0x0000000a09147220 */ /* 0x040fe20000410000 */
[----:B------:R-:W-:Y:S01]  /*16940*/  FFMA.FTZ R14, R4, R8, R5 ;  /* 0x00000008040e7223 */ /* 0x000fe20000010005 */
[----:B------:R-:W-:Y:S01]  /*16950*/  F2FP.F16.E4M3.UNPACK_B R5, R32.H1 ;  /* 0x00000020ff05723e */ /* 0x000fe200030006ff */
[----:B------:R-:W-:Y:S02]  /*16960*/  HADD2.F32 R8, -RZ, R12.H0_H0 ;  /* 0x2000000cff087230 */ /* 0x000fe40000004100 */
[----:B------:R-:W-:Y:S01]  /*16970*/  FMUL.FTZ R9, R9, R6 ;  /* 0x0000000609097220 */ /* 0x000fe20000410000 */
        /* <DEDUP_REMOVED lines=10> */
[----:B------:R-:W-:Y:S01]  /*16a20*/  HADD2.F32 R5, -RZ, R5.H1_H1 ;  /* 0x30000005ff057230 */ /* 0x000fe20000004100 */
[----:B------:R-:W-:Y:S01]  /*16a30*/  F2FP.F16.E4M3.UNPACK_B R32, R32 ;  /* 0x00000020ff20723e */ /* 0x000fe200020006ff */
[----:B------:R-:W-:Y:S02]  /*16a40*/  HADD2.F32 R13, -RZ, R13.H1_H1 ;  /* 0x3000000dff0d7230 */ /* 0x000fe40000004100 */
[C---:B------:R-:W-:Y:S01]  /*16a50*/  FMUL.FTZ R6, R24.reuse, R12 ;  /* 0x0000000c18067220 */ /* 0x040fe20000410000 */
[----:B------:R-:W-:Y:S01]  /*16a60*/  F2FP.F16.E4M3.UNPACK_B R34, R34 ;  /* 0x00000022ff22723e */ /* 0x000fe200020006ff */
[-C--:B------:R-:W-:Y:S01]  /*16a70*/  FMUL.FTZ R9, R24, R5.reuse ;  /* 0x0000000518097220 */ /* 0x080fe20000410000 */
[----:B------:R-:W-:Y:S01]  /*16a80*/  FFMA.FTZ R24, R3, R8, R4 ;  /* 0x0000000803187223 */ /* 0x000fe20000010004 */
[----:B------:R-:W-:Y:S01]  /*16a90*/  FFMA.FTZ R36, R13, R5, -R6 ;  /* 0x000000050d247223 */ /* 0x000fe20000010806 */
[----:B------:R-:W-:-:S02]  /*16aa0*/  HADD2.F32 R5, -RZ, R32.H0_H0 ;  /* 0x20000020ff057230 */ /* 0x000fc40000004100 */
[----:B------:R-:W-:Y:S01]  /*16ab0*/  FFMA.FTZ R31, R13, R12, R9 ;  /* 0x0000000c0d1f7223 */ /* 0x000fe20000010009 */
[--C-:B------:R-:W-:Y:S02]  /*16ac0*/  HADD2.F32 R6, -RZ, R34.reuse.H0_H0 ;  /* 0x20000022ff067230 */ /* 0x100fe40000004100 */
[--C-:B------:R-:W-:Y:S02]  /*16ad0*/  HADD2.F32 R4, -RZ, R11.reuse.H0_H0 ;  /* 0x2000000bff047230 */ /* 0x100fe40000004100 */
[----:B------:R-:W-:Y:S01]  /*16ae0*/  HADD2.F32 R34, -RZ, R34.H1_H1 ;  /* 0x30000022ff227230 */ /* 0x000fe20000004100 */
[----:B------:R-:W-:Y:S01]  /*16af0*/  F2FP.SATFINITE.E4M3.F32.PACK_AB_MERGE_C R24, R31, R24, RZ ;  /* 0x000000181f18723e */ /* 0x000fe200048070ff */
[----:B------:R-:W-:Y:S02]  /*16b00*/  HADD2.F32 R11, -RZ, R11.H1_H1 ;  /* 0x3000000bff0b7230 */ /* 0x000fe40000004100 */
[----:B------:R-:W-:Y:S01]  /*16b10*/  FMUL.FTZ R8, R4, R6 ;  /* 0x0000000604087220 */ /* 0x000fe20000410000 */
[----:B------:R-:W-:-:S02]  /*16b20*/  HADD2.F32 R32, -RZ, R32.H1_H1 ;  /* 0x30000020ff207230 */ /* 0x000fc40000004100 */
[-C--:B------:R-:W-:Y:S01]  /*16b30*/  FMUL.FTZ R9, R4, R5.reuse ;  /* 0x0000000504097220 */ /* 0x080fe20000410000 */
[--C-:B------:R-:W-:Y:S02]  /*16b40*/  HADD2.F32 R3, -RZ, R7.reuse.H0_H0 ;  /* 0x20000007ff037230 */ /* 0x100fe40000004100 */
[C---:B------:R-:W-:Y:S01]  /*16b50*/  FMUL.FTZ R4, R11.reuse, R34 ;  /* 0x000000220b047220 */ /* 0x040fe20000410000 */
[----:B------:R-:W-:Y:S02]  /*16b60*/  HADD2.F32 R7, -RZ, R7.H1_H1 ;  /* 0x30000007ff077230 */ /* 0x000fe40000004100 */
[----:B------:R-:W-:Y:S01]  /*16b70*/  FMUL.FTZ R11, R11, R32 ;  /* 0x000000200b0b7220 */ /* 0x000fe20000410000 */
        /* <DEDUP_REMOVED lines=9> */
[----:B------:R-:W-:Y:S02]  /*16c10*/  F2FP.SATFINITE.E4M3.F32.PACK_AB_MERGE_C R11, R42, R47, RZ ;  /* 0x0000002f2a0b723e */ /* 0x000fe400048070ff */
[----:B------:R-:W-:-:S02]  /*16c20*/  F2FP.SATFINITE.E4M3.F32.PACK_AB_MERGE_C R8, R28, R25, RZ ;  /* 0x000000191c08723e */ /* 0x000fc400048070ff */
[----:B------:R-:W-:Y:S02]  /*16c30*/  F2FP.SATFINITE.E4M3.F32.PACK_AB_MERGE_C R5, R41, R38, R5 ;  /* 0x000000262905723e */ /* 0x000fe40004807005 */
[----:B------:R-:W-:Y:S02]  /*16c40*/  F2FP.SATFINITE.E4M3.F32.PACK_AB_MERGE_C R7, R46, R35, R7 ;  /* 0x000000232e07723e */ /* 0x000fe40004807007 */
[----:B------:R-:W-:Y:S02]  /*16c50*/  F2FP.SATFINITE.E4M3.F32.PACK_AB_MERGE_C R4, R20, R15, R4 ;  /* 0x0000000f1404723e */ /* 0x000fe40004807004 */
[----:B------:R-:W-:Y:S02]  /*16c60*/  F2FP.SATFINITE.E4M3.F32.PACK_AB_MERGE_C R6, R13, R10, R6 ;  /* 0x0000000a0d06723e */ /* 0x000fe40004807006 */
[----:B------:R-:W-:Y:S02]  /*16c70*/  F2FP.SATFINITE.E4M3.F32.PACK_AB_MERGE_C R9, R37, R44, R9 ;  /* 0x0000002c2509723e */ /* 0x000fe40004807009 */
[----:B------:R-:W-:Y:S01]  /*16c80*/  F2FP.SATFINITE.E4M3.F32.PACK_AB_MERGE_C R11, R48, R45, R11 ;  /* 0x0000002d300b723e */ /* 0x000fe2000480700b */
[----:B------:R4:W-:Y:S01]  /*16c90*/  STS.128 [R216+0x14400], R4 ;  /* 0x01440004d8007388 */ /* 0x0009e20000000c00 */
[----:B------:R-:W-:-:S02]  /*16ca0*/  F2FP.SATFINITE.E4M3.F32.PACK_AB_MERGE_C R8, R21, R14, R8 ;  /* 0x0000000e1508723e */ /* 0x000fc40004807008 */
[----:B------:R-:W-:-:S05]  /*16cb0*/  F2FP.SATFINITE.E4M3.F32.PACK_AB_MERGE_C R10, R34, R3, R24 ;  /* 0x00000003220a723e */ /* 0x000fca0004807018 */
[----:B------:R4:W-:Y:S02]  /*16cc0*/  STS.128 [R0+0x14400], R8 ;  /* 0x0144000800007388 */ /* 0x0009e40000000c00 */
.L_x_543:
[----:B------:R-:W-:Y:S05]  /*16cd0*/  BSYNC B0 ;  /* 0x0000000000007941 */ /* 0x000fea0003800000 */
.L_x_533:
[----:B------:R-:W-:Y:S01]  /*16ce0*/  @!PT LDS RZ, [RZ] ;  /* 0x00000000fffff984 */ /* 0x000fe20000000800 */
[----:B------:R-:W-:Y:S01]  /*16cf0*/  @!PT LDS RZ, [RZ] ;  /* 0x00000000fffff984 */ /* 0x000fe20000000800 */
[----:B------:R-:W-:Y:S01]  /*16d00*/  @!PT LDS RZ, [RZ] ;  /* 0x00000000fffff984 */ /* 0x000fe20000000800 */
[----:B------:R-:W-:Y:S01]  /*16d10*/  @!PT LDS RZ, [RZ] ;  /* 0x00000000fffff984 */ /* 0x000fe20000000800 */
[----:B------:R0:W-:Y:S06]  /*16d20*/  MEMBAR.ALL.CTA ;  /* 0x0000000000007992 */ /* 0x0001ec0000008000 */
[----:B0-----:R-:W0:Y:S01]  /*16d30*/  FENCE.VIEW.ASYNC.S ;  /* 0x00000000000073c6 */ /* 0x001e220000000000 */
[----:B------:R-:W-:Y:S05]  /*16d40*/  WARPSYNC.ALL ;  /* 0x0000000000007948 */ /* 0x000fea0003800000 */
[----:B0-----:R-:W-:Y:S06]  /*16d50*/  BAR.SYNC.DEFER_BLOCKING 0xd, 0x100 ;  /* 0x0344000000007b1d */ /* 0x001fec0000010000 */
.L_x_531:
[----:B--234-:R-:W-:-:S05]  /*16d60*/  IMAD.U32 R0, RZ, RZ, UR53 ;  /* 0x00000035ff007e24 */ /* 0x01cfca000f8e00ff */
[----:B------:R-:W-:-:S13]  /*16d70*/  ISETP.NE.AND P0, PT, R0, 0x3, PT ;  /* 0x000000030000780c */ /* 0x000fda0003f05270 */
[----:B------:R-:W-:Y:S05]  /*16d80*/  @!P0 BRA `(.L_x_566) ;  /* 0x0000000000048947 */ /* 0x000fea0003800000 */
[----:B------:R-:W-:Y:S01]  /*16d90*/  BPT.TRAP 0x1 ;  /* 0x000000040000795c */ /* 0x000fe20000300000 */
.L_x_566:
[----:B-1----:R-:W-:Y:S02]  /*16da0*/  LEA R3, R148, R18, 0x3 ;  /* 0x0000001294037211 */ /* 0x002fe400078e18ff */
[----:B------:R-:W-:-:S04]  /*16db0*/  SHF.L.U32 R0, R175, 0x1f, RZ ;  /* 0x0000001faf007819 */ /* 0x000fc800000006ff */
[----:B------:R1:W2:Y:S01]  /*16dc0*/  SYNCS.PHASECHK.TRANS64.TRYWAIT P2, [R3+URZ+0x29830], R0 ;  /* 0x02983000030075a7 */ /* 0x0002a2000804017f */
[----:B------:R-:W-:Y:S05]  /*16dd0*/  @!P0 BRA `(.L_x_567) ;  /* 0x0000000000048947 */ /* 0x000fea0003800000 */
[----:B------:R-:W-:Y:S01]  /*16de0*/  BPT.TRAP 0x1 ;  /* 0x000000040000795c */ /* 0x000fe20000300000 */
.L_x_567:
[----:B-----5:R-:W3:Y:S01]  /*16df0*/  S2R R4, SR_TID.X ;  /* 0x0000000000047919 */ /* 0x020ee20000002100 */
[----:B------:R-:W-:Y:S01]  /*16e00*/  IMAD.MOV.U32 R87, RZ, RZ, RZ ;  /* 0x000000ffff577224 */ /* 0x000fe200078e00ff */
[----:B---3--:R-:W-:-:S04]  /*16e10*/  LOP3.LUT R4, R4, 0x7f, RZ, 0xc0, !PT ;  /* 0x0000007f04047812 */ /* 0x008fc800078ec0ff */
[----:B------:R-:W-:Y:S01]  /*16e20*/  ISETP.NE.AND P1, PT, R4, RZ, PT ;  /* 0x000000ff0400720c */ /* 0x000fe20003f25270 */
[----:B--2---:R-:W-:-:S12]  /*16e30*/  @P2 BRA `(.L_x_568) ;  /* 0x0000000000082947 */ /* 0x004fd80003800000 */
[----:B------:R-:W2:Y:S02]  /*16e40*/  SYNCS.PHASECHK.TRANS64.TRYWAIT P2, [R3+URZ+0x29830], R0 ;  /* 0x02983000030075a7 */ /* 0x000ea4000804017f */
[----:B--2---:R-:W-:Y:S05]  /*16e50*/  @!P2 BRA `(.L_x_569) ;  /* 0x0000010000d4a947 */ /* 0x004fea0003800000 */
.L_x_568:
[----:B------:R-:W-:Y:S05]  /*16e60*/  WARPSYNC.ALL ;  /* 0x0000000000007948 */ /* 0x000fea0003800000 */
[----:B-12---:R-:W-:Y:S01]  /*16e70*/  VIADD R0, R18, 0x1a400 ;  /* 0x0001a40012007836 */ /* 0x006fe20000000000 */
[----:B------:R-:W-:Y:S01]  /*16e80*/  R2UR UR24, R50 ;  /* 0x00000000321872ca */ /* 0x000fe200000e0000 */
[----:B------:R-:W-:Y:S01]  /*16e90*/  IMAD.MOV.U32 R7, RZ, RZ, -0x7fffffe0 ;  /* 0x80000020ff077424 */ /* 0x000fe200078e00ff */
[----:B------:R-:W-:Y:S01]  /*16ea0*/  WARPGROUP.ARRIVE ;  /* 0x00000000000079c5 */ /* 0x000fe20000000000 */
[----:B------:R-:W-:Y:S01]  /*16eb0*/  UMOV UR25, 0x80000020 ;  /* 0x8000002000197882 */ /* 0x000fe20000000000 */
[----:B------:R-:W-:Y:S01]  /*16ec0*/  SHF.R.U32.HI R0, RZ, 0x4, R0 ;  /* 0x00000004ff007819 */ /* 0x000fe20000011600 */
[----:B------:R-:W-:Y:S01]  /*16ed0*/  IMAD.MOV.U32 R5, RZ, RZ, -0x7fffffe0 ;  /* 0x80000020ff057424 */ /* 0x000fe200078e00ff */
[----:B------:R-:W-:Y:S01]  /*16ee0*/  R2UR UR27, R7 ;  /* 0x00000000071b72ca */ /* 0x000fe200000e0000 */
[----:B------:R-:W-:Y:S01]  /*16ef0*/  UMOV UR5, UR25 ;  /* 0x0000001900057c82 */ /* 0x000fe20008000000 */
[----:B------:R-:W-:Y:S01]  /*16f00*/  LOP3.LUT R0, R0, 0x3fff, RZ, 0xc0, !PT ;  /* 0x00003fff00007812 */ /* 0x000fe200078ec0ff */
[----:B------:R-:W-:Y:S01]  /*16f10*/  UMOV UR9, UR25 ;  /* 0x0000001900097c82 */ /* 0x000fe20008000000 */
[----:B------:R-:W-:Y:S01]  /*16f20*/  R2UR UR7, R5 ;  /* 0x00000000050772ca */ /* 0x000fe200000e0000 */
[----:B------:R-:W-:Y:S01]  /*16f30*/  IMAD.MOV.U32 R9, RZ, RZ, -0x7fffffe0 ;  /* 0x80000020ff097424 */ /* 0x000fe200078e00ff */
[----:B------:R-:W-:Y:S01]  /*16f40*/  LOP3.LUT R0, R0, 0x10000, RZ, 0xfc, !PT ;  /* 0x0001000000007812 */ /* 0x000fe200078efcff */
[----:B------:R-:W-:Y:S01]  /*16f50*/  ULOP3.LUT UR24, UR24, 0x10000, URZ, 0xfc, !UPT ;  /* 0x0001000018187892 */ /* 0x000fe2000f8efc3f */
[----:B------:R-:W-:Y:S01]  /*16f60*/  MOV R5, 0x80000020 ;  /* 0x8000002000057802 */ /* 0x000fe20000000f00 */
[----:B------:R-:W-:Y:S01]  /*16f70*/  UMOV UR13, UR25 ;  /* 0x00000019000d7c82 */ /* 0x000fe20008000000 */
[----:B------:R-:W-:Y:S01]  /*16f80*/  R2UR UR15, R9 ;  /* 0x00000000090f72ca */ /* 0x000fe200000e0000 */
[----:B------:R-:W-:Y:S01]  /*16f90*/  IMAD R6, R148, 0x780, R0 ;  /* 0x0000078094067824 */ /* 0x000fe200078e0200 */
[----:B------:R-:W-:Y:S01]  /*16fa0*/  R2UR UR11, R5 ;  /* 0x00000000050b72ca */ /* 0x000fe200000e0000 */
[----:B------:R-:W-:Y:S01]  /*16fb0*/  UMOV UR17, UR25 ;  /* 0x0000001900117c82 */ /* 0x000fe20008000000 */
[----:B------:R-:W-:Y:S01]  /*16fc0*/  UMOV UR4, UR24 ;  /* 0x0000001800047c82 */ /* 0x000fe20008000000 */
[----:B------:R-:W-:Y:S01]  /*16fd0*/  UMOV UR8, UR24 ;  /* 0x0000001800087c82 */ /* 0x000fe20008000000 */
[C---:B------:R-:W-:Y:S01]  /*16fe0*/  R2UR UR26, R6.reuse ;  /* 0x00000000061a72ca */ /* 0x040fe200000e0000 */
[C---:B------:R-:W-:Y:S01]  /*16ff0*/  VIADD R8, R6.reuse, 0x180 ;  /* 0x0000018006087836 */ /* 0x040fe20000000000 */
[----:B------:R-:W-:Y:S01]  /*17000*/  IADD3 R4, R6, 0x80, RZ ;  /* 0x0000008006047810 */ /* 0x000fe20007ffe0ff */
[----:B------:R-:W-:Y:S01]  /*17010*/  UMOV UR12, UR24 ;  /* 0x00000018000c7c82 */ /* 0x000fe20008000000 */
[----:B------:R-:W-:Y:S01]  /*17020*/  MOV R5, 0x80000020 ;  /* 0x8000002000057802 */ /* 0x000fe20000000f00 */
[----:B------:R-:W-:Y:S01]  /*17030*/  UMOV UR16, UR24 ;  /* 0x0000001800107c82 */ /* 0x000fe20008000000 */
[----:B------:R-:W-:Y:S01]  /*17040*/  R2UR UR6, R4 ;  /* 0x00000000040672ca */ /* 0x000fe200000e0000 */
[----:B------:R-:W-:Y:S01]  /*17050*/  VIADD R4, R6, 0x100 ;  /* 0x0000010006047836 */ /* 0x000fe20000000000 */
[----:B------:R-:W-:Y:S01]  /*17060*/  R2UR UR14, R8 ;  /* 0x00000000080e72ca */ /* 0x000fe200000e0000 */
[----:B------:R-:W-:Y:S01]  /*17070*/  VIADD R10, R6, 0x2 ;  /* 0x00000002060a7836 */ /* 0x000fe20000000000 */
[----:B------:R-:W-:Y:S01]  /*17080*/  R2UR UR19, R5 ;  /* 0x00000000051372ca */ /* 0x000fe200000e0000 */
[----:B------:R-:W-:Y:S01]  /*17090*/  IMAD.MOV.U32 R11, RZ, RZ, -0x7fffffe0 ;  /* 0x80000020ff0b7424 */ /* 0x000fe200078e00ff */
[----:B------:R-:W-:Y:S01]  /*170a0*/  R2UR UR10, R4 ;  /* 0x00000000040a72ca */ /* 0x000fe200000e0000 */
[----:B------:R-:W-:Y:S01]  /*170b0*/  QGMMA.64x32x32.F32.E4M3.E4M3 R104, gdesc[UR24], RZ, !UPT, gsb0 ;  /* 0x00600000186879f3 */ /* 0x000fe2000c0008ff */
[C---:B------:R-:W-:Y:S01]  /*170c0*/  VIADD R4, R6.reuse, 0x200 ;  /* 0x0000020006047836 */ /* 0x040fe20000000000 */
[----:B------:R-:W-:Y:S01]  /*170d0*/  P2R R20, PR, RZ, 0x2 ;  /* 0x00000002ff147803 */ /* 0x000fe20000000000 */
[----:B------:R-:W-:Y:S01]  /*170e0*/  IMAD.MOV.U32 R5, RZ, RZ, -0x7fffffe0 ;  /* 0x80000020ff057424 */ /* 0x000fe200078e00ff */
[----:B------:R-:W-:Y:S01]  /*170f0*/  P2R R12, PR, RZ, 0x1 ;  /* 0x00000001ff0c7803 */ /* 0x000fe20000000000 */
[----:B------:R-:W-:Y:S01]  /*17100*/  VIADD R8, R6, 0x182 ;  /* 0x0000018206087836 */ /* 0x000fe20000000000 */
[----:B------:R-:W-:Y:S01]  /*17110*/  R2UR UR18, R4 ;  /* 0x00000000041272ca */ /* 0x000fe200000e0000 */
[----:B------:R-:W-:Y:S01]  /*17120*/  VIADD R4, R6, 0x82 ;  /* 0x0000008206047836 */ /* 0x000fe20000000000 */
[----:B------:R-:W-:Y:S01]  /*17130*/  MOV R86, R87 ;  /* 0x0000005700567202 */ /* 0x000fe20000000f00 */
[----:B------:R-:W-:-:S02]  /*17140*/  IMAD.MOV.U32 R9, RZ, RZ, -0x7fffffe0 ;  /* 0x80000020ff097424 */ /* 0x000fc400078e00ff */
[----:B------:R-:W-:Y:S02]  /*17150*/  VIADD R72, R6, 0x682 ;  /* 0x0000068206487836 */ /* 0x000fe40000000000 */
[----:B------:R-:W-:Y:S01]  /*17160*/  IMAD.MOV.U32 R73, RZ, RZ, -0x7fffffe0 ;  /* 0x80000020ff497424 */ /* 0x000fe200078e00ff */
[----:B------:R-:W-:Y:S02]  /*17170*/  WARPGROUP.DEPBAR.LE gsb0, 0x0 ;  /* 0x00008000000079c5 */ /* 0x000fe40000010000 */
[----:B------:R-:W-:-:S06]  /*17180*/  WARPGROUP.ARRIVE ;  /* 0x00000000000079c5 */ /* 0x000fcc0000000000 */
[----:B------:R-:W-:Y:S01]  /*17190*/  QGMMA.64x32x32.F32.E4M3.E4M3 R88, gdesc[UR4], RZ, !UPT, gsb0 ;  /* 0x00600000045879f3 */ /* 0x000fe2000c0008ff */
[----:B------:R-:W-:Y:S01]  /*171a0*/  R2UR UR6, R10 ;  /* 0x000000000a0672ca */ /* 0x000fe200000e0000 */
[----:B------:R-:W-:Y:S01]  /*171b0*/  UIADD3 UR4, UR24, 0x2, URZ ;  /* 0x0000000218047890 */ /* 0x000fe2000fffe03f */
[----:B------:R-:W-:Y:S01]  /*171c0*/  R2UR UR7, R11 ;  /* 0x000000000b0772ca */ /* 0x000fe200000e0000 */
[----:B------:R-:W-:Y:S01]  /*171d0*/  UMOV UR5, 0x80000020 ;  /* 0x8000002000057882 */ /* 0x000fe20000000000 */
[----:B------:R-:W-:Y:S01]  /*171e0*/  IMAD.MOV.U32 R11, RZ, RZ, -0x7fffffe0 ;  /* 0x80000020ff0b7424 */ /* 0x000fe200078e00ff */
[----:B------:R-:W-:Y:S01]  /*171f0*/  IADD3 R10, R6, 0x280, RZ ;  /* 0x00000280060a7810 */ /* 0x000fe20007ffe0ff */
[----:B------:R-:W-:Y:S02]  /*17200*/  WARPGROUP.DEPBAR.LE gsb0, 0x0 ;  /* 0x00008000000079c5 */ /* 0x000fe40000010000 */
[----:B------:R-:W-:-:S06]  /*17210*/  WARPGROUP.ARRIVE ;  /* 0x00000000000079c5 */ /* 0x000fcc0000000000 */
[----:B------:R-:W-:Y:S01]  /*17220*/  QGMMA.64x32x32.F32.E4M3.E4M3 R56, gdesc[UR8], RZ, !UPT, gsb0 ;  /* 0x00600000083879f3 */ /* 0x000fe2000c0008ff */
[----:B------:R-:W-:Y:S01]  /*17230*/  R2UR UR10, R4 ;  /* 0x00000000040a72ca */ /* 0x000fe200000e0000 */
[----:B------:R-:W-:Y:S01]  /*17240*/  UMOV UR8, UR4 ;  /* 0x0000000400087c82 */ /* 0x000fe20008000000 */
[----:B------:R-:W-:Y:S01]  /*17250*/  R2UR UR11, R5 ;  /* 0x00000000050b72ca */ /* 0x000fe200000e0000 */
[----:B------:R-:W-:Y:S01]  /*17260*/  UMOV UR9, UR5 ;  /* 0x0000000500097c82 */ /* 0x000fe20008000000 */
        /* <DEDUP_REMOVED lines=9> */
[----:B------:R-:W-:Y:S02]  /*17300*/  VIADD R8, R6, 0x400 ;  /* 0x0000040006087836 */ /* 0x000fe40000000000 */
[----:B------:R-:W-:Y:S01]  /*17310*/  IMAD.MOV.U32 R9, RZ, RZ, -0x7fffffe0 ;  /* 0x80000020ff097424 */ /* 0x000fe200078e00ff */
[----:B------:R-:W-:Y:S02]  /*17320*/  WARPGROUP.DEPBAR.LE gsb0, 0x0 ;  /* 0x00008000000079c5 */ /* 0x000fe40000010000 */
[----:B------:R-:W-:-:S06]  /*17330*/  WARPGROUP.ARRIVE ;  /* 0x00000000000079c5 */ /* 0x000fcc0000000000 */
[----:B------:R-:W-:Y:S01]  /*17340*/  QGMMA.64x32x32.F32.E4M3.E4M3 R24, gdesc[UR16], RZ, !UPT, gsb0 ;  /* 0x00600000101879f3 */ /* 0x000fe2000c0008ff */
[----:B------:R-:W-:Y:S01]  /*17350*/  UMOV UR16, UR4 ;  /* 0x0000000400107c82 */ /* 0x000fe20008000000 */
[----:B------:R-:W-:Y:S01]  /*17360*/  UMOV UR17, UR5 ;  /* 0x0000000500117c82 */ /* 0x000fe20008000000 */
[----:B------:R-:W-:Y:S02]  /*17370*/  WARPGROUP.DEPBAR.LE gsb0, 0x0 ;  /* 0x00008000000079c5 */ /* 0x000fe40000010000 */
[----:B------:R-:W-:-:S06]  /*17380*/  WARPGROUP.ARRIVE ;  /* 0x00000000000079c5 */ /* 0x000fcc0000000000 */
[----:B------:R-:W-:Y:S01]  /*17390*/  QGMMA.64x32x32.F32.E4M3.E4M3 R104, gdesc[UR4], R104, gsb0 ;  /* 0x00600000046879f3 */ /* 0x000fe20008000868 */
[----:B------:R-:W-:Y:S01]  /*173a0*/  R2UR UR6, R4 ;  /* 0x00000000040672ca */ /* 0x000fe200000e0000 */
[----:B------:R-:W-:Y:S01]  /*173b0*/  VIADD R4, R6, 0x202 ;  /* 0x0000020206047836 */ /* 0x000fe20000000000 */
[----:B------:R-:W-:Y:S01]  /*173c0*/  R2UR UR7, R5 ;  /* 0x00000000050772ca */ /* 0x000fe200000e0000 */
[----:B------:R-:W-:-:S03]  /*173d0*/  IMAD.MOV.U32 R5, RZ, RZ, -0x7fffffe0 ;  /* 0x80000020ff057424 */ /* 0x000fc600078e00ff */
[----:B------:R-:W-:Y:S02]  /*173e0*/  R2UR UR18, R4 ;  /* 0x00000000041272ca */ /* 0x000fe400000e0000 */
[----:B------:R-:W-:Y:S01]  /*173f0*/  R2UR UR19, R5 ;  /* 0x00000000051372ca */ /* 0x000fe200000e0000 */
[----:B------:R-:W-:Y:S01]  /*17400*/  IMAD.MOV.U32 R5, RZ, RZ, -0x7fffffe0 ;  /* 0x80000020ff057424 */ /* 0x000fe200078e00ff */
[----:B------:R-:W-:Y:S01]  /*17410*/  IADD3 R4, R6, 0x300, RZ ;  /* 0x0000030006047810 */ /* 0x000fe20007ffe0ff */
[----:B------:R-:W-:Y:S02]  /*17420*/  WARPGROUP.DEPBAR.LE gsb0, 0x0 ;  /* 0x00008000000079c5 */ /* 0x000fe40000010000 */
[----:B------:R-:W-:-:S06]  /*17430*/  WARPGROUP.ARRIVE ;  /* 0x00000000000079c5 */ /* 0x000fcc0000000000 */
[----:B------:R-:W-:Y:S01]  /*17440*/  QGMMA.64x32x32.F32.E4M3.E4M3 R88, gdesc[UR8], R88, gsb0 ;  /* 0x00600000085879f3 */ /* 0x000fe20008000858 */
[----:B------:R-:W-:Y:S01]  /*17450*/  R2UR UR10, R10 ;  /* 0x000000000a0a72ca */ /* 0x000fe200000e0000 */
[----:B------:R-:W-:Y:S01]  /*17460*/  UIADD3 UR8, UR24, 0x200, URZ ;  /* 0x0000020018087890 */ /* 0x000fe2000fffe03f */
[----:B------:R-:W-:Y:S01]  /*17470*/  R2UR UR11, R11 ;  /* 0x000000000b0b72ca */ /* 0x000fe200000e0000 */
[----:B------:R-:W-:Y:S01]  /*17480*/  UMOV UR9, 0x80000020 ;  /* 0x8000002000097882 */ /* 0x000fe20000000000 */
[----:B------:R-:W-:Y:S01]  /*17490*/  VIADD R10, R6, 0x282 ;  /* 0x00000282060a7836 */ /* 0x000fe20000000000 */
[----:B------:R-:W-:Y:S01]  /*174a0*/  UMOV UR21, UR9 ;  /* 0x0000000900157c82 */ /* 0x000fe20008000000 */
[----:B------:R-:W-:Y:S02]  /*174b0*/  IMAD.MOV.U32 R11, RZ, RZ, -0x7fffffe0 ;  /* 0x80000020ff0b7424 */ /* 0x000fe400078e00ff */
[----:B------:R-:W-:Y:S01]  /*174c0*/  UMOV UR20, UR8 ;  /* 0x0000000800147c82 */ /* 0x000fe20008000000 */
[----:B------:R-:W-:-:S02]  /*174d0*/  WARPGROUP.DEPBAR.LE gsb0, 0x0 ;  /* 0x00008000000079c5 */ /* 0x000fc40000010000 */
[----:B------:R-:W-:-:S06]  /*174e0*/  WARPGROUP.ARRIVE ;  /* 0x00000000000079c5 */ /* 0x000fcc0000000000 */
[----:B------:R-:W-:Y:S03]  /*174f0*/  QGMMA.64x32x32.F32.E4M3.E4M3 R56, gdesc[UR4], R56, gsb0 ;  /* 0x00600000043879f3 */ /* 0x000fe60008000838 */
[----:B------:R-:W-:Y:S02]  /*17500*/  WARPGROUP.DEPBAR.LE gsb0, 0x0 ;  /* 0x00008000000079c5 */ /* 0x000fe40000010000 */
[----:B------:R-:W-:-:S06]  /*17510*/  WARPGROUP.ARRIVE ;  /* 0x00000000000079c5 */ /* 0x000fcc0000000000 */
[----:B------:R-:W-:Y:S01]  /*17520*/  QGMMA.64x32x32.F32.E4M3.E4M3 R40, gdesc[UR12], R40, gsb0 ;  /* 0x006000000c2879f3 */ /* 0x000fe20008000828 */
[----:B------:R-:W-:Y:S01]  /*17530*/  R2UR UR14, R4 ;  /* 0x00000000040e72ca */ /* 0x000fe200000e0000 */
[----:B------:R-:W-:Y:S01]  /*17540*/  UMOV UR12, UR8 ;  /* 0x00000008000c7c82 */ /* 0x000fe20008000000 */
[----:B------:R-:W-:Y:S01]  /*17550*/  R2UR UR15, R5 ;  /* 0x00000000050f72ca */ /* 0x000fe200000e0000 */
[----:B------:R-:W-:Y:S01]  /*17560*/  UMOV UR13, UR9 ;  /* 0x00000009000d7c82 */ /* 0x000fe20008000000 */
[----:B------:R-:W-:Y:S01]  /*17570*/  VIADD R4, R6, 0x380 ;  /* 0x0000038006047836 */ /* 0x000fe20000000000 */
[----:B------:R-:W-:Y:S01]  /*17580*/  MOV R5, 0x80000020 ;  /* 0x8000002000057802 */ /* 0x000fe20000000f00 */
[----:B------:R-:W-:Y:S02]  /*17590*/  WARPGROUP.DEPBAR.LE gsb0, 0x0 ;  /* 0x00008000000079c5 */ /* 0x000fe40000010000 */
[----:B------:R-:W-:-:S06]  /*175a0*/  WARPGROUP.ARRIVE ;  /* 0x00000000000079c5 */ /* 0x000fcc0000000000 */
[----:B------:R-:W-:Y:S01]  /*175b0*/  QGMMA.64x32x32.F32.E4M3.E4M3 R24, gdesc[UR16], R24, gsb0 ;  /* 0x00600000101879f3 */ /* 0x000fe20008000818 */
        /* <DEDUP_REMOVED lines=8> */
[----:B------:R-:W-:Y:S01]  /*17640*/  QGMMA.64x32x32.F32.E4M3.E4M3 R104, gdesc[UR8], R104, gsb0 ;  /* 0x00600000086879f3 */ /* 0x000fe20008000868 */
[----:B------:R-:W-:Y:S01]  /*17650*/  R2UR UR10, R4 ;  /* 0x00000000040a72ca */ /* 0x000fe200000e0000 */
[----:B------:R-:W-:Y:S01]  /*17660*/  VIADD R4, R6, 0x480 ;  /* 0x0000048006047836 */ /* 0x000fe20000000000 */
[----:B------:R-:W-:Y:S02]  /*17670*/  R2UR UR11, R5 ;  /* 0x00000000050b72ca */ /* 0x000fe400000e0000 */
[----:B------:R-:W-:Y:S02]  /*17680*/  MOV R5, 0x80000020 ;  /* 0x8000002000057802 */ /* 0x000fe40000000f00 */
[----:B------:R-:W-:Y:S01]  /*17690*/  R2UR UR22, R4 ;  /* 0x00000000041672ca */ /* 0x000fe200000e0000 */
[----:B------:R-:W-:Y:S01]  /*176a0*/  VIADD R4, R6, 0x302 ;  /* 0x0000030206047836 */ /* 0x000fe20000000000 */
[----:B------:R-:W-:Y:S01]  /*176b0*/  R2UR UR23, R5 ;  /* 0x00000000051772ca */ /* 0x000fe200000e0000 */
[----:B------:R-:W-:Y:S01]  /*176c0*/  IMAD.MOV.U32 R5, RZ, RZ, -0x7fffffe0 ;  /* 0x80000020ff057424 */ /* 0x000fe200078e00ff */
[----:B------:R-:W-:-:S02]  /*176d0*/  WARPGROUP.DEPBAR.LE gsb0, 0x0 ;  /* 0x00008000000079c5 */ /* 0x000fc40000010000 */
[----:B------:R-:W-:-:S06]  /*176e0*/  WARPGROUP.ARRIVE ;  /* 0x00000000000079c5 */ /* 0x000fcc0000000000 */
[----:B------:R-:W-:Y:S01]  /*176f0*/  QGMMA.64x32x32.F32.E4M3.E4M3 R88, gdesc[UR12], R88, gsb0 ;  /* 0x006000000c5879f3 */ /* 0x000fe20008000858 */
[----:B------:R-:W-:Y:S01]  /*17700*/  R2UR UR14, R10 ;  /* 0x000000000a0e72ca */ /* 0x000fe200000e0000 */
[----:B------:R-:W-:Y:S01]  /*17710*/  UIADD3 UR12, UR24, 0x202, URZ ;  /* 0x00000202180c7890 */ /* 0x000fe2000fffe03f */
[----:B------:R-:W-:Y:S01]  /*17720*/  R2UR UR15, R11 ;  /* 0x000000000b0f72ca */ /* 0x000fe200000e0000 */
[----:B------:R-:W-:Y:S01]  /*17730*/  UMOV UR13, 0x80000020 ;  /* 0x80000020000d7882 */ /* 0x000fe20000000000 */
[----:B------:R-:W-:Y:S01]  /*17740*/  IMAD.MOV.U32 R11, RZ, RZ, -0x7fffffe0 ;  /* 0x80000020ff0b7424 */ /* 0x000fe200078e00ff */
[----:B------:R-:W-:Y:S01]  /*17750*/  UMOV UR29, UR13 ;  /* 0x0000000d001d7c82 */ /* 0x000fe20008000000 */
[----:B------:R-:W-:Y:S02]  /*17760*/  IADD3 R10, R6, 0x500, RZ ;  /* 0x00000500060a7810 */ /* 0x000fe40007ffe0ff */
        /* <DEDUP_REMOVED lines=95> */
[----:B------:R-:W-:Y:S02]  /*17d60*/  WARPGROUP.DEPBAR.LE gsb0, 0x0 ;  /* 0x00008000000079c5 */ /* 0x000fe40000010000 */
[----:B------:R-:W-:-:S06]  /*17d70*/  WARPGROUP.ARRIVE ;  /* 0x00000000000079c5 */ /* 0x000fcc0000000000 */
[----:B------:R-:W-:Y:S03]  /*17d80*/  QGMMA.64x32x32.F32.E4M3.E4M3 R24, gdesc[UR32], R24, gsb0 ;  /* 0x00600000201879f3 */ /* 0x000fe60008000818 */
[----:B------:R-:W-:Y:S02]  /*17d90*/  WARPGROUP.DEPBAR.LE gsb0, 0x0 ;  /* 0x00008000000079c5 */ /* 0x000fe40000010000 */
[----:B------:R-:W-:-:S06]  /*17da0*/  WARPGROUP.ARRIVE ;  /* 0x00000000000079c5 */ /* 0x000fcc0000000000 */
[----:B------:R-:W-:Y:S01]  /*17db0*/  QGMMA.64x32x32.F32.E4M3.E4M3 R104, gdesc[UR20], R104, gsb0 ;  /* 0x00600000146879f3 */ /* 0x000fe20008000868 */
[----:B------:R-:W-:Y:S02]  /*17dc0*/  R2UR UR22, R4 ;  /* 0x00000000041672ca */ /* 0x000fe400000e0000 */
[----:B------:R-:W-:Y:S02]  /*17dd0*/  R2UR UR23, R5 ;  /* 0x00000000051772ca */ /* 0x000fe400000e0000 */
[----:B------:R-:W-:-:S05]  /*17de0*/  IADD3 R4, R223, R147, RZ ;  /* 0x00000093df047210 */ /* 0x000fca0007ffe0ff */
[----:B------:R-:W-:-:S05]  /*17df0*/  IMAD R4, R161, -0xa0, R4 ;  /* 0xffffff60a1047824 */ /* 0x000fca00078e0204 */
[C---:B------:R-:W-:Y:S02]  /*17e00*/  ISETP.GT.AND P4, PT, R4.reuse, RZ, PT ;  /* 0x000000ff0400720c */ /* 0x040fe40003f84270 */
[C---:B------:R-:W-:Y:S02]  /*17e10*/  ISETP.GT.AND P5, PT, R4.reuse, 0x1, PT ;  /* 0x000000010400780c */ /* 0x040fe40003fa4270 */
[C---:B------:R-:W-:Y:S02]  /*17e20*/  ISETP.GT.AND P2, PT, R4.reuse, 0x8, PT ;  /* 0x000000080400780c */ /* 0x040fe40003f44270 */
[C---:B------:R-:W-:Y:S02]  /*17e30*/  ISETP.GT.AND P3, PT, R4.reuse, 0x9, PT ;  /* 0x000000090400780c */ /* 0x040fe40003f64270 */
[C---:B------:R-:W-:Y:S02]  /*17e40*/  ISETP.GT.AND P6, PT, R4.reuse, 0x80, PT ;  /* 0x000000800400780c */ /* 0x040fe40003fc4270 */
[----:B------:R-:W-:-:S02]  /*17e50*/  ISETP.GT.AND P1, PT, R4, 0x81, PT ;  /* 0x000000810400780c */ /* 0x000fc40003f24270 */
[----:B------:R-:W-:-:S04]  /*17e60*/  ISETP.GT.AND P0, PT, R4, 0x88, PT ;  /* 0x000000880400780c */ /* 0x000fc80003f04270 */
[----:B------:R-:W-:Y:S01]  /*17e70*/  P2R R10, PR, RZ, 0x1 ;  /* 0x00000001ff0a7803 */ /* 0x000fe20000000000 */
[----:B------:R-:W-:Y:S02]  /*17e80*/  WARPGROUP.DEPBAR.LE gsb0, 0x0 ;  /* 0x00008000000079c5 */ /* 0x000fe40000010000 */
[----:B------:R-:W-:Y:S01]  /*17e90*/  WARPGROUP.ARRIVE ;  /* 0x00000000000079c5 */ /* 0x000fe20000000000 */
[----:B------:R-:W-:Y:S02]  /*17ea0*/  FSEL R13, R104, -INF , P4 ;  /* 0xff800000680d7808 */ /* 0x000fe40002000000 */
[----:B------:R-:W-:Y:S02]  /*17eb0*/  FSEL R105, R105, -INF , P5 ;  /* 0xff80000069697808 */ /* 0x000fe40002800000 */
[----:B------:R-:W-:Y:S01]  /*17ec0*/  FSEL R79, R108, -INF , P2 ;  /* 0xff8000006c4f7808 */ /* 0x000fe20001000000 */
[----:B------:R-:W-:Y:S01]  /*17ed0*/  QGMMA.64x32x32.F32.E4M3.E4M3 R88, gdesc[UR20], R88, gsb0 ;  /* 0x00600000145879f3 */ /* 0x000fe20008000858 */
[----:B------:R-:W-:-:S02]  /*17ee0*/  R2UR UR22, R8 ;  /* 0x00000000081672ca */ /* 0x000fc400000e0000 */
[----:B------:R-:W-:Y:S02]  /*17ef0*/  R2UR UR23, R9 ;  /* 0x00000000091772ca */ /* 0x000fe400000e0000 */
        /* <DEDUP_REMOVED lines=18> */
[----:B------:R-:W-:Y:S02]  /*18020*/  FSEL R117, R117, -INF , P3 ;  /* 0xff80000075757808 */ /* 0x000fe40001800000 */
[----:B------:R-:W-:Y:S02]  /*18030*/  ISETP.GT.AND P5, PT, R4, 0x20, PT ;  /* 0x000000200400780c */ /* 0x000fe40003fa4270 */
[----:B------:R-:W-:Y:S02]  /*18040*/  FMNMX.FTZ R8, R83, R8, !PT ;  /* 0x0000000853087209 */ /* 0x000fe40007810000 */
[----:B------:R-:W-:Y:S02]  /*18050*/  FSEL R9, R114, -INF , P4 ;  /* 0xff80000072097808 */ /* 0x000fe40002000000 */
[----:B------:R-:W-:-:S02]  /*18060*/  ISETP.GT.AND P4, PT, R4, 0x21, PT ;  /* 0x000000210400780c */ /* 0x000fc40003f84270 */
[----:B------:R-:W-:Y:S02]  /*18070*/  FMNMX.FTZ R8, R117, R8, !PT ;  /* 0x0000000875087209 */ /* 0x000fe40007810000 */
[----:B------:R-:W-:Y:S02]  /*18080*/  FSEL R119, R119, -INF , P3 ;  /* 0xff80000077777808 */ /* 0x000fe40001800000 */
[----:B------:R-:W-:Y:S02]  /*18090*/  ISETP.GT.AND P3, PT, R4, 0x28, PT ;  /* 0x000000280400780c */ /* 0x000fe40003f64270 */
[----:B------:R-:W-:Y:S02]  /*180a0*/  FSEL R15, R118, -INF , P2 ;  /* 0xff800000760f7808 */ /* 0x000fe40001000000 */
[----:B------:R-:W-:Y:S01]  /*180b0*/  ISETP.GT.AND P2, PT, R4, 0x29, PT ;  /* 0x000000290400780c */ /* 0x000fe20003f44270 */
[----:B------:R-:W-:Y:S02]  /*180c0*/  WARPGROUP.DEPBAR.LE gsb0, 0x0 ;  /* 0x00008000000079c5 */ /* 0x000fe40000010000 */
[----:B------:R-:W-:Y:S01]  /*180d0*/  WARPGROUP.ARRIVE ;  /* 0x00000000000079c5 */ /* 0x000fe20000000000 */
[----:B------:R-:W-:-:S02]  /*180e0*/  FSEL R149, R88, -INF , P5 ;  /* 0xff80000058957808 */ /* 0x000fc40002800000 */
[----:B------:R-:W-:Y:S02]  /*180f0*/  FSEL R133, R89, -INF , P4 ;  /* 0xff80000059857808 */ /* 0x000fe40002000000 */
[----:B------:R-:W-:Y:S01]  /*18100*/  FMNMX.FTZ R8, R149, R8, !PT ;  /* 0x0000000895087209 */ /* 0x000fe20007810000 */
[----:B------:R-:W-:Y:S01]  /*18110*/  QGMMA.64x32x32.F32.E4M3.E4M3 R56, gdesc[UR20], R56, gsb0 ;  /* 0x00600000143879f3 */ /* 0x000fe20008000838 */
[----:B------:R-:W-:Y:S02]  /*18120*/  R2UR UR22, R72 ;  /* 0x00000000481672ca */ /* 0x000fe400000e0000 */
[----:B------:R-:W-:Y:S02]  /*18130*/  R2UR UR23, R73 ;  /* 0x00000000491772ca */ /* 0x000fe400000e0000 */
[----:B------:R-:W-:Y:S02]  /*18140*/  FSEL R123, R92, -INF , P3 ;  /* 0xff8000005c7b7808 */ /* 0x000fe40001800000 */
[----:B------:R-:W-:-:S02]  /*18150*/  FMNMX.FTZ R8, R133, R8, !PT ;  /* 0x0000000885087209 */ /* 0x000fc40007810000 */
[----:B------:R-:W-:Y:S02]  /*18160*/  FSEL R21, R90, -INF , P5 ;  /* 0xff8000005a157808 */ /* 0x000fe40002800000 */
[C---:B------:R-:W-:Y:S02]  /*18170*/  ISETP.GT.AND P5, PT, R4.reuse, 0x30, PT ;  /* 0x000000300400780c */ /* 0x040fe40003fa4270 */
        /* <DEDUP_REMOVED lines=20> */
[----:B------:R-:W-:Y:S02]  /*182c0*/  FMNMX.FTZ R8, R137, R8, !PT ;  /* 0x0000000889087209 */ /* 0x000fe40007810000 */
[----:B------:R-:W-:-:S02]  /*182d0*/  FSEL R77, R102, -INF , P3 ;  /* 0xff800000664d7808 */ /* 0x000fc40001800000 */
[----:B------:R-:W-:Y:S02]  /*182e0*/  ISETP.GT.AND P3, PT, R4, 0x48, PT ;  /* 0x000000480400780c */ /* 0x000fe40003f64270 */
[----:B------:R-:W-:Y:S01]  /*182f0*/  FSEL R103, R103, -INF , P2 ;  /* 0xff80000067677808 */ /* 0x000fe20001000000 */
[----:B------:R-:W-:Y:S02]  /*18300*/  WARPGROUP.DEPBAR.LE gsb0, 0x0 ;  /* 0x00008000000079c5 */ /* 0x000fe40000010000 */
[----:B------:R-:W-:Y:S01]  /*18310*/  WARPGROUP.ARRIVE ;  /* 0x00000000000079c5 */ /* 0x000fe20000000000 */
[----:B------:R-:W-:Y:S02]  /*18320*/  FSEL R127, R56, -INF , P5 ;  /* 0xff800000387f7808 */ /* 0x000fe40002800000 */
[----:B------:R-:W-:Y:S02]  /*18330*/  FSEL R101, R57, -INF , P4 ;  /* 0xff80000039657808 */ /* 0x000fe40002000000 */
[----:B------:R-:W-:Y:S01]  /*18340*/  FMNMX.FTZ R8, R127, R8, !PT ;  /* 0x000000087f087209 */ /* 0x000fe20007810000 */
[----:B------:R-:W-:Y:S01]  /*18350*/  QGMMA.64x32x32.F32.E4M3.E4M3 R40, gdesc[UR20], R40, gsb0 ;  /* 0x00600000142879f3 */ /* 0x000fe20008000828 */
        /* <DEDUP_REMOVED lines=25> */
[----:B------:R-:W-:Y:S02]  /*184f0*/  FMNMX.FTZ R8, R135, R8, !PT ;  /* 0x0000000887087209 */ /* 0x000fe40007810000 */
[----:B------:R-:W-:Y:S02]  /*18500*/  FSEL R69, R70, -INF , P3 ;  /* 0xff80000046457808 */ /* 0x000fe40001800000 */
[C---:B------:R-:W-:Y:S02]  /*18510*/  ISETP.GT.AND P3, PT, R4.reuse, 0x68, PT ;  /* 0x000000680400780c */ /* 0x040fe40003f64270 */
        /* <DEDUP_REMOVED lines=27> */
[----:B------:R-:W-:Y:S02]  /*186d0*/  FMNMX.FTZ R8, R157, R8, !PT ;  /* 0x000000089d087209 */ /* 0x000fe40007810000 */
[----:B------:R-:W-:Y:S02]  /*186e0*/  FSEL R55, R55, -INF , P2 ;  /* 0xff80000037377808 */ /* 0x000fe40001000000 */
[----:B------:R-:W-:-:S02]  /*186f0*/  FMNMX.FTZ R8, R159, R8, !PT ;  /* 0x000000089f087209 */ /* 0x000fc40007810000 */
[----:B------:R-:W-:Y:S02]  /*18700*/  ISETP.GT.AND P2, PT, R4, 0x89, PT ;  /* 0x000000890400780c */ /* 0x000fe40003f44270 */
[----:B------:R-:W-:Y:S02]  /*18710*/  FSEL R53, R54, -INF , P3 ;  /* 0xff80000036357808 */ /* 0x000fe40001800000 */
[C---:B------:R-:W-:Y:S02]  /*18720*/  ISETP.GT.AND P3, PT, R4.reuse, 0x90, PT ;  /* 0x000000900400780c */ /* 0x040fe40003f64270 */
[----:B------:R-:W-:Y:S02]  /*18730*/  FSEL R51, R51, -INF , P4 ;  /* 0xff80000033337808 */ /* 0x000fe40002000000 */
[----:B------:R-:W-:Y:S02]  /*18740*/  ISETP.GT.AND P4, PT, R4, 0x91, PT ;  /* 0x000000910400780c */ /* 0x000fe40003f84270 */
[----:B------:R-:W-:-:S02]  /*18750*/  FSEL R49, R50, -INF , P5 ;  /* 0xff80000032317808 */ /* 0x000fc40002800000 */
[----:B------:R-:W-:Y:S01]  /*18760*/  ISETP.GT.AND P5, PT, R4, 0x98, PT ;  /* 0x000000980400780c */ /* 0x000fe20003fa4270 */
[----:B------:R-:W-:Y:S02]  /*18770*/  WARPGROUP.DEPBAR.LE gsb0, 0x0 ;  /* 0x00008000000079c5 */ /* 0x000fe40000010000 */
[----:B------:R-:W-:Y:S02]  /*18780*/  FSEL R163, R24, -INF , P6 ;  /* 0xff80000018a37808 */ /* 0x000fe40003000000 */
[----:B------:R-:W-:Y:S02]  /*18790*/  FSEL R165, R25, -INF , P1 ;  /* 0xff80000019a57808 */ /* 0x000fe40000800000 */
[----:B------:R-:W-:Y:S02]  /*187a0*/  FMNMX.FTZ R8, R163, R8, !PT ;  /* 0x00000008a3087209 */ /* 0x000fe40007810000 */
[----:B------:R-:W-:Y:S02]  /*187b0*/  FSEL R167, R28, -INF , P0 ;  /* 0xff8000001ca77808 */ /* 0x000fe40000000000 */
[----:B------:R-:W-:-:S02]  /*187c0*/  FMNMX.FTZ R8, R165, R8, !PT ;  /* 0x00000008a5087209 */ /* 0x000fc40007810000 */
[----:B------:R-:W-:Y:S02]  /*187d0*/  FSEL R177, R29, -INF , P2 ;  /* 0xff8000001db17808 */ /* 0x000fe40001000000 */
[----:B------:R-:W-:Y:S02]  /*187e0*/  FMNMX.FTZ R8, R167, R8, !PT ;  /* 0x00000008a7087209 */ /* 0x000fe40007810000 */
[----:B------:R-:W-:Y:S02]  /*187f0*/  FSEL R179, R32, -INF , P3 ;  /* 0xff80000020b37808 */ /* 0x000fe40001800000 */
[----:B------:R-:W-:Y:S02]  /*18800*/  FMNMX.FTZ R8, R177, R8, !PT ;  /* 0x00000008b1087209 */ /* 0x000fe40007810000 */
[----:B------:R-:W-:Y:S02]  /*18810*/  FSEL R183, R33, -INF , P4 ;  /* 0xff80000021b77808 */ /* 0x000fe40002000000 */
[----:B------:R-:W-:-:S02]  /*18820*/  FMNMX.FTZ R8, R179, R8, !PT ;  /* 0x00000008b3087209 */ /* 0x000fc40007810000 */
[----:B------:R-:W-:Y:S02]  /*18830*/  FSEL R181, R36, -INF , P5 ;  /* 0xff80000024b57808 */ /* 0x000fe40002800000 */
[----:B------:R-:W-:Y:S02]  /*18840*/  FMNMX.FTZ R8, R183, R8, !PT ;  /* 0x00000008b7087209 */ /* 0x000fe40007810000 */
[----:B------:R-:W-:Y:S02]  /*18850*/  ISETP.GT.AND P6, PT, R4, 0x99, PT ;  /* 0x000000990400780c */ /* 0x000fe40003fc4270 */
[----:B------:R-:W-:Y:S02]  /*18860*/  FMNMX.FTZ R8, R181, R8, !PT ;  /* 0x00000008b5087209 */ /* 0x000fe40007810000 */
[----:B------:R-:W-:Y:S02]  /*18870*/  FSEL R185, R37, -INF , P6 ;  /* 0xff80000025b97808 */ /* 0x000fe40003000000 */
[----:B------:R-:W-:-:S02]  /*18880*/  P2R R24, PR, RZ, 0x2 ;  /* 0x00000002ff187803 */ /* 0x000fc40000000000 */
[----:B------:R-:W-:Y:S02]  /*18890*/  FMNMX.FTZ R8, R185, R8, !PT ;  /* 0x00000008b9087209 */ /* 0x000fe40007810000 */
[----:B------:R-:W-:Y:S02]  /*188a0*/  ISETP.GT.AND P1, PT, R4, 0x80, PT ;  /* 0x000000800400780c */ /* 0x000fe40003f24270 */
[----:B------:R-:W-:Y:S01]  /*188b0*/  FSEL R31, R31, -INF , P2 ;  /* 0xff8000001f1f7808 */ /* 0x000fe20001000000 */
[----:B------:R-:W1:Y:S01]  /*188c0*/  SHFL.BFLY PT, R11, R8, 0x2, 0x1f ;  /* 0x0c401f00080b7f89 */ /* 0x000e6200000e0000 */
[----:B------:R-:W-:Y:S02]  /*188d0*/  FSEL R25, R26, -INF , P1 ;  /* 0xff8000001a197808 */ /* 0x000fe40000800000 */
[----:B------:R-:W-:Y:S02]  /*188e0*/  ISETP.NE.AND P1, PT, R24, RZ, PT ;  /* 0x000000ff1800720c */ /* 0x000fe40003f25270 */
[----:B------:R-:W-:-:S02]  /*188f0*/  FSEL R35, R35, -INF , P4 ;  /* 0xff80000023237808 */ /* 0x000fc40002000000 */
[----:B------:R-:W-:Y:S02]  /*18900*/  FSEL R27, R27, -INF , P1 ;  /* 0xff8000001b1b7808 */ /* 0x000fe40000800000 */
[----:B------:R-:W-:Y:S02]  /*18910*/  ISETP.NE.AND P1, PT, R20, RZ, PT ;  /* 0x000000ff1400720c */ /* 0x000fe40003f25270 */
[----:B-1----:R-:W-:-:S05]  /*18920*/  FMNMX.FTZ R6, R8, R11, !PT ;  /* 0x0000000b08067209 */ /* 0x002fca0007810000 */
[----:B------:R-:W1:Y:S02]  /*18930*/  SHFL.BFLY PT, R11, R6, 0x1, 0x1f ;  /* 0x0c201f00060b7f89 */ /* 0x000e6400000e0000 */
[----:B-1----:R-:W-:-:S04]  /*18940*/  FMNMX.FTZ R11, R6, R11, !PT ;  /* 0x0000000b060b7209 */ /* 0x002fc80007810000 */
[----:B------:R-:W-:Y:S01]  /*18950*/  FSETP.NEU.FTZ.AND P0, PT, R11, -INF , PT ;  /* 0xff8000000b00780b */ /* 0x000fe20003f1d000 */
[----:B------:R-:W-:-:S05]  /*18960*/  FFMA.FTZ R14, R2, R11, -8 ;  /* 0xc1000000020e7423 */ /* 0x000fca000001000b */
[----:B------:R-:W-:Y:S02]  /*18970*/  FSEL R14, R14, RZ, P0 ;  /* 0x000000ff0e0e7208 */ /* 0x000fe40000000000 */
[----:B------:R-:W-:-:S03]  /*18980*/  ISETP.NE.AND P0, PT, R10, RZ, PT ;  /* 0x000000ff0a00720c */ /* 0x000fc60003f05270 */
[--C-:B------:R-:W-:Y:S01]  /*18990*/  FFMA.FTZ R97, R2, R97, -R14.reuse ;  /* 0x0000006102617223 */ /* 0x100fe2000001080e */
[----:B------:R-:W-:Y:S01]  /*189a0*/  FSEL R29, R30, -INF , P0 ;  /* 0xff8000001e1d7808 */ /* 0x000fe20000000000 */
[--C-:B------:R-:W-:Y:S01]  /*189b0*/  FFMA.FTZ R4, R2, R13, -R14.reuse ;  /* 0x0000000d02047223 */ /* 0x100fe2000001080e */
[----:B------:R-:W-:Y:S01]  /*189c0*/  ISETP.NE.AND P0, PT, R12, RZ, PT ;  /* 0x000000ff0c00720c */ /* 0x000fe20003f05270 */
[C-C-:B------:R-:W-:Y:S01]  /*189d0*/  FFMA.FTZ R8, R2.reuse, R81, -R14.reuse ;  /* 0x0000005102087223 */ /* 0x140fe2000001080e */
[----:B------:R-:W-:Y:S01]  /*189e0*/  FMNMX.FTZ R12, R5, R107, !PT ;  /* 0x0000006b050c7209 */ /* 0x000fe20007810000 */
[C-C-:B------:R-:W-:Y:S01]  /*189f0*/  FFMA.FTZ R13, R2.reuse, R85, -R14.reuse ;  /* 0x00000055020d7223 */ /* 0x140fe2000001080e */
[----:B------:R-:W-:-:S01]  /*18a00*/  FFMA.FTZ R81, R2, R117, -R14 ;  /* 0x0000007502517223 */ /* 0x000fc2000001080e */
[----:B------:R-:W-:Y:S01]  /*18a10*/  FSEL R117, R38, -INF , P5 ;  /* 0xff80000026757808 */ /* 0x000fe20002800000 */
[----:B------:R-:W-:-:S01]  /*18a20*/  FFMA.FTZ R85, R2, R121, -R14 ;  /* 0x0000007902557223 */ /* 0x000fc2000001080e */
[----:B------:R-:W-:Y:S01]  /*18a30*/  FMNMX.FTZ R12, R7, R12, !PT ;  /* 0x0000000c070c7209 */ /* 0x000fe20007810000 */
[----:B------:R-:W-:-:S01]  /*18a40*/  FFMA.FTZ R123, R2, R123, -R14 ;  /* 0x0000007b027b7223 */ /* 0x000fc2000001080e */
[----:B------:R-:W-:Y:S01]  /*18a50*/  FSEL R121, R39, -INF , P6 ;  /* 0xff80000027797808 */ /* 0x000fe20003000000 */
[----:B------:R-:W-:-:S01]  /*18a60*/  FFMA.FTZ R131, R2, R131, -R14 ;  /* 0x0000008302837223 */ /* 0x000fc2000001080e */
[----:B------:R-:W-:Y:S01]  /*18a70*/  FMNMX.FTZ R20, R111, R12, !PT ;  /* 0x0000000c6f147209 */ /* 0x000fe20007810000 */
[----:B------:R-:W-:-:S01]  /*18a80*/  FFMA.FTZ R125, R2, R125, -R14 ;  /* 0x0000007d027d7223 */ /* 0x000fc2000001080e */
[C-C-:B------:R-:W-:Y:S01]  /*18a90*/  FFMA.FTZ R127, R2.reuse, R127, -R14.reuse ;  /* 0x0000007f027f7223 */ /* 0x140fe2000001080e */
        /* <DEDUP_REMOVED lines=15> */
[----:B------:R1:W-:Y:S01]  /*18b90*/  MUFU.EX2 R20, R123 ;  /* 0x0000007b00147308 */ /* 0x0003e20000000800 */
        /* <DEDUP_REMOVED lines=8> */
[----:B-1----:R-:W-:-:S01]  /*18c20*/  FFMA.FTZ R123, R2, R151, -R14 ;  /* 0x00000097027b7223 */ /* 0x002fc2000001080e */
[----:B------:R-:W-:Y:S01]  /*18c30*/  FMNMX.FTZ R24, R73, R24, !PT ;  /* 0x0000001849187209 */ /* 0x000fe20007810000 */
[----:B------:R-:W-:-:S01]  /*18c40*/  FFMA.FTZ R48, R2, R179, -R14 ;  /* 0x000000b302307223 */ /* 0x000fc2000001080e */
[----:B------:R-:W-:Y:S01]  /*18c50*/  FFMA.FTZ R133, R2, R183, -R14 ;  /* 0x000000b702857223 */ /* 0x000fe2000001080e */
[----:B------:R-:W-:Y:S01]  /*18c60*/  MUFU.EX2 R4, R4 ;  /* 0x0000000400047308 */ /* 0x000fe20000000800 */
[----:B------:R-:W-:-:S04]  /*18c70*/  FMNMX.FTZ R26, R95, R24, !PT ;  /* 0x000000185f1a7209 */ /* 0x000fc80007810000 */
[----:B------:R-:W-:-:S03]  /*18c80*/  FMNMX.FTZ R26, R75, R26, !PT ;  /* 0x0000001a4b1a7209 */ /* 0x000fc60007810000 */
[----:B------:R1:W-:Y:S01]  /*18c90*/  MUFU.EX2 R24, R131 ;  /* 0x0000008300187308 */ /* 0x0003e20000000800 */
[----:B------:R-:W-:-:S04]  /*18ca0*/  FMNMX.FTZ R26, R99, R26, !PT ;  /* 0x0000001a631a7209 */ /* 0x000fc80007810000 */
[----:B------:R-:W-:-:S03]  /*18cb0*/  FMNMX.FTZ R26, R77, R26, !PT ;  /* 0x0000001a4d1a7209 */ /* 0x000fc60007810000 */
[----:B------:R-:W-:Y:S01]  /*18cc0*/  MUFU.EX2 R33, R33 ;  /* 0x0000002100217308 */ /* 0x000fe20000000800 */
[----:B------:R-:W-:Y:S01]  /*18cd0*/  FMNMX.FTZ R28, R103, R26, !PT ;  /* 0x0000001a671c7209 */ /* 0x000fe20007810000 */
[----:B-1----:R-:W-:-:S03]  /*18ce0*/  FFMA.FTZ R131, R2, R177, -R14 ;  /* 0x000000b102837223 */ /* 0x002fc6000001080e */
        /* <DEDUP_REMOVED lines=11> */
[----:B------:R-:W2:Y:S01]  /*18da0*/  MUFU.EX2 R37, R37 ;  /* 0x0000002500257308 */ /* 0x000ea20000000800 */
        /* <DEDUP_REMOVED lines=8> */
[C-C-:B-1----:R-:W-:Y:S01]  /*18e30*/  FFMA.FTZ R13, R2.reuse, R89, -R14.reuse ;  /* 0x00000059020d7223 */ /* 0x142fe2000001080e */
[----:B------:R-:W-:-:S01]  /*18e40*/  FFMA.FTZ R89, R2, R135, -R14 ;  /* 0x0000008702597223 */ /* 0x000fc2000001080e */
[----:B------:R-:W-:Y:S01]  /*18e50*/  FFMA.FTZ R135, R2, R185, -R14 ;  /* 0x000000b902877223 */ /* 0x000fe2000001080e */
[----:B------:R-:W-:Y:S02]  /*18e60*/  FMNMX.FTZ R36, R49, R36, !PT ;  /* 0x0000002431247209 */ /* 0x000fe40007810000 */
[----:B--2---:R-:W-:Y:S01]  /*18e70*/  F2FP.SATFINITE.E4M3.F32.PACK_AB_MERGE_C R176, R37, R6, RZ ;  /* 0x0000000625b0723e */ /* 0x004fe200048070ff */
[----:B------:R1:W-:Y:S01]  /*18e80*/  MUFU.EX2 R32, R97 ;  /* 0x0000006100207308 */ /* 0x0003e20000000800 */
[----:B------:R-:W-:Y:S02]  /*18e90*/  FMNMX.FTZ R36, R51, R36, !PT ;  /* 0x0000002433247209 */ /* 0x000fe40007810000 */
[----:B------:R-:W-:-:S02]  /*18ea0*/  F2FP.SATFINITE.E4M3.F32.PACK_AB_MERGE_C R176, R33, R4, R176 ;  /* 0x0000000421b0723e */ /* 0x000fc400048070b0 */
[----:B------:R-:W-:-:S03]  /*18eb0*/  FMNMX.FTZ R36, R53, R36, !PT ;  /* 0x0000002435247209 */ /* 0x000fc60007810000 */
[----:B------:R-:W-:Y:S01]  /*18ec0*/  MUFU.EX2 R79, R79 ;  /* 0x0000004f004f7308 */ /* 0x000fe20000000800 */
[----:B------:R-:W-:Y:S02]  /*18ed0*/  FMNMX.FTZ R40, R55, R36, !PT ;  /* 0x0000002437287209 */ /* 0x000fe40007810000 */
[----:B-1----:R-:W-:Y:S01]  /*18ee0*/  FSEL R97, R34, -INF , P3 ;  /* 0xff80000022617808 */ /* 0x002fe20001800000 */
[----:B------:R-:W-:-:S01]  /*18ef0*/  FFMA.FTZ R34, R2, R141, -R14 ;  /* 0x0000008d02227223 */ /* 0x000fc2000001080e */
[----:B------:R-:W-:-:S03]  /*18f00*/  FMNMX.FTZ R40, R25, R40, !PT ;  /* 0x0000002819287209 */ /* 0x000fc60007810000 */
[----:B------:R1:W-:Y:S01]  /*18f10*/  MUFU.EX2 R36, R13 ;  /* 0x0000000d00247308 */ /* 0x0003e20000000800 */
[----:B------:R-:W-:-:S04]  /*18f20*/  FMNMX.FTZ R40, R27, R40, !PT ;  /* 0x000000281b287209 */ /* 0x000fc80007810000 */
[----:B------:R-:W-:-:S03]  /*18f30*/  FMNMX.FTZ R40, R29, R40, !PT ;  /* 0x000000281d287209 */ /* 0x000fc60007810000 */
[----:B------:R-:W-:Y:S01]  /*18f40*/  MUFU.EX2 R10, R10 ;  /* 0x0000000a000a7308 */ /* 0x000fe20000000800 */
[----:B------:R-:W-:-:S04]  /*18f50*/  FMNMX.FTZ R40, R31, R40, !PT ;  /* 0x000000281f287209 */ /* 0x000fc80007810000 */
[----:B------:R-:W-:-:S03]  /*18f60*/  FMNMX.FTZ R40, R97, R40, !PT ;  /* 0x0000002861287209 */ /* 0x000fc60007810000 */
[----:B------:R-:W2:Y:S01]  /*18f70*/  MUFU.EX2 R81, R81 ;  /* 0x0000005100517308 */ /* 0x000ea20000000800 */
[----:B------:R-:W-:-:S04]  /*18f80*/  FMNMX.FTZ R40, R35, R40, !PT ;  /* 0x0000002823287209 */ /* 0x000fc80007810000 */
[----:B------:R-:W-:-:S03]  /*18f90*/  FMNMX.FTZ R40, R117, R40, !PT ;  /* 0x0000002875287209 */ /* 0x000fc60007810000 */
[----:B------:R-:W-:Y:S01]  /*18fa0*/  MUFU.EX2 R12, R149 ;  /* 0x00000095000c7308 */ /* 0x000fe20000000800 */
[----:B-1----:R-:W-:Y:S01]  /*18fb0*/  FMNMX.FTZ R13, R121, R40, !PT ;  /* 0x00000028790d7209 */ /* 0x002fe20007810000 */
[----:B------:R-:W-:-:S04]  /*18fc0*/  FFMA.FTZ R40, R2, R153, -R14 ;  /* 0x0000009902287223 */ /* 0x000fc8000001080e */
[----:B------:R-:W1:Y:S02]  /*18fd0*/  SHFL.BFLY PT, R44, R13, 0x2, 0x1f ;  /* 0x0c401f000d2c7f89 */ /* 0x000e6400000e0000 */
[----:B------:R-:W-:Y:S01]  /*18fe0*/  MUFU.EX2 R83, R83 ;  /* 0x0000005300537308 */ /* 0x000fe20000000800 */
[----:B--2---:R-:W-:-:S04]  /*18ff0*/  F2FP.SATFINITE.E4M3.F32.PACK_AB_MERGE_C R178, R81, R10, RZ ;  /* 0x0000000a51b2723e */ /* 0x004fc800048070ff */
[----:B------:R-:W-:-:S03]  /*19000*/  F2FP.SATFINITE.E4M3.F32.PACK_AB_MERGE_C R178, R79, R8, R178 ;  /* 0x000000084fb2723e */ /* 0x000fc600048070b2 */
[----:B------:R-:W2:Y:S08]  /*19010*/  MUFU.EX2 R105, R105 ;  /* 0x0000006900697308 */ /* 0x000eb00000000800 */
[----:B------:R-:W-:Y:S01]  /*19020*/  MUFU.EX2 R109, R109 ;  /* 0x0000006d006d7308 */ /* 0x000fe20000000800 */
[----:B-1----:R-:W-:Y:S01]  /*19030*/  FMNMX.FTZ R50, R13, R44, !PT ;  /* 0x0000002c0d327209 */ /* 0x002fe20007810000 */
[----:B------:R-:W-:-:S06]  /*19040*/  FFMA.FTZ R44, R2, R163, -R14 ;  /* 0x000000a3022c7223 */ /* 0x000fcc000001080e */
[----:B------:R-:W1:Y:S01]  /*19050*/  MUFU.EX2 R113, R113 ;  /* 0x0000007100717308 */ /* 0x000e620000000800 */
[----:B--2---:R-:W-:Y:S01]  /*19060*/  F2FP.SATFINITE.E4M3.F32.PACK_AB_MERGE_C R180, R105, R20, RZ ;  /* 0x0000001469b4723e */ /* 0x004fe200048070ff */
[----:B------:R-:W2:Y:S03]  /*19070*/  SHFL.BFLY PT, R13, R50, 0x1, 0x1f ;  /* 0x0c201f00320d7f89 */ /* 0x000ea600000e0000 */
[----:B------:R-:W-:-:S03]  /*19080*/  F2FP.SATFINITE.E4M3.F32.PACK_AB_MERGE_C R180, R83, R12, R180 ;  /* 0x0000000c53b4723e */ /* 0x000fc600048070b4 */
[----:B------:R-:W-:Y:S08]  /*19090*/  MUFU.EX2 R101, R101 ;  /* 0x0000006500657308 */ /* 0x000ff00000000800 */
[----:B------:R-:W-:Y:S01]  /*190a0*/  MUFU.EX2 R85, R85 ;  /* 0x0000005500557308 */ /* 0x000fe20000000800 */
[----:B-1----:R-:W-:-:S04]  /*190b0*/  F2FP.SATFINITE.E4M3.F32.PACK_AB_MERGE_C R182, R113, R26, RZ ;  /* 0x0000001a71b6723e */ /* 0x002fc800048070ff */
[----:B------:R-:W-:-:S03]  /*190c0*/  F2FP.SATFINITE.E4M3.F32.PACK_AB_MERGE_C R182, R109, R24, R182 ;  /* 0x000000186db6723e */ /* 0x000fc600048070b6 */
[----:B------:R-:W-:Y:S01]  /*190d0*/  MUFU.EX2 R93, R93 ;  /* 0x0000005d005d7308 */ /* 0x000fe20000000800 */
[----:B--2---:R-:W-:Y:S01]  /*190e0*/  FMNMX.FTZ R13, R50, R13, !PT ;  /* 0x0000000d320d7209 */ /* 0x004fe20007810000 */
[----:B------:R-:W-:-:S03]  /*190f0*/  FFMA.FTZ R50, R2, R181, -R14 ;  /* 0x000000b502327223 */ /* 0x000fc6000001080e */
[----:B------:R-:W-:Y:S01]  /*19100*/  FSETP.NEU.FTZ.AND P2, PT, R13, -INF , PT ;  /* 0xff8000000d00780b */ /* 0x000fe20003f5d000 */
[----:B------:R-:W-:-:S02]  /*19110*/  FFMA.FTZ R54, R2, R13, -8 ;  /* 0xc100000002367423 */ /* 0x000fc4000001000d */
[----:B------:R-:W-:Y:S03]  /*19120*/  MUFU.EX2 R89, R89 ;  /* 0x0000005900597308 */ /* 0x000fe60000000800 */
[----:B------:R-:W-:Y:S02]  /*19130*/  FSEL R54, R54, RZ, P2 ;  /* 0x000000ff36367208 */ /* 0x000fe40001000000 */
[----:B------:R-:W-:-:S03]  /*19140*/  ISETP.GE.AND P2, PT, R147, 0xa1, PT ;  /* 0x000000a19300780c */ /* 0x000fc60003f46270 */
[----:B------:R-:W-:Y:S01]  /*19150*/  MUFU.EX2 R34, R34 ;  /* 0x0000002200227308 */ /* 0x000fe20000000800 */
[----:B------:R-:W-:-:S01]  /*19160*/  FFMA.FTZ R5, R2, R5, -R54 ;  /* 0x0000000502057223 */ /* 0x000fc20000010836 */
[C-C-:B------:R-:W-:Y:S01]  /*19170*/  FFMA.FTZ R14, R2.reuse, R107, -R54.reuse ;  /* 0x0000006b020e7223 */ /* 0x140fe20000010836 */
[----:B------:R-:W-:-:S01]  /*19180*/  FFMA.FTZ R56, R2, R7, -R54 ;  /* 0x0000000702387223 */ /* 0x000fc20000010836 */
[C-C-:B------:R-:W-:Y:S01]  /*19190*/  FFMA.FTZ R107, R2.reuse, R111, -R54.reuse ;  /* 0x0000006f026b7223 */ /* 0x140fe20000010836 */
[----:B------:R-:W-:-:S01]  /*191a0*/  FFMA.FTZ R7, R2, R9, -R54 ;  /* 0x0000000902077223 */ /* 0x000fc20000010836 */
[C-C-:B------:R-:W-:Y:S01]  /*191b0*/  FFMA.FTZ R52, R2.reuse, R115, -R54.reuse ;  /* 0x0000007302347223 */ /* 0x140fe20000010836 */
[----:B------:R-:W-:-:S01]  /*191c0*/  FFMA.FTZ R66, R2, R15, -R54 ;  /* 0x0000000f02427223 */ /* 0x000fc20000010836 */
[----:B------:R-:W-:Y:S01]  /*191d0*/  MUFU.EX2 R5, R5 ;  /* 0x0000000500057308 */ /* 0x000fe20000000800 */
[----:B------:R-:W-:-:S01]  /*191e0*/  FFMA.FTZ R9, R2, R21, -R54 ;  /* 0x0000001502097223 */ /* 0x000fc20000010836 */
[C-C-:B------:R-:W-:Y:S01]  /*191f0*/  FFMA.FTZ R21, R2.reuse, R57, -R54.reuse ;  /* 0x0000003902157223 */ /* 0x140fe20000010836 */
[----:B------:R-:W-:-:S01]  /*19200*/  FFMA.FTZ R62, R2, R59, -R54 ;  /* 0x0000003b023e7223 */ /* 0x000fc20000010836 */
[----:B------:R-:W-:Y:S01]  /*19210*/  FFMA.FTZ R57, R2, R65, -R54 ;  /* 0x0000004102397223 */ /* 0x000fe20000010836 */
[----:B------:R-:W-:-:S01]  /*19220*/  FADD.FTZ R59, R4, R33 ;  /* 0x00000021043b7221 */ /* 0x000fc20000010000 */
[C-C-:B------:R-:W-:Y:S01]  /*19230*/  FFMA.FTZ R111, R2.reuse, R119, -R54.reuse ;  /* 0x00000077026f7223 */ /* 0x140fe20000010836 */
[----:B------:R-:W-:-:S01]  /*19240*/  FFMA.FTZ R63, R2, R63, -R54 ;  /* 0x0000003f023f7223 */ /* 0x000fc20000010836 */
[----:B------:R-:W1:Y:S01]  /*19250*/  MUFU.EX2 R14, R14 ;  /* 0x0000000e000e7308 */ /* 0x000e620000000800 */
[----:B------:R-:W-:-:S01]  /*19260*/  FADD.FTZ R68, R6, R59 ;  /* 0x0000003b06447221 */ /* 0x000fc20000010000 */
[C-C-:B------:R-:W-:Y:S01]  /*19270*/  FFMA.FTZ R58, R2.reuse, R91, -R54.reuse ;  /* 0x0000005b023a7223 */ /* 0x140fe20000010836 */
[----:B------:R-:W-:-:S01]  /*19280*/  FFMA.FTZ R59, R2, R41, -R54 ;  /* 0x00000029023b7223 */ /* 0x000fc20000010836 */
[----:B------:R-:W-:Y:S01]  /*19290*/  FFMA.FTZ R70, R2, R73, -R54 ;  /* 0x0000004902467223 */ /* 0x000fe20000010836 */
[----:B------:R-:W-:-:S02]  /*192a0*/  @!P1 VIADD R41, R3, 0x29840 ;  /* 0x0002984003299836 */ /* 0x000fc40000000000 */
[C-C-:B------:R-:W-:Y:S01]  /*192b0*/  FFMA.FTZ R95, R2.reuse, R95, -R54.reuse ;  /* 0x0000005f025f7223 */ /* 0x140fe20000010836 */
[----:B------:R-:W-:-:S01]  /*192c0*/  FFMA.FTZ R15, R2, R75, -R54 ;  /* 0x0000004b020f7223 */ /* 0x000fc20000010836 */
[----:B------:R-:W2:Y:S01]  /*192d0*/  MUFU.EX2 R56, R56 ;  /* 0x0000003800387308 */ /* 0x000ea20000000800 */
[----:B------:R-:W-:-:S01]  /*192e0*/  FFMA.FTZ R60, R2, R99, -R54 ;  /* 0x00000063023c7223 */ /* 0x000fc20000010836 */
[----:B------:R-:W-:Y:S01]  /*192f0*/  @!P1 PRMT R41, RZ, 0x654, R41 ;  /* 0x00000654ff299816 */ /* 0x000fe20000000029 */
[----:B------:R-:W-:-:S01]  /*19300*/  FFMA.FTZ R77, R2, R77, -R54 ;  /* 0x0000004d024d7223 */ /* 0x000fc20000010836 */
[C-C-:B------:R-:W-:Y:S01]  /*19310*/  FFMA.FTZ R103, R2.reuse, R103, -R54.reuse ;  /* 0x0000006702677223 */ /* 0x140fe20000010836 */
[----:B------:R-:W-:-:S01]  /*19320*/  FFMA.FTZ R47, R2, R47, -R54 ;  /* 0x0000002f022f7223 */ /* 0x000fc20000010836 */
[----:B------:R3:W-:Y:S01]  /*19330*/  @!P1 SYNCS.ARRIVE.TRANS64.RED.A1T0 RZ, [R41+URZ], RZ ;  /* 0x000000ff29ff99a7 */ /* 0x0007e2000810043f */
[----:B------:R-:W-:-:S01]  /*19340*/  FFMA.FTZ R61, R2, R61, -R54 ;  /* 0x0000003d023d7223 */ /* 0x000fc20000010836 */
[----:B------:R-:W4:Y:S01]  /*19350*/  MUFU.EX2 R107, R107 ;  /* 0x0000006b006b7308 */ /* 0x000f220000000800 */
[----:B-1----:R-:W-:-:S01]  /*19360*/  FADD.FTZ R65, R5, R14 ;  /* 0x0000000e05417221 */ /* 0x002fc20000010000 */
[C-C-:B------:R-:W-:Y:S01]  /*19370*/  FFMA.FTZ R64, R2.reuse, R67, -R54.reuse ;  /* 0x0000004302407223 */ /* 0x140fe20000010836 */
[----:B------:R-:W-:-:S01]  /*19380*/  FFMA.FTZ R69, R2, R69, -R54 ;  /* 0x0000004502457223 */ /* 0x000fc20000010836 */
[C-C-:B------:R-:W-:Y:S01]  /*19390*/  FFMA.FTZ R71, R2.reuse, R71, -R54.reuse ;  /* 0x0000004702477223 */ /* 0x140fe20000010836 */
[----:B------:R-:W-:-:S01]  /*193a0*/  FFMA.FTZ R45, R2, R45, -R54 ;  /* 0x0000002d022d7223 */ /* 0x000fc20000010836 */
[C-C-:B------:R-:W-:Y:S01]  /*193b0*/  FFMA.FTZ R49, R2.reuse, R49, -R54.reuse ;  /* 0x0000003102317223 */ /* 0x140fe20000010836 */
[----:B------:R-:W-:-:S01]  /*193c0*/  FFMA.FTZ R27, R2, R27, -R54 ;  /* 0x0000001b021b7223 */ /* 0x000fc20000010836 */
[----:B------:R-:W1:Y:S01]  /*193d0*/  MUFU.EX2 R7, R7 ;  /* 0x0000000700077308 */ /* 0x000e620000000800 */
[----:B--2---:R-:W-:-:S01]  /*193e0*/  FADD.FTZ R78, R56, R65 ;  /* 0x00000041384e7221 */ /* 0x004fc20000010000 */
[C-C-:B------:R-:W-:Y:S01]  /*193f0*/  FFMA.FTZ R51, R2.reuse, R51, -R54.reuse ;  /* 0x0000003302337223 */ /* 0x140fe20000010836 */
[----:B------:R-:W-:-:S01]  /*19400*/  FFMA.FTZ R53, R2, R53, -R54 ;  /* 0x0000003502357223 */ /* 0x000fc20000010836 */
[C-C-:B------:R-:W-:Y:S01]  /*19410*/  FFMA.FTZ R55, R2.reuse, R55, -R54.reuse ;  /* 0x0000003702377223 */ /* 0x140fe20000010836 */
[----:B------:R-:W-:-:S01]  /*19420*/  FFMA.FTZ R31, R2, R31, -R54 ;  /* 0x0000001f021f7223 */ /* 0x000fc20000010836 */
[C-C-:B------:R-:W-:Y:S01]  /*19430*/  FFMA.FTZ R29, R2.reuse, R29, -R54.reuse ;  /* 0x0000001d021d7223 */ /* 0x140fe20000010836 */
[----:B------:R-:W-:-:S01]  /*19440*/  FFMA.FTZ R97, R2, R97, -R54 ;  /* 0x0000006102617223 */ /* 0x000fc20000010836 */
[----:B------:R-:W2:Y:S01]  /*19450*/  MUFU.EX2 R52, R52 ;  /* 0x0000003400347308 */ /* 0x000ea20000000800 */
[----:B----4-:R-:W-:-:S01]  /*19460*/  FADD.FTZ R78, R107, R78 ;  /* 0x0000004e6b4e7221 */ /* 0x010fc20000010000 */
[----:B------:R-:W-:Y:S01]  /*19470*/  F2FP.SATFINITE.E4M3.F32.PACK_AB_MERGE_C R56, R107, R56, RZ ;  /* 0x000000386b38723e */ /* 0x000fe200048070ff */
[----:B------:R-:W-:-:S01]  /*19480*/  FFMA.FTZ R35, R2, R35, -R54 ;  /* 0x0000002302237223 */ /* 0x000fc20000010836 */
[----:B------:R-:W-:Y:S01]  /*19490*/  FFMA.FTZ R117, R2, R117, -R54 ;  /* 0x0000007502757223 */ /* 0x000fe20000010836 */
[--C-:B------:R-:W-:Y:S01]  /*194a0*/  IMAD.MOV.U32 R75, RZ, RZ, R87.reuse ;  /* 0x000000ffff4b7224 */ /* 0x100fe200078e0057 */
[----:B------:R-:W-:Y:S01]  /*194b0*/  F2FP.SATFINITE.E4M3.F32.PACK_AB_MERGE_C R177, R14, R5, R56 ;  /* 0x000000050eb1723e */ /* 0x000fe20004807038 */
[--C-:B------:R-:W-:Y:S01]  /*194c0*/  IMAD.MOV.U32 R73, RZ, RZ, R87.reuse ;  /* 0x000000ffff497224 */ /* 0x100fe200078e0057 */
[----:B------:R-:W4:Y:S01]  /*194d0*/  MUFU.EX2 R66, R66 ;  /* 0x0000004200427308 */ /* 0x000f220000000800 */
[----:B------:R-:W-:-:S02]  /*194e0*/  IMAD.MOV.U32 R67, RZ, RZ, R87 ;  /* 0x000000ffff437224 */ /* 0x000fc400078e0057 */
[--C-:B------:R-:W-:Y:S02]  /*194f0*/  IMAD.MOV.U32 R65, RZ, RZ, R87.reuse ;  /* 0x000000ffff417224 */ /* 0x100fe400078e0057 */
[----:B------:R-:W-:-:S03]  /*19500*/  IMAD.MOV.U32 R56, RZ, RZ, R87 ;  /* 0x000000ffff387224 */ /* 0x000fc600078e0057 */
[----:B------:R5:W-:Y:S08]  /*19510*/  MUFU.EX2 R74, R63 ;  /* 0x0000003f004a7308 */ /* 0x000bf00000000800 */
[----:B------:R-:W0:Y:S01]  /*19520*/  MUFU.EX2 R111, R111 ;  /* 0x0000006f006f7308 */ /* 0x000e220000000800 */
[----:B-----5:R-:W-:-:S01]  /*19530*/  FADD.FTZ R63, R37, R68 ;  /* 0x00000044253f7221 */ /* 0x020fc20000010000 */
[----:B------:R-:W-:-:S03]  /*19540*/  FFMA.FTZ R68, R2, R43, -R54 ;  /* 0x0000002b02447223 */ /* 0x000fc60000010836 */
[----:B------:R-:W-:Y:S01]  /*19550*/  FADD.FTZ R80, R8, R63 ;  /* 0x0000003f08507221 */ /* 0x000fe20000010000 */
[----:B-1----:R-:W-:-:S02]  /*19560*/  FADD.FTZ R63, R7, R78 ;  /* 0x0000004e073f7221 */ /* 0x002fc40000010000 */
[----:B------:R-:W1:Y:S01]  /*19570*/  MUFU.EX2 R9, R9 ;  /* 0x0000000900097308 */ /* 0x000e620000000800 */
[----:B------:R-:W-:-:S01]  /*19580*/  FADD.FTZ R43, R79, R80 ;  /* 0x000000504f2b7221 */ /* 0x000fc20000010000 */
[----:B--2---:R-:W-:Y:S01]  /*19590*/  FADD.FTZ R63, R52, R63 ;  /* 0x0000003f343f7221 */ /* 0x004fe20000010000 */
[----:B------:R-:W-:Y:S02]  /*195a0*/  IMAD.MOV.U32 R79, RZ, RZ, R87 ;  /* 0x000000ffff4f7224 */ /* 0x000fe400078e0057 */
[----:B------:R-:W-:Y:S01]  /*195b0*/  FADD.FTZ R78, R10, R43 ;  /* 0x0000002b0a4e7221 */ /* 0x000fe20000010000 */
[----:B----4-:R-:W-:-:S01]  /*195c0*/  FADD.FTZ R80, R66, R63 ;  /* 0x0000003f42507221 */ /* 0x010fc20000010000 */
[----:B------:R-:W-:Y:S01]  /*195d0*/  IMAD.MOV.U32 R63, RZ, RZ, R87 ;  /* 0x000000ffff3f7224 */ /* 0x000fe200078e0057 */
[----:B------:R-:W2:Y:S01]  /*195e0*/  MUFU.EX2 R58, R58 ;  /* 0x0000003a003a7308 */ /* 0x000ea20000000800 */
[----:B---3--:R-:W-:-:S01]  /*195f0*/  FADD.FTZ R41, R81, R78 ;  /* 0x0000004e51297221 */ /* 0x008fc20000010000 */
[C---:B0-----:R-:W-:Y:S01]  /*19600*/  FADD.FTZ R80, R111.reuse, R80 ;  /* 0x000000506f507221 */ /* 0x041fe20000010000 */
[----:B------:R-:W-:Y:S01]  /*19610*/  F2FP.SATFINITE.E4M3.F32.PACK_AB_MERGE_C R66, R111, R66, RZ ;  /* 0x000000426f42723e */ /* 0x000fe200048070ff */
[----:B------:R-:W-:-:S02]  /*19620*/  IMAD.MOV.U32 R81, RZ, RZ, R87 ;  /* 0x000000ffff517224 */ /* 0x000fc400078e0057 */
[----:B------:R-:W-:-:S01]  /*19630*/  FADD.FTZ R78, R12, R41 ;  /* 0x000000290c4e7221 */ /* 0x000fc20000010000 */
[----:B------:R-:W-:Y:S01]  /*19640*/  F2FP.SATFINITE.E4M3.F32.PACK_AB_MERGE_C R179, R52, R7, R66 ;  /* 0x0000000734b3723e */ /* 0x000fe20004807042 */
[----:B------:R-:W0:Y:S01]  /*19650*/  MUFU.EX2 R70, R70 ;  /* 0x0000004600467308 */ /* 0x000e220000000800 */
[----:B-1----:R-:W-:-:S01]  /*19660*/  FADD.FTZ R41, R9, R80 ;  /* 0x0000005009297221 */ /* 0x002fc20000010000 */
[----:B------:R-:W-:Y:S01]  /*19670*/  FADD.FTZ R43, R83, R78 ;  /* 0x0000004e532b7221 */ /* 0x000fe20000010000 */
[--C-:B------:R-:W-:Y:S01]  /*19680*/  IMAD.MOV.U32 R83, RZ, RZ, R87.reuse ;  /* 0x000000ffff537224 */ /* 0x100fe200078e0057 */
[----:B------:R-:W-:Y:S01]  /*19690*/  MOV R66, R87 ;  /* 0x0000005700427202 */ /* 0x000fe20000000f00 */
[----:B------:R-:W-:Y:S02]  /*196a0*/  IMAD.MOV.U32 R52, RZ, RZ, R87 ;  /* 0x000000ffff347224 */ /* 0x000fe400078e0057 */
[----:B------:R-:W-:Y:S01]  /*196b0*/  FADD.FTZ R80, R20, R43 ;  /* 0x0000002b14507221 */ /* 0x000fe20000010000 */
[----:B------:R-:W1:Y:S03]  /*196c0*/  MUFU.EX2 R95, R95 ;  /* 0x0000005f005f7308 */ /* 0x000e660000000800 */
[----:B------:R-:W-:-:S04]  /*196d0*/  FADD.FTZ R43, R105, R80 ;  /* 0x00000050692b7221 */ /* 0x000fc80000010000 */
[----:B------:R-:W-:Y:S01]  /*196e0*/  FADD.FTZ R80, R24, R43 ;  /* 0x0000002b18507221 */ /* 0x000fe20000010000 */
[----:B------:R-:W-:Y:S01]  /*196f0*/  IMAD.MOV.U32 R24, RZ, RZ, R87 ;  /* 0x000000ffff187224 */ /* 0x000fe200078e0057 */
[----:B------:R-:W3:Y:S08]  /*19700*/  MUFU.EX2 R15, R15 ;  /* 0x0000000f000f7308 */ /* 0x000ef00000000800 */
[----:B------:R-:W4:Y:S08]  /*19710*/  MUFU.EX2 R60, R60 ;  /* 0x0000003c003c7308 */ /* 0x000f300000000800 */
[----:B------:R2:W-:Y:S08]  /*19720*/  MUFU.EX2 R3, R59 ;  /* 0x0000003b00037308 */ /* 0x0005f00000000800 */
[----:B------:R-:W5:Y:S01]  /*19730*/  MUFU.EX2 R77, R77 ;  /* 0x0000004d004d7308 */ /* 0x000f620000000800 */
[----:B--2---:R-:W-:-:S01]  /*19740*/  FADD.FTZ R59, R58, R41 ;  /* 0x000000293a3b7221 */ /* 0x004fc20000010000 */
[C-C-:B------:R-:W-:Y:S01]  /*19750*/  FFMA.FTZ R41, R2.reuse, R25, -R54.reuse ;  /* 0x0000001902297223 */ /* 0x140fe20000010836 */
[----:B------:R-:W-:-:S02]  /*19760*/  FFMA.FTZ R54, R2, R121, -R54 ;  /* 0x0000007902367223 */ /* 0x000fc40000010836 */
[----:B0-----:R-:W-:Y:S01]  /*19770*/  FADD.FTZ R82, R70, R59 ;  /* 0x0000003b46527221 */ /* 0x001fe20000010000 */
[C---:B-1----:R-:W-:Y:S01]  /*19780*/  F2FP.SATFINITE.E4M3.F32.PACK_AB_MERGE_C R70, R95.reuse, R70, RZ ;  /* 0x000000465f46723e */ /* 0x042fe200048070ff */
[----:B------:R-:W-:Y:S01]  /*19790*/  IMAD.MOV.U32 R59, RZ, RZ, R87 ;  /* 0x000000ffff3b7224 */ /* 0x000fe200078e0057 */
[----:B------:R-:W0:Y:S01]  /*197a0*/  MUFU.EX2 R72, R103 ;  /* 0x0000006700487308 */ /* 0x000e220000000800 */
[----:B------:R-:W-:-:S01]  /*197b0*/  FADD.FTZ R82, R95, R82 ;  /* 0x000000525f527221 */ /* 0x000fc20000010000 */
[----:B------:R-:W-:Y:S02]  /*197c0*/  F2FP.SATFINITE.E4M3.F32.PACK_AB_MERGE_C R181, R58, R9, R70 ;  /* 0x000000093ab5723e */ /* 0x000fe40004807046 */
[-C--:B------:R-:W-:Y:S01]  /*197d0*/  MOV R70, R87.reuse ;  /* 0x0000005700467202 */ /* 0x080fe20000000f00 */
[----:B---3--:R-:W-:Y:S01]  /*197e0*/  FADD.FTZ R43, R15, R82 ;  /* 0x000000520f2b7221 */ /* 0x008fe20000010000 */
[----:B------:R-:W-:Y:S02]  /*197f0*/  MOV R58, R87 ;  /* 0x00000057003a7202 */ /* 0x000fe40000000f00 */
[----:B------:R-:W1:Y:S01]  /*19800*/  MUFU.EX2 R21, R21 ;  /* 0x0000001500157308 */ /* 0x000e620000000800 */
[----:B----4-:R-:W-:-:S04]  /*19810*/  FADD.FTZ R82, R60, R43 ;  /* 0x0000002b3c527221 */ /* 0x010fc80000010000 */
[----:B-----5:R-:W-:-:S03]  /*19820*/  FADD.FTZ R43, R77, R82 ;  /* 0x000000524d2b7221 */ /* 0x020fc60000010000 */
[----:B------:R2:W-:Y:S01]  /*19830*/  MUFU.EX2 R78, R47 ;  /* 0x0000002f004e7308 */ /* 0x0005e20000000800 */
[----:B0-----:R-:W-:-:S01]  /*19840*/  FADD.FTZ R6, R72, R43 ;  /* 0x0000002b48067221 */ /* 0x001fc20000010000 */
[----:B------:R-:W-:Y:S01]  /*19850*/  F2FP.SATFINITE.E4M3.F32.PACK_AB_MERGE_C R72, R72, R77, RZ ;  /* 0x0000004d4848723e */ /* 0x000fe200048070ff */
[----:B------:R-:W-:-:S03]  /*19860*/  IMAD.MOV.U32 R77, RZ, RZ, R87 ;  /* 0x000000ffff4d7224 */ /* 0x000fc600078e0057 */
[----:B------:R-:W-:Y:S01]  /*19870*/  F2FP.SATFINITE.E4M3.F32.PACK_AB_MERGE_C R183, R60, R15, R72 ;  /* 0x0000000f3cb7723e */ /* 0x000fe20004807048 */
[----:B------:R-:W-:Y:S01]  /*19880*/  IMAD.MOV.U32 R72, RZ, RZ, R87 ;  /* 0x000000ffff487224 */ /* 0x000fe200078e0057 */
[----:B------:R-:W0:Y:S01]  /*19890*/  MUFU.EX2 R62, R62 ;  /* 0x0000003e003e7308 */ /* 0x000e220000000800 */
[----:B--2---:R-:W-:-:S01]  /*198a0*/  FADD.FTZ R47, R109, R80 ;  /* 0x000000506d2f7221 */ /* 0x004fc20000010000 */
[----:B-1----:R-:W-:Y:S01]  /*198b0*/  FADD.FTZ R37, R21, R6 ;  /* 0x0000000615257221 */ /* 0x002fe20000010000 */
[----:B------:R-:W-:Y:S02]  /*198c0*/  IMAD.MOV.U32 R60, RZ, RZ, R87 ;  /* 0x000000ffff3c7224 */ /* 0x000fe400078e0057 */
[----:B------:R-:W-:-:S03]  /*198d0*/  FADD.FTZ R84, R26, R47 ;  /* 0x0000002f1a547221 */ /* 0x000fc60000010000 */
[----:B------:R-:W1:Y:S01]  /*198e0*/  MUFU.EX2 R61, R61 ;  /* 0x0000003d003d7308 */ /* 0x000e620000000800 */
[----:B------:R-:W-:-:S01]  /*198f0*/  FADD.FTZ R47, R113, R84 ;  /* 0x00000054712f7221 */ /* 0x000fc20000010000 */
[----:B------:R-:W-:-:S03]  /*19900*/  IMAD.MOV.U32 R84, RZ, RZ, R87 ;  /* 0x000000ffff547224 */ /* 0x000fc600078e0057 */
[----:B------:R-:W-:Y:S01]  /*19910*/  FADD.FTZ R82, R28, R47 ;  /* 0x0000002f1c527221 */ /* 0x000fe20000010000 */
[----:B------:R-:W-:Y:S02]  /*19920*/  IMAD.MOV.U32 R47, RZ, RZ, R87 ;  /* 0x000000ffff2f7224 */ /* 0x000fe400078e0057 */
[----:B------:R-:W2:Y:S01]  /*19930*/  MUFU.EX2 R57, R57 ;  /* 0x0000003900397308 */ /* 0x000ea20000000800 */
[----:B------:R-:W-:-:S01]  /*19940*/  FADD.FTZ R43, R101, R82 ;  /* 0x00000052652b7221 */ /* 0x000fc20000010000 */
[----:B0-----:R-:W-:Y:S01]  /*19950*/  FADD.FTZ R10, R62, R37 ;  /* 0x000000253e0a7221 */ /* 0x001fe20000010000 */
[----:B------:R-:W-:Y:S02]  /*19960*/  MOV R82, R87 ;  /* 0x0000005700527202 */ /* 0x000fe40000000f00 */
[----:B------:R-:W-:Y:S01]  /*19970*/  FADD.FTZ R20, R30, R43 ;  /* 0x0000002b1e147221 */ /* 0x000fe20000010000 */
[----:B------:R-:W-:Y:S02]  /*19980*/  F2FP.SATFINITE.E4M3.F32.PACK_AB_MERGE_C R30, R85, R30, RZ ;  /* 0x0000001e551e723e */ /* 0x000fe400048070ff */
[----:B------:R-:W0:Y:S01]  /*19990*/  MUFU.EX2 R64, R64 ;  /* 0x0000004000407308 */ /* 0x000e220000000800 */
[----:B-1----:R-:W-:-:S01]  /*199a0*/  FADD.FTZ R37, R61, R10 ;  /* 0x0000000a3d257221 */ /* 0x002fc20000010000 */
[----:B------:R-:W-:Y:S01]  /*199b0*/  FADD.FTZ R85, R85, R20 ;  /* 0x0000001455557221 */ /* 0x000fe20000010000 */
[----:B------:R-:W-:-:S02]  /*199c0*/  F2FP.SATFINITE.E4M3.F32.PACK_AB_MERGE_C R61, R74, R61, RZ ;  /* 0x0000003d4a3d723e */ /* 0x000fc400048070ff */
[----:B------:R-:W-:Y:S01]  /*199d0*/  FADD.FTZ R10, R74, R37 ;  /* 0x000000254a0a7221 */ /* 0x000fe20000010000 */
[----:B------:R-:W-:-:S01]  /*199e0*/  FADD.FTZ R20, R32, R85 ;  /* 0x0000005520147221 */ /* 0x000fc20000010000 */
[----:B------:R-:W-:Y:S01]  /*199f0*/  F2FP.SATFINITE.E4M3.F32.PACK_AB_MERGE_C R184, R101, R28, R30 ;  /* 0x0000001c65b8723e */ /* 0x000fe2000480701e */
[----:B------:R-:W1:Y:S01]  /*19a00*/  MUFU.EX2 R69, R69 ;  /* 0x0000004500457308 */ /* 0x000e620000000800 */
[----:B--2---:R-:W-:-:S01]  /*19a10*/  FADD.FTZ R37, R57, R10 ;  /* 0x0000000a39257221 */ /* 0x004fc20000010000 */
[----:B------:R-:W-:Y:S01]  /*19a20*/  FADD.FTZ R43, R93, R20 ;  /* 0x000000145d2b7221 */ /* 0x000fe20000010000 */
[----:B------:R-:W-:Y:S01]  /*19a30*/  F2FP.SATFINITE.E4M3.F32.PACK_AB_MERGE_C R185, R62, R21, R61 ;  /* 0x000000153eb9723e */ /* 0x000fe2000480703d */
[----:B------:R-:W-:Y:S01]  /*19a40*/  IMAD.MOV.U32 R85, RZ, RZ, R87 ;  /* 0x000000ffff557224 */ /* 0x000fe200078e0057 */
[----:B------:R-:W-:Y:S01]  /*19a50*/  MOV R74, R87 ;  /* 0x00000057004a7202 */ /* 0x000fe20000000f00 */
[----:B------:R-:W-:Y:S01]  /*19a60*/  FADD.FTZ R26, R36, R43 ;  /* 0x0000002b241a7221 */ /* 0x000fe20000010000 */
[----:B------:R-:W-:Y:S01]  /*19a70*/  F2FP.SATFINITE.E4M3.F32.PACK_AB_MERGE_C R36, R89, R36, RZ ;  /* 0x000000245924723e */ /* 0x000fe200048070ff */
[----:B------:R2:W3:Y:S01]  /*19a80*/  MUFU.EX2 R76, R71 ;  /* 0x00000047004c7308 */ /* 0x0004e20000000800 */
[----:B0-----:R-:W-:-:S01]  /*19a90*/  FADD.FTZ R20, R64, R37 ;  /* 0x0000002540147221 */ /* 0x001fc20000010000 */
[----:B------:R-:W-:Y:S01]  /*19aa0*/  FADD.FTZ R89, R89, R26 ;  /* 0x0000001a59597221 */ /* 0x000fe20000010000 */
[----:B------:R-:W-:Y:S01]  /*19ab0*/  F2FP.SATFINITE.E4M3.F32.PACK_AB_MERGE_C R186, R93, R32, R36 ;  /* 0x000000205dba723e */ /* 0x000fe20004807024 */
[----:B------:R-:W-:Y:S01]  /*19ac0*/  IMAD.MOV.U32 R61, RZ, RZ, R87 ;  /* 0x000000ffff3d7224 */ /* 0x000fe200078e0057 */
[----:B------:R-:W-:Y:S01]  /*19ad0*/  MOV R62, R87 ;  /* 0x00000057003e7202 */ /* 0x000fe20000000f00 */
[----:B------:R-:W-:Y:S01]  /*19ae0*/  FADD.FTZ R4, R34, R89 ;  /* 0x0000005922047221 */ /* 0x000fe20000010000 */
[----:B------:R-:W-:Y:S01]  /*19af0*/  IMAD.MOV.U32 R43, RZ, RZ, R87 ;  /* 0x000000ffff2b7224 */ /* 0x000fe200078e0057 */
[----:B------:R-:W0:Y:S01]  /*19b00*/  MUFU.EX2 R39, R143 ;  /* 0x0000008f00277308 */ /* 0x000e220000000800 */
[----:B-1----:R-:W-:-:S01]  /*19b10*/  FADD.FTZ R33, R69, R20 ;  /* 0x0000001445217221 */ /* 0x002fc20000010000 */
[--C-:B--2---:R-:W-:Y:S01]  /*19b20*/  IMAD.MOV.U32 R71, RZ, RZ, R87.reuse ;  /* 0x000000ffff477224 */ /* 0x104fe200078e0057 */
[-C--:B------:R-:W-:Y:S01]  /*19b30*/  MOV R30, R87.reuse ;  /* 0x00000057001e7202 */ /* 0x080fe20000000f00 */
[--C-:B------:R-:W-:Y:S01]  /*19b40*/  IMAD.MOV.U32 R37, RZ, RZ, R87.reuse ;  /* 0x000000ffff257224 */ /* 0x100fe200078e0057 */
[----:B------:R-:W-:Y:S01]  /*19b50*/  MOV R26, R87 ;  /* 0x00000057001a7202 */ /* 0x000fe20000000f00 */
[----:B------:R-:W-:-:S02]  /*19b60*/  IMAD.MOV.U32 R36, RZ, RZ, R87 ;  /* 0x000000ffff247224 */ /* 0x000fc400078e0057 */
[----:B------:R-:W-:Y:S01]  /*19b70*/  MUFU.EX2 R68, R68 ;  /* 0x0000004400447308 */ /* 0x000fe20000000800 */
[C---:B---3--:R-:W-:Y:S01]  /*19b80*/  F2FP.SATFINITE.E4M3.F32.PACK_AB_MERGE_C R69, R76.reuse, R69, RZ ;  /* 0x000000454c45723e */ /* 0x048fe200048070ff */
[----:B------:R-:W-:Y:S01]  /*19b90*/  FADD.FTZ R76, R76, R33 ;  /* 0x000000214c4c7221 */ /* 0x000fe20000010000 */
[----:B------:R-:W-:Y:S02]  /*19ba0*/  IMAD.MOV.U32 R32, RZ, RZ, R87 ;  /* 0x000000ffff207224 */ /* 0x000fe400078e0057 */
[----:B------:R-:W-:Y:S01]  /*19bb0*/  F2FP.SATFINITE.E4M3.F32.PACK_AB_MERGE_C R187, R64, R57, R69 ;  /* 0x0000003940bb723e */ /* 0x000fe20004807045 */
[----:B------:R-:W-:Y:S02]  /*19bc0*/  IMAD.MOV.U32 R69, RZ, RZ, R87 ;  /* 0x000000ffff457224 */ /* 0x000fe400078e0057 */
[----:B------:R-:W1:Y:S01]  /*19bd0*/  MUFU.EX2 R38, R38 ;  /* 0x0000002600267308 */ /* 0x000e620000000800 */
[----:B0-----:R-:W-:-:S01]  /*19be0*/  FADD.FTZ R33, R39, R4 ;  /* 0x0000000427217221 */ /* 0x001fc20000010000 */
[----:B------:R-:W-:-:S02]  /*19bf0*/  IMAD.MOV.U32 R64, RZ, RZ, R87 ;  /* 0x000000ffff407224 */ /* 0x000fc400078e0057 */
[--C-:B------:R-:W-:Y:S02]  /*19c00*/  IMAD.MOV.U32 R57, RZ, RZ, R87.reuse ;  /* 0x000000ffff397224 */ /* 0x100fe400078e0057 */
[----:B------:R-:W-:Y:S02]  /*19c10*/  IMAD.MOV.U32 R28, RZ, RZ, R87 ;  /* 0x000000ffff1c7224 */ /* 0x000fe400078e0057 */
[----:B------:R-:W-:Y:S08]  /*19c20*/  MUFU.EX2 R45, R45 ;  /* 0x0000002d002d7308 */ /* 0x000ff00000000800 */
[----:B------:R-:W0:Y:S01]  /*19c30*/  MUFU.EX2 R123, R123 ;  /* 0x0000007b007b7308 */ /* 0x000e220000000800 */
[----:B-1----:R-:W-:-:S01]  /*19c40*/  FADD.FTZ R12, R38, R33 ;  /* 0x00000021260c7221 */ /* 0x002fc20000010000 */
[----:B------:R-:W-:-:S06]  /*19c50*/  IMAD.MOV.U32 R33, RZ, RZ, R87 ;  /* 0x000000ffff217224 */ /* 0x000fcc00078e0057 */
[----:B------:R-:W1:Y:S08]  /*19c60*/  MUFU.EX2 R40, R40 ;  /* 0x0000002800287308 */ /* 0x000e700000000800 */
[----:B------:R2:W3:Y:S01]  /*19c70*/  MUFU.EX2 R25, R49 ;  /* 0x0000003100197308 */ /* 0x0004e20000000800 */
[C---:B0-----:R-:W-:Y:S01]  /*19c80*/  F2FP.SATFINITE.E4M3.F32.PACK_AB_MERGE_C R38, R123.reuse, R38, RZ ;  /* 0x000000267b26723e */ /* 0x041fe200048070ff */
[----:B------:R-:W-:-:S03]  /*19c90*/  FADD.FTZ R123, R123, R12 ;  /* 0x0000000c7b7b7221 */ /* 0x000fc60000010000 */
[----:B------:R-:W-:Y:S01]  /*19ca0*/  F2FP.SATFINITE.E4M3.F32.PACK_AB_MERGE_C R188, R39, R34, R38 ;  /* 0x0000002227bc723e */ /* 0x000fe20004807026 */
[--C-:B------:R-:W-:Y:S01]  /*19cb0*/  IMAD.MOV.U32 R39, RZ, RZ, R87.reuse ;  /* 0x000000ffff277224 */ /* 0x100fe200078e0057 */
[-C--:B------:R-:W-:Y:S01]  /*19cc0*/  MOV R38, R87.reuse ;  /* 0x0000005700267202 */ /* 0x080fe20000000f00 */
[----:B------:R0:W-:Y:S01]  /*19cd0*/  MUFU.EX2 R10, R27 ;  /* 0x0000001b000a7308 */ /* 0x0001e20000000800 */
[----:B--2---:R-:W-:Y:S01]  /*19ce0*/  IMAD.MOV.U32 R49, RZ, RZ, R87 ;  /* 0x000000ffff317224 */ /* 0x004fe200078e0057 */
[----:B------:R-:W-:-:S06]  /*19cf0*/  MOV R34, R87 ;  /* 0x0000005700227202 */ /* 0x000fcc0000000f00 */
[----:B------:R-:W-:Y:S01]  /*19d00*/  MUFU.EX2 R125, R125 ;  /* 0x0000007d007d7308 */ /* 0x000fe20000000800 */
[----:B0-----:R-:W-:-:S01]  /*19d10*/  FADD.FTZ R27, R3, R76 ;  /* 0x0000004c031b7221 */ /* 0x001fc20000010000 */
[----:B------:R-:W-:-:S03]  /*19d20*/  IMAD.MOV.U32 R76, RZ, RZ, R87 ;  /* 0x000000ffff4c7224 */ /* 0x000fc600078e0057 */
[----:B------:R-:W-:-:S03]  /*19d30*/  FADD.FTZ R8, R68, R27 ;  /* 0x0000001b44087221 */ /* 0x000fc60000010000 */
[----:B------:R0:W2:Y:S01]  /*19d40*/  MUFU.EX2 R80, R51 ;  /* 0x0000003300507308 */ /* 0x0000a20000000800 */
[----:B------:R-:W-:-:S01]  /*19d50*/  FADD.FTZ R27, R45, R8 ;  /* 0x000000082d1b7221 */ /* 0x000fc20000010000 */
[----:B------:R-:W-:Y:S01]  /*19d60*/  F2FP.SATFINITE.E4M3.F32.PACK_AB_MERGE_C R45, R78, R45, RZ ;  /* 0x0000002d4e2d723e */ /* 0x000fe200048070ff */
[----:B-1----:R-:W-:-:S02]  /*19d70*/  FADD.FTZ R8, R40, R123 ;  /* 0x0000007b28087221 */ /* 0x002fc40000010000 */
[----:B------:R-:W-:Y:S01]  /*19d80*/  FADD.FTZ R78, R78, R27 ;  /* 0x0000001b4e4e7221 */ /* 0x000fe20000010000 */
[----:B------:R-:W-:Y:S01]  /*19d90*/  F2FP.SATFINITE.E4M3.F32.PACK_AB_MERGE_C R189, R68, R3, R45 ;  /* 0x0000000344bd723e */ /* 0x000fe2000480702d */
[----:B------:R-:W-:Y:S01]  /*19da0*/  IMAD.MOV.U32 R68, RZ, RZ, R87 ;  /* 0x000000ffff447224 */ /* 0x000fe200078e0057 */
[----:B------:R-:W-:Y:S01]  /*19db0*/  MUFU.EX2 R42, R42 ;  /* 0x0000002a002a7308 */ /* 0x000fe20000000800 */
[----:B---3--:R-:W-:-:S01]  /*19dc0*/  FADD.FTZ R27, R25, R78 ;  /* 0x0000004e191b7221 */ /* 0x008fc20000010000 */
[----:B------:R-:W-:Y:S01]  /*19dd0*/  MOV R78, R87 ;  /* 0x00000057004e7202 */ /* 0x000fe20000000f00 */
[----:B0-----:R-:W-:-:S02]  /*19de0*/  IMAD.MOV.U32 R51, RZ, RZ, R87 ;  /* 0x000000ffff337224 */ /* 0x001fc400078e0057 */
[----:B------:R-:W-:-:S03]  /*19df0*/  IMAD.MOV.U32 R45, RZ, RZ, R87 ;  /* 0x000000ffff2d7224 */ /* 0x000fc600078e0057 */
[----:B------:R-:W0:Y:S01]  /*19e00*/  MUFU.EX2 R127, R127 ;  /* 0x0000007f007f7308 */ /* 0x000e220000000800 */
[----:B--2---:R-:W-:-:S07]  /*19e10*/  FADD.FTZ R12, R80, R27 ;  /* 0x0000001b500c7221 */ /* 0x004fce0000010000 */
[----:B------:R-:W1:Y:S08]  /*19e20*/  MUFU.EX2 R53, R53 ;  /* 0x0000003500357308 */ /* 0x000e700000000800 */
[----:B------:R2:W3:Y:S01]  /*19e30*/  MUFU.EX2 R6, R55 ;  /* 0x0000003700067308 */ /* 0x0004e20000000800 */
[----:B0-----:R-:W-:-:S04]  /*19e40*/  F2FP.SATFINITE.E4M3.F32.PACK_AB_MERGE_C R20, R127, R42, RZ ;  /* 0x0000002a7f14723e */ /* 0x001fc800048070ff */
[----:B------:R-:W-:Y:S01]  /*19e50*/  F2FP.SATFINITE.E4M3.F32.PACK_AB_MERGE_C R190, R125, R40, R20 ;  /* 0x000000287dbe723e */ /* 0x000fe20004807014 */
[----:B------:R-:W-:Y:S02]  /*19e60*/  IMAD.MOV.U32 R40, RZ, RZ, R87 ;  /* 0x000000ffff287224 */ /* 0x000fe400078e0057 */
[----:B------:R-:W-:Y:S01]  /*19e70*/  MUFU.EX2 R46, R46 ;  /* 0x0000002e002e7308 */ /* 0x000fe20000000800 */
[----:B-1----:R-:W-:-:S01]  /*19e80*/  FADD.FTZ R27, R53, R12 ;  /* 0x0000000c351b7221 */ /* 0x002fc20000010000 */
[----:B--2---:R-:W-:-:S06]  /*19e90*/  IMAD.MOV.U32 R55, RZ, RZ, R87 ;  /* 0x000000ffff377224 */ /* 0x004fcc00078e0057 */
[----:B------:R-:W0:Y:S01]  /*19ea0*/  MUFU.EX2 R131, R131 ;  /* 0x0000008300837308 */ /* 0x000e220000000800 */
[C---:B---3--:R-:W-:Y:S01]  /*19eb0*/  F2FP.SATFINITE.E4M3.F32.PACK_AB_MERGE_C R53, R6.reuse, R53, RZ ;  /* 0x000000350635723e */ /* 0x048fe200048070ff */
[----:B------:R-:W-:Y:S01]  /*19ec0*/  FADD.FTZ R6, R6, R27 ;  /* 0x0000001b06067221 */ /* 0x000fe20000010000 */
[----:B------:R-:W-:Y:S02]  /*19ed0*/  IMAD.MOV.U32 R27, RZ, RZ, R87 ;  /* 0x000000ffff1b7224 */ /* 0x000fe400078e0057 */
[----:B------:R-:W-:Y:S01]  /*19ee0*/  F2FP.SATFINITE.E4M3.F32.PACK_AB_MERGE_C R191, R80, R25, R53 ;  /* 0x0000001950bf723e */ /* 0x000fe20004807035 */
[--C-:B------:R-:W-:Y:S02]  /*19ef0*/  IMAD.MOV.U32 R80, RZ, RZ, R87.reuse ;  /* 0x000000ffff507224 */ /* 0x100fe400078e0057 */
[----:B------:R-:W-:Y:S01]  /*19f00*/  MUFU.EX2 R44, R44 ;  /* 0x0000002c002c7308 */ /* 0x000fe20000000800 */
[--C-:B------:R-:W-:Y:S02]  /*19f10*/  IMAD.MOV.U32 R53, RZ, RZ, R87.reuse ;  /* 0x000000ffff357224 */ /* 0x100fe400078e0057 */
[----:B------:R-:W-:-:S05]  /*19f20*/  IMAD.MOV.U32 R25, RZ, RZ, R87 ;  /* 0x000000ffff197224 */ /* 0x000fca00078e0057 */
[----:B------:R-:W1:Y:S01]  /*19f30*/  MUFU.EX2 R41, R41 ;  /* 0x0000002900297308 */ /* 0x000e620000000800 */
[----:B0-----:R-:W-:-:S07]  /*19f40*/  F2FP.SATFINITE.E4M3.F32.PACK_AB_MERGE_C R14, R131, R46, RZ ;  /* 0x0000002e830e723e */ /* 0x001fce00048070ff */
[----:B------:R-:W0:Y:S08]  /*19f50*/  MUFU.EX2 R129, R129 ;  /* 0x0000008100817308 */ /* 0x000e300000000800 */
[----:B------:R2:W-:Y:S01]  /*19f60*/  MUFU.EX2 R4, R31 ;  /* 0x0000001f00047308 */ /* 0x0005e20000000800 */
[----:B-1----:R-:W-:-:S04]  /*19f70*/  FADD.FTZ R5, R41, R6 ;  /* 0x0000000629057221 */ /* 0x002fc80000010000 */
[----:B------:R-:W-:-:S03]  /*19f80*/  FADD.FTZ R6, R10, R5 ;  /* 0x000000050a067221 */ /* 0x000fc60000010000 */
[----:B------:R-:W1:Y:S01]  /*19f90*/  MUFU.EX2 R29, R29 ;  /* 0x0000001d001d7308 */ /* 0x000e620000000800 */
[----:B--2---:R-:W-:-:S01]  /*19fa0*/  FADD.FTZ R31, R125, R8 ;  /* 0x000000087d1f7221 */ /* 0x004fc20000010000 */
[----:B0-----:R-:W-:-:S03]  /*19fb0*/  F2FP.SATFINITE.E4M3.F32.PACK_AB_MERGE_C R192, R129, R44, R14 ;  /* 0x0000002c81c0723e */ /* 0x001fc6000480700e */
[----:B------:R-:W-:Y:S01]  /*19fc0*/  FADD.FTZ R42, R42, R31 ;  /* 0x0000001f2a2a7221 */ /* 0x000fe20000010000 */
[----:B------:R-:W-:Y:S02]  /*19fd0*/  IMAD.MOV.U32 R31, RZ, RZ, R87 ;  /* 0x000000ffff1f7224 */ /* 0x000fe400078e0057 */
[----:B------:R-:W-:Y:S01]  /*19fe0*/  MUFU.EX2 R50, R50 ;  /* 0x0000003200327308 */ /* 0x000fe20000000800 */
[----:B------:R-:W-:-:S01]  /*19ff0*/  FADD.FTZ R127, R127, R42 ;  /* 0x0000002a7f7f7221 */ /* 0x000fc20000010000 */
[----:B------:R-:W-:-:S03]  /*1a000*/  MOV R42, R87 ;  /* 0x00000057002a7202 */ /* 0x000fc60000000f00 */
[----:B------:R-:W-:Y:S01]  /*1a010*/  FADD.FTZ R12, R44, R127 ;  /* 0x0000007f2c0c7221 */ /* 0x000fe20000010000 */
[----:B------:R-:W-:Y:S02]  /*1a020*/  IMAD.MOV.U32 R44, RZ, RZ, R87 ;  /* 0x000000ffff2c7224 */ /* 0x000fe400078e0057 */
[----:B------:R-:W0:Y:S01]  /*1a030*/  MUFU.EX2 R135, R135 ;  /* 0x0000008700877308 */ /* 0x000e220000000800 */
[----:B------:R-:W-:-:S01]  /*1a040*/  FADD.FTZ R129, R129, R12 ;  /* 0x0000000c81817221 */ /* 0x000fc20000010000 */
[----:B-1----:R-:W-:Y:S01]  /*1a050*/  FADD.FTZ R5, R29, R6 ;  /* 0x000000061d057221 */ /* 0x002fe20000010000 */
[----:B------:R-:W-:Y:S02]  /*1a060*/  F2FP.SATFINITE.E4M3.F32.PACK_AB_MERGE_C R29, R4, R29, RZ ;  /* 0x0000001d041d723e */ /* 0x000fe400048070ff */
[----:B------:R-:W-:Y:S01]  /*1a070*/  FADD.FTZ R46, R46, R129 ;  /* 0x000000812e2e7221 */ /* 0x000fe20000010000 */
[----:B------:R-:W-:-:S01]  /*1a080*/  FADD.FTZ R4, R4, R5 ;  /* 0x0000000504047221 */ /* 0x000fc20000010000 */
[----:B------:R-:W-:Y:S01]  /*1a090*/  F2FP.SATFINITE.E4M3.F32.PACK_AB_MERGE_C R193, R10, R41, R29 ;  /* 0x000000290ac1723e */ /* 0x000fe2000480701d */
[----:B------:R-:W1:Y:S01]  /*1a0a0*/  MUFU.EX2 R48, R48 ;  /* 0x0000003000307308 */ /* 0x000e620000000800 */
[----:B------:R-:W-:-:S01]  /*1a0b0*/  FADD.FTZ R131, R131, R46 ;  /* 0x0000002e83837221 */ /* 0x000fc20000010000 */
[----:B------:R-:W-:Y:S01]  /*1a0c0*/  MOV R46, R87 ;  /* 0x00000057002e7202 */ /* 0x000fe20000000f00 */
[----:B------:R-:W-:-:S02]  /*1a0d0*/  IMAD.MOV.U32 R41, RZ, RZ, R87 ;  /* 0x000000ffff297224 */ /* 0x000fc400078e0057 */
[----:B------:R-:W-:-:S03]  /*1a0e0*/  IMAD.MOV.U32 R29, RZ, RZ, R87 ;  /* 0x000000ffff1d7224 */ /* 0x000fc600078e0057 */
[----:B------:R-:W2:Y:S01]  /*1a0f0*/  MUFU.EX2 R97, R97 ;  /* 0x0000006100617308 */ /* 0x000ea20000000800 */
[----:B0-----:R-:W-:-:S07]  /*1a100*/  F2FP.SATFINITE.E4M3.F32.PACK_AB_MERGE_C R7, R135, R50, RZ ;  /* 0x000000328707723e */ /* 0x001fce00048070ff */
[----:B------:R-:W0:Y:S01]  /*1a110*/  MUFU.EX2 R133, R133 ;  /* 0x0000008500857308 */ /* 0x000e220000000800 */
[----:B-1----:R-:W-:-:S07]  /*1a120*/  FADD.FTZ R6, R48, R131 ;  /* 0x0000008330067221 */ /* 0x002fce0000010000 */
[----:B------:R1:W3:Y:S01]  /*1a130*/  MUFU.EX2 R8, R35 ;  /* 0x0000002300087308 */ /* 0x0002e20000000800 */
[----:B--2---:R-:W-:-:S07]  /*1a140*/  FADD.FTZ R5, R97, R4 ;  /* 0x0000000461057221 */ /* 0x004fce0000010000 */
[----:B------:R-:W-:Y:S01]  /*1a150*/  MUFU.EX2 R117, R117 ;  /* 0x0000007500757308 */ /* 0x000fe20000000800 */
[C---:B0-----:R-:W-:Y:S01]  /*1a160*/  F2FP.SATFINITE.E4M3.F32.PACK_AB_MERGE_C R194, R133.reuse, R48, R7 ;  /* 0x0000003085c2723e */ /* 0x041fe20004807007 */
[----:B------:R-:W-:Y:S01]  /*1a170*/  FADD.FTZ R133, R133, R6 ;  /* 0x0000000685857221 */ /* 0x000fe20000010000 */
[--C-:B------:R-:W-:Y:S02]  /*1a180*/  IMAD.MOV.U32 R48, RZ, RZ, R87.reuse ;  /* 0x000000ffff307224 */ /* 0x100fe400078e0057 */
[----:B-1----:R-:W-:Y:S02]  /*1a190*/  IMAD.MOV.U32 R35, RZ, RZ, R87 ;  /* 0x000000ffff237224 */ /* 0x002fe400078e0057 */
[----:B------:R-:W-:-:S01]  /*1a1a0*/  FADD.FTZ R50, R50, R133 ;  /* 0x0000008532327221 */ /* 0x000fc20000010000 */
[----:B------:R-:W0:Y:S01]  /*1a1b0*/  MUFU.EX2 R54, R54 ;  /* 0x0000003600367308 */ /* 0x000e220000000800 */
[----:B---3--:R-:W-:-:S01]  /*1a1c0*/  FADD.FTZ R4, R8, R5 ;  /* 0x0000000508047221 */ /* 0x008fc20000010000 */
[----:B0-----:R-:W-:-:S03]  /*1a1d0*/  F2FP.SATFINITE.E4M3.F32.PACK_AB_MERGE_C R3, R54, R117, RZ ;  /* 0x000000753603723e */ /* 0x001fc600048070ff */
[----:B------:R-:W-:Y:S01]  /*1a1e0*/  FADD.FTZ R117, R117, R4 ;  /* 0x0000000475757221 */ /* 0x000fe20000010000 */
[----:B------:R-:W-:Y:S01]  /*1a1f0*/  F2FP.SATFINITE.E4M3.F32.PACK_AB_MERGE_C R195, R8, R97, R3 ;  /* 0x0000006108c3723e */ /* 0x000fe20004807003 */
[----:B------:R-:W-:Y:S02]  /*1a200*/  FADD.FTZ R3, R135, R50 ;  /* 0x0000003287037221 */ /* 0x000fe40000010000 */
[----:B------:R-:W-:-:S01]  /*1a210*/  FADD.FTZ R4, R54, R117 ;  /* 0x0000007536047221 */ /* 0x000fc20000010000 */
[-C--:B------:R-:W-:Y:S02]  /*1a220*/  MOV R54, R87.reuse ;  /* 0x0000005700367202 */ /* 0x080fe40000000f00 */
[----:B------:R-:W-:Y:S01]  /*1a230*/  MOV R50, R87 ;  /* 0x0000005700327202 */ /* 0x000fe20000000f00 */
[----:B------:R-:W-:Y:S06]  /*1a240*/  @!P2 BRA `(.L_x_570) ;  /* 0x000000340024a947 */ /* 0x000fec0003800000 */
[----:B------:R-:W-:Y:S01]  /*1a250*/  VIADD R5, R161, 0xfffffffe ;  /* 0xfffffffea1057836 */ /* 0x000fe20000000000 */
[----:B------:R-:W-:Y:S01]  /*1a260*/  MOV R6, R13 ;  /* 0x0000000d00067202 */ /* 0x000fe20000000f00 */
[----:B------:R-:W-:Y:S01]  /*1a270*/  IMAD.MOV.U32 R7, RZ, RZ, R11 ;  /* 0x000000ffff077224 */ /* 0x000fe200078e000b */
[----:B------:R-:W-:Y:S01]  /*1a280*/  CS2R R86, SRZ ;  /* 0x0000000000567805 */ /* 0x000fe2000001ff00 */
[----:B------:R-:W-:Y:S01]  /*1a290*/  IMAD.MOV.U32 R8, RZ, RZ, R175 ;  /* 0x000000ffff087224 */ /* 0x000fe200078e00af */
[----:B------:R-:W-:Y:S01]  /*1a2a0*/  CS2R R84, SRZ ;  /* 0x0000000000547805 */ /* 0x000fe2000001ff00 */
[----:B------:R-:W-:Y:S01]  /*1a2b0*/  IMAD.MOV.U32 R9, RZ, RZ, R148 ;  /* 0x000000ffff097224 */ /* 0x000fe200078e0094 */
        /* <DEDUP_REMOVED lines=29> */
[----:B------:R-:W-:-:S07]  /*1a490*/  CS2R R24, SRZ ;  /* 0x0000000000187805 */ /* 0x000fce000001ff00 */
.L_x_582:
[----:B------:R-:W-:Y:S01]  /*1a4a0*/  ISETP.NE.AND P1, PT, R9, 0x1, PT ;  /* 0x000000010900780c */ /* 0x000fe20003f25270 */
[----:B------:R-:W-:Y:S05]  /*1a4b0*/  YIELD ;  /* 0x0000000000007946 */ /* 0x000fea0003800000 */
[----:B------:R-:W-:Y:S02]  /*1a4c0*/  SEL R175, RZ, 0x1, P1 ;  /* 0x00000001ffaf7807 */ /* 0x000fe40000800000 */
[----:B------:R-:W-:Y:S02]  /*1a4d0*/  ISETP.NE.AND P1, PT, R198, RZ, PT ;  /* 0x000000ffc600720c */ /* 0x000fe40003f25270 */
[----:B------:R-:W-:-:S11]  /*1a4e0*/  LOP3.LUT R175, R8, R175, RZ, 0x3c, !PT ;  /* 0x000000af08af7212 */ /* 0x000fd600078e3cff */
[----:B------:R-:W-:Y:S05]  /*1a4f0*/  @P1 BRA `(.L_x_571) ;  /* 0x00000000003c1947 */ /* 0x000fea0003800000 */
[----:B------:R-:W-:Y:S05]  /*1a500*/  @!P0 BRA `(.L_x_572) ;  /* 0x0000000000048947 */ /* 0x000fea0003800000 */
[----:B------:R-:W-:Y:S01]  /*1a510*/  BPT.TRAP 0x1 ;  /* 0x000000040000795c */ /* 0x000fe20000300000 */
.L_x_572:
[----:B------:R-:W-:-:S04]  /*1a520*/  IADD3 R10, R9, 0x1, RZ ;  /* 0x00000001090a7810 */ /* 0x000fc80007ffe0ff */
[----:B------:R-:W-:-:S04]  /*1a530*/  ISETP.NE.AND P2, PT, R10, 0x2, PT ;  /* 0x000000020a00780c */ /* 0x000fc80003f45270 */
[----:B------:R-:W-:Y:S02]  /*1a540*/  SEL R11, R10, RZ, P2 ;  /* 0x000000ff0a0b7207 */ /* 0x000fe40001000000 */
[----:B------:R-:W-:-:S03]  /*1a550*/  SHF.L.U32 R10, R175, 0x1f, RZ ;  /* 0x0000001faf0a7819 */ /* 0x000fc600000006ff */
[----:B------:R-:W-:-:S04]  /*1a560*/  IMAD R11, R11, 0x8, R18 ;  /* 0x000000080b0b7824 */ /* 0x000fc800078e0212 */
[----:B------:R0:W1:Y:S01]  /*1a570*/  SYNCS.PHASECHK.TRANS64.TRYWAIT P2, [R11+URZ+0x29830], R10 ;  /* 0x0298300a0b0075a7 */ /* 0x000062000804017f */
[----:B------:R-:W-:Y:S05]  /*1a580*/  @!P0 BRA `(.L_x_573) ;  /* 0x0000000000048947 */ /* 0x000fea0003800000 */
[----:B------:R-:W-:Y:S01]  /*1a590*/  BPT.TRAP 0x1 ;  /* 0x000000040000795c */ /* 0x000fe20000300000 */
.L_x_573:
[----:B------:R-:W-:Y:S04]  /*1a5a0*/  BSSY B0, `(.L_x_571) ;  /* 0x0000004000007945 */ /* 0x000fe80003800000 */
[----:B-1----:R-:W-:Y:S05]  /*1a5b0*/  @P2 BRA `(.L_x_574) ;  /* 0x0000000000082947 */ /* 0x002fea0003800000 */
[----:B------:R-:W1:Y:S02]  /*1a5c0*/  SYNCS.PHASECHK.TRANS64.TRYWAIT P2, [R11+URZ+0x29830], R10 ;  /* 0x0298300a0b0075a7 */ /* 0x000e64000804017f */
[----:B-1----:R-:W-:Y:S05]  /*1a5d0*/  @!P2 BRA `(.L_x_575) ;  /* 0x000000cc0008a947 */ /* 0x002fea0003800000 */
.L_x_574:
[----:B------:R-:W-:Y:S05]  /*1a5e0*/  BSYNC B0 ;  /* 0x0000000000007941 */ /* 0x000fea0003800000 */
.L_x_571:
[----:B01----:R-:W0:Y:S01]  /*1a5f0*/  S2R R11, SR_TID.X ;  /* 0x00000000000b7919 */ /* 0x003e220000002100 */
[----:B------:R-:W-:Y:S01]  /*1a600*/  VIADD R10, R9, 0x1 ;  /* 0x00000001090a7836 */ /* 0x000fe20000000000 */
[----:B------:R-:W-:Y:S05]  /*1a610*/  WARPSYNC.ALL ;  /* 0x0000000000007948 */ /* 0x000fea0003800000 */
[C---:B------:R-:W-:Y:S01]  /*1a620*/  ISETP.NE.AND P2, PT, R10.reuse, 0x2, PT ;  /* 0x000000020a00780c */ /* 0x040fe20003f45270 */
[----:B------:R-:W-:Y:S01]  /*1a630*/  IMAD.MOV.U32 R13, RZ, RZ, -0x7fffffe0 ;  /* 0x80000020ff0d7424 */ /* 0x000fe200078e00ff */
[----:B------:R-:W-:Y:S01]  /*1a640*/  UMOV UR28, UR24 ;  /* 0x00000018001c7c82 */ /* 0x000fe20008000000 */
[----:B------:R-:W-:Y:S01]  /*1a650*/  IMAD.MOV.U32 R15, RZ, RZ, -0x7fffffe0 ;  /* 0x80000020ff0f7424 */ /* 0x000fe200078e00ff */
[----:B------:R-:W-:Y:S01]  /*1a660*/  SEL R10, R10, RZ, P2 ;  /* 0x000000ff0a0a7207 */ /* 0x000fe20001000000 */
[----:B------:R-:W-:Y:S01]  /*1a670*/  UMOV UR29, UR25 ;  /* 0x00000019001d7c82 */ /* 0x000fe20008000000 */
[----:B------:R-:W-:Y:S01]  /*1a680*/  R2UR UR27, R13 ;  /* 0x000000000d1b72ca */ /* 0x000fe200000e0000 */
[----:B------:R-:W-:Y:S01]  /*1a690*/  IMAD.MOV.U32 R21, RZ, RZ, -0x7fffffe0 ;  /* 0x80000020ff157424 */ /* 0x000fe200078e00ff */
[----:B------:R-:W-:Y:S01]  /*1a6a0*/  R2UR UR31, R15 ;  /* 0x000000000f1f72ca */ /* 0x000fe200000e0000 */
[----:B------:R-:W-:Y:S01]  /*1a6b0*/  IMAD R12, R10, 0x780, R0 ;  /* 0x000007800a0c7824 */ /* 0x000fe200078e0200 */
[----:B------:R-:W-:Y:S01]  /*1a6c0*/  UMOV UR32, UR24 ;  /* 0x0000001800207c82 */ /* 0x000fe20008000000 */
[----:B------:R-:W-:Y:S01]  /*1a6d0*/  UMOV UR33, UR25 ;  /* 0x0000001900217c82 */ /* 0x000fe20008000000 */
[----:B------:R-:W-:Y:S01]  /*1a6e0*/  R2UR UR35, R21 ;  /* 0x00000000152372ca */ /* 0x000fe200000e0000 */
[C---:B------:R-:W-:Y:S01]  /*1a6f0*/  VIADD R14, R12.reuse, 0x80 ;  /* 0x000000800c0e7836 */ /* 0x040fe20000000000 */
[C---:B------:R-:W-:Y:S01]  /*1a700*/  R2UR UR26, R12.reuse ;  /* 0x000000000c1a72ca */ /* 0x040fe200000e0000 */
[----:B------:R-:W-:Y:S01]  /*1a710*/  UMOV UR44, UR24 ;  /* 0x00000018002c7c82 */ /* 0x000fe20008000000 */
[----:B------:R-:W-:Y:S01]  /*1a720*/  IADD3 R20, R12, 0x100, RZ ;  /* 0x000001000c147810 */ /* 0x000fe20007ffe0ff */
[----:B------:R-:W-:Y:S01]  /*1a730*/  UMOV UR45, UR25 ;  /* 0x00000019002d7c82 */ /* 0x000fe20008000000 */
[----:B------:R-:W-:Y:S01]  /*1a740*/  R2UR UR30, R14 ;  /* 0x000000000e1e72ca */ /* 0x000fe200000e0000 */
[----:B------:R-:W-:Y:S01]  /*1a750*/  UMOV UR48, UR24 ;  /* 0x0000001800307c82 */ /* 0x000fe20008000000 */
[----:B------:R-:W-:Y:S01]  /*1a760*/  R2UR UR34, R20 ;  /* 0x00000000142272ca */ /* 0x000fe200000e0000 */
[C---:B------:R-:W-:Y:S01]  /*1a770*/  VIADD R20, R12.reuse, 0x200 ;  /* 0x000002000c147836 */ /* 0x040fe20000000000 */
[----:B------:R-:W-:Y:S01]  /*1a780*/  IADD3 R14, R12, 0x180, RZ ;  /* 0x000001800c0e7810 */ /* 0x000fe20007ffe0ff */
[----:B------:R-:W-:Y:S01]  /*1a790*/  UMOV UR49, UR25 ;  /* 0x0000001900317c82 */ /* 0x000fe20008000000 */
[----:B------:R-:W-:-:S02]  /*1a7a0*/  R2UR UR47, R15 ;  /* 0x000000000f2f72ca */ /* 0x000fc400000e0000 */
[----:B0-----:R-:W-:Y:S02]  /*1a7b0*/  SHF.R.U32.HI R11, RZ, 0x7, R11 ;  /* 0x00000007ff0b7819 */ /* 0x001fe4000001160b */
[----:B------:R-:W-:Y:S01]  /*1a7c0*/  R2UR UR46, R14 ;  /* 0x000000000e2e72ca */ /* 0x000fe200000e0000 */
[----:B------:R-:W-:Y:S01]  /*1a7d0*/  VIADD R14, R12, 0x2 ;  /* 0x000000020c0e7836 */ /* 0x000fe20000000000 */
[----:B------:R-:W-:Y:S01]  /*1a7e0*/  R2UR UR50, R20 ;  /* 0x00000000143272ca */ /* 0x000fe200000e0000 */
[----:B------:R-:W-:Y:S01]  /*1a7f0*/  VIADD R11, R11, 0x8 ;  /* 0x000000080b0b7836 */ /* 0x000fe20000000000 */
[----:B------:R-:W-:Y:S02]  /*1a800*/  R2UR UR51, R21 ;  /* 0x00000000153372ca */ /* 0x000fe400000e0000 */
[----:B------:R-:W-:Y:S02]  /*1a810*/  MOV R15, 0x80000020 ;  /* 0x80000020000f7802 */ /* 0x000fe40000000f00 */
[----:B------:R0:W-:Y:S01]  /*1a820*/  BAR.SYNC.DEFER_BLOCKING R11, 0x100 ;  /* 0x0004000b0000751d */ /* 0x0001e20000010000 */
[----:B------:R-:W-:Y:S01]  /*1a830*/  R2UR UR6, R14 ;  /* 0x000000000e0672ca */ /* 0x000fe200000e0000 */
[----:B------:R-:W-:Y:S01]  /*1a840*/  VIADD R14, R12, 0x82 ;  /* 0x000000820c0e7836 */ /* 0x000fe20000000000 */
[----:B------:R-:W-:Y:S01]  /*1a850*/  R2UR UR7, R15 ;  /* 0x000000000f0772ca */ /* 0x000fe200000e0000 */
[----:B------:R-:W-:Y:S01]  /*1a860*/  IMAD.MOV.U32 R15, RZ, RZ, -0x7fffffe0 ;  /* 0x80000020ff0f7424 */ /* 0x000fe200078e00ff */
[----:B------:R-:W-:Y:S01]  /*1a870*/  MOV R13, 0x80000020 ;  /* 0x80000020000d7802 */ /* 0x000fe20000000f00 */
[----:B------:R-:W-:-:S06]  /*1a880*/  WARPGROUP.ARRIVE ;  /* 0x00000000000079c5 */ /* 0x000fcc0000000000 */
[----:B------:R-:W-:Y:S03]  /*1a890*/  QGMMA.64x32x32.F32.E4M3.E4M3 R152, gdesc[UR24], RZ, !UPT, gsb0 ;  /* 0x00600000189879f3 */ /* 0x000fe6000c0008ff */
[----:B------:R-:W-:Y:S02]  /*1a8a0*/  WARPGROUP.DEPBAR.LE gsb0, 0x0 ;  /* 0x00008000000079c5 */ /* 0x000fe40000010000 */
[----:B------:R-:W-:-:S06]  /*1a8b0*/  WARPGROUP.ARRIVE ;  /* 0x00000000000079c5 */ /* 0x000fcc0000000000 */
[----:B------:R-:W-:Y:S01]  /*1a8c0*/  QGMMA.64x32x32.F32.E4M3.E4M3 R136, gdesc[UR28], RZ, !UPT, gsb0 ;  /* 0x006000001c8879f3 */ /* 0x000fe2000c0008ff */
        /* <DEDUP_REMOVED lines=32> */
[----:B------:R-:W-:-:S03]  /*1aad0*/  IMAD.MOV.U32 R15, RZ, RZ, -0x7fffffe0 ;  /* 0x80000020ff0f7424 */ /* 0x000fc600078e00ff */
[----:B------:R-:W-:Y:S01]  /*1aae0*/  R2UR UR10, R14 ;  /* 0x000000000e0a72ca */ /* 0x000fe200000e0000 */
[----:B------:R-:W-:Y:S01]  /*1aaf0*/  VIADD R14, R12, 0x300 ;  /* 0x000003000c0e7836 */ /* 0x000fe20000000000 */
[----:B------:R-:W-:Y:S02]  /*1ab00*/  R2UR UR11, R15 ;  /* 0x000000000f0b72ca */ /* 0x000fe400000e0000 */
[----:B------:R-:W-:Y:S01]  /*1ab10*/  MOV R15, 0x80000020 ;  /* 0x80000020000f7802 */ /* 0x000fe20000000f00 */
        /* <DEDUP_REMOVED lines=38> */
[----:B------:R-:W-:-:S04]  /*1ad80*/  MOV R15, 0x80000020 ;  /* 0x80000020000f7802 */ /* 0x000fc80000000f00 */
[----:B------:R-:W-:Y:S01]  /*1ad90*/  R2UR UR14, R14 ;  /* 0x000000000e0e72ca */ /* 0x000fe200000e0000 */
[----:B------:R-:W-:Y:S01]  /*1ada0*/  VIADD R14, R12, 0x302 ;  /* 0x000003020c0e7836 */ /* 0x000fe20000000000 */
[----:B------:R-:W-:Y:S01]  /*1adb0*/  R2UR UR15, R15 ;  /* 0x000000000f0f72ca */ /* 0x000fe200000e0000 */
[----:B------:R-:W-:Y:S01]  /*1adc0*/  IMAD.MOV.U32 R15, RZ, RZ, -0x7fffffe0 ;  /* 0x80000020ff0f7424 */ /* 0x000fe200078e00ff */
        /* <DEDUP_REMOVED lines=105> */
[C---:B------:R-:W-:Y:S02]  /*1b460*/  VIADD R14, R12.reuse, 0x682 ;  /* 0x000006820c0e7836 */ /* 0x040fe40000000000 */
[----:B------:R-:W-:Y:S02]  /*1b470*/  IMAD.MOV.U32 R15, RZ, RZ, -0x7fffffe0 ;  /* 0x80000020ff0f7424 */ /* 0x000fe400078e00ff */
[----:B------:R-:W-:Y:S01]  /*1b480*/  VIADD R12, R12, 0x702 ;  /* 0x000007020c0c7836 */ /* 0x000fe20000000000 */
[----:B------:R-:W-:-:S02]  /*1b490*/  WARPGROUP.DEPBAR.LE gsb0, 0x0 ;  /* 0x00008000000079c5 */ /* 0x000fc40000010000 */
        /* <DEDUP_REMOVED lines=29> */
[----:B0-----:R-:W-:Y:S05]  /*1b670*/  @P1 BRA `(.L_x_576) ;  /* 0x0000000000301947 */ /* 0x001fea0003800000 */
[----:B------:R-:W-:Y:S05]  /*1b680*/  @!P0 BRA `(.L_x_577) ;  /* 0x0000000000048947 */ /* 0x000fea0003800000 */
[----:B------:R-:W-:Y:S01]  /*1b690*/  BPT.TRAP 0x1 ;  /* 0x000000040000795c */ /* 0x000fe20000300000 */
.L_x_577:
[----:B------:R-:W-:Y:S01]  /*1b6a0*/  SHF.L.U32 R8, R8, 0x1f, RZ ;  /* 0x0000001f08087819 */ /* 0x000fe200000006ff */
[----:B------:R-:W-:-:S04]  /*1b6b0*/  IMAD R11, R9, 0x8, R18 ;  /* 0x00000008090b7824 */ /* 0x000fc800078e0212 */
[----:B------:R0:W1:Y:S01]  /*1b6c0*/  SYNCS.PHASECHK.TRANS64.TRYWAIT P1, [R11+URZ+0x29850], R8 ;  /* 0x029850080b0075a7 */ /* 0x000062000802017f */
[----:B------:R-:W-:Y:S05]  /*1b6d0*/  @!P0 BRA `(.L_x_578) ;  /* 0x0000000000048947 */ /* 0x000fea0003800000 */
[----:B------:R-:W-:Y:S01]  /*1b6e0*/  BPT.TRAP 0x1 ;  /* 0x000000040000795c */ /* 0x000fe20000300000 */
.L_x_578:
[----:B------:R-:W-:Y:S04]  /*1b6f0*/  BSSY B0, `(.L_x_576) ;  /* 0x0000004000007945 */ /* 0x000fe80003800000 */
[----:B-1----:R-:W-:Y:S05]  /*1b700*/  @P1 BRA `(.L_x_579) ;  /* 0x0000000000081947 */ /* 0x002fea0003800000 */
[----:B------:R-:W1:Y:S02]  /*1b710*/  SYNCS.PHASECHK.TRANS64.TRYWAIT P1, [R11+URZ+0x29850], R8 ;  /* 0x029850080b0075a7 */ /* 0x000e64000802017f */
[----:B-1----:R-:W-:Y:S05]  /*1b720*/  @!P1 BRA `(.L_x_580) ;  /* 0x000000b800c89947 */ /* 0x002fea0003800000 */
.L_x_579:
[----:B------:R-:W-:Y:S05]  /*1b730*/  BSYNC B0 ;  /* 0x0000000000007941 */ /* 0x000fea0003800000 */
.L_x_576:
[----:B01----:R-:W-:Y:S01]  /*1b740*/  FMNMX.FTZ R8, R152, R7, !PT ;  /* 0x0000000798087209 */ /* 0x003fe20007810000 */
[----:B------:R-:W-:Y:S05]  /*1b750*/  WARPSYNC.ALL ;  /* 0x0000000000007948 */ /* 0x000fea0003800000 */
[----:B------:R-:W-:Y:S01]  /*1b760*/  FMNMX.FTZ R12, R154, R6, !PT ;  /* 0x000000069a0c7209 */ /* 0x000fe20007810000 */
[----:B------:R-:W-:Y:S01]  /*1b770*/  WARPGROUP.ARRIVE ;  /* 0x00000000000079c5 */ /* 0x000fe20000000000 */
[----:B------:R-:W-:-:S05]  /*1b780*/  FMNMX.FTZ R11, R153, R8, !PT ;  /* 0x00000008990b7209 */ /* 0x000fca0007810000 */
[----:B------:R-:W0:Y:S01]  /*1b790*/  S2R R225, SR_TID.X ;  /* 0x0000000000e17919 */ /* 0x000e220000002100 */
        /* <DEDUP_REMOVED lines=75> */
[----:B------:R-:W-:Y:S01]  /*1bc50*/  FMNMX.FTZ R11, R101, R8, !PT ;  /* 0x00000008650b7209 */ /* 0x000fe20007810000 */
[----:B------:R-:W-:Y:S01]  /*1bc60*/  VIADD R8, R18, 0x400 ;  /* 0x0000040012087836 */ /* 0x000fe20000000000 */
[----:B------:R-:W-:Y:S02]  /*1bc70*/  FMNMX.FTZ R14, R103, R12, !PT ;  /* 0x0000000c670e7209 */ /* 0x000fe40007810000 */
[----:B0-----:R-:W-:Y:S01]  /*1bc80*/  LOP3.LUT R226, R225, 0x7f, RZ, 0xc0, !PT ;  /* 0x0000007fe1e27812 */ /* 0x001fe200078ec0ff */
[----:B------:R-:W0:Y:S01]  /*1bc90*/  SHFL.BFLY PT, R12, R11, 0x2, 0x1f ;  /* 0x0c401f000b0c7f89 */ /* 0x000e2200000e0000 */
[----:B------:R-:W-:-:S02]  /*1bca0*/  SHF.R.U32.HI R8, RZ, 0x4, R8 ;  /* 0x00000004ff087819 */ /* 0x000fc40000011608 */
[----:B------:R-:W-:Y:S01]  /*1bcb0*/  ISETP.NE.AND P1, PT, R226, RZ, PT ;  /* 0x000000ffe200720c */ /* 0x000fe20003f25270 */
[----:B------:R-:W1:Y:S01]  /*1bcc0*/  SHFL.BFLY PT, R13, R14, 0x2, 0x1f ;  /* 0x0c401f000e0d7f89 */ /* 0x000e6200000e0000 */
[----:B------:R-:W-:Y:S01]  /*1bcd0*/  LOP3.LUT R8, R8, 0x3fff, RZ, 0xc0, !PT ;  /* 0x00003fff08087812 */ /* 0x000fe200078ec0ff */
[----:B------:R-:W2:Y:S01]  /*1bce0*/  S2R R225, SR_TID.X ;  /* 0x0000000000e17919 */ /* 0x000ea20000002100 */
[----:B0-----:R-:W-:Y:S02]  /*1bcf0*/  FMNMX.FTZ R15, R11, R12, !PT ;  /* 0x0000000c0b0f7209 */ /* 0x001fe40007810000 */
[----:B------:R-:W-:Y:S02]  /*1bd00*/  LOP3.LUT R12, R8, 0x10000, RZ, 0xfc, !PT ;  /* 0x00010000080c7812 */ /* 0x000fe400078efcff */
[----:B-1----:R-:W-:Y:S01]  /*1bd10*/  FMNMX.FTZ R20, R14, R13, !PT ;  /* 0x0000000d0e147209 */ /* 0x002fe20007810000 */
[----:B------:R-:W-:Y:S01]  /*1bd20*/  IMAD.MOV.U32 R13, RZ, RZ, -0x3ffffff0 ;  /* 0xc0000010ff0d7424 */ /* 0x000fe200078e00ff */
[----:B------:R-:W0:Y:S01]  /*1bd30*/  SHFL.BFLY PT, R8, R15, 0x1, 0x1f ;  /* 0x0c201f000f087f89 */ /* 0x000e2200000e0000 */
[----:B------:R-:W-:-:S03]  /*1bd40*/  IMAD R12, R9, 0x500, R12 ;  /* 0x00000500090c7824 */ /* 0x000fc600078e020c */
[----:B------:R-:W-:Y:S01]  /*1bd50*/  R2UR UR7, R13 ;  /* 0x000000000d0772ca */ /* 0x000fe200000e0000 */
[----:B------:R-:W1:Y:S01]  /*1bd60*/  SHFL.BFLY PT, R21, R20, 0x1, 0x1f ;  /* 0x0c201f0014157f89 */ /* 0x000e6200000e0000 */
[----:B------:R-:W-:Y:S02]  /*1bd70*/  R2UR UR6, R12 ;  /* 0x000000000c0672ca */ /* 0x000fe400000e0000 */
[----:B--2---:R-:W-:-:S11]  /*1bd80*/  SHF.R.U32.HI R225, RZ, 0x7, R225 ;  /* 0x00000007ffe17819 */ /* 0x004fd600000116e1 */
[----:B------:R-:W-:Y:S01]  /*1bd90*/  QGMMA.64x128x32.F32.E4M3.E4M3 R24, R176, gdesc[UR4], R24, gsb0 ;  /* 0x01e00004b0187df3 */ /* 0x000fe20008000818 */
[----:B0-----:R-:W-:-:S05]  /*1bda0*/  FMNMX.FTZ R11, R15, R8, !PT ;  /* 0x000000080f0b7209 */ /* 0x001fca0007810000 */
[----:B------:R-:W-:Y:S01]  /*1bdb0*/  FADD.FTZ R7, -R11, R7 ;  /* 0x000000070b077221 */ /* 0x000fe20000010100 */
[----:B-1----:R-:W-:-:S03]  /*1bdc0*/  FMNMX.FTZ R13, R20, R21, !PT ;  /* 0x00000015140d7209 */ /* 0x002fc60007810000 */
[----:B------:R-:W-:Y:S02]  /*1bdd0*/  FMUL.FTZ R7, R2, R7 ;  /* 0x0000000702077220 */ /* 0x000fe40000410000 */
[----:B------:R-:W-:-:S01]  /*1bde0*/  FADD.FTZ R21, -R13, R6 ;  /* 0x000000060d157221 */ /* 0x000fc20000010100 */
[----:B------:R-:W-:Y:S01]  /*1bdf0*/  IADD3 R6, R12, 0x100, RZ ;  /* 0x000001000c067810 */ /* 0x000fe20007ffe0ff */
[----:B------:R0:W-:Y:S02]  /*1be00*/  MUFU.EX2 R8, R7 ;  /* 0x0000000700087308 */ /* 0x0001e40000000800 */
[----:B------:R-:W-:Y:S01]  /*1be10*/  FMUL.FTZ R15, R2, R21 ;  /* 0x00000015020f7220 */ /* 0x000fe20000410000 */
[----:B------:R-:W-:Y:S01]  /*1be20*/  R2UR UR6, R6 ;  /* 0x00000000060672ca */ /* 0x000fe200000e0000 */
[----:B------:R-:W-:-:S04]  /*1be30*/  VIADD R6, R12, 0x200 ;  /* 0x000002000c067836 */ /* 0x000fc80000000000 */
[----:B------:R-:W-:Y:S01]  /*1be40*/  MUFU.EX2 R15, R15 ;  /* 0x0000000f000f7308 */ /* 0x000fe20000000800 */
[----:B0-----:R-:W-:-:S05]  /*1be50*/  IMAD.MOV.U32 R7, RZ, RZ, -0x3ffffff0 ;  /* 0xc0000010ff077424 */ /* 0x001fca00078e00ff */
[----:B------:R-:W-:Y:S01]  /*1be60*/  R2UR UR7, R7 ;  /* 0x00000000070772ca */ /* 0x000fe200000e0000 */
[----:B------:R-:W-:Y:S01]  /*1be70*/  IMAD.MOV.U32 R7, RZ, RZ, -0x3ffffff0 ;  /* 0xc0000010ff077424 */ /* 0x000fe200078e00ff */
[----:B------:R-:W-:Y:S02]  /*1be80*/  WARPGROUP.DEPBAR.LE gsb0, 0x0 ;  /* 0x00008000000079c5 */ /* 0x000fe40000010000 */
[----:B------:R-:W-:Y:S01]  /*1be90*/  WARPGROUP.ARRIVE ;  /* 0x00000000000079c5 */ /* 0x000fe20000000000 */
[----:B------:R-:W-:-:S04]  /*1bea0*/  FFMA.FTZ R177, R2, R11, -8 ;  /* 0xc100000002b17423 */ /* 0x000fc8000001000b */
[----:B------:R-:W-:-:S04]  /*1beb0*/  FFMA.FTZ R14, R2, R153, -R177 ;  /* 0x00000099020e7223 */ /* 0x000fc800000108b1 */
[----:B------:R-:W-:Y:S01]  /*1bec0*/  QGMMA.64x128x32.F32.E4M3.E4M3 R24, R180, gdesc[UR4], R24, gsb0 ;  /* 0x01e00004b4187df3 */ /* 0x000fe20008000818 */
[----:B------:R-:W-:Y:S01]  /*1bed0*/  R2UR UR6, R6 ;  /* 0x00000000060672ca */ /* 0x000fe200000e0000 */
[--C-:B------:R-:W-:Y:S01]  /*1bee0*/  FFMA.FTZ R153, R2, R157, -R177.reuse ;  /* 0x0000009d02997223 */ /* 0x100fe200000108b1 */
[----:B------:R-:W-:Y:S01]  /*1bef0*/  R2UR UR7, R7 ;  /* 0x00000000070772ca */ /* 0x000fe200000e0000 */
[----:B------:R-:W-:Y:S01]  /*1bf00*/  IMAD.MOV.U32 R7, RZ, RZ, -0x3ffffff0 ;  /* 0xc0000010ff077424 */ /* 0x000fe200078e00ff */
[----:B------:R-:W-:Y:S01]  /*1bf10*/  IADD3 R6, R12, 0x300, RZ ;  /* 0x000003000c067810 */ /* 0x000fe20007ffe0ff */
[C-C-:B------:R-:W-:Y:S01]  /*1bf20*/  FFMA.FTZ R157, R2.reuse, R161, -R177.reuse ;  /* 0x000000a1029d7223 */ /* 0x140fe200000108b1 */
[----:B------:R-:W-:-:S01]  /*1bf30*/  FFMA.FTZ R161, R2, R165, -R177 ;  /* 0x000000a502a17223 */ /* 0x000fc200000108b1 */
[C---:B------:R-:W-:Y:S01]  /*1bf40*/  FFMA.FTZ R165, R2.reuse, R13, -8 ;  /* 0xc100000002a57423 */ /* 0x040fe2000001000d */
[----:B------:R-:W-:-:S01]  /*1bf50*/  FFMA.FTZ R21, R2, R152, -R177 ;  /* 0x0000009802157223 */ /* 0x000fc200000108b1 */
[C-C-:B------:R-:W-:Y:S01]  /*1bf60*/  FFMA.FTZ R152, R2.reuse, R160, -R177.reuse ;  /* 0x000000a002987223 */ /* 0x140fe200000108b1 */
[----:B------:R-:W-:-:S01]  /*1bf70*/  FFMA.FTZ R20, R2, R156, -R177 ;  /* 0x0000009c02147223 */ /* 0x000fc200000108b1 */
[C-C-:B------:R-:W-:Y:S01]  /*1bf80*/  FFMA.FTZ R154, R2.reuse, R154, -R165.reuse ;  /* 0x0000009a029a7223 */ /* 0x140fe200000108a5 */
[----:B------:R-:W-:-:S01]  /*1bf90*/  FFMA.FTZ R155, R2, R155, -R165 ;  /* 0x0000009b029b7223 */ /* 0x000fc200000108a5 */
[C-C-:B------:R-:W-:Y:S01]  /*1bfa0*/  FFMA.FTZ R158, R2.reuse, R158, -R165.reuse ;  /* 0x0000009e029e7223 */ /* 0x140fe200000108a5 */
[----:B------:R-:W-:-:S01]  /*1bfb0*/  FFMA.FTZ R159, R2, R159, -R165 ;  /* 0x0000009f029f7223 */ /* 0x000fc200000108a5 */
[C-C-:B------:R-:W-:Y:S01]  /*1bfc0*/  FFMA.FTZ R160, R2.reuse, R162, -R165.reuse ;  /* 0x000000a202a07223 */ /* 0x140fe200000108a5 */
[----:B------:R-:W-:-:S01]  /*1bfd0*/  FFMA.FTZ R163, R2, R163, -R165 ;  /* 0x000000a302a37223 */ /* 0x000fc200000108a5 */
[----:B------:R-:W0:Y:S01]  /*1bfe0*/  MUFU.EX2 R154, R154 ;  /* 0x0000009a009a7308 */ /* 0x000e220000000800 */
        /* <DEDUP_REMOVED lines=16> */
[----:B0-----:R-:W-:-:S01]  /*1c0f0*/  FFMA.FTZ R4, R15, R4, R154 ;  /* 0x000000040f047223 */ /* 0x001fc2000001009a */
[C---:B------:R-:W-:Y:S01]  /*1c100*/  FFMA.FTZ R147, R2.reuse, R147, -R165 ;  /* 0x0000009302937223 */ /* 0x040fe200000108a5 */
[----:B------:R-:W-:-:S01]  /*1c110*/  FFMA.FTZ R148, R2, R148, -R177 ;  /* 0x0000009402947223 */ /* 0x000fc200000108b1 */
[C---:B------:R-:W-:Y:S01]  /*1c120*/  FFMA.FTZ R150, R2.reuse, R150, -R165 ;  /* 0x0000009602967223 */ /* 0x040fe200000108a5 */
[----:B------:R-:W-:-:S01]  /*1c130*/  FFMA.FTZ R149, R2, R149, -R177 ;  /* 0x0000009502957223 */ /* 0x000fc200000108b1 */
[C---:B------:R-:W-:Y:S01]  /*1c140*/  FFMA.FTZ R151, R2.reuse, R151, -R165 ;  /* 0x0000009702977223 */ /* 0x040fe200000108a5 */
[----:B------:R-:W-:-:S01]  /*1c150*/  FFMA.FTZ R120, R2, R120, -R177 ;  /* 0x0000007802787223 */ /* 0x000fc200000108b1 */
[----:B------:R-:W-:Y:S01]  /*1c160*/  MUFU.EX2 R159, R159 ;  /* 0x0000009f009f7308 */ /* 0x000fe20000000800 */
[----:B------:R-:W-:-:S01]  /*1c170*/  FFMA.FTZ R122, R2, R122, -R165 ;  /* 0x0000007a027a7223 */ /* 0x000fc200000108a5 */
[C---:B------:R-:W-:Y:S01]  /*1c180*/  FFMA.FTZ R121, R2.reuse, R121, -R177 ;  /* 0x0000007902797223 */ /* 0x040fe200000108b1 */
[----:B------:R-:W-:-:S01]  /*1c190*/  FFMA.FTZ R123, R2, R123, -R165 ;  /* 0x0000007b027b7223 */ /* 0x000fc200000108a5 */
[C---:B------:R-:W-:Y:S01]  /*1c1a0*/  FFMA.FTZ R124, R2.reuse, R124, -R177 ;  /* 0x0000007c027c7223 */ /* 0x040fe200000108b1 */
        /* <DEDUP_REMOVED lines=45> */
[----:B------:R-:W-:-:S06]  /*1c480*/  FFMA.FTZ R103, R2, R103, -R165 ;  /* 0x0000006702677223 */ /* 0x000fcc00000108a5 */
[----:B------:R-:W-:Y:S08]  /*1c490*/  MUFU.EX2 R139, R139 ;  /* 0x0000008b008b7308 */ /* 0x000ff00000000800 */
[----:B------:R-:W1:Y:S01]  /*1c4a0*/  MUFU.EX2 R14, R14 ;  /* 0x0000000e000e7308 */ /* 0x000e620000000800 */
[----:B0-----:R-:W-:-:S07]  /*1c4b0*/  FFMA.FTZ R3, R8, R3, R21 ;  /* 0x0000000308037223 */ /* 0x001fce0000010015 */
[----:B------:R-:W-:Y:S08]  /*1c4c0*/  MUFU.EX2 R142, R142 ;  /* 0x0000008e008e7308 */ /* 0x000ff00000000800 */
[----:B------:R-:W0:Y:S01]  /*1c4d0*/  MUFU.EX2 R20, R20 ;  /* 0x0000001400147308 */ /* 0x000e220000000800 */
[----:B-1----:R-:W-:-:S07]  /*1c4e0*/  FADD.FTZ R3, R14, R3 ;  /* 0x000000030e037221 */ /* 0x002fce0000010000 */
[----:B------:R-:W-:Y:S08]  /*1c4f0*/  MUFU.EX2 R143, R143 ;  /* 0x0000008f008f7308 */ /* 0x000ff00000000800 */
[----:B------:R-:W1:Y:S01]  /*1c500*/  MUFU.EX2 R153, R153 ;  /* 0x0000009900997308 */ /* 0x000e620000000800 */
[----:B------:R-:W-:Y:S02]  /*1c510*/  WARPGROUP.DEPBAR.LE gsb0, 0x0 ;  /* 0x00008000000079c5 */ /* 0x000fe40000010000 */
[----:B------:R-:W-:-:S05]  /*1c520*/  WARPGROUP.ARRIVE ;  /* 0x00000000000079c5 */ /* 0x000fca0000000000 */
[----:B------:R-:W-:Y:S01]  /*1c530*/  MUFU.EX2 R146, R146 ;  /* 0x0000009200927308 */ /* 0x000fe20000000800 */
[----:B------:R-:W-:Y:S01]  /*1c540*/  QGMMA.64x128x32.F32.E4M3.E4M3 R24, R184, gdesc[UR4], R24, gsb0 ;  /* 0x01e00004b8187df3 */ /* 0x000fe20008000818 */
[----:B------:R-:W-:Y:S02]  /*1c550*/  R2UR UR6, R6 ;  /* 0x00000000060672ca */ /* 0x000fe400000e0000 */
[----:B------:R-:W-:Y:S01]  /*1c560*/  R2UR UR7, R7 ;  /* 0x00000000070772ca */ /* 0x000fe200000e0000 */
[----:B------:R-:W-:-:S03]  /*1c570*/  FADD.FTZ R7, R155, R4 ;  /* 0x000000049b077221 */ /* 0x000fc60000010000 */
[----:B------:R-:W2:Y:S01]  /*1c580*/  MUFU.EX2 R152, R152 ;  /* 0x0000009800987308 */ /* 0x000ea20000000800 */
[----:B0-----:R-:W-:-:S01]  /*1c590*/  FADD.FTZ R4, R20, R3 ;  /* 0x0000000314047221 */ /* 0x001fc20000010000 */
[----:B------:R-:W-:-:S03]  /*1c5a0*/  FADD.FTZ R6, R158, R7 ;  /* 0x000000079e067221 */ /* 0x000fc60000010000 */
[----:B-1----:R-:W-:Y:S01]  /*1c5b0*/  FADD.FTZ R3, R153, R4 ;  /* 0x0000000499037221 */ /* 0x002fe20000010000 */
[----:B------:R-:W-:-:S02]  /*1c5c0*/  FADD.FTZ R7, R159, R6 ;  /* 0x000000069f077221 */ /* 0x000fc40000010000 */
[----:B------:R-:W0:Y:S02]  /*1c5d0*/  MUFU.EX2 R157, R157 ;  /* 0x0000009d009d7308 */ /* 0x000e240000000800 */
[----:B------:R-:W-:-:S04]  /*1c5e0*/  FADD.FTZ R6, R160, R7 ;  /* 0x00000007a0067221 */ /* 0x000fc80000010000 */
[----:B------:R-:W-:Y:S02]  /*1c5f0*/  FADD.FTZ R7, R163, R6 ;  /* 0x00000006a3077221 */ /* 0x000fe40000010000 */
[----:B------:R-:W1:Y:S01]  /*1c600*/  MUFU.EX2 R156, R156 ;  /* 0x0000009c009c7308 */ /* 0x000e620000000800 */
[----:B--2---:R-:W-:-:S01]  /*1c610*/  FADD.FTZ R4, R152, R3 ;  /* 0x0000000398047221 */ /* 0x004fc20000010000 */
[----:B------:R-:W-:-:S04]  /*1c620*/  FADD.FTZ R6, R162, R7 ;  /* 0x00000007a2067221 */ /* 0x000fc80000010000 */
[----:B------:R-:W-:Y:S02]  /*1c630*/  FADD.FTZ R7, R167, R6 ;  /* 0x00000006a7077221 */ /* 0x000fe40000010000 */
[----:B------:R-:W2:Y:S01]  /*1c640*/  MUFU.EX2 R161, R161 ;  /* 0x000000a100a17308 */ /* 0x000ea20000000800 */
[----:B0-----:R-:W-:-:S01]  /*1c650*/  FADD.FTZ R3, R157, R4 ;  /* 0x000000049d037221 */ /* 0x001fc20000010000 */
[----:B------:R-:W-:-:S04]  /*1c660*/  FADD.FTZ R6, R138, R7 ;  /* 0x000000078a067221 */ /* 0x000fc80000010000 */
[----:B------:R-:W-:Y:S01]  /*1c670*/  FADD.FTZ R7, R139, R6 ;  /* 0x000000068b077221 */ /* 0x000fe20000010000 */
[----:B------:R-:W-:Y:S01]  /*1c680*/  VIADD R6, R12, 0x400 ;  /* 0x000004000c067836 */ /* 0x000fe20000000000 */
[----:B------:R-:W0:Y:S01]  /*1c690*/  MUFU.EX2 R136, R136 ;  /* 0x0000008800887308 */ /* 0x000e220000000800 */
[----:B-1----:R-:W-:-:S01]  /*1c6a0*/  FADD.FTZ R4, R156, R3 ;  /* 0x000000039c047221 */ /* 0x002fc20000010000 */
[----:B------:R-:W-:-:S04]  /*1c6b0*/  FADD.FTZ R164, R142, R7 ;  /* 0x000000078ea47221 */ /* 0x000fc80000010000 */
[----:B------:R-:W-:Y:S02]  /*1c6c0*/  FADD.FTZ R7, R143, R164 ;  /* 0x000000a48f077221 */ /* 0x000fe40000010000 */
[----:B------:R-:W1:Y:S01]  /*1c6d0*/  MUFU.EX2 R137, R137 ;  /* 0x0000008900897308 */ /* 0x000e620000000800 */
[----:B--2---:R-:W-:-:S01]  /*1c6e0*/  FADD.FTZ R3, R161, R4 ;  /* 0x00000004a1037221 */ /* 0x004fc20000010000 */
[----:B------:R-:W-:Y:S01]  /*1c6f0*/  FADD.FTZ R12, R146, R7 ;  /* 0x00000007920c7221 */ /* 0x000fe20000010000 */
[----:B------:R-:W-:-:S05]  /*1c700*/  IMAD.MOV.U32 R7, RZ, RZ, -0x3ffffff0 ;  /* 0xc0000010ff077424 */ /* 0x000fca00078e00ff */
        /* <DEDUP_REMOVED lines=16> */
[----:B------:R-:W-:Y:S01]  /*1c810*/  MUFU.EX2 R151, R151 ;  /* 0x0000009700977308 */ /* 0x000fe20000000800 */
[----:B--2---:R-:W-:-:S07]  /*1c820*/  FADD.FTZ R12, R150, R177 ;  /* 0x000000b1960c7221 */ /* 0x004fce0000010000 */
[----:B------:R-:W1:Y:S01]  /*1c830*/  MUFU.EX2 R120, R120 ;  /* 0x0000007800787308 */ /* 0x000e620000000800 */
[----:B0-----:R-:W-:-:S07]  /*1c840*/  FADD.FTZ R3, R149, R4 ;  /* 0x0000000495037221 */ /* 0x001fce0000010000 */
[----:B------:R-:W0:Y:S01]  /*1c850*/  MUFU.EX2 R122, R122 ;  /* 0x0000007a007a7308 */ /* 0x000e220000000800 */
[----:B------:R-:W-:Y:S02]  /*1c860*/  WARPGROUP.DEPBAR.LE gsb0, 0x0 ;  /* 0x00008000000079c5 */ /* 0x000fe40000010000 */
[----:B------:R-:W-:-:S05]  /*1c870*/  WARPGROUP.ARRIVE ;  /* 0x00000000000079c5 */ /* 0x000fca0000000000 */
[----:B------:R-:W2:Y:S01]  /*1c880*/  MUFU.EX2 R121, R121 ;  /* 0x0000007900797308 */ /* 0x000ea20000000800 */
[----:B-1----:R-:W-:-:S01]  /*1c890*/  FADD.FTZ R4, R120, R3 ;  /* 0x0000000378047221 */ /* 0x002fc20000010000 */
[----:B------:R-:W-:Y:S01]  /*1c8a0*/  QGMMA.64x128x32.F32.E4M3.E4M3 R24, R188, gdesc[UR4], R24, gsb0 ;  /* 0x01e00004bc187df3 */ /* 0x000fe20008000818 */
[----:B------:R-:W-:Y:S02]  /*1c8b0*/  R2UR UR6, R6 ;  /* 0x00000000060672ca */ /* 0x000fe400000e0000 */
[----:B------:R-:W-:-:S03]  /*1c8c0*/  R2UR UR7, R7 ;  /* 0x00000000070772ca */ /* 0x000fc600000e0000 */
[----:B------:R-:W1:Y:S01]  /*1c8d0*/  MUFU.EX2 R123, R123 ;  /* 0x0000007b007b7308 */ /* 0x000e620000000800 */
[----:B------:R-:W-:-:S01]  /*1c8e0*/  FFMA.FTZ R7, R2, R115, -R165 ;  /* 0x0000007302077223 */ /* 0x000fc200000108a5 */
[----:B------:R-:W-:Y:S01]  /*1c8f0*/  FADD.FTZ R115, R151, R12 ;  /* 0x0000000c97737221 */ /* 0x000fe20000010000 */
[----:B------:R-:W-:-:S03]  /*1c900*/  FFMA.FTZ R12, R2, R118, -R165 ;  /* 0x00000076020c7223 */ /* 0x000fc600000108a5 */
[----:B0-----:R-:W-:Y:S02]  /*1c910*/  FADD.FTZ R164, R122, R115 ;  /* 0x000000737aa47221 */ /* 0x001fe40000010000 */
[----:B------:R-:W0:Y:S01]  /*1c920*/  MUFU.EX2 R124, R124 ;  /* 0x0000007c007c7308 */ /* 0x000e220000000800 */
[----:B--2---:R-:W-:-:S07]  /*1c930*/  FADD.FTZ R3, R121, R4 ;  /* 0x0000000479037221 */ /* 0x004fce0000010000 */
[----:B------:R-:W-:Y:S01]  /*1c940*/  MUFU.EX2 R126, R126 ;  /* 0x0000007e007e7308 */ /* 0x000fe20000000800 */
[----:B-1----:R-:W-:-:S07]  /*1c950*/  FADD.FTZ R115, R123, R164 ;  /* 0x000000a47b737221 */ /* 0x002fce0000010000 */
[----:B------:R-:W1:Y:S01]  /*1c960*/  MUFU.EX2 R125, R125 ;  /* 0x0000007d007d7308 */ /* 0x000e620000000800 */
[----:B0-----:R-:W-:-:S07]  /*1c970*/  FADD.FTZ R4, R124, R3 ;  /* 0x000000037c047221 */ /* 0x001fce0000010000 */
[----:B------:R-:W-:Y:S08]  /*1c980*/  MUFU.EX2 R127, R127 ;  /* 0x0000007f007f7308 */ /* 0x000ff00000000800 */
[----:B------:R-:W0:Y:S01]  /*1c990*/  MUFU.EX2 R128, R128 ;  /* 0x0000008000807308 */ /* 0x000e220000000800 */
[----:B-1----:R-:W-:-:S07]  /*1c9a0*/  FADD.FTZ R3, R125, R4 ;  /* 0x000000047d037221 */ /* 0x002fce0000010000 */
[----:B------:R-:W-:Y:S08]  /*1c9b0*/  MUFU.EX2 R130, R130 ;  /* 0x0000008200827308 */ /* 0x000ff00000000800 */
[----:B------:R-:W1:Y:S01]  /*1c9c0*/  MUFU.EX2 R129, R129 ;  /* 0x0000008100817308 */ /* 0x000e620000000800 */
[----:B0-----:R-:W-:-:S07]  /*1c9d0*/  FADD.FTZ R4, R128, R3 ;  /* 0x0000000380047221 */ /* 0x001fce0000010000 */
[----:B------:R-:W-:Y:S08]  /*1c9e0*/  MUFU.EX2 R131, R131 ;  /* 0x0000008300837308 */ /* 0x000ff00000000800 */
[----:B------:R-:W0:Y:S01]  /*1c9f0*/  MUFU.EX2 R132, R132 ;  /* 0x0000008400847308 */ /* 0x000e220000000800 */
[----:B-1----:R-:W-:-:S07]  /*1ca00*/  FADD.FTZ R3, R129, R4 ;  /* 0x0000000481037221 */ /* 0x002fce0000010000 */
[----:B------:R-:W1:Y:S08]  /*1ca10*/  MUFU.EX2 R134, R134 ;  /* 0x0000008600867308 */ /* 0x000e700000000800 */
[----:B------:R2:W-:Y:S01]  /*1ca20*/  MUFU.EX2 R6, R114 ;  /* 0x0000007200067308 */ /* 0x0005e20000000800 */
[----:B0-----:R-:W-:-:S07]  /*1ca30*/  FADD.FTZ R4, R132, R3 ;  /* 0x0000000384047221 */ /* 0x001fce0000010000 */
[----:B------:R-:W0:Y:S01]  /*1ca40*/  MUFU.EX2 R133, R133 ;  /* 0x0000008500857308 */ /* 0x000e220000000800 */
[----:B--2---:R-:W-:-:S01]  /*1ca50*/  FADD.FTZ R114, R126, R115 ;  /* 0x000000737e727221 */ /* 0x004fc20000010000 */
[----:B------:R-:W-:-:S03]  /*1ca60*/  FFMA.FTZ R115, R2, R119, -R165 ;  /* 0x0000007702737223 */ /* 0x000fc600000108a5 */
[----:B------:R-:W-:-:S03]  /*1ca70*/  FADD.FTZ R119, R127, R114 ;  /* 0x000000727f777221 */ /* 0x000fc60000010000 */
[----:B------:R-:W2:Y:S01]  /*1ca80*/  MUFU.EX2 R135, R135 ;  /* 0x0000008700877308 */ /* 0x000ea20000000800 */
[----:B------:R-:W-:-:S04]  /*1ca90*/  FADD.FTZ R114, R130, R119 ;  /* 0x0000007782727221 */ /* 0x000fc80000010000 */
[----:B------:R-:W-:-:S03]  /*1caa0*/  FADD.FTZ R119, R131, R114 ;  /* 0x0000007283777221 */ /* 0x000fc60000010000 */
[----:B------:R-:W3:Y:S01]  /*1cab0*/  MUFU.EX2 R104, R104 ;  /* 0x0000006800687308 */ /* 0x000ee20000000800 */
[----:B-1----:R-:W-:-:S01]  /*1cac0*/  FADD.FTZ R114, R134, R119 ;  /* 0x0000007786727221 */ /* 0x002fc20000010000 */
[----:B0-----:R-:W-:-:S06]  /*1cad0*/  FADD.FTZ R3, R133, R4 ;  /* 0x0000000485037221 */ /* 0x001fcc0000010000 */
[----:B------:R-:W0:Y:S01]  /*1cae0*/  MUFU.EX2 R106, R106 ;  /* 0x0000006a006a7308 */ /* 0x000e220000000800 */
[----:B--2---:R-:W-:-:S07]  /*1caf0*/  FADD.FTZ R119, R135, R114 ;  /* 0x0000007287777221 */ /* 0x004fce0000010000 */
[----:B------:R-:W1:Y:S01]  /*1cb00*/  MUFU.EX2 R105, R105 ;  /* 0x0000006900697308 */ /* 0x000e620000000800 */
[----:B---3--:R-:W-:-:S07]  /*1cb10*/  FADD.FTZ R4, R104, R3 ;  /* 0x0000000368047221 */ /* 0x008fce0000010000 */
[----:B------:R-:W2:Y:S01]  /*1cb20*/  MUFU.EX2 R107, R107 ;  /* 0x0000006b006b7308 */ /* 0x000ea20000000800 */
[----:B0-----:R-:W-:-:S01]  /*1cb30*/  FADD.FTZ R114, R106, R119 ;  /* 0x000000776a727221 */ /* 0x001fc20000010000 */
[----:B------:R-:W-:Y:S02]  /*1cb40*/  WARPGROUP.DEPBAR.LE gsb0, 0x0 ;  /* 0x00008000000079c5 */ /* 0x000fe40000010000 */
[----:B------:R-:W-:-:S04]  /*1cb50*/  WARPGROUP.ARRIVE ;  /* 0x00000000000079c5 */ /* 0x000fc80000000000 */
[----:B------:R-:W0:Y:S01]  /*1cb60*/  MUFU.EX2 R108, R108 ;  /* 0x0000006c006c7308 */ /* 0x000e220000000800 */
[----:B-1----:R-:W-:-:S01]  /*1cb70*/  FADD.FTZ R3, R105, R4 ;  /* 0x0000000469037221 */ /* 0x002fc20000010000 */
[----:B------:R-:W-:Y:S06]  /*1cb80*/  QGMMA.64x128x32.F32.E4M3.E4M3 R24, R192, gdesc[UR4], R24, gsb0 ;  /* 0x01e00004c0187df3 */ /* 0x000fec0008000818 */
        /* <DEDUP_REMOVED lines=9> */
[----:B0-----:R-:W-:-:S04]  /*1cc20*/  FADD.FTZ R119, R111, R114 ;  /* 0x000000726f777221 */ /* 0x001fc80000010000 */
[----:B------:R-:W-:-:S03]  /*1cc30*/  FADD.FTZ R114, R6, R119 ;  /* 0x0000007706727221 */ /* 0x000fc60000010000 */
        /* <DEDUP_REMOVED lines=13> */
[----:B------:R-:W-:-:S05]  /*1cd10*/  @!P1 LEA R4, R10, R18, 0x3 ;  /* 0x000000120a049211 */ /* 0x000fca00078e18ff */
[----:B------:R-:W-:Y:S01]  /*1cd20*/  @!P1 VIADD R4, R4, 0x29840 ;  /* 0x0002984004049836 */ /* 0x000fe20000000000 */
[----:B------:R-:W0:Y:S01]  /*1cd30*/  MUFU.EX2 R90, R90 ;  /* 0x0000005a005a7308 */ /* 0x000e220000000800 */
[----:B-1----:R-:W-:-:S03]  /*1cd40*/  FADD.FTZ R177, R115, R114 ;  /* 0x0000007273b17221 */ /* 0x002fc60000010000 */
[----:B------:R-:W-:-:S04]  /*1cd50*/  @!P1 PRMT R4, RZ, 0x654, R4 ;  /* 0x00000654ff049816 */ /* 0x000fc80000000004 */
[----:B------:R-:W1:Y:S01]  /*1cd60*/  MUFU.EX2 R89, R89 ;  /* 0x0000005900597308 */ /* 0x000e620000000800 */
[----:B--2---:R-:W-:-:S07]  /*1cd70*/  FADD.FTZ R114, R88, R119 ;  /* 0x0000007758727221 */ /* 0x004fce0000010000 */
[----:B------:R-:W-:Y:S01]  /*1cd80*/  MUFU.EX2 R91, R91 ;  /* 0x0000005b005b7308 */ /* 0x000fe20000000800 */
[----:B0-----:R-:W-:-:S07]  /*1cd90*/  FADD.FTZ R118, R90, R177 ;  /* 0x000000b15a767221 */ /* 0x001fce0000010000 */
[----:B------:R-:W0:Y:S01]  /*1cda0*/  MUFU.EX2 R92, R92 ;  /* 0x0000005c005c7308 */ /* 0x000e220000000800 */
[----:B-1----:R-:W-:-:S07]  /*1cdb0*/  FADD.FTZ R119, R89, R114 ;  /* 0x0000007259777221 */ /* 0x002fce0000010000 */
[----:B------:R-:W1:Y:S08]  /*1cdc0*/  MUFU.EX2 R94, R94 ;  /* 0x0000005e005e7308 */ /* 0x000e700000000800 */
[----:B------:R-:W2:Y:S01]  /*1cdd0*/  MUFU.EX2 R93, R93 ;  /* 0x0000005d005d7308 */ /* 0x000ea20000000800 */
[----:B0-----:R-:W-:-:S07]  /*1cde0*/  FADD.FTZ R114, R92, R119 ;  /* 0x000000775c727221 */ /* 0x001fce0000010000 */
[----:B------:R-:W0:Y:S01]  /*1cdf0*/  MUFU.EX2 R95, R95 ;  /* 0x0000005f005f7308 */ /* 0x000e220000000800 */
[----:B------:R-:W-:Y:S02]  /*1ce00*/  WARPGROUP.DEPBAR.LE gsb0, 0x0 ;  /* 0x00008000000079c5 */ /* 0x000fe40000010000 */
[----:B------:R3:W-:Y:S06]  /*1ce10*/  BAR.ARV R3, 0x100 ;  /* 0x000400030000751d */ /* 0x0007ec0000002000 */
[----:B------:R-:W4:Y:S01]  /*1ce20*/  MUFU.EX2 R96, R96 ;  /* 0x0000006000607308 */ /* 0x000f220000000800 */
[----:B------:R4:W-:Y:S01]  /*1ce30*/  @!P1 SYNCS.ARRIVE.TRANS64.RED.A1T0 RZ, [R4+URZ], RZ ;  /* 0x000000ff04ff99a7 */ /* 0x0009e2000810043f */
[----:B---3--:R-:W-:-:S04]  /*1ce40*/  FADD.FTZ R3, R91, R118 ;  /* 0x000000765b037221 */ /* 0x008fc80000010000 */
[----:B-1----:R-:W-:Y:S01]  /*1ce50*/  FADD.FTZ R118, R94, R3 ;  /* 0x000000035e767221 */ /* 0x002fe20000010000 */
[----:B--2---:R-:W-:-:S01]  /*1ce60*/  FADD.FTZ R3, R93, R114 ;  /* 0x000000725d037221 */ /* 0x004fc20000010000 */
[----:B------:R-:W1:Y:S02]  /*1ce70*/  MUFU.EX2 R98, R98 ;  /* 0x0000006200627308 */ /* 0x000e640000000800 */
[----:B0-----:R-:W-:-:S06]  /*1ce80*/  FADD.FTZ R119, R95, R118 ;  /* 0x000000765f777221 */ /* 0x001fcc0000010000 */
[----:B------:R-:W0:Y:S01]  /*1ce90*/  MUFU.EX2 R97, R97 ;  /* 0x0000006100617308 */ /* 0x000e220000000800 */
[----:B----4-:R-:W-:-:S07]  /*1cea0*/  FADD.FTZ R4, R96, R3 ;  /* 0x0000000360047221 */ /* 0x010fce0000010000 */
[----:B------:R-:W2:Y:S01]  /*1ceb0*/  MUFU.EX2 R99, R99 ;  /* 0x0000006300637308 */ /* 0x000ea20000000800 */
[----:B-1----:R-:W-:-:S07]  /*1cec0*/  FADD.FTZ R114, R98, R119 ;  /* 0x0000007762727221 */ /* 0x002fce0000010000 */
[----:B------:R-:W1:Y:S01]  /*1ced0*/  MUFU.EX2 R100, R100 ;  /* 0x0000006400647308 */ /* 0x000e620000000800 */
[----:B0-----:R-:W-:-:S07]  /*1cee0*/  FADD.FTZ R3, R97, R4 ;  /* 0x0000000461037221 */ /* 0x001fce0000010000 */
[----:B------:R-:W0:Y:S01]  /*1cef0*/  MUFU.EX2 R102, R102 ;  /* 0x0000006600667308 */ /* 0x000e220000000800 */
[----:B--2---:R-:W-:-:S07]  /*1cf00*/  FADD.FTZ R119, R99, R114 ;  /* 0x0000007263777221 */ /* 0x004fce0000010000 */
[----:B------:R-:W2:Y:S01]  /*1cf10*/  MUFU.EX2 R101, R101 ;  /* 0x0000006500657308 */ /* 0x000ea20000000800 */
[----:B-1----:R-:W-:-:S07]  /*1cf20*/  FADD.FTZ R4, R100, R3 ;  /* 0x0000000364047221 */ /* 0x002fce0000010000 */
[----:B------:R-:W1:Y:S01]  /*1cf30*/  MUFU.EX2 R103, R103 ;  /* 0x0000006700677308 */ /* 0x000e620000000800 */
[----:B0-----:R-:W-:-:S01]  /*1cf40*/  FADD.FTZ R119, R102, R119 ;  /* 0x0000007766777221 */ /* 0x001fc20000010000 */
[----:B--2---:R-:W-:-:S03]  /*1cf50*/  FADD.FTZ R3, R101, R4 ;  /* 0x0000000465037221 */ /* 0x004fc60000010000 */
[----:B-1----:R-:W-:Y:S01]  /*1cf60*/  FADD.FTZ R4, R103, R119 ;  /* 0x0000007767047221 */ /* 0x002fe20000010000 */
[----:B------:R-:W-:Y:S06]  /*1cf70*/  @!P0 BRA `(.L_x_581) ;  /* 0x0000000000048947 */ /* 0x000fec0003800000 */
[----:B------:R-:W-:Y:S01]  /*1cf80*/  BPT.TRAP 0x1 ;  /* 0x000000040000795c */ /* 0x000fe20000300000 */
.L_x_581:
[----:B------:R-:W-:Y:S01]  /*1cf90*/  F2FP.SATFINITE.E4M3.F32.PACK_AB_MERGE_C R20, R153, R20, RZ ;  /* 0x000000149914723e */ /* 0x000fe200048070ff */
[----:B------:R-:W-:Y:S01]  /*1cfa0*/  IMAD R9, R9, 0x8, R18 ;  /* 0x0000000809097824 */ /* 0x000fe200078e0212 */
[----:B------:R-:W-:Y:S01]  /*1cfb0*/  ISETP.GT.AND P1, PT, R5, RZ, PT ;  /* 0x000000ff0500720c */ /* 0x000fe20003f24270 */
[-C--:B------:R-:W-:Y:S01]  /*1cfc0*/  FMUL.FTZ R24, R24, R8.reuse ;  /* 0x0000000818187220 */ /* 0x080fe20000410000 */
[----:B------:R-:W-:Y:S01]  /*1cfd0*/  F2FP.SATFINITE.E4M3.F32.PACK_AB_MERGE_C R176, R14, R21, R20 ;  /* 0x000000150eb0723e */ /* 0x000fe20004807014 */
[----:B------:R-:W-:Y:S01]  /*1cfe0*/  IMAD.U32 R14, RZ, RZ, UR37 ;  /* 0x00000025ff0e7e24 */ /* 0x000fe2000f8e00ff */
[----:B------:R-:W-:Y:S01]  /*1cff0*/  IADD3 R9, R9, 0x29860, RZ ;  /* 0x0002986009097810 */ /* 0x000fe20007ffe0ff */
        /* <DEDUP_REMOVED lines=41> */
[----:B------:R-:W-:Y:S01]  /*1d290*/  F2FP.SATFINITE.E4M3.F32.PACK_AB_MERGE_C R191, R7, R6, R12 ;  /* 0x0000000607bf723e */ /* 0x000fe2000480700c */
        /* <DEDUP_REMOVED lines=12> */
[-C--:B------:R-:W-:Y:S01]  /*1d360*/  FMUL.FTZ R26, R26, R15.reuse ;  /* 0x0000000f1a1a7220 */ /* 0x080fe20000410000 */
        /* <DEDUP_REMOVED lines=48> */
[----:B------:R-:W-:Y:S01]  /*1d670*/  VIADD R5, R5, 0xffffffff ;  /* 0xffffffff05057836 */ /* 0x000fe20000000000 */
[----:B------:R-:W-:Y:S01]  /*1d680*/  MOV R8, R175 ;  /* 0x000000af00087202 */ /* 0x000fe20000000f00 */
[----:B------:R-:W-:-:S02]  /*1d690*/  IMAD.MOV.U32 R6, RZ, RZ, R13 ;  /* 0x000000ffff067224 */ /* 0x000fc400078e000d */
[----:B------:R-:W-:Y:S02]  /*1d6a0*/  IMAD.MOV.U32 R7, RZ, RZ, R11 ;  /* 0x000000ffff077224 */ /* 0x000fe400078e000b */
[----:B0-----:R-:W-:Y:S01]  /*1d6b0*/  IMAD.MOV.U32 R9, RZ, RZ, R10 ;  /* 0x000000ffff097224 */ /* 0x001fe200078e000a */
[----:B------:R-:W-:Y:S06]  /*1d6c0*/  @P1 BRA `(.L_x_582) ;  /* 0xffffffcc00741947 */ /* 0x000fec000383ffff */
[----:B------:R-:W-:-:S07]  /*1d6d0*/  IMAD.MOV.U32 R148, RZ, RZ, R10 ;  /* 0x000000ffff947224 */ /* 0x000fce00078e000a */
.L_x_570:
[----:B------:R-:W-:Y:S05]  /*1d6e0*/  WARPSYNC.ALL ;  /* 0x0000000000007948 */ /* 0x000fea0003800000 */
[----:B------:R-:W-:Y:S06]  /*1d6f0*/  BAR.ARV 0x8, 0x120 ;  /* 0x0204800000007b1d */ /* 0x000fec0000002000 */
[----:B------:R-:W-:Y:S05]  /*1d700*/  @!P0 BRA `(.L_x_583) ;  /* 0x0000000000048947 */ /* 0x000fea0003800000 */
[----:B------:R-:W-:Y:S01]  /*1d710*/  BPT.TRAP 0x1 ;  /* 0x000000040000795c */ /* 0x000fe20000300000 */
.L_x_583:
[----:B------:R-:W-:Y:S01]  /*1d720*/  IMAD R21, R148, 0x8, R18 ;  /* 0x0000000894157824 */ /* 0x000fe200078e0212 */
[----:B------:R-:W-:-:S04]  /*1d730*/  SHF.L.U32 R0, R175, 0x1f, RZ ;  /* 0x0000001faf007819 */ /* 0x000fc800000006ff */
[----:B------:R0:W1:Y:S01]  /*1d740*/  SYNCS.PHASECHK.TRANS64.TRYWAIT P1, [R21+URZ+0x29850], R0 ;  /* 0x02985000150075a7 */ /* 0x000062000802017f */
[----:B------:R-:W-:Y:S05]  /*1d750*/  @!P0 BRA `(.L_x_584) ;  /* 0x0000000000048947 */ /* 0x000fea0003800000 */
[----:B------:R-:W-:Y:S01]  /*1d760*/  BPT.TRAP 0x1 ;  /* 0x000000040000795c */ /* 0x000fe20000300000 */
.L_x_584:
[----:B------:R-:W-:-:S04]  /*1d770*/  IADD3 R18, R18, 0x400, RZ ;  /* 0x0000040012127810 */ /* 0x000fc80007ffe0ff */
[----:B------:R-:W-:-:S04]  /*1d780*/  SHF.R.U32.HI R18, RZ, 0x4, R18 ;  /* 0x00000004ff127819 */ /* 0x000fc80000011612 */
[----:B------:R-:W-:-:S04]  /*1d790*/  LOP3.LUT R18, R18, 0x3fff, RZ, 0xc0, !PT ;  /* 0x00003fff12127812 */ /* 0x000fc800078ec0ff */
[----:B------:R-:W-:Y:S01]  /*1d7a0*/  LOP3.LUT R7, R18, 0x10000, RZ, 0xfc, !PT ;  /* 0x0001000012077812 */ /* 0x000fe200078efcff */
[----:B-1----:R-:W-:Y:S06]  /*1d7b0*/  @P1 BRA `(.L_x_585) ;  /* 0x0000000000081947 */ /* 0x002fec0003800000 */
[----:B------:R-:W1:Y:S02]  /*1d7c0*/  SYNCS.PHASECHK.TRANS64.TRYWAIT P1, [R21+URZ+0x29850], R0 ;  /* 0x02985000150075a7 */ /* 0x000e64000802017f */
[----:B-1----:R-:W-:Y:S05]  /*1d7d0*/  @!P1 BRA `(.L_x_586) ;  /* 0x0000009800b09947 */ /* 0x002fea0003800000 */
.L_x_585:
[----:B------:R-:W-:Y:S01]  /*1d7e0*/  IMAD R6, R148, 0x500, R7 ;  /* 0x0000050094067824 */ /* 0x000fe200078e0207 */
[----:B------:R-:W-:Y:S05]  /*1d7f0*/  WARPSYNC.ALL ;  /* 0x0000000000007948 */ /* 0x000fea0003800000 */
[----:B------:R-:W-:Y:S01]  /*1d800*/  IMAD.MOV.U32 R7, RZ, RZ, -0x3ffffff0 ;  /* 0xc0000010ff077424 */ /* 0x000fe200078e00ff */
[C---:B------:R-:W-:Y:S01]  /*1d810*/  R2UR UR6, R6.reuse ;  /* 0x00000000060672ca */ /* 0x040fe200000e0000 */
[----:B------:R-:W-:Y:S01]  /*1d820*/  WARPGROUP.ARRIVE ;  /* 0x00000000000079c5 */ /* 0x000fe20000000000 */
[C---:B------:R-:W-:Y:S01]  /*1d830*/  VIADD R8, R6.reuse, 0x100 ;  /* 0x0000010006087836 */ /* 0x040fe20000000000 */
[----:B------:R-:W-:Y:S01]  /*1d840*/  ULDC.64 UR4, c[0x0][0x9a0] ;  /* 0x0002680000047ab9 */ /* 0x000fe20000000a00 */
[----:B------:R-:W-:Y:S01]  /*1d850*/  R2UR UR7, R7 ;  /* 0x00000000070772ca */ /* 0x000fe200000e0000 */
[----:B------:R-:W-:Y:S01]  /*1d860*/  IMAD.MOV.U32 R9, RZ, RZ, -0x3ffffff0 ;  /* 0xc0000010ff097424 */ /* 0x000fe200078e00ff */
[----:B------:R-:W-:Y:S01]  /*1d870*/  ISETP.NE.U32.AND P1, PT, RZ, UR4, PT ;  /* 0x00000004ff007c0c */ /* 0x000fe2000bf25070 */
[----:B------:R-:W-:Y:S01]  /*1d880*/  VIADD R88, R6, 0x200 ;  /* 0x0000020006587836 */ /* 0x000fe20000000000 */
[----:B------:R-:W-:-:S02]  /*1d890*/  MOV R89, 0xc0000010 ;  /* 0xc000001000597802 */ /* 0x000fc40000000f00 */
[----:B------:R-:W-:-:S07]  /*1d8a0*/  ISETP.NE.AND.EX P1, PT, RZ, UR5, PT, P1 ;  /* 0x00000005ff007c0c */ /* 0x000fce000bf25310 */
[----:B------:R-:W-:Y:S01]  /*1d8b0*/  QGMMA.64x128x32.F32.E4M3.E4M3 R24, R176, gdesc[UR4], R24, gsb0 ;  /* 0x01e00004b0187df3 */ /* 0x000fe20008000818 */
[----:B------:R-:W-:Y:S02]  /*1d8c0*/  R2UR UR6, R8 ;  /* 0x00000000080672ca */ /* 0x000fe400000e0000 */
[----:B------:R-:W-:-:S03]  /*1d8d0*/  R2UR UR7, R9 ;  /* 0x00000000090772ca */ /* 0x000fc600000e0000 */
[----:B------:R-:W0:Y:S01]  /*1d8e0*/  @P1 LDC.64 R8, c[0x0][0x9c8] ;  /* 0x00027200ff081b82 */ /* 0x000e220000000a00 */
[----:B------:R-:W-:-:S07]  /*1d8f0*/  @P1 SHF.R.S32.HI R5, RZ, 0x1f, R206 ;  /* 0x0000001fff051819 */ /* 0x000fce00000114ce */
[----:B------:R-:W2:Y:S01]  /*1d900*/  @P1 LDC.64 R14, c[0x0][0x9d0] ;  /* 0x00027400ff0e1b82 */ /* 0x000ea20000000a00 */
[----:B01----:R-:W-:-:S04]  /*1d910*/  @P1 IMAD R0, R210, R8, RZ ;  /* 0x00000008d2001224 */ /* 0x003fc800078e02ff */
[C---:B------:R-:W-:Y:S02]  /*1d920*/  @P1 IMAD R7, R205.reuse, R9, R0 ;  /* 0x00000009cd071224 */ /* 0x040fe400078e0200 */
[----:B------:R-:W-:-:S04]  /*1d930*/  @P1 IMAD.WIDE.U32 R8, R205, R8, RZ ;  /* 0x00000008cd081225 */ /* 0x000fc800078e00ff */
[-C--:B--2---:R-:W-:Y:S01]  /*1d940*/  @P1 IMAD R5, R5, R14.reuse, RZ ;  /* 0x0000000e05051224 */ /* 0x084fe200078e02ff */
[----:B------:R-:W-:Y:S01]  /*1d950*/  @P1 IADD3 R9, R9, R7, RZ ;  /* 0x0000000709091210 */ /* 0x000fe20007ffe0ff */
[----:B------:R-:W-:Y:S02]  /*1d960*/  IMAD.MOV.U32 R0, RZ, RZ, 0x3f800000 ;  /* 0x3f800000ff007424 */ /* 0x000fe400078e00ff */
[C---:B------:R-:W-:Y:S02]  /*1d970*/  @P1 IMAD R5, R206.reuse, R15, R5 ;  /* 0x0000000fce051224 */ /* 0x040fe400078e0205 */
[----:B------:R-:W-:-:S04]  /*1d980*/  @P1 IMAD.WIDE.U32 R8, R206, R14, R8 ;  /* 0x0000000ece081225 */ /* 0x000fc800078e0008 */
[----:B------:R-:W-:Y:S01]  /*1d990*/  @P1 IMAD.IADD R5, R9, 0x1, R5 ;  /* 0x0000000109051824 */ /* 0x000fe200078e0205 */
[----:B------:R-:W-:-:S04]  /*1d9a0*/  @P1 LEA R14, P2, R8, UR4, 0x2 ;  /* 0x00000004080e1c11 */ /* 0x000fc8000f8410ff */
[----:B------:R-:W-:-:S05]  /*1d9b0*/  @P1 LEA.HI.X R15, R8, UR5, R5, 0x2, P2 ;  /* 0x00000005080f1c11 */ /* 0x000fca00090f1405 */
[----:B------:R0:W2:Y:S01]  /*1d9c0*/  @P1 LDG.E R0, desc[UR54][R14.64] ;  /* 0x000000360e001981 */ /* 0x0000a2000c1e1900 */
[----:B------:R-:W-:Y:S02]  /*1d9d0*/  WARPGROUP.DEPBAR.LE gsb0, 0x0 ;  /* 0x00008000000079c5 */ /* 0x000fe40000010000 */
[----:B------:R-:W-:-:S06]  /*1d9e0*/  WARPGROUP.ARRIVE ;  /* 0x00000000000079c5 */ /* 0x000fcc0000000000 */
[----:B------:R-:W-:Y:S01]  /*1d9f0*/  QGMMA.64x128x32.F32.E4M3.E4M3 R24, R180, gdesc[UR4], R24, gsb0 ;  /* 0x01e00004b4187df3 */ /* 0x000fe20008000818 */
[----:B------:R-:W-:Y:S02]  /*1da00*/  R2UR UR6, R88 ;  /* 0x00000000580672ca */ /* 0x000fe400000e0000 */
[----:B------:R-:W-:Y:S01]  /*1da10*/  R2UR UR7, R89 ;  /* 0x00000000590772ca */ /* 0x000fe200000e0000 */
[----:B------:R-:W-:Y:S02]  /*1da20*/  VIADD R8, R6, 0x300 ;  /* 0x0000030006087836 */ /* 0x000fe40000000000 */
[----:B------:R-:W-:Y:S01]  /*1da30*/  IMAD.MOV.U32 R9, RZ, RZ, -0x3ffffff0 ;  /* 0xc0000010ff097424 */ /* 0x000fe200078e00ff */
[----:B------:R-:W-:Y:S02]  /*1da40*/  WARPGROUP.DEPBAR.LE gsb0, 0x0 ;  /* 0x00008000000079c5 */ /* 0x000fe40000010000 */
[----:B------:R-:W-:-:S07]  /*1da50*/  WARPGROUP.ARRIVE ;  /* 0x00000000000079c5 */ /* 0x000fce0000000000 */
[----:B------:R-:W-:Y:S01]  /*1da60*/  QGMMA.64x128x32.F32.E4M3.E4M3 R24, R184, gdesc[UR4], R24, gsb0 ;  /* 0x01e00004b8187df3 */ /* 0x000fe20008000818 */
[----:B------:R-:W-:Y:S02]  /*1da70*/  R2UR UR6, R8 ;  /* 0x00000000080672ca */ /* 0x000fe400000e0000 */
[----:B------:R-:W-:Y:S01]  /*1da80*/  R2UR UR7, R9 ;  /* 0x00000000090772ca */ /* 0x000fe200000e0000 */
[----:B------:R-:W-:Y:S01]  /*1da90*/  VIADD R6, R6, 0x400 ;  /* 0x0000040006067836 */ /* 0x000fe20000000000 */
[----:B------:R-:W-:Y:S01]  /*1daa0*/  MOV R7, 0xc0000010 ;  /* 0xc000001000077802 */ /* 0x000fe20000000f00 */
[----:B------:R-:W1:Y:S01]  /*1dab0*/  SHFL.BFLY PT, R8, R3, 0x2, 0x1f ;  /* 0x0c401f0003087f89 */ /* 0x000e6200000e0000 */
[----:B------:R-:W-:Y:S02]  /*1dac0*/  WARPGROUP.DEPBAR.LE gsb0, 0x0 ;  /* 0x00008000000079c5 */ /* 0x000fe40000010000 */
[----:B------:R-:W-:-:S07]  /*1dad0*/  WARPGROUP.ARRIVE ;  /* 0x00000000000079c5 */ /* 0x000fce0000000000 */
[----:B------:R-:W-:Y:S01]  /*1dae0*/  QGMMA.64x128x32.F32.E4M3.E4M3 R24, R188, gdesc[UR4], R24, gsb0 ;  /* 0x01e00004bc187df3 */ /* 0x000fe20008000818 */
[----:B------:R-:W-:Y:S02]  /*1daf0*/  R2UR UR6, R6 ;  /* 0x00000000060672ca */ /* 0x000fe400000e0000 */
[----:B------:R-:W-:Y:S02]  /*1db00*/  R2UR UR7, R7 ;  /* 0x00000000070772ca */ /* 0x000fe400000e0000 */
[----:B------:R-:W3:Y:S01]  /*1db10*/  SHFL.BFLY PT, R7, R4, 0x2, 0x1f ;  /* 0x0c401f0004077f89 */ /* 0x000ee200000e0000 */
[----:B-1----:R-:W-:-:S05]  /*1db20*/  FADD.FTZ R8, R8, R3 ;  /* 0x0000000308087221 */ /* 0x002fca0000010000 */
[----:B------:R-:W1:Y:S01]  /*1db30*/  SHFL.BFLY PT, R5, R8, 0x1, 0x1f ;  /* 0x0c201f0008057f89 */ /* 0x000e6200000e0000 */
[----:B---3--:R-:W-:-:S05]  /*1db40*/  FADD.FTZ R7, R7, R4 ;  /* 0x0000000407077221 */ /* 0x008fca0000010000 */
[----:B------:R-:W3:Y:S01]  /*1db50*/  SHFL.BFLY PT, R6, R7, 0x1, 0x1f ;  /* 0x0c201f0007067f89 */ /* 0x000ee200000e0000 */
[----:B-1----:R-:W-:-:S05]  /*1db60*/  FADD.FTZ R9, R8, R5 ;  /* 0x0000000508097221 */ /* 0x002fca0000010000 */
[C---:B------:R-:W-:Y:S01]  /*1db70*/  FSETP.NE.FTZ.AND P1, PT, R9.reuse, RZ, PT ;  /* 0x000000ff0900720b */ /* 0x040fe20003f35000 */
[----:B------:R-:W-:Y:S01]  /*1db80*/  FMUL.FTZ R12, R9, 0.00390625 ;  /* 0x3b800000090c7820 */ /* 0x000fe20000410000 */
[----:B------:R-:W-:-:S04]  /*1db90*/  IMAD.MOV.U32 R3, RZ, RZ, RZ ;  /* 0x000000ffff037224 */ /* 0x000fc800078e00ff */
[----:B------:R-:W-:Y:S01]  /*1dba0*/  FSETP.NE.FTZ.AND P2, PT, R12, RZ, PT ;  /* 0x000000ff0c00720b */ /* 0x000fe20003f55000 */
[----:B---3--:R-:W-:-:S04]  /*1dbb0*/  FADD.FTZ R10, R7, R6 ;  /* 0x00000006070a7221 */ /* 0x008fc80000010000 */
[----:B0-----:R-:W-:Y:S02]  /*1dbc0*/  FMUL.FTZ R14, R10, 0.00390625 ;  /* 0x3b8000000a0e7820 */ /* 0x001fe40000410000 */
[----:B------:R-:W-:Y:S03]  /*1dbd0*/  @P1 MUFU.RCP R3, R9 ;  /* 0x0000000900031308 */ /* 0x000fe60000001000 */
[----:B------:R-:W-:Y:S01]  /*1dbe0*/  FSETP.NE.FTZ.AND P3, PT, R14, RZ, PT ;  /* 0x000000ff0e00720b */ /* 0x000fe20003f75000 */
[----:B------:R-:W-:Y:S02]  /*1dbf0*/  WARPGROUP.DEPBAR.LE gsb0, 0x0 ;  /* 0x00008000000079c5 */ /* 0x000fe40000010000 */
[----:B------:R-:W-:-:S06]  /*1dc00*/  WARPGROUP.ARRIVE ;  /* 0x00000000000079c5 */ /* 0x000fcc0000000000 */
[----:B------:R-:W-:Y:S01]  /*1dc10*/  QGMMA.64x128x32.F32.E4M3.E4M3 R24, R192, gdesc[UR4], R24, gsb0 ;  /* 0x01e00004c0187df3 */ /* 0x000fe20008000818 */
[----:B------:R-:W-:Y:S01]  /*1dc20*/  FSETP.NE.FTZ.AND P1, PT, R10, RZ, PT ;  /* 0x000000ff0a00720b */ /* 0x000fe20003f35000 */
[----:B------:R-:W-:Y:S01]  /*1dc30*/  IMAD.MOV.U32 R7, RZ, RZ, RZ ;  /* 0x000000ffff077224 */ /* 0x000fe200078e00ff */
[----:B------:R-:W0:Y:S08]  /*1dc40*/  @P2 MUFU.LG2 R5, R12 ;  /* 0x0000000c00052308 */ /* 0x000e300000000c00 */
[----:B------:R-:W1:Y:S08]  /*1dc50*/  @P3 MUFU.LG2 R6, R14 ;  /* 0x0000000e00063308 */ /* 0x000e700000000c00 */
[----:B------:R-:W3:Y:S01]  /*1dc60*/  @P1 MUFU.RCP R7, R10 ;  /* 0x0000000a00071308 */ /* 0x000ee20000001000 */
[C---:B------:R-:W-:Y:S01]  /*1dc70*/  @P2 FMUL.FTZ R4, R2.reuse, 0.69314718246459960938 ;  /* 0x3f31721802042820 */ /* 0x040fe20000410000 */
[----:B------:R-:W-:Y:S01]  /*1dc80*/  @P3 FMUL.FTZ R15, R2, 0.69314718246459960938 ;  /* 0x3f317218020f3820 */ /* 0x000fe20000410000 */
[----:B0-----:R-:W-:Y:S01]  /*1dc90*/  @P2 FMUL.FTZ R5, R5, 0.69314718246459960938 ;  /* 0x3f31721805052820 */ /* 0x001fe20000410000 */
[----:B------:R-:W-:Y:S01]  /*1dca0*/  IMAD.MOV.U32 R89, RZ, RZ, -0x800000 ;  /* 0xff800000ff597424 */ /* 0x000fe200078e00ff */
[----:B------:R-:W-:Y:S01]  /*1dcb0*/  MOV R88, 0xff800000 ;  /* 0xff80000000587802 */ /* 0x000fe20000000f00 */
[----:B-1----:R-:W-:Y:S01]  /*1dcc0*/  @P3 FMUL.FTZ R6, R6, 0.69314718246459960938 ;  /* 0x3f31721806063820 */ /* 0x002fe20000410000 */
[----:B------:R-:W-:-:S01]  /*1dcd0*/  @P2 FFMA.FTZ R89, R4, R11, R5 ;  /* 0x0000000b04592223 */ /* 0x000fc20000010005 */
[----:B--2---:R-:W-:-:S02]  /*1dce0*/  FMUL.FTZ R3, R3, R0 ;  /* 0x0000000003037220 */ /* 0x004fc40000410000 */
[----:B------:R-:W-:-:S01]  /*1dcf0*/  @P3 FFMA.FTZ R88, R15, R13, R6 ;  /* 0x0000000d0f583223 */ /* 0x000fc20000010006 */
[----:B---3--:R-:W-:Y:S01]  /*1dd00*/  FMUL.FTZ R2, R7, R0 ;  /* 0x0000000007027220 */ /* 0x008fe20000410000 */
[----:B------:R-:W-:Y:S02]  /*1dd10*/  WARPGROUP.DEPBAR.LE gsb0, 0x0 ;  /* 0x00008000000079c5 */ /* 0x000fe40000010000 */
[----:B------:R-:W-:Y:S05]  /*1dd20*/  @!P0 BRA `(.L_x_587) ;  /* 0x0000000000048947 */ /* 0x000fea0003800000 */
[----:B------:R-:W-:Y:S01]  /*1dd30*/  BPT.TRAP 0x1 ;  /* 0x000000040000795c */ /* 0x000fe20000300000 */
.L_x_587:
[----:B------:R-:W-:Y:S02]  /*1dd40*/  VIADD R0, R21, 0x29860 ;  /* 0x0002986015007836 */ /* 0x000fe40000000000 */
[-C--:B------:R-:W-:Y:S01]  /*1dd50*/  FMUL.FTZ R103, R24, R3.reuse ;  /* 0x0000000318677220 */ /* 0x080fe20000410000 */
[----:B------:R-:W-:Y:S02]  /*1dd60*/  IMAD.U32 R5, RZ, RZ, UR37 ;  /* 0x00000025ff057e24 */ /* 0x000fe4000f8e00ff */
[-C--:B------:R-:W-:Y:S01]  /*1dd70*/  FMUL.FTZ R98, R29, R3.reuse ;  /* 0x000000031d627220 */ /* 0x080fe20000410000 */
[----:B------:R-:W-:Y:S02]  /*1dd80*/  VIADD R148, R148, 0x1 ;  /* 0x0000000194947836 */ /* 0x000fe40000000000 */
[-C--:B------:R-:W-:Y:S01]  /*1dd90*/  FMUL.FTZ R99, R32, R3.reuse ;  /* 0x0000000320637220 */ /* 0x080fe20000410000 */
[-C--:B------:R-:W-:Y:S01]  /*1dda0*/  FMUL.FTZ R97, R33, R3.reuse ;  /* 0x0000000321617220 */ /* 0x080fe20000410000 */
[----:B------:R-:W-:Y:S01]  /*1ddb0*/  PRMT R0, R5, 0x654, R0 ;  /* 0x0000065405007816 */ /* 0x000fe20000000000 */
[-C--:B------:R-:W-:Y:S01]  /*1ddc0*/  FMUL.FTZ R96, R36, R3.reuse ;  /* 0x0000000324607220 */ /* 0x080fe20000410000 */
[----:B------:R-:W-:Y:S01]  /*1ddd0*/  ISETP.NE.AND P1, PT, R148, 0x2, PT ;  /* 0x000000029400780c */ /* 0x000fe20003f25270 */
        /* <DEDUP_REMOVED lines=9> */
[----:B0-----:R-:W-:Y:S01]  /*1de70*/  SEL R0, RZ, 0x1, P1 ;  /* 0x00000001ff007807 */ /* 0x001fe20000800000 */
        /* <DEDUP_REMOVED lines=51> */
[----:B------:R-:W-:Y:S01]  /*1e1b0*/  FMUL.FTZ R87, R87, R2 ;  /* 0x0000000257577220 */ /* 0x000fe20000410000 */
[----:B------:R-:W-:Y:S01]  /*1e1c0*/  LOP3.LUT R175, R175, R0, RZ, 0x3c, !PT ;  /* 0x00000000afaf7212 */ /* 0x000fe200078e3cff */
[----:B------:R-:W-:Y:S01]  /*1e1d0*/  UIADD3 UR43, UR43, 0x1, URZ ;  /* 0x000000012b2b7890 */ /* 0x000fe2000fffe03f */
[----:B------:R-:W-:-:S11]  /*1e1e0*/  SEL R148, R148, RZ, P1 ;  /* 0x000000ff94947207 */ /* 0x000fd60000800000 */
.L_x_524:
[----:B------:R-:W-:Y:S05]  /*1e1f0*/  WARPSYNC.ALL ;  /* 0x0000000000007948 */ /* 0x000fea0003800000 */
[----:B------:R-:W0:Y:S08]  /*1e200*/  S2UR UR37, SR_CgaCtaId ;  /* 0x00000000002579c3 */ /* 0x000e300000008800 */
[----:B------:R-:W-:Y:S06]  /*1e210*/  BAR.SYNC.DEFER_BLOCKING 0x5, 0x180 ;  /* 0x0146000000007b1d */ /* 0x000fec0000010000 */
[----:B------:R-:W-:Y:S01]  /*1e220*/  UMOV UR4, 0x400 ;  /* 0x0000040000047882 */ /* 0x000fe20000000000 */
[----:B------:R-:W-:Y:S01]  /*1e230*/  BSSY B0, `(.L_x_588) ;  /* 0x0000242000007945 */ /* 0x000fe20003800000 */
[----:B0-----:R-:W-:-:S06]  /*1e240*/  ULEA UR4, UR37, UR4, 0x18 ;  /* 0x0000000425047291 */ /* 0x001fcc000f8ec03f */
[----:B------:R-:W-:-:S05]  /*1e250*/  MOV R18, UR4 ;  /* 0x0000000400127c02 */ /* 0x000fca0008000f00 */
[----:B------:R0:W1:Y:S01]  /*1e260*/  LDS.128 R144, [R18+0x298d0] ;  /* 0x0298d00012907984 */ /* 0x0000620000000c00 */
[----:B------:R-:W-:Y:S06]  /*1e270*/  BAR.ARV 0x4, 0x180 ;  /* 0x0106000000007b1d */ /* 0x000fec0000002000 */
[----:B------:R-:W-:Y:S05]  /*1e280*/  @P0 BRA `(.L_x_589) ;  /* 0x0000001800740947 */ /* 0x000fea0003800000 */
[----:B------:R-:W2:Y:S01]  /*1e290*/  S2R R54, SR_TID.X ;  /* 0x0000000000367919 */ /* 0x000ea20000002100 */
[----:B------:R-:W-:Y:S01]  /*1e2a0*/  ULDC.64 UR4, c[0x4][0x40] ;  /* 0x0100100000047ab9 */ /* 0x000fe20000000a00 */
[----:B--2---:R-:W-:-:S05]  /*1e2b0*/  IMAD.SHL.U32 R0, R54, 0x4, RZ ;  /* 0x0000000436007824 */ /* 0x004fca00078e00ff */
[----:B------:R-:W-:-:S04]  /*1e2c0*/  LOP3.LUT R0, R0, 0xc, RZ, 0xc0, !PT ;  /* 0x0000000c00007812 */ /* 0x000fc800078ec0ff */
[----:B------:R-:W-:-:S05]  /*1e2d0*/  IADD3 R2, P0, R0, UR4, RZ ;  /* 0x0000000400027c10 */ /* 0x000fca000ff1e0ff */
[----:B------:R-:W-:-:S05]  /*1e2e0*/  IMAD.X R3, RZ, RZ, UR5, P0 ;  /* 0x00000005ff037e24 */ /* 0x000fca00080e06ff */
[----:B------:R2:W3:Y:S01]  /*1e2f0*/  LDG.E.CONSTANT R0, desc[UR54][R2.64] ;  /* 0x0000003602007981 */ /* 0x0004e2000c1e9900 */
[----:B------:R-:W-:Y:S01]  /*1e300*/  F2FP.BF16.F32.PACK_AB R68, R61, R68 ;  /* 0x000000443d44723e */ /* 0x000fe200000010ff */
[----:B------:R-:W-:Y:S01]  /*1e310*/  UMOV UR4, 0xffffffff ;  /* 0xffffffff00047882 */ /* 0x000fe20000000000 */
[----:B------:R-:W-:Y:S01]  /*1e320*/  F2FP.BF16.F32.PACK_AB R50, R53, R60 ;  /* 0x0000003c3532723e */ /* 0x000fe200000010ff */
[----:B------:R-:W4:Y:S01]  /*1e330*/  S2R R63, SR_SWINHI ;  /* 0x00000000003f7919 */ /* 0x000f220000002f00 */
[----:B------:R-:W-:Y:S02]  /*1e340*/  F2FP.BF16.F32.PACK_AB R46, R43, R46 ;  /* 0x0000002e2b2e723e */ /* 0x000fe400000010ff */
[----:B------:R-:W-:Y:S02]  /*1e350*/  F2FP.BF16.F32.PACK_AB R43, R4, R5 ;  /* 0x00000005042b723e */ /* 0x000fe400000010ff */
[----:B------:R-:W-:Y:S02]  /*1e360*/  F2FP.BF16.F32.PACK_AB R37, R36, R37 ;  /* 0x000000252425723e */ /* 0x000fe400000010ff */
[----:B------:R-:W-:-:S02]  /*1e370*/  F2FP.BF16.F32.PACK_AB R77, R9, R10 ;  /* 0x0000000a094d723e */ /* 0x000fc400000010ff */
[----:B------:R-:W-:Y:S02]  /*1e380*/  F2FP.BF16.F32.PACK_AB R36, R7, R8 ;  /* 0x000000080724723e */ /* 0x000fe400000010ff */
[----:B------:R-:W-:Y:S02]  /*1e390*/  F2FP.BF16.F32.PACK_AB R59, R39, R42 ;  /* 0x0000002a273b723e */ /* 0x000fe400000010ff */
        /* <DEDUP_REMOVED lines=10> */
[----:B------:R-:W-:Y:S02]  /*1e440*/  MOV R60, R18 ;  /* 0x00000012003c7202 */ /* 0x000fe40000000f00 */
[----:B----4-:R-:W-:Y:S02]  /*1e450*/  MOV R61, R63 ;  /* 0x0000003f003d7202 */ /* 0x010fe40000000f00 */
[----:B--2---:R-:W-:Y:S02]  /*1e460*/  LOP3.LUT P0, R2, R54, 0x3, RZ, 0xc0, !PT ;  /* 0x0000000336027812 */ /* 0x004fe4000780c0ff */
[----:B------:R-:W-:Y:S01]  /*1e470*/  F2FP.BF16.F32.PACK_AB R100, R100, R103 ;  /* 0x000000676464723e */ /* 0x000fe200000010ff */
[----:B------:R-:W-:Y:S01]  /*1e480*/  IMAD.WIDE R4, R234, 0x2, R60 ;  /* 0x00000002ea047825 */ /* 0x000fe200078e023c */
[----:B------:R-:W-:Y:S02]  /*1e490*/  F2FP.BF16.F32.PACK_AB R101, R98, R101 ;  /* 0x000000656265723e */ /* 0x000fe400000010ff */
[----:B------:R-:W-:-:S02]  /*1e4a0*/  ISETP.EQ.OR P0, PT, R2, 0x3, !P0 ;  /* 0x000000030200780c */ /* 0x000fc40004702670 */
[C---:B------:R-:W-:Y:S02]  /*1e4b0*/  IADD3 R9, P1, R4.reuse, 0x4040, RZ ;  /* 0x0000404004097810 */ /* 0x040fe40007f3e0ff */
[C---:B------:R-:W-:Y:S02]  /*1e4c0*/  IADD3 R7, P5, R4.reuse, 0x4060, RZ ;  /* 0x0000406004077810 */ /* 0x040fe40007fbe0ff */
[----:B------:R-:W-:Y:S02]  /*1e4d0*/  LOP3.LUT R8, R9, 0x380, RZ, 0xc0, !PT ;  /* 0x0000038009087812 */ /* 0x000fe400078ec0ff */
[----:B------:R-:W-:Y:S02]  /*1e4e0*/  LOP3.LUT R6, R7, 0x380, RZ, 0xc0, !PT ;  /* 0x0000038007067812 */ /* 0x000fe400078ec0ff */
[----:B------:R-:W-:Y:S02]  /*1e4f0*/  IADD3 R15, P3, R4, 0x4000, RZ ;  /* 0x00004000040f7810 */ /* 0x000fe40007f7e0ff */
[----:B------:R-:W-:-:S02]  /*1e500*/  SHF.R.U64 R8, R8, 0x3, RZ ;  /* 0x0000000308087819 */ /* 0x000fc400000012ff */
[----:B------:R-:W-:Y:S02]  /*1e510*/  SHF.R.U64 R6, R6, 0x3, RZ ;  /* 0x0000000306067819 */ /* 0x000fe400000012ff */
[----:B------:R-:W-:Y:S02]  /*1e520*/  LOP3.LUT R14, R15, 0x380, RZ, 0xc0, !PT ;  /* 0x000003800f0e7812 */ /* 0x000fe400078ec0ff */
[----:B------:R-:W-:Y:S02]  /*1e530*/  LOP3.LUT R8, R8, R9, RZ, 0x3c, !PT ;  /* 0x0000000908087212 */ /* 0x000fe400078e3cff */
[----:B------:R-:W-:Y:S01]  /*1e540*/  LOP3.LUT R6, R6, R7, RZ, 0x3c, !PT ;  /* 0x0000000706067212 */ /* 0x000fe200078e3cff */
[----:B------:R-:W-:Y:S01]  /*1e550*/  IMAD.X R7, RZ, RZ, R5, P5 ;  /* 0x000000ffff077224 */ /* 0x000fe200028e0605 */
[----:B------:R-:W-:Y:S02]  /*1e560*/  SHF.R.U64 R14, R14, 0x3, RZ ;  /* 0x000000030e0e7819 */ /* 0x000fe400000012ff */
[----:B------:R-:W-:-:S02]  /*1e570*/  IADD3.X R9, RZ, R5, RZ, P1, !PT ;  /* 0x00000005ff097210 */ /* 0x000fc40000ffe4ff */
[C---:B------:R-:W-:Y:S02]  /*1e580*/  IADD3 R11, P2, R4.reuse, 0x4020, RZ ;  /* 0x00004020040b7810 */ /* 0x040fe40007f5e0ff */
[C---:B------:R-:W-:Y:S02]  /*1e590*/  IADD3 R21, P4, R4.reuse, 0x60, RZ ;  /* 0x0000006004157810 */ /* 0x040fe40007f9e0ff */
[C---:B------:R-:W-:Y:S02]  /*1e5a0*/  IADD3 R27, P1, R4.reuse, 0x20, RZ ;  /* 0x00000020041b7810 */ /* 0x040fe40007f3e0ff */
[----:B------:R-:W-:Y:S02]  /*1e5b0*/  IADD3 R25, P5, R4, 0x40, RZ ;  /* 0x0000004004197810 */ /* 0x000fe40007fbe0ff */
[----:B------:R-:W-:Y:S02]  /*1e5c0*/  LOP3.LUT R14, R14, R15, RZ, 0x3c, !PT ;  /* 0x0000000f0e0e7212 */ /* 0x000fe400078e3cff */
[----:B------:R-:W-:-:S02]  /*1e5d0*/  LOP3.LUT R10, R11, 0x380, RZ, 0xc0, !PT ;  /* 0x000003800b0a7812 */ /* 0x000fc400078ec0ff */
[----:B------:R-:W-:Y:S02]  /*1e5e0*/  LOP3.LUT R20, R21, 0x380, RZ, 0xc0, !PT ;  /* 0x0000038015147812 */ /* 0x000fe400078ec0ff */
[----:B------:R-:W-:Y:S02]  /*1e5f0*/  LOP3.LUT R26, R27, 0x380, RZ, 0xc0, !PT ;  /* 0x000003801b1a7812 */ /* 0x000fe400078ec0ff */
[----:B------:R-:W-:Y:S02]  /*1e600*/  LOP3.LUT R15, R4, 0x380, RZ, 0xc0, !PT ;  /* 0x00000380040f7812 */ /* 0x000fe400078ec0ff */
[----:B------:R-:W-:Y:S02]  /*1e610*/  LOP3.LUT R24, R25, 0x380, RZ, 0xc0, !PT ;  /* 0x0000038019187812 */ /* 0x000fe400078ec0ff */
[----:B------:R-:W-:Y:S02]  /*1e620*/  SHF.R.U64 R10, R10, 0x3, RZ ;  /* 0x000000030a0a7819 */ /* 0x000fe400000012ff */
[----:B------:R-:W-:-:S02]  /*1e630*/  SHF.R.U64 R20, R20, 0x3, RZ ;  /* 0x0000000314147819 */ /* 0x000fc400000012ff */
[----:B------:R-:W-:Y:S02]  /*1e640*/  SHF.R.U64 R26, R26, 0x3, RZ ;  /* 0x000000031a1a7819 */ /* 0x000fe400000012ff */
[----:B------:R-:W-:Y:S02]  /*1e650*/  SHF.R.U64 R15, R15, 0x3, RZ ;  /* 0x000000030f0f7819 */ /* 0x000fe400000012ff */
[----:B------:R-:W-:Y:S02]  /*1e660*/  SHF.R.U64 R24, R24, 0x3, RZ ;  /* 0x0000000318187819 */ /* 0x000fe400000012ff */
        /* <DEDUP_REMOVED lines=8> */
[----:B------:R-:W-:-:S02]  /*1e6f0*/  LOP3.LUT R24, R24, R25, RZ, 0x3c, !PT ;  /* 0x0000001918187212 */ /* 0x000fc400078e3cff */
[----:B------:R-:W-:Y:S02]  /*1e700*/  IADD3.X R25, RZ, R5, RZ, P5, !PT ;  /* 0x00000005ff197210 */ /* 0x000fe40002ffe4ff */
        /* <DEDUP_REMOVED lines=12> */
[----:B------:R-:W-:Y:S02]  /*1e7d0*/  SEL R13, R100, R101, P0 ;  /* 0x00000065640d7207 */ /* 0x000fe40000000000 */
[----:B------:R-:W-:Y:S02]  /*1e7e0*/  SEL R3, R101, R100, P0 ;  /* 0x0000006465037207 */ /* 0x000fe40000000000 */
[----:B------:R-:W-:Y:S02]  /*1e7f0*/  MOV R79, R4 ;  /* 0x00000004004f7202 */ /* 0x000fe40000000f00 */
[----:B------:R-:W-:Y:S02]  /*1e800*/  MOV R64, R6 ;  /* 0x0000000600407202 */ /* 0x000fe40000000f00 */
[----:B------:R-:W-:-:S02]  /*1e810*/  MOV R66, R8 ;  /* 0x0000000800427202 */ /* 0x000fc40000000f00 */
[----:B------:R-:W-:Y:S02]  /*1e820*/  MOV R70, R10 ;  /* 0x0000000a00467202 */ /* 0x000fe40000000f00 */
[----:B------:R-:W-:Y:S02]  /*1e830*/  MOV R72, R14 ;  /* 0x0000000e00487202 */ /* 0x000fe40000000f00 */
[----:B------:R-:W-:Y:S02]  /*1e840*/  MOV R74, R20 ;  /* 0x00000014004a7202 */ /* 0x000fe40000000f00 */
[----:B------:R-:W-:Y:S02]  /*1e850*/  MOV R76, R24 ;  /* 0x00000018004c7202 */ /* 0x000fe40000000f00 */
[----:B------:R-:W-:Y:S02]  /*1e860*/  MOV R78, R26 ;  /* 0x0000001a004e7202 */ /* 0x000fe40000000f00 */
[----:B---3--:R-:W-:Y:S01]  /*1e870*/  LOP3.LUT R2, R0, 0x2, RZ, 0x3c, !PT ;  /* 0x0000000200027812 */ /* 0x008fe200078e3cff */
[----:B------:R-:W-:Y:S06]  /*1e880*/  BRA.DIV UR4, `(.L_x_590) ;  /* 0x0000008a04987947 */ /* 0x000fec000b800000 */
[----:B------:R-:W-:Y:S01]  /*1e890*/  SEL R25, R48, R45, P0 ;  /* 0x0000002d30197207 */ /* 0x000fe20000000000 */
[----:B------:R-:W-:Y:S01]  /*1e8a0*/  SHFL.IDX PT, R6, R13, R0, 0x1c1f ;  /* 0x001c1f000d067589 */ /* 0x000fe200000e0000 */
[----:B------:R-:W-:Y:S02]  /*1e8b0*/  SEL R27, R45, R48, P0 ;  /* 0x000000302d1b7207 */ /* 0x000fe40000000000 */
[----:B------:R-:W-:Y:S01]  /*1e8c0*/  SEL R33, R32, R35, P0 ;  /* 0x0000002320217207 */ /* 0x000fe20000000000 */
[----:B------:R-:W-:Y:S01]  /*1e8d0*/  SHFL.IDX PT, R3, R3, R2, 0x1c1f ;  /* 0x001c1f0203037589 */ /* 0x000fe200000e0000 */
[----:B------:R-:W-:Y:S02]  /*1e8e0*/  SEL R7, R97, R96, P0 ;  /* 0x0000006061077207 */ /* 0x000fe40000000000 */
[----:B------:R-:W-:Y:S01]  /*1e8f0*/  SEL R29, R40, R37, P0 ;  /* 0x00000025281d7207 */ /* 0x000fe20000000000 */
[----:B------:R-:W-:Y:S01]  /*1e900*/  SHFL.IDX PT, R27, R27, R2, 0x1c1f ;  /* 0x001c1f021b1b7589 */ /* 0x000fe200000e0000 */
[----:B------:R-:W-:-:S02]  /*1e910*/  SEL R31, R37, R40, P0 ;  /* 0x00000028251f7207 */ /* 0x000fc40000000000 */
        /* <DEDUP_REMOVED lines=10> */
[----:B------:R-:W2:Y:S01]  /*1e9c0*/  SHFL.IDX PT, R10, R5, R0, 0x1c1f ;  /* 0x001c1f00050a7589 */ /* 0x000ea200000e0000 */
[----:B------:R-:W-:Y:S02]  /*1e9d0*/  SEL R65, R67, R38, P0 ;  /* 0x0000002643417207 */ /* 0x000fe40000000000 */
[----:B------:R-:W-:Y:S01]  /*1e9e0*/  SEL R9, R92, R93, P0 ;  /* 0x0000005d5c097207 */ /* 0x000fe20000000000 */
[----:B------:R-:W3:Y:S01]  /*1e9f0*/  SHFL.IDX PT, R38, R33, R0, 0x1c1f ;  /* 0x001c1f0021267589 */ /* 0x000ee200000e0000 */
[----:B------:R-:W-:Y:S02]  /*1ea00*/  SEL R39, R28, R39, P0 ;  /* 0x000000271c277207 */ /* 0x000fe40000000000 */
[----:B------:R-:W-:Y:S01]  /*1ea10*/  SEL R41, R43, R36, P0 ;  /* 0x000000242b297207 */ /* 0x000fe20000000000 */
[----:B------:R-:W-:Y:S01]  /*1ea20*/  SHFL.IDX PT, R26, R9, R0, 0x1c1f ;  /* 0x001c1f00091a7589 */ /* 0x000fe200000e0000 */
[----:B------:R-:W-:-:S02]  /*1ea30*/  SEL R49, R51, R50, P0 ;  /* 0x0000003233317207 */ /* 0x000fc40000000000 */
[----:B------:R-:W-:Y:S01]  /*1ea40*/  SEL R53, R55, R52, P0 ;  /* 0x0000003437357207 */ /* 0x000fe20000000000 */
[----:B------:R-:W4:Y:S01]  /*1ea50*/  SHFL.IDX PT, R21, R21, R2, 0x1c1f ;  /* 0x001c1f0215157589 */ /* 0x000f2200000e0000 */
[----:B------:R-:W-:Y:S02]  /*1ea60*/  SEL R57, R46, R59, P0 ;  /* 0x0000003b2e397207 */ /* 0x000fe40000000000 */
[----:B------:R-:W-:Y:S01]  /*1ea70*/  SEL R67, R30, R69, P0 ;  /* 0x000000451e437207 */ /* 0x000fe20000000000 */
[----:B------:R-:W-:Y:S01]  /*1ea80*/  SHFL.IDX PT, R37, R37, R0, 0x1c1f ;  /* 0x001c1f0025257589 */ /* 0x000fe200000e0000 */
[----:B------:R-:W-:Y:S02]  /*1ea90*/  SEL R71, R73, R34, P0 ;  /* 0x0000002249477207 */ /* 0x000fe40000000000 */
[----:B------:R-:W-:Y:S01]  /*1eaa0*/  SEL R43, R36, R43, P0 ;  /* 0x0000002b242b7207 */ /* 0x000fe20000000000 */
[----:B------:R-:W0:Y:S01]  /*1eab0*/  SHFL.IDX PT, R20, R39, R2, 0x1c1f ;  /* 0x001c1f0227147589 */ /* 0x000e2200000e0000 */
[----:B------:R-:W-:-:S02]  /*1eac0*/  SEL R51, R50, R51, P0 ;  /* 0x0000003332337207 */ /* 0x000fc40000000000 */
[----:B------:R-:W-:Y:S01]  /*1ead0*/  SEL R55, R52, R55, P0 ;  /* 0x0000003734377207 */ /* 0x000fe20000000000 */
[----:B------:R-:W-:Y:S01]  /*1eae0*/  SHFL.IDX PT, R41, R41, R0, 0x1c1f ;  /* 0x001c1f0029297589 */ /* 0x000fe200000e0000 */
[----:B------:R-:W-:Y:S02]  /*1eaf0*/  SEL R59, R59, R46, P0 ;  /* 0x0000002e3b3b7207 */ /* 0x000fe40000000000 */
[----:B------:R-:W-:Y:S01]  /*1eb00*/  SEL R69, R69, R30, P0 ;  /* 0x0000001e45457207 */ /* 0x000fe20000000000 */
[----:B------:R-:W1:Y:S01]  /*1eb10*/  SHFL.IDX PT, R40, R43, R2, 0x1c1f ;  /* 0x001c1f022b287589 */ /* 0x000e6200000e0000 */
[----:B------:R-:W-:Y:S02]  /*1eb20*/  SEL R73, R34, R73, P0 ;  /* 0x0000004922497207 */ /* 0x000fe40000000000 */
[----:B------:R-:W-:Y:S01]  /*1eb30*/  SEL R75, R77, R42, P0 ;  /* 0x0000002a4d4b7207 */ /* 0x000fe20000000000 */
[----:B------:R-:W1:Y:S01]  /*1eb40*/  SHFL.IDX PT, R30, R25, R0, 0x1c1f ;  /* 0x001c1f00191e7589 */ /* 0x000e6200000e0000 */
[----:B------:R-:W-:-:S02]  /*1eb50*/  SEL R77, R42, R77, P0 ;  /* 0x0000004d2a4d7207 */ /* 0x000fc40000000000 */
[----:B--2---:R-:W-:Y:S01]  /*1eb60*/  SEL R8, R10, R7, P0 ;  /* 0x000000070a087207 */ /* 0x004fe20000000000 */
[----:B------:R-:W2:Y:S01]  /*1eb70*/  SHFL.IDX PT, R34, R29, R0, 0x1c1f ;  /* 0x001c1f001d227589 */ /* 0x000ea200000e0000 */
[----:B---3--:R-:W-:Y:S02]  /*1eb80*/  SEL R36, R38, R35, P0 ;  /* 0x0000002326247207 */ /* 0x008fe40000000000 */
[----:B------:R-:W-:Y:S01]  /*1eb90*/  SEL R4, R6, R3, P0 ;  /* 0x0000000306047207 */ /* 0x000fe20000000000 */
[----:B------:R-:W-:Y:S01]  /*1eba0*/  SHFL.IDX PT, R45, R45, R0, 0x1c1f ;  /* 0x001c1f002d2d7589 */ /* 0x000fe200000e0000 */
[----:B------:R-:W-:Y:S02]  /*1ebb0*/  SEL R10, R7, R10, P0 ;  /* 0x0000000a070a7207 */ /* 0x000fe40000000000 */
[----:B----4-:R-:W-:Y:S01]  /*1ebc0*/  SEL R24, R26, R21, P0 ;  /* 0x000000151a187207 */ /* 0x010fe20000000000 */
[----:B------:R-:W-:Y:S01]  /*1ebd0*/  SHFL.IDX PT, R49, R49, R0, 0x1c1f ;  /* 0x001c1f0031317589 */ /* 0x000fe200000e0000 */
[----:B------:R-:W-:-:S02]  /*1ebe0*/  SEL R38, R35, R38, P0 ;  /* 0x0000002623267207 */ /* 0x000fc40000000000 */
[----:B0-----:R-:W-:Y:S01]  /*1ebf0*/  SEL R12, R37, R20, P0 ;  /* 0x00000014250c7207 */ /* 0x001fe20000000000 */
[----:B------:R-:W-:Y:S01]  /*1ec00*/  SHFL.IDX PT, R53, R53, R0, 0x1c1f ;  /* 0x001c1f0035357589 */ /* 0x000fe200000e0000 */
[----:B------:R-:W-:Y:S01]  /*1ec10*/  SEL R14, R20, R37, P0 ;  /* 0x00000025140e7207 */ /* 0x000fe20000000000 */
[----:B------:R-:W-:Y:S01]  /*1ec20*/  IMAD.MOV.U32 R20, RZ, RZ, RZ ;  /* 0x000000ffff147224 */ /* 0x000fe200078e00ff */
[----:B------:R-:W-:Y:S01]  /*1ec30*/  SEL R6, R3, R6, P0 ;  /* 0x0000000603067207 */ /* 0x000fe20000000000 */
[----:B------:R-:W-:Y:S01]  /*1ec40*/  SHFL.IDX PT, R57, R57, R0, 0x1c1f ;  /* 0x001c1f0039397589 */ /* 0x000fe200000e0000 */
[----:B------:R-:W-:Y:S02]  /*1ec50*/  SEL R26, R21, R26, P0 ;  /* 0x0000001a151a7207 */ /* 0x000fe40000000000 */
[----:B-1----:R-:W-:Y:S01]  /*1ec60*/  SEL R44, R41, R40, P0 ;  /* 0x00000028292c7207 */ /* 0x002fe20000000000 */
[----:B------:R-:W-:Y:S01]  /*1ec70*/  SHFL.IDX PT, R63, R63, R0, 0x1c1f ;  /* 0x001c1f003f3f7589 */ /* 0x000fe200000e0000 */
[----:B------:R-:W-:-:S02]  /*1ec80*/  SEL R28, R30, R27, P0 ;  /* 0x0000001b1e1c7207 */ /* 0x000fc40000000000 */
[----:B------:R-:W-:Y:S01]  /*1ec90*/  SEL R30, R27, R30, P0 ;  /* 0x0000001e1b1e7207 */ /* 0x000fe20000000000 */
[----:B------:R-:W-:Y:S01]  /*1eca0*/  SHFL.IDX PT, R67, R67, R0, 0x1c1f ;  /* 0x001c1f0043437589 */ /* 0x000fe200000e0000 */
[----:B--2---:R-:W-:Y:S02]  /*1ecb0*/  SEL R32, R34, R31, P0 ;  /* 0x0000001f22207207 */ /* 0x004fe40000000000 */
[----:B------:R-:W-:Y:S01]  /*1ecc0*/  SEL R34, R31, R34, P0 ;  /* 0x000000221f227207 */ /* 0x000fe20000000000 */
[----:B------:R-:W-:Y:S01]  /*1ecd0*/  SHFL.IDX PT, R71, R71, R0, 0x1c1f ;  /* 0x001c1f0047477589 */ /* 0x000fe200000e0000 */
[----:B------:R-:W-:-:S03]  /*1ece0*/  SEL R46, R40, R41, P0 ;  /* 0x00000029282e7207 */ /* 0x000fc60000000000 */
[----:B------:R-:W0:Y:S04]  /*1ecf0*/  SHFL.IDX PT, R42, R47, R2, 0x1c1f ;  /* 0x001c1f022f2a7589 */ /* 0x000e2800000e0000 */
[----:B------:R-:W1:Y:S04]  /*1ed00*/  SHFL.IDX PT, R48, R51, R2, 0x1c1f ;  /* 0x001c1f0233307589 */ /* 0x000e6800000e0000 */
[----:B------:R-:W2:Y:S04]  /*1ed10*/  SHFL.IDX PT, R50, R55, R2, 0x1c1f ;  /* 0x001c1f0237327589 */ /* 0x000ea800000e0000 */
[----:B------:R-:W3:Y:S04]  /*1ed20*/  SHFL.IDX PT, R52, R59, R2, 0x1c1f ;  /* 0x001c1f023b347589 */ /* 0x000ee800000e0000 */
[----:B------:R-:W4:Y:S04]  /*1ed30*/  SHFL.IDX PT, R54, R65, R2, 0x1c1f ;  /* 0x001c1f0241367589 */ /* 0x000f2800000e0000 */
[----:B------:R-:W4:Y:S04]  /*1ed40*/  SHFL.IDX PT, R56, R69, R2, 0x1c1f ;  /* 0x001c1f0245387589 */ /* 0x000f2800000e0000 */
[----:B------:R-:W4:Y:S01]  /*1ed50*/  SHFL.IDX PT, R58, R73, R2, 0x1c1f ;  /* 0x001c1f02493a7589 */ /* 0x000f2200000e0000 */
[----:B0-----:R-:W-:-:S02]  /*1ed60*/  SEL R5, R45, R42, P0 ;  /* 0x0000002a2d057207 */ /* 0x001fc40000000000 */
[----:B------:R-:W-:Y:S01]  /*1ed70*/  SEL R7, R42, R45, P0 ;  /* 0x0000002d2a077207 */ /* 0x000fe20000000000 */
[----:B------:R0:W0:Y:S01]  /*1ed80*/  SHFL.IDX PT, R75, R75, R0, 0x1c1f ;  /* 0x001c1f004b4b7589 */ /* 0x00002200000e0000 */
[----:B-1----:R-:W-:Y:S02]  /*1ed90*/  SEL R9, R49, R48, P0 ;  /* 0x0000003031097207 */ /* 0x002fe40000000000 */
[----:B------:R-:W-:Y:S01]  /*1eda0*/  SEL R11, R48, R49, P0 ;  /* 0x00000031300b7207 */ /* 0x000fe20000000000 */
[----:B------:R1:W0:Y:S01]  /*1edb0*/  SHFL.IDX PT, R62, R77, R2, 0x1c1f ;  /* 0x001c1f024d3e7589 */ /* 0x00022200000e0000 */
[----:B--2---:R-:W-:Y:S02]  /*1edc0*/  SEL R25, R53, R50, P0 ;  /* 0x0000003235197207 */ /* 0x004fe40000000000 */
[----:B------:R-:W-:Y:S02]  /*1edd0*/  SEL R27, R50, R53, P0 ;  /* 0x00000035321b7207 */ /* 0x000fe40000000000 */
[----:B---3--:R-:W-:-:S02]  /*1ede0*/  SEL R29, R57, R52, P0 ;  /* 0x00000034391d7207 */ /* 0x008fc40000000000 */
[----:B------:R-:W-:Y:S02]  /*1edf0*/  SEL R31, R52, R57, P0 ;  /* 0x00000039341f7207 */ /* 0x000fe40000000000 */
[----:B----4-:R-:W-:Y:S02]  /*1ee00*/  SEL R33, R63, R54, P0 ;  /* 0x000000363f217207 */ /* 0x010fe40000000000 */
[----:B------:R-:W-:Y:S02]  /*1ee10*/  SEL R35, R54, R63, P0 ;  /* 0x0000003f36237207 */ /* 0x000fe40000000000 */
[----:B------:R-:W-:Y:S02]  /*1ee20*/  SEL R37, R67, R56, P0 ;  /* 0x0000003843257207 */ /* 0x000fe40000000000 */
[----:B------:R-:W-:Y:S02]  /*1ee30*/  SEL R39, R56, R67, P0 ;  /* 0x0000004338277207 */ /* 0x000fe40000000000 */
[----:B------:R-:W-:-:S02]  /*1ee40*/  SEL R13, R71, R58, P0 ;  /* 0x0000003a470d7207 */ /* 0x000fc40000000000 */
[----:B-1----:R-:W-:-:S07]  /*1ee50*/  SEL R15, R58, R71, P0 ;  /* 0x000000473a0f7207 */ /* 0x002fce0000000000 */
.L_x_801:
[----:B------:R-:W-:Y:S05]  /*1ee60*/  WARPSYNC.ALL ;  /* 0x0000000000007948 */ /* 0x000fea0003800000 */
[----:B------:R-:W-:Y:S01]  /*1ee70*/  BAR.SYNC.DEFER_BLOCKING 0x1, 0x100 ;  /* 0x0044000000007b1d */ /* 0x000fe20000010000 */
[----:B0-----:R-:W-:Y:S02]  /*1ee80*/  SEL R45, R75, R62, P0 ;  /* 0x0000003e4b2d7207 */ /* 0x001fe40000000000 */
[----:B------:R-:W-:-:S03]  /*1ee90*/  SEL R47, R62, R75, P0 ;  /* 0x0000004b3e2f7207 */ /* 0x000fc60000000000 */
[----:B------:R-:W-:Y:S02]  /*1eea0*/  ULDC.64 UR4, c[0x0][0xbd8] ;  /* 0x0002f60000047ab9 */ /* 0x000fe40000000a00 */
[----:B------:R-:W-:Y:S02]  /*1eeb0*/  ISETP.NE.U32.AND P2, PT, RZ, UR4, PT ;  /* 0x00000004ff007c0c */ /* 0x000fe4000bf45070 */
[----:B------:R-:W-:Y:S02]  /*1eec0*/  IADD3 R2, P1, R208, UR4, RZ ;  /* 0x00000004d0027c10 */ /* 0x000fe4000ff3e0ff */
[----:B------:R-:W-:Y:S02]  /*1eed0*/  ISETP.NE.AND.EX P2, PT, RZ, UR5, PT, P2 ;  /* 0x00000005ff007c0c */ /* 0x000fe4000bf45320 */
[----:B------:R-:W-:Y:S01]  /*1eee0*/  IADD3.X R3, R209, UR5, RZ, P1, !PT ;  /* 0x00000005d1037c10 */ /* 0x000fe20008ffe4ff */
[----:B------:R-:W-:Y:S02]  /*1eef0*/  ULDC.64 UR4, c[0x0][0xbe0] ;  /* 0x0002f80000047ab9 */ /* 0x000fe40000000a00 */
[----:B------:R-:W-:Y:S01]  /*1ef00*/  ISETP.NE.U32.AND P0, PT, RZ, UR4, PT ;  /* 0x00000004ff007c0c */ /* 0x000fe2000bf05070 */
[----:B------:R0:W-:Y:S04]  /*1ef10*/  STSM.16.M88.4 [R79], R4 ;  /* 0x000000044f007844 */ /* 0x0001e80000000200 */
[----:B------:R1:W-:Y:S04]  /*1ef20*/  STSM.16.M88.4 [R78], R8 ;  /* 0x000000084e007844 */ /* 0x0003e80000000200 */
[----:B------:R1:W-:Y:S04]  /*1ef30*/  STSM.16.M88.4 [R76], R24 ;  /* 0x000000184c007844 */ /* 0x0003e80000000200 */
[----:B------:R1:W-:Y:S04]  /*1ef40*/  STSM.16.M88.4 [R74], R28 ;  /* 0x0000001c4a007844 */ /* 0x0003e80000000200 */
[----:B------:R1:W-:Y:S04]  /*1ef50*/  STSM.16.M88.4 [R72], R32 ;  /* 0x0000002048007844 */ /* 0x0003e80000000200 */
[----:B------:R1:W-:Y:S04]  /*1ef60*/  STSM.16.M88.4 [R70], R36 ;  /* 0x0000002446007844 */ /* 0x0003e80000000200 */
[----:B------:R1:W-:Y:S01]  /*1ef70*/  STSM.16.M88.4 [R66], R12 ;  /* 0x0000000c42007844 */ /* 0x0003e20000000200 */
[----:B------:R-:W-:-:S03]  /*1ef80*/  ISETP.NE.AND.EX P0, PT, RZ, UR5, PT, P0 ;  /* 0x00000005ff007c0c */ /* 0x000fc6000bf05300 */
[----:B------:R1:W-:Y:S01]  /*1ef90*/  STSM.16.M88.4 [R64], R44 ;  /* 0x0000002c40007844 */ /* 0x0003e20000000200 */
[----:B------:R-:W-:Y:S09]  /*1efa0*/  BAR.SYNC.DEFER_BLOCKING 0x1, 0x100 ;  /* 0x0044000000007b1d */ /* 0x000ff20000010000 */
[----:B------:R-:W-:Y:S01]  /*1efb0*/  @P0 IADD3 R208, P1, R208, UR4, RZ ;  /* 0x00000004d0d00c10 */ /* 0x000fe2000ff3e0ff */
[----:B------:R-:W-:-:S02]  /*1efc0*/  ULDC UR4, c[0x0][0xa88] ;  /* 0x0002a20000047ab9 */ /* 0x000fc40000000800 */
[----:B------:R-:W-:Y:S02]  /*1efd0*/  MOV R49, UR4 ;  /* 0x0000000400317c02 */ /* 0x000fe40008000f00 */
[----:B------:R-:W-:Y:S01]  /*1efe0*/  @P0 IADD3.X R209, R209, UR5, RZ, P1, !PT ;  /* 0x00000005d1d10c10 */ /* 0x000fe20008ffe4ff */
[----:B------:R1:W5:Y:S01]  /*1eff0*/  @P2 LDG.E R20, desc[UR54][R2.64] ;  /* 0x0000003602142981 */ /* 0x000362000c1e1900 */
[----:B0-----:R-:W-:-:S03]  /*1f000*/  IMAD R5, R200, 0x40, R199 ;  /* 0x00000040c8057824 */ /* 0x001fc600078e02c7 */
[----:B------:R1:W5:Y:S01]  /*1f010*/  @P0 LDG.E R49, desc[UR54][R208.64] ;  /* 0x00000036d0310981 */ /* 0x000362000c1e1900 */
[----:B------:R-:W-:Y:S01]  /*1f020*/  IMAD.WIDE R60, R5, 0x2, R60 ;  /* 0x00000002053c7825 */ /* 0x000fe200078e023c */
[----:B------:R-:W-:Y:S06]  /*1f030*/  @P0 BRA `(.L_x_591) ;  /* 0x0000000000100947 */ /* 0x000fec0003800000 */
[----:B------:R-:W-:Y:S05]  /*1f040*/  @!P2 BRA `(.L_x_591) ;  /* 0x00000000000ca947 */ /* 0x000fea0003800000 */
[----:B------:R-:W2:Y:S04]  /*1f050*/  LDG.E R0, desc[UR54][R2.64] ;  /* 0x0000003602007981 */ /* 0x000ea8000c1e1900 */
[----:B-----5:R-:W2:Y:S02]  /*1f060*/  LDG.E R49, desc[UR54][R2.64+0x4] ;  /* 0x0000043602317981 */ /* 0x020ea4000c1e1900 */
[----:B--2---:R-:W-:-:S07]  /*1f070*/  IMAD.IADD R49, R49, 0x1, -R0 ;  /* 0x0000000131317824 */ /* 0x004fce00078e0a00 */
.L_x_591:
[----:B-1----:R-:W-:Y:S01]  /*1f080*/  SHF.R.S32.HI R46, RZ, 0x1f, R207 ;  /* 0x0000001fff2e7819 */ /* 0x002fe200000114cf */
[----:B------:R-:W-:Y:S01]  /*1f090*/  ULDC.64 UR4, c[0x0][0xb70] ;  /* 0x0002dc0000047ab9 */ /* 0x000fe20000000a00 */
[----:B-----5:R-:W-:Y:S01]  /*1f0a0*/  SHF.R.S32.HI R21, RZ, 0x1f, R20 ;  /* 0x0000001fff157819 */ /* 0x020fe20000011414 */
[----:B------:R-:W-:Y:S01]  /*1f0b0*/  IMAD R6, R212, 0x80, R224 ;  /* 0x00000080d4067824 */ /* 0x000fe200078e02e0 */
[----:B------:R-:W-:Y:S01]  /*1f0c0*/  SEL R210, R210, RZ, !P2 ;  /* 0x000000ffd2d27207 */ /* 0x000fe20005000000 */
[----:B------:R-:W-:Y:S01]  /*1f0d0*/  IMAD R0, R46, UR4, RZ ;  /* 0x000000042e007c24 */ /* 0x000fe2000f8e02ff */
[----:B------:R-:W-:Y:S01]  /*1f0e0*/  SEL R205, R205, RZ, !P2 ;  /* 0x000000ffcdcd7207 */ /* 0x000fe20005000000 */
[C---:B------:R-:W-:Y:S01]  /*1f0f0*/  IMAD.WIDE.U32 R2, R207.reuse, UR4, R20 ;  /* 0x00000004cf027c25 */ /* 0x040fe2000f8e0014 */
[C---:B------:R-:W-:Y:S02]  /*1f100*/  IADD3 R9, P0, R60.reuse, 0x1000, RZ ;  /* 0x000010003c097810 */ /* 0x040fe40007f1e0ff */
[----:B------:R-:W-:Y:S01]  /*1f110*/  IADD3 R25, P2, R60, 0x3000, RZ ;  /* 0x000030003c197810 */ /* 0x000fe20007f5e0ff */
[----:B------:R-:W-:Y:S01]  /*1f120*/  IMAD R5, R207, UR5, R0 ;  /* 0x00000005cf057c24 */ /* 0x000fe2000f8e0200 */
[----:B------:R-:W-:Y:S01]  /*1f130*/  ULDC.64 UR4, c[0x0][0xb78] ;  /* 0x0002de0000047ab9 */ /* 0x000fe20000000a00 */
[----:B------:R-:W-:Y:S01]  /*1f140*/  LOP3.LUT R8, R9, 0x380, RZ, 0xc0, !PT ;  /* 0x0000038009087812 */ /* 0x000fe200078ec0ff */
[----:B------:R-:W-:Y:S01]  /*1f150*/  IMAD R0, R210, UR4, RZ ;  /* 0x00000004d2007c24 */ /* 0x000fe2000f8e02ff */
[----:B------:R-:W-:Y:S01]  /*1f160*/  IADD3 R13, P1, R60, 0x2000, RZ ;  /* 0x000020003c0d7810 */ /* 0x000fe20007f3e0ff */
[----:B------:R-:W-:Y:S01]  /*1f170*/  IMAD.IADD R3, R3, 0x1, R5 ;  /* 0x0000000103037824 */ /* 0x000fe200078e0205 */
[----:B------:R-:W-:Y:S01]  /*1f180*/  SHF.R.S32.HI R5, RZ, 0x1f, R6 ;  /* 0x0000001fff057819 */ /* 0x000fe20000011406 */
[----:B------:R-:W-:Y:S01]  /*1f190*/  IMAD R4, R205, UR5, R0 ;  /* 0x00000005cd047c24 */ /* 0x000fe2000f8e0200 */
[----:B------:R-:W-:Y:S01]  /*1f1a0*/  LOP3.LUT R24, R25, 0x380, RZ, 0xc0, !PT ;  /* 0x0000038019187812 */ /* 0x000fe200078ec0ff */
[----:B------:R-:W-:Y:S01]  /*1f1b0*/  IMAD.WIDE.U32 R2, R205, UR4, R2 ;  /* 0x00000004cd027c25 */ /* 0x000fe2000f8e0002 */
[----:B------:R-:W-:Y:S01]  /*1f1c0*/  ULDC.64 UR4, c[0x0][0xb40] ;  /* 0x0002d00000047ab9 */ /* 0x000fe20000000a00 */
[----:B------:R-:W-:-:S02]  /*1f1d0*/  SHF.R.U64 R8, R8, 0x3, RZ ;  /* 0x0000000308087819 */ /* 0x000fc400000012ff */
[----:B------:R-:W-:Y:S02]  /*1f1e0*/  LOP3.LUT R12, R13, 0x380, RZ, 0xc0, !PT ;  /* 0x000003800d0c7812 */ /* 0x000fe400078ec0ff */
[----:B------:R-:W-:Y:S02]  /*1f1f0*/  IADD3 R0, P4, R6, R2, RZ ;  /* 0x0000000206007210 */ /* 0x000fe40007f9e0ff */
[----:B------:R-:W-:Y:S02]  /*1f200*/  SHF.R.U64 R24, R24, 0x3, RZ ;  /* 0x0000000318187819 */ /* 0x000fe400000012ff */
[----:B------:R-:W-:Y:S02]  /*1f210*/  IADD3.X R5, R5, R3, R4, P4, !PT ;  /* 0x0000000305057210 */ /* 0x000fe400027fe404 */
[----:B------:R-:W-:Y:S02]  /*1f220*/  LEA R44, P5, R0, UR4, 0x2 ;  /* 0x00000004002c7c11 */ /* 0x000fe4000f8a10ff */
[----:B------:R-:W-:-:S02]  /*1f230*/  LOP3.LUT R8, R8, R9, RZ, 0x3c, !PT ;  /* 0x0000000908087212 */ /* 0x000fc400078e3cff */
[----:B------:R-:W-:Y:S02]  /*1f240*/  SHF.R.U64 R12, R12, 0x3, RZ ;  /* 0x000000030c0c7819 */ /* 0x000fe400000012ff */
[----:B------:R-:W-:Y:S01]  /*1f250*/  LEA.HI.X R45, R0, UR5, R5, 0x2, P5 ;  /* 0x00000005002d7c11 */ /* 0x000fe2000a8f1405 */
[----:B------:R-:W-:Y:S01]  /*1f260*/  VIADD R0, R6, 0x8 ;  /* 0x0000000806007836 */ /* 0x000fe20000000000 */
[----:B------:R-:W-:Y:S01]  /*1f270*/  IADD3.X R9, RZ, R61, RZ, P0, !PT ;  /* 0x0000003dff097210 */ /* 0x000fe200007fe4ff */
[----:B------:R-:W-:Y:S01]  /*1f280*/  ULDC.64 UR4, c[0x0][0xaa0] ;  /* 0x0002a80000047ab9 */ /* 0x000fe20000000a00 */
[----:B------:R-:W-:Y:S01]  /*1f290*/  LOP3.LUT R24, R24, R25, RZ, 0x3c, !PT ;  /* 0x0000001918187212 */ /* 0x000fe200078e3cff */
[----:B------:R-:W-:Y:S01]  /*1f2a0*/  IMAD.X R25, RZ, RZ, R61, P2 ;  /* 0x000000ffff197224 */ /* 0x000fe200010e063d */
[----:B------:R-:W-:Y:S02]  /*1f2b0*/  LOP3.LUT P0, RZ, R215, 0x3, RZ, 0xc0, !PT ;  /* 0x00000003d7ff7812 */ /* 0x000fe4000780c0ff */
[----:B------:R-:W-:-:S02]  /*1f2c0*/  IADD3 R29, P3, R60, 0x4000, RZ ;  /* 0x000040003c1d7810 */ /* 0x000fc40007f7e0ff */
[C---:B------:R-:W-:Y:S02]  /*1f2d0*/  IADD3 R33, P4, R60.reuse, 0x5000, RZ ;  /* 0x000050003c217810 */ /* 0x040fe40007f9e0ff */
[----:B------:R-:W-:Y:S02]  /*1f2e0*/  IADD3 R37, P5, R60, 0x6000, RZ ;  /* 0x000060003c257810 */ /* 0x000fe40007fbe0ff */
[----:B------:R-:W-:Y:S01]  /*1f2f0*/  LOP3.LUT R12, R12, R13, RZ, 0x3c, !PT ;  /* 0x0000000d0c0c7212 */ /* 0x000fe200078e3cff */
[--C-:B------:R-:W-:Y:S01]  /*1f300*/  IMAD.X R13, RZ, RZ, R61.reuse, P1 ;  /* 0x000000ffff0d7224 */ /* 0x100fe200008e063d */
[----:B------:R-:W-:Y:S02]  /*1f310*/  IADD3 R3, P2, R60, 0x7000, RZ ;  /* 0x000070003c037810 */ /* 0x000fe40007f5e0ff */
[----:B------:R-:W-:Y:S02]  /*1f320*/  ISETP.GE.OR P1, PT, R6, R49, P0 ;  /* 0x000000310600720c */ /* 0x000fe40000726670 */
[----:B------:R-:W-:Y:S01]  /*1f330*/  LOP3.LUT R28, R29, 0x380, RZ, 0xc0, !PT ;  /* 0x000003801d1c7812 */ /* 0x000fe200078ec0ff */
[----:B------:R-:W-:Y:S01]  /*1f340*/  IMAD.X R41, RZ, RZ, R61, P2 ;  /* 0x000000ffff297224 */ /* 0x000fe200010e063d */
[----:B------:R-:W-:-:S02]  /*1f350*/  LOP3.LUT R32, R33, 0x380, RZ, 0xc0, !PT ;  /* 0x0000038021207812 */ /* 0x000fc400078ec0ff */
[----:B------:R-:W-:Y:S02]  /*1f360*/  LOP3.LUT R36, R37, 0x380, RZ, 0xc0, !PT ;  /* 0x0000038025247812 */ /* 0x000fe400078ec0ff */
[----:B------:R-:W-:Y:S02]  /*1f370*/  ISETP.GE.OR P0, PT, R0, R49, P0 ;  /* 0x000000310000720c */ /* 0x000fe40000706670 */
[----:B------:R-:W-:Y:S02]  /*1f380*/  LOP3.LUT R0, R3, 0x380, RZ, 0xc0, !PT ;  /* 0x0000038003007812 */ /* 0x000fe400078ec0ff */
[----:B------:R-:W-:Y:S01]  /*1f390*/  LOP3.LUT R5, R60, 0x380, RZ, 0xc0, !PT ;  /* 0x000003803c057812 */ /* 0x000fe200078ec0ff */
[----:B------:R-:W-:Y:S01]  /*1f3a0*/  @!P1 STG.E desc[UR54][R44.64], R89 ;  /* 0x000000592c009986 */ /* 0x000fe2000c101936 */
[----:B------:R-:W-:Y:S02]  /*1f3b0*/  SHF.R.U64 R28, R28, 0x3, RZ ;  /* 0x000000031c1c7819 */ /* 0x000fe400000012ff */
[----:B------:R-:W-:-:S02]  /*1f3c0*/  SHF.R.U64 R32, R32, 0x3, RZ ;  /* 0x0000000320207819 */ /* 0x000fc400000012ff */
[----:B------:R-:W-:Y:S02]  /*1f3d0*/  SHF.R.U64 R36, R36, 0x3, RZ ;  /* 0x0000000324247819 */ /* 0x000fe400000012ff */
[----:B------:R-:W-:Y:S01]  /*1f3e0*/  SHF.R.U64 R0, R0, 0x3, RZ ;  /* 0x0000000300007819 */ /* 0x000fe200000012ff */
[----:B------:R0:W-:Y:S01]  /*1f3f0*/  @!P0 STG.E desc[UR54][R44.64+0x20], R88 ;  /* 0x000020582c008986 */ /* 0x0001e2000c101936 */
[----:B------:R-:W-:Y:S02]  /*1f400*/  SHF.R.U64 R5, R5, 0x3, RZ ;  /* 0x0000000305057819 */ /* 0x000fe400000012ff */
[----:B------:R-:W-:Y:S01]  /*1f410*/  LOP3.LUT R28, R28, R29, RZ, 0x3c, !PT ;  /* 0x0000001d1c1c7212 */ /* 0x000fe200078e3cff */
[----:B------:R-:W5:Y:S01]  /*1f420*/  LD.E.128 R8, desc[UR54][R8.64] ;  /* 0x0000003608087980 */ /* 0x000f62000c101d00 */
[----:B------:R-:W-:Y:S01]  /*1f430*/  LOP3.LUT R32, R32, R33, RZ, 0x3c, !PT ;  /* 0x0000002120207212 */ /* 0x000fe200078e3cff */
[--C-:B------:R-:W-:Y:S01]  /*1f440*/  IMAD.X R33, RZ, RZ, R61.reuse, P4 ;  /* 0x000000ffff217224 */ /* 0x100fe200020e063d */
[----:B------:R-:W-:Y:S01]  /*1f450*/  LOP3.LUT R36, R36, R37, RZ, 0x3c, !PT ;  /* 0x0000002524247212 */ /* 0x000fe200078e3cff */
[----:B------:R-:W-:Y:S01]  /*1f460*/  IMAD.X R37, RZ, RZ, R61, P5 ;  /* 0x000000ffff257224 */ /* 0x000fe200028e063d */
[----:B------:R-:W-:Y:S01]  /*1f470*/  IADD3.X R29, RZ, R61, RZ, P3, !PT ;  /* 0x0000003dff1d7210 */ /* 0x000fe20001ffe4ff */
[----:B------:R-:W5:Y:S01]  /*1f480*/  LD.E.128 R12, desc[UR54][R12.64] ;  /* 0x000000360c0c7980 */ /* 0x000f62000c101d00 */
[----:B------:R-:W-:-:S02]  /*1f490*/  LOP3.LUT R40, R0, R3, RZ, 0x3c, !PT ;  /* 0x0000000300287212 */ /* 0x000fc400078e3cff */
[----:B------:R-:W-:Y:S01]  /*1f4a0*/  LOP3.LUT R60, R5, R60, RZ, 0x3c, !PT ;  /* 0x0000003c053c7212 */ /* 0x000fe200078e3cff */
[----:B------:R-:W5:Y:S01]  /*1f4b0*/  LD.E.128 R24, desc[UR54][R24.64] ;  /* 0x0000003618187980 */ /* 0x000f62000c101d00 */
[----:B------:R-:W-:-:S03]  /*1f4c0*/  SHF.R.S32.HI R3, RZ, 0x1f, R199 ;  /* 0x0000001fff037819 */ /* 0x000fc600000114c7 */
[----:B------:R1:W5:Y:S01]  /*1f4d0*/  LD.E.128 R4, desc[UR54][R60.64] ;  /* 0x000000363c047980 */ /* 0x000362000c101d00 */
[----:B------:R-:W-:-:S03]  /*1f4e0*/  MOV R2, R199 ;  /* 0x000000c700027202 */ /* 0x000fc60000000f00 */
[----:B------:R-:W5:Y:S04]  /*1f4f0*/  LD.E.128 R28, desc[UR54][R28.64] ;  /* 0x000000361c1c7980 */ /* 0x000f68000c101d00 */
[----:B------:R-:W5:Y:S04]  /*1f500*/  LD.E.128 R32, desc[UR54][R32.64] ;  /* 0x0000003620207980 */ /* 0x000f68000c101d00 */
[----:B------:R-:W5:Y:S04]  /*1f510*/  LD.E.128 R36, desc[UR54][R36.64] ;  /* 0x0000003624247980 */ /* 0x000f68000c101d00 */
[----:B------:R-:W5:Y:S01]  /*1f520*/  LD.E.128 R40, desc[UR54][R40.64] ;  /* 0x0000003628287980 */ /* 0x000f62000c101d00 */
[----:B------:R-:W-:Y:S01]  /*1f530*/  IMAD R21, R21, UR4, RZ ;  /* 0x0000000415157c24 */ /* 0x000fe2000f8e02ff */
[----:B------:R-:W-:Y:S01]  /*1f540*/  @!PT LDS RZ, [RZ] ;  /* 0x00000000fffff984 */ /* 0x000fe20000000800 */
[----:B------:R-:W-:Y:S01]  /*1f550*/  @!PT LDS RZ, [RZ] ;  /* 0x00000000fffff984 */ /* 0x000fe20000000800 */
[----:B------:R-:W-:Y:S01]  /*1f560*/  @!PT LDS RZ, [RZ] ;  /* 0x00000000fffff984 */ /* 0x000fe20000000800 */
[----:B------:R-:W-:Y:S01]  /*1f570*/  @!PT LDS RZ, [RZ] ;  /* 0x00000000fffff984 */ /* 0x000fe20000000800 */
[----:B------:R2:W-:Y:S06]  /*1f580*/  MEMBAR.ALL.CTA ;  /* 0x0000000000007992 */ /* 0x0005ec0000008000 */
[----:B--2---:R-:W2:Y:S01]  /*1f590*/  FENCE.VIEW.ASYNC.S ;  /* 0x00000000000073c6 */ /* 0x004ea20000000000 */
[----:B------:R-:W-:-:S04]  /*1f5a0*/  IMAD.WIDE.U32 R2, R20, UR4, R2 ;  /* 0x0000000414027c25 */ /* 0x000fc8000f8e0002 */
[----:B------:R-:W-:Y:S01]  /*1f5b0*/  IMAD R21, R20, UR5, R21 ;  /* 0x0000000514157c24 */ /* 0x000fe2000f8e0215 */
[----:B------:R-:W-:Y:S01]  /*1f5c0*/  ULDC.64 UR4, c[0x0][0xae0] ;  /* 0x0002b80000047ab9 */ /* 0x000fe20000000a00 */
[----:B------:R-:W-:Y:S02]  /*1f5d0*/  IMAD R49, R212, -0x80, R49 ;  /* 0xffffff80d4317824 */ /* 0x000fe400078e0231 */
[C---:B------:R-:W-:Y:S02]  /*1f5e0*/  VIADD R0, R200.reuse, 0x20 ;  /* 0x00000020c8007836 */ /* 0x040fe40000000000 */
[----:B------:R-:W-:Y:S01]  /*1f5f0*/  IMAD.IADD R3, R3, 0x1, R21 ;  /* 0x0000000103037824 */ /* 0x000fe200078e0215 */
[-C--:B------:R-:W-:Y:S01]  /*1f600*/  ISETP.GE.AND P3, PT, R200, R49.reuse, PT ;  /* 0x00000031c800720c */ /* 0x080fe20003f66270 */
[----:B0-----:R-:W-:Y:S01]  /*1f610*/  IMAD R44, R46, UR4, RZ ;  /* 0x000000042e2c7c24 */ /* 0x001fe2000f8e02ff */
[----:B------:R-:W-:Y:S01]  /*1f620*/  ISETP.GE.AND P0, PT, R0, R49, PT ;  /* 0x000000310000720c */ /* 0x000fe20003f06270 */
[----:B------:R-:W-:-:S02]  /*1f630*/  VIADD R20, R200, 0x40 ;  /* 0x00000040c8147836 */ /* 0x000fc40000000000 */
[C---:B------:R-:W-:Y:S02]  /*1f640*/  IMAD R45, R207.reuse, UR5, R44 ;  /* 0x00000005cf2d7c24 */ /* 0x040fe4000f8e022c */
[----:B------:R-:W-:Y:S01]  /*1f650*/  IMAD.WIDE.U32 R2, R207, UR4, R2 ;  /* 0x00000004cf027c25 */ /* 0x000fe2000f8e0002 */
[----:B------:R-:W-:-:S03]  /*1f660*/  ULDC.64 UR4, c[0x0][0xae8] ;  /* 0x0002ba0000047ab9 */ /* 0x000fc60000000a00 */
[----:B------:R-:W-:Y:S01]  /*1f670*/  VIADD R0, R18, 0x29820 ;  /* 0x0002982012007836 */ /* 0x000fe20000000000 */
[-C--:B------:R-:W-:Y:S01]  /*1f680*/  ISETP.GE.AND P1, PT, R20, R49.reuse, PT ;  /* 0x000000311400720c */ /* 0x080fe20003f26270 */
[----:B------:R-:W-:Y:S02]  /*1f690*/  IMAD.IADD R3, R3, 0x1, R45 ;  /* 0x0000000103037824 */ /* 0x000fe400078e022d */
[----:B------:R-:W-:Y:S01]  /*1f6a0*/  IMAD R20, R210, UR4, RZ ;  /* 0x00000004d2147c24 */ /* 0x000fe2000f8e02ff */
[----:B------:R-:W-:Y:S01]  /*1f6b0*/  PRMT R0, RZ, 0x654, R0 ;  /* 0x00000654ff007816 */ /* 0x000fe20000000000 */
[C---:B------:R-:W-:Y:S01]  /*1f6c0*/  IMAD.WIDE.U32 R44, R205.reuse, UR4, R2 ;  /* 0x00000004cd2c7c25 */ /* 0x040fe2000f8e0002 */
[----:B------:R-:W-:Y:S02]  /*1f6d0*/  IADD3 R21, R200, 0x60, RZ ;  /* 0x00000060c8157810 */ /* 0x000fe40007ffe0ff */
[----:B------:R-:W-:Y:S01]  /*1f6e0*/  SHF.R.S32.HI R201, RZ, 0x1f, R200 ;  /* 0x0000001fffc97819 */ /* 0x000fe200000114c8 */
[----:B------:R-:W-:Y:S01]  /*1f6f0*/  IMAD R47, R205, UR5, R20 ;  /* 0x00000005cd2f7c24 */ /* 0x000fe2000f8e0214 */
[----:B--2---:R1:W-:Y:S01]  /*1f700*/  SYNCS.ARRIVE.TRANS64.RED.A1T0 RZ, [R0+URZ], RZ ;  /* 0x000000ff00ff79a7 */ /* 0x0043e2000810043f */
[----:B------:R-:W-:Y:S01]  /*1f710*/  BSSY B1, `(.L_x_592) ;  /* 0x0000015000017945 */ /* 0x000fe20003800000 */
[----:B------:R-:W-:Y:S01]  /*1f720*/  ISETP.GE.AND P2, PT, R21, R49, PT ;  /* 0x000000311500720c */ /* 0x000fe20003f46270 */
[----:B------:R-:W-:-:S04]  /*1f730*/  IMAD.WIDE R20, R212, 0x80, R200 ;  /* 0x00000080d4147825 */ /* 0x000fc800078e02c8 */
[----:B------:R-:W-:Y:S01]  /*1f740*/  IMAD.IADD R49, R45, 0x1, R47 ;  /* 0x000000012d317824 */ /* 0x000fe200078e022f */
[----:B-1----:R-:W-:Y:S07]  /*1f750*/  @P3 BRA `(.L_x_593) ;  /* 0x0000000000403947 */ /* 0x002fee0003800000 */
[----:B------:R-:W-:Y:S01]  /*1f760*/  ULDC.64 UR4, c[0x0][0xad8] ;  /* 0x0002b60000047ab9 */ /* 0x000fe20000000a00 */
[----:B------:R-:W-:Y:S01]  /*1f770*/  IMAD.MOV.U32 R2, RZ, RZ, R44 ;  /* 0x000000ffff027224 */ /* 0x000fe200078e002c */
[----:B------:R-:W-:Y:S01]  /*1f780*/  IADD3 R0, R199, 0x40, RZ ;  /* 0x00000040c7007810 */ /* 0x000fe20007ffe0ff */
[----:B------:R-:W-:Y:S01]  /*1f790*/  IMAD.MOV.U32 R3, RZ, RZ, R49 ;  /* 0x000000ffff037224 */ /* 0x000fe200078e0031 */
[----:B------:R-:W-:Y:S01]  /*1f7a0*/  ULDC.64 UR6, c[0x0][0xa80] ;  /* 0x0002a00000067ab9 */ /* 0x000fe20000000a00 */
[----:B------:R-:W-:Y:S02]  /*1f7b0*/  IMAD R47, R21, UR4, RZ ;  /* 0x00000004152f7c24 */ /* 0x000fe4000f8e02ff */
[C---:B------:R-:W-:Y:S01]  /*1f7c0*/  IMAD.WIDE.U32 R2, R20.reuse, UR4, R2 ;  /* 0x0000000414027c25 */ /* 0x040fe2000f8e0002 */
[----:B------:R-:W-:Y:S02]  /*1f7d0*/  ULDC UR4, c[0x0][0xa8c] ;  /* 0x0002a30000047ab9 */ /* 0x000fe40000000800 */
[----:B------:R-:W-:Y:S01]  /*1f7e0*/  ISETP.GE.AND P3, PT, R199, UR4, PT ;  /* 0x00000004c7007c0c */ /* 0x000fe2000bf66270 */
[----:B------:R-:W-:Y:S01]  /*1f7f0*/  IMAD R47, R20, UR5, R47 ;  /* 0x00000005142f7c24 */ /* 0x000fe2000f8e022f */
[----:B------:R-:W-:-:S02]  /*1f800*/  ISETP.GE.AND P4, PT, R0, UR4, PT ;  /* 0x0000000400007c0c */ /* 0x000fc4000bf86270 */
[----:B------:R-:W-:Y:S01]  /*1f810*/  LEA R46, P5, R2, UR6, 0x1 ;  /* 0x00000006022e7c11 */ /* 0x000fe2000f8a08ff */
[----:B------:R-:W-:-:S05]  /*1f820*/  IMAD.IADD R3, R3, 0x1, R47 ;  /* 0x0000000103037824 */ /* 0x000fca00078e022f */
[----:B------:R-:W-:-:S05]  /*1f830*/  LEA.HI.X R47, R2, UR7, R3, 0x1, P5 ;  /* 0x00000007022f7c11 */ /* 0x000fca000a8f0c03 */
[----:B-----5:R0:W-:Y:S04]  /*1f840*/  @!P3 STG.E.128 desc[UR54][R46.64], R4 ;  /* 0x000000042e00b986 */ /* 0x0201e8000c101d36 */
[----:B------:R0:W-:Y:S02]  /*1f850*/  @!P4 STG.E.128 desc[UR54][R46.64+0x80], R28 ;  /* 0x0000801c2e00c986 */ /* 0x0001e4000c101d36 */
.L_x_593:
[----:B------:R-:W-:Y:S05]  /*1f860*/  BSYNC B1 ;  /* 0x0000000000017941 */ /* 0x000fea0003800000 */
.L_x_592:
[----:B------:R-:W-:Y:S04]  /*1f870*/  BSSY B1, `(.L_x_594) ;  /* 0x0000014000017945 */ /* 0x000fe80003800000 */
[----:B------:R-:W-:Y:S05]  /*1f880*/  @P0 BRA `(.L_x_595) ;  /* 0x0000000000480947 */ /* 0x000fea0003800000 */
[----:B0----5:R-:W-:Y:S01]  /*1f890*/  IADD3 R5, P0, R20, 0x20, RZ ;  /* 0x0000002014057810 */ /* 0x021fe20007f1e0ff */
[----:B------:R-:W-:Y:S01]  /*1f8a0*/  ULDC.64 UR4, c[0x0][0xad8] ;  /* 0x0002b60000047ab9 */ /* 0x000fe20000000a00 */
[----:B------:R-:W-:Y:S01]  /*1f8b0*/  IMAD.MOV.U32 R2, RZ, RZ, R44 ;  /* 0x000000ffff027224 */ /* 0x000fe200078e002c */
[----:B------:R-:W-:Y:S01]  /*1f8c0*/  ULDC.64 UR6, c[0x0][0xa80] ;  /* 0x0002a00000067ab9 */ /* 0x000fe20000000a00 */
[----:B------:R-:W-:Y:S01]  /*1f8d0*/  IADD3.X R0, RZ, R21, RZ, P0, !PT ;  /* 0x00000015ff007210 */ /* 0x000fe200007fe4ff */
[----:B------:R-:W-:Y:S02]  /*1f8e0*/  IMAD.MOV.U32 R3, RZ, RZ, R49 ;  /* 0x000000ffff037224 */ /* 0x000fe400078e0031 */
[----:B------:R-:W-:Y:S02]  /*1f8f0*/  VIADD R4, R199, 0x40 ;  /* 0x00000040c7047836 */ /* 0x000fe40000000000 */
[----:B------:R-:W-:Y:S02]  /*1f900*/  IMAD R0, R0, UR4, RZ ;  /* 0x0000000400007c24 */ /* 0x000fe4000f8e02ff */
[----:B------:R-:W-:Y:S01]  /*1f910*/  IMAD.WIDE.U32 R2, R5, UR4, R2 ;  /* 0x0000000405027c25 */ /* 0x000fe2000f8e0002 */
[----:B------:R-:W-:-:S02]  /*1f920*/  ULDC UR4, c[0x0][0xa8c] ;  /* 0x0002a30000047ab9 */ /* 0x000fc40000000800 */
[----:B------:R-:W-:Y:S01]  /*1f930*/  ISETP.GE.AND P3, PT, R199, UR4, PT ;  /* 0x00000004c7007c0c */ /* 0x000fe2000bf66270 */
[----:B------:R-:W-:Y:S01]  /*1f940*/  IMAD R5, R5, UR5, R0 ;  /* 0x0000000505057c24 */ /* 0x000fe2000f8e0200 */
[----:B------:R-:W-:Y:S02]  /*1f950*/  ISETP.GE.AND P4, PT, R4, UR4, PT ;  /* 0x0000000404007c0c */ /* 0x000fe4000bf86270 */
[----:B------:R-:W-:Y:S02]  /*1f960*/  LEA R4, P0, R2, UR6, 0x1 ;  /* 0x0000000602047c11 */ /* 0x000fe4000f8008ff */
[----:B------:R-:W-:-:S04]  /*1f970*/  IADD3 R3, R3, R5, RZ ;  /* 0x0000000503037210 */ /* 0x000fc80007ffe0ff */
[----:B------:R-:W-:-:S05]  /*1f980*/  LEA.HI.X R5, R2, UR7, R3, 0x1, P0 ;  /* 0x0000000702057c11 */ /* 0x000fca00080f0c03 */
[----:B------:R1:W-:Y:S04]  /*1f990*/  @!P3 STG.E.128 desc[UR54][R4.64], R8 ;  /* 0x000000080400b986 */ /* 0x0003e8000c101d36 */
[----:B------:R1:W-:Y:S02]  /*1f9a0*/  @!P4 STG.E.128 desc[UR54][R4.64+0x80], R32 ;  /* 0x000080200400c986 */ /* 0x0003e4000c101d36 */
.L_x_595:
[----:B------:R-:W-:Y:S05]  /*1f9b0*/  BSYNC B1 ;  /* 0x0000000000017941 */ /* 0x000fea0003800000 */
.L_x_594:
[----:B------:R-:W-:Y:S04]  /*1f9c0*/  BSSY B1, `(.L_x_596) ;  /* 0x0000014000017945 */ /* 0x000fe80003800000 */
[----:B------:R-:W-:Y:S05]  /*1f9d0*/  @P1 BRA `(.L_x_597) ;  /* 0x0000000000481947 */ /* 0x000fea0003800000 */
[----:B01---5:R-:W-:Y:S01]  /*1f9e0*/  IADD3 R5, P0, R20, 0x40, RZ ;  /* 0x0000004014057810 */ /* 0x023fe20007f1e0ff */
[----:B------:R-:W-:Y:S01]  /*1f9f0*/  ULDC.64 UR4, c[0x0][0xad8] ;  /* 0x0002b60000047ab9 */ /* 0x000fe20000000a00 */
[----:B------:R-:W-:Y:S01]  /*1fa00*/  MOV R3, R49 ;  /* 0x0000003100037202 */ /* 0x000fe20000000f00 */
[----:B------:R-:W-:Y:S01]  /*1fa10*/  IMAD.MOV.U32 R2, RZ, RZ, R44 ;  /* 0x000000ffff027224 */ /* 0x000fe200078e002c */
[----:B------:R-:W-:Y:S01]  /*1fa20*/  ULDC.64 UR6, c[0x0][0xa80] ;  /* 0x0002a00000067ab9 */ /* 0x000fe20000000a00 */
[----:B------:R-:W-:Y:S02]  /*1fa30*/  IMAD.X R0, RZ, RZ, R21, P0 ;  /* 0x000000ffff007224 */ /* 0x000fe400000e0615 */
[----:B------:R-:W-:Y:S02]  /*1fa40*/  VIADD R4, R199, 0x40 ;  /* 0x00000040c7047836 */ /* 0x000fe40000000000 */
[----:B------:R-:W-:Y:S02]  /*1fa50*/  IMAD R0, R0, UR4, RZ ;  /* 0x0000000400007c24 */ /* 0x000fe4000f8e02ff */
[----:B------:R-:W-:Y:S01]  /*1fa60*/  IMAD.WIDE.U32 R2, R5, UR4, R2 ;  /* 0x0000000405027c25 */ /* 0x000fe2000f8e0002 */
[----:B------:R-:W-:-:S02]  /*1fa70*/  ULDC UR4, c[0x0][0xa8c] ;  /* 0x0002a30000047ab9 */ /* 0x000fc40000000800 */
[----:B------:R-:W-:Y:S01]  /*1fa80*/  ISETP.GE.AND P1, PT, R199, UR4, PT ;  /* 0x00000004c7007c0c */ /* 0x000fe2000bf26270 */
[----:B------:R-:W-:Y:S01]  /*1fa90*/  IMAD R5, R5, UR5, R0 ;  /* 0x0000000505057c24 */ /* 0x000fe2000f8e0200 */
[----:B------:R-:W-:Y:S02]  /*1faa0*/  ISETP.GE.AND P3, PT, R4, UR4, PT ;  /* 0x0000000404007c0c */ /* 0x000fe4000bf66270 */
[----:B------:R-:W-:Y:S01]  /*1fab0*/  LEA R4, P0, R2, UR6, 0x1 ;  /* 0x0000000602047c11 */ /* 0x000fe2000f8008ff */
[----:B------:R-:W-:-:S05]  /*1fac0*/  IMAD.IADD R3, R3, 0x1, R5 ;  /* 0x0000000103037824 */ /* 0x000fca00078e0205 */
[----:B------:R-:W-:-:S05]  /*1fad0*/  LEA.HI.X R5, R2, UR7, R3, 0x1, P0 ;  /* 0x0000000702057c11 */ /* 0x000fca00080f0c03 */
[----:B------:R2:W-:Y:S04]  /*1fae0*/  @!P1 STG.E.128 desc[UR54][R4.64], R12 ;  /* 0x0000000c04009986 */ /* 0x0005e8000c101d36 */
[----:B------:R2:W-:Y:S02]  /*1faf0*/  @!P3 STG.E.128 desc[UR54][R4.64+0x80], R36 ;  /* 0x000080240400b986 */ /* 0x0005e4000c101d36 */
.L_x_597:
[----:B------:R-:W-:Y:S05]  /*1fb00*/  BSYNC B1 ;  /* 0x0000000000017941 */ /* 0x000fea0003800000 */
.L_x_596:
[----:B------:R-:W-:Y:S05]  /*1fb10*/  @P2 BRA `(.L_x_598) ;  /* 0x0000000800cc2947 */ /* 0x000fea0003800000 */
[----:B012--5:R-:W-:Y:S01]  /*1fb20*/  IADD3 R5, P0, R20, 0x60, RZ ;  /* 0x0000006014057810 */ /* 0x027fe20007f1e0ff */
[----:B------:R-:W-:Y:S01]  /*1fb30*/  ULDC.64 UR6, c[0x0][0xad8] ;  /* 0x0002b60000067ab9 */ /* 0x000fe20000000a00 */
[----:B------:R-:W-:Y:S01]  /*1fb40*/  MOV R3, R49 ;  /* 0x0000003100037202 */ /* 0x000fe20000000f00 */
[----:B------:R-:W-:Y:S01]  /*1fb50*/  IMAD.MOV.U32 R2, RZ, RZ, R44 ;  /* 0x000000ffff027224 */ /* 0x000fe200078e002c */
[----:B------:R-:W-:Y:S01]  /*1fb60*/  ULDC UR4, c[0x0][0xa8c] ;  /* 0x0002a30000047ab9 */ /* 0x000fe20000000800 */
[----:B------:R-:W-:Y:S01]  /*1fb70*/  IMAD.X R20, RZ, RZ, R21, P0 ;  /* 0x000000ffff147224 */ /* 0x000fe200000e0615 */
[----:B------:R-:W-:Y:S01]  /*1fb80*/  ISETP.GE.AND P1, PT, R199, UR4, PT ;  /* 0x00000004c7007c0c */ /* 0x000fe2000bf26270 */
        /* <DEDUP_REMOVED lines=9> */
[----:B------:R3:W-:Y:S10]  /*1fc20*/  @!P1 STG.E.128 desc[UR54][R4.64], R24 ;  /* 0x0000001804009986 */ /* 0x0007f4000c101d36 */
[----:B------:R-:W-:Y:S05]  /*1fc30*/  @P0 BRA `(.L_x_598) ;  /* 0x0000000800840947 */ /* 0x000fea0003800000 */
[----:B------:R4:W-:Y:S01]  /*1fc40*/  STG.E.128 desc[UR54][R4.64+0x80], R40 ;  /* 0x0000802804007986 */ /* 0x0009e2000c101d36 */
[----:B------:R-:W-:Y:S05]  /*1fc50*/  BRA `(.L_x_598) ;  /* 0x00000008007c7947 */ /* 0x000fea0003800000 */
.L_x_589:
[----:B------:R-:W-:Y:S01]  /*1fc60*/  ULDC.64 UR4, c[0x0][0xbd8] ;  /* 0x0002f60000047ab9 */ /* 0x000fe20000000a00 */
[----:B------:R-:W-:Y:S01]  /*1fc70*/  IMAD.MOV.U32 R9, RZ, RZ, RZ ;  /* 0x000000ffff097224 */ /* 0x000fe200078e00ff */
[----:B------:R-:W-:Y:S02]  /*1fc80*/  ISETP.NE.U32.AND P0, PT, RZ, UR4, PT ;  /* 0x00000004ff007c0c */ /* 0x000fe4000bf05070 */
[----:B------:R-:W-:Y:S02]  /*1fc90*/  IADD3 R2, P1, R208, UR4, RZ ;  /* 0x00000004d0027c10 */ /* 0x000fe4000ff3e0ff */
[----:B------:R-:W-:Y:S02]  /*1fca0*/  ISETP.NE.AND.EX P0, PT, RZ, UR5, PT, P0 ;  /* 0x00000005ff007c0c */ /* 0x000fe4000bf05300 */
[----:B------:R-:W-:Y:S01]  /*1fcb0*/  IADD3.X R3, R209, UR5, RZ, P1, !PT ;  /* 0x00000005d1037c10 */ /* 0x000fe20008ffe4ff */
[----:B------:R-:W-:Y:S02]  /*1fcc0*/  ULDC.64 UR4, c[0x0][0xbe0] ;  /* 0x0002f80000047ab9 */ /* 0x000fe40000000a00 */
[----:B------:R-:W-:-:S04]  /*1fcd0*/  ISETP.NE.U32.AND P1, PT, RZ, UR4, PT ;  /* 0x00000004ff007c0c */ /* 0x000fc8000bf25070 */
[----:B------:R-:W-:-:S04]  /*1fce0*/  ISETP.NE.AND.EX P1, PT, RZ, UR5, PT, P1 ;  /* 0x00000005ff007c0c */ /* 0x000fc8000bf25310 */
[----:B------:R2:W5:Y:S09]  /*1fcf0*/  @P0 LDG.E R9, desc[UR54][R2.64] ;  /* 0x0000003602090981 */ /* 0x000572000c1e1900 */
[----:B------:R-:W-:Y:S01]  /*1fd00*/  @P1 IADD3 R208, P2, R208, UR4, RZ ;  /* 0x00000004d0d01c10 */ /* 0x000fe2000ff5e0ff */
[----:B------:R-:W-:-:S02]  /*1fd10*/  ULDC UR4, c[0x0][0xa88] ;  /* 0x0002a20000047ab9 */ /* 0x000fc40000000800 */
[----:B------:R-:W-:Y:S02]  /*1fd20*/  MOV R7, UR4 ;  /* 0x0000000400077c02 */ /* 0x000fe40008000f00 */
[----:B------:R-:W-:-:S05]  /*1fd30*/  @P1 IADD3.X R209, R209, UR5, RZ, P2, !PT ;  /* 0x00000005d1d11c10 */ /* 0x000fca00097fe4ff */
[----:B------:R2:W5:Y:S01]  /*1fd40*/  @P1 LDG.E R7, desc[UR54][R208.64] ;  /* 0x00000036d0071981 */ /* 0x000562000c1e1900 */
[----:B------:R-:W-:Y:S01]  /*1fd50*/  ISETP.GE.AND P2, PT, R235, 0x80, PT ;  /* 0x00000080eb00780c */ /* 0x000fe20003f46270 */
[----:B------:R-:W-:-:S12]  /*1fd60*/  @P1 BRA `(.L_x_599) ;  /* 0x0000000000101947 */ /* 0x000fd80003800000 */
[----:B------:R-:W-:Y:S05]  /*1fd70*/  @!P0 BRA `(.L_x_599) ;  /* 0x00000000000c8947 */ /* 0x000fea0003800000 */
[----:B------:R-:W3:Y:S04]  /*1fd80*/  LDG.E R0, desc[UR54][R2.64] ;  /* 0x0000003602007981 */ /* 0x000ee8000c1e1900 */
[----:B-----5:R-:W3:Y:S02]  /*1fd90*/  LDG.E R7, desc[UR54][R2.64+0x4] ;  /* 0x0000043602077981 */ /* 0x020ee4000c1e1900 */
[----:B---3--:R-:W-:-:S07]  /*1fda0*/  IMAD.IADD R7, R7, 0x1, -R0 ;  /* 0x0000000107077824 */ /* 0x008fce00078e0a00 */
.L_x_599:
[----:B------:R-:W-:Y:S01]  /*1fdb0*/  BSSY B1, `(.L_x_600) ;  /* 0x000001d000017945 */ /* 0x000fe20003800000 */
[----:B------:R-:W-:Y:S02]  /*1fdc0*/  SHF.R.S32.HI R8, RZ, 0x1f, R207 ;  /* 0x0000001fff087819 */ /* 0x000fe400000114cf */
[----:B------:R-:W-:Y:S02]  /*1fdd0*/  SHF.R.S32.HI R10, RZ, 0x1f, R199 ;  /* 0x0000001fff0a7819 */ /* 0x000fe400000114c7 */
[----:B------:R-:W-:Y:S02]  /*1fde0*/  SEL R205, R205, RZ, !P0 ;  /* 0x000000ffcdcd7207 */ /* 0x000fe40004000000 */
[----:B------:R-:W-:Y:S02]  /*1fdf0*/  SEL R210, R210, RZ, !P0 ;  /* 0x000000ffd2d27207 */ /* 0x000fe40004000000 */
[----:B-----5:R-:W-:Y:S01]  /*1fe00*/  SHF.R.S32.HI R6, RZ, 0x1f, R9 ;  /* 0x0000001fff067819 */ /* 0x020fe20000011409 */
[----:B------:R-:W-:Y:S06]  /*1fe10*/  @P2 BRA `(.L_x_601) ;  /* 0x0000000000582947 */ /* 0x000fec0003800000 */
[----:B------:R-:W3:Y:S02]  /*1fe20*/  S2R R0, SR_TID.X ;  /* 0x0000000000007919 */ /* 0x000ee40000002100 */
[----:B---3--:R-:W-:-:S04]  /*1fe30*/  IMAD R0, R212, 0x80, R0 ;  /* 0x00000080d4007824 */ /* 0x008fc800078e0200 */
[----:B------:R-:W-:-:S05]  /*1fe40*/  VIADD R0, R0, 0xffffff80 ;  /* 0xffffff8000007836 */ /* 0x000fca0000000000 */
[----:B------:R-:W-:-:S13]  /*1fe50*/  ISETP.GE.AND P0, PT, R0, R7, PT ;  /* 0x000000070000720c */ /* 0x000fda0003f06270 */
[----:B------:R-:W-:Y:S05]  /*1fe60*/  @P0 BRA `(.L_x_601) ;  /* 0x0000000000440947 */ /* 0x000fea0003800000 */
[----:B--2---:R-:W-:Y:S01]  /*1fe70*/  IADD3 R2, P0, R0, R9, RZ ;  /* 0x0000000900027210 */ /* 0x004fe20007f1e0ff */
[----:B------:R-:W-:-:S03]  /*1fe80*/  ULDC.64 UR4, c[0x0][0xb70] ;  /* 0x0002dc0000047ab9 */ /* 0x000fc60000000a00 */
[----:B------:R-:W-:Y:S01]  /*1fe90*/  LEA.HI.X.SX32 R3, R0, R6, 0x1, P0 ;  /* 0x0000000600037211 */ /* 0x000fe200000f0eff */
[----:B------:R-:W-:-:S04]  /*1fea0*/  IMAD R0, R8, UR4, RZ ;  /* 0x0000000408007c24 */ /* 0x000fc8000f8e02ff */
[C---:B------:R-:W-:Y:S02]  /*1feb0*/  IMAD R5, R207.reuse, UR5, R0 ;  /* 0x00000005cf057c24 */ /* 0x040fe4000f8e0200 */
[----:B------:R-:W-:Y:S01]  /*1fec0*/  IMAD.WIDE.U32 R2, R207, UR4, R2 ;  /* 0x00000004cf027c25 */ /* 0x000fe2000f8e0002 */
[----:B------:R-:W-:-:S03]  /*1fed0*/  ULDC.64 UR4, c[0x0][0xb78] ;  /* 0x0002de0000047ab9 */ /* 0x000fc60000000a00 */
[----:B------:R-:W-:Y:S01]  /*1fee0*/  IMAD R0, R210, UR4, RZ ;  /* 0x00000004d2007c24 */ /* 0x000fe2000f8e02ff */
[----:B------:R-:W-:-:S03]  /*1fef0*/  IADD3 R3, R3, R5, RZ ;  /* 0x0000000503037210 */ /* 0x000fc60007ffe0ff */
[C---:B------:R-:W-:Y:S02]  /*1ff00*/  IMAD R5, R205.reuse, UR5, R0 ;  /* 0x00000005cd057c24 */ /* 0x040fe4000f8e0200 */
[----:B------:R-:W-:Y:S01]  /*1ff10*/  IMAD.WIDE.U32 R2, R205, UR4, R2 ;  /* 0x00000004cd027c25 */ /* 0x000fe2000f8e0002 */
[----:B------:R-:W-:-:S03]  /*1ff20*/  ULDC.64 UR4, c[0x0][0xb40] ;  /* 0x0002d00000047ab9 */ /* 0x000fc60000000a00 */
[----:B------:R-:W-:Y:S01]  /*1ff30*/  IMAD.IADD R3, R3, 0x1, R5 ;  /* 0x0000000103037824 */ /* 0x000fe200078e0205 */
[----:B------:R-:W-:-:S04]  /*1ff40*/  LEA R4, P0, R2, UR4, 0x2 ;  /* 0x0000000402047c11 */ /* 0x000fc8000f8010ff */
[----:B------:R-:W-:Y:S01]  /*1ff50*/  LEA.HI.X R5, R2, UR5, R3, 0x2, P0 ;  /* 0x0000000502057c11 */ /* 0x000fe200080f1403 */
[----:B------:R-:W-:-:S05]  /*1ff60*/  IMAD.MOV.U32 R3, RZ, RZ, -0x800000 ;  /* 0xff800000ff037424 */ /* 0x000fca00078e00ff */
[----:B------:R3:W-:Y:S03]  /*1ff70*/  STG.E desc[UR54][R4.64], R3 ;  /* 0x0000000304007986 */ /* 0x0007e6000c101936 */
.L_x_601:
[----:B------:R-:W-:Y:S05]  /*1ff80*/  BSYNC B1 ;  /* 0x0000000000017941 */ /* 0x000fea0003800000 */
.L_x_600:
[----:B------:R-:W-:Y:S01]  /*1ff90*/  ULDC.64 UR4, c[0x0][0xaa0] ;  /* 0x0002a80000047ab9 */ /* 0x000fe20000000a00 */
[----:B--23--:R-:W-:Y:S01]  /*1ffa0*/  MOV R3, R10 ;  /* 0x0000000a00037202 */ /* 0x00cfe20000000f00 */
[----:B------:R-:W-:Y:S01]  /*1ffb0*/  IMAD.MOV.U32 R2, RZ, RZ, R199 ;  /* 0x000000ffff027224 */ /* 0x000fe200078e00c7 */
[----:B------:R-:W-:Y:S01]  /*1ffc0*/  BSSY B1, `(.L_x_602) ;  /* 0x000002b000017945 */ /* 0x000fe20003800000 */
[----:B------:R-:W-:Y:S02]  /*1ffd0*/  IMAD R0, R6, UR4, RZ ;  /* 0x0000000406007c24 */ /* 0x000fe4000f8e02ff */
[----:B------:R-:W-:-:S04]  /*1ffe0*/  IMAD.WIDE.U32 R2, R9, UR4, R2 ;  /* 0x0000000409027c25 */ /* 0x000fc8000f8e0002 */
[----:B------:R-:W-:Y:S01]  /*1fff0*/  IMAD R9, R9, UR5, R0 ;  /* 0x0000000509097c24 */ /* 0x000fe2000f8e0200 */
[----:B------:R-:W-:Y:S01]  /*20000*/  ULDC.64 UR4, c[0x0][0xae0] ;  /* 0x0002b80000047ab9 */ /* 0x000fe20000000a00 */
[----:B------:R-:W-:Y:S02]  /*20010*/  IMAD R7, R212, -0x80, R7 ;  /* 0xffffff80d4077824 */ /* 0x000fe400078e0207 */
[----:B------:R-:W-:Y:S02]  /*20020*/  IMAD R0, R8, UR4, RZ ;  /* 0x0000000408007c24 */ /* 0x000fe4000f8e02ff */
[----:B------:R-:W-:Y:S01]  /*20030*/  IMAD.IADD R3, R3, 0x1, R9 ;  /* 0x0000000103037824 */ /* 0x000fe200078e0209 */
[C---:B------:R-:W-:Y:S01]  /*20040*/  ISETP.GE.AND P3, PT, R200.reuse, R7, PT ;  /* 0x00000007c800720c */ /* 0x040fe20003f66270 */
[----:B------:R-:W-:Y:S02]  /*20050*/  VIADD R4, R200, 0x20 ;  /* 0x00000020c8047836 */ /* 0x000fe40000000000 */
[----:B------:R-:W-:-:S02]  /*20060*/  IMAD R5, R207, UR5, R0 ;  /* 0x00000005cf057c24 */ /* 0x000fc4000f8e0200 */
[----:B------:R-:W-:Y:S01]  /*20070*/  VIADD R0, R200, 0x40 ;  /* 0x00000040c8007836 */ /* 0x000fe20000000000 */
[-C--:B------:R-:W-:Y:S01]  /*20080*/  ISETP.GE.AND P2, PT, R4, R7.reuse, PT ;  /* 0x000000070400720c */ /* 0x080fe20003f46270 */
[----:B------:R-:W-:Y:S01]  /*20090*/  IMAD.WIDE.U32 R2, R207, UR4, R2 ;  /* 0x00000004cf027c25 */ /* 0x000fe2000f8e0002 */
[----:B------:R-:W-:Y:S01]  /*200a0*/  IADD3 R4, R200, 0x60, RZ ;  /* 0x00000060c8047810 */ /* 0x000fe20007ffe0ff */
[----:B------:R-:W-:Y:S01]  /*200b0*/  ULDC.64 UR4, c[0x0][0xae8] ;  /* 0x0002ba0000047ab9 */ /* 0x000fe20000000a00 */
[-C--:B------:R-:W-:Y:S01]  /*200c0*/  ISETP.GE.AND P0, PT, R0, R7.reuse, PT ;  /* 0x000000070000720c */ /* 0x080fe20003f06270 */
[----:B------:R-:W-:Y:S01]  /*200d0*/  IMAD.IADD R3, R3, 0x1, R5 ;  /* 0x0000000103037824 */ /* 0x000fe200078e0205 */
[----:B------:R-:W-:Y:S01]  /*200e0*/  ISETP.GE.AND P1, PT, R4, R7, PT ;  /* 0x000000070400720c */ /* 0x000fe20003f26270 */
[----:B------:R-:W-:Y:S01]  /*200f0*/  IMAD R0, R210, UR4, RZ ;  /* 0x00000004d2007c24 */ /* 0x000fe2000f8e02ff */
[----:B------:R-:W-:Y:S01]  /*20100*/  SHF.R.S32.HI R7, RZ, 0x1f, R200 ;  /* 0x0000001fff077819 */ /* 0x000fe200000114c8 */
[----:B------:R-:W-:-:S04]  /*20110*/  IMAD.WIDE.U32 R4, R205, UR4, R2 ;  /* 0x00000004cd047c25 */ /* 0x000fc8000f8e0002 */
[----:B------:R-:W-:Y:S02]  /*20120*/  IMAD R9, R205, UR5, R0 ;  /* 0x00000005cd097c24 */ /* 0x000fe4000f8e0200 */
[----:B------:R-:W-:Y:S02]  /*20130*/  IMAD.MOV.U32 R6, RZ, RZ, R200 ;  /* 0x000000ffff067224 */ /* 0x000fe400078e00c8 */
[----:B------:R-:W-:Y:S02]  /*20140*/  IMAD.IADD R11, R5, 0x1, R9 ;  /* 0x00000001050b7824 */ /* 0x000fe400078e0209 */
[----:B------:R-:W-:Y:S01]  /*20150*/  IMAD.WIDE R6, R212, 0x80, R6 ;  /* 0x00000080d4067825 */ /* 0x000fe200078e0206 */
[----:B------:R-:W-:Y:S06]  /*20160*/  @P3 BRA `(.L_x_603) ;  /* 0x0000000000403947 */ /* 0x000fec0003800000 */
        /* <DEDUP_REMOVED lines=14> */
[----:B------:R2:W-:Y:S04]  /*20250*/  @!P4 STG.E.128 desc[UR54][R8.64], RZ ;  /* 0x000000ff0800c986 */ /* 0x0005e8000c101d36 */
[----:B------:R2:W-:Y:S02]  /*20260*/  @!P5 STG.E.128 desc[UR54][R8.64+0x80], RZ ;  /* 0x000080ff0800d986 */ /* 0x0005e4000c101d36 */
.L_x_603:
[----:B------:R-:W-:Y:S05]  /*20270*/  BSYNC B1 ;  /* 0x0000000000017941 */ /* 0x000fea0003800000 */
.L_x_602:
[----:B------:R-:W-:Y:S04]  /*20280*/  BSSY B1, `(.L_x_604) ;  /* 0x0000014000017945 */ /* 0x000fe80003800000 */
[----:B------:R-:W-:Y:S05]  /*20290*/  @P2 BRA `(.L_x_605) ;  /* 0x0000000000482947 */ /* 0x000fea0003800000 */
[----:B--2---:R-:W-:Y:S01]  /*202a0*/  IADD3 R9, P2, R6, 0x20, RZ ;  /* 0x0000002006097810 */ /* 0x004fe20007f5e0ff */
        /* <DEDUP_REMOVED lines=15> */
[----:B------:R3:W-:Y:S04]  /*203a0*/  @!P3 STG.E.128 desc[UR54][R8.64], RZ ;  /* 0x000000ff0800b986 */ /* 0x0007e8000c101d36 */
[----:B------:R3:W-:Y:S02]  /*203b0*/  @!P4 STG.E.128 desc[UR54][R8.64+0x80], RZ ;  /* 0x000080ff0800c986 */ /* 0x0007e4000c101d36 */
.L_x_605:
[----:B------:R-:W-:Y:S05]  /*203c0*/  BSYNC B1 ;  /* 0x0000000000017941 */ /* 0x000fea0003800000 */
.L_x_604:
[----:B------:R-:W-:Y:S04]  /*203d0*/  BSSY B1, `(.L_x_606) ;  /* 0x0000014000017945 */ /* 0x000fe80003800000 */
[----:B------:R-:W-:Y:S05]  /*203e0*/  @P0 BRA `(.L_x_607) ;  /* 0x0000000000480947 */ /* 0x000fea0003800000 */
[----:B--23--:R-:W-:Y:S01]  /*203f0*/  IADD3 R9, P0, R6, 0x40, RZ ;  /* 0x0000004006097810 */ /* 0x00cfe20007f1e0ff */
        /* <DEDUP_REMOVED lines=15> */
[----:B------:R4:W-:Y:S04]  /*204f0*/  @!P2 STG.E.128 desc[UR54][R8.64], RZ ;  /* 0x000000ff0800a986 */ /* 0x0009e8000c101d36 */
[----:B------:R4:W-:Y:S02]  /*20500*/  @!P3 STG.E.128 desc[UR54][R8.64+0x80], RZ ;  /* 0x000080ff0800b986 */ /* 0x0009e4000c101d36 */
.L_x_607:
[----:B------:R-:W-:Y:S05]  /*20510*/  BSYNC B1 ;  /* 0x0000000000017941 */ /* 0x000fea0003800000 */
.L_x_606:
[----:B------:R-:W-:Y:S05]  /*20520*/  @P1 BRA `(.L_x_598) ;  /* 0x0000000000481947 */ /* 0x000fea0003800000 */
[----:B------:R-:W-:Y:S01]  /*20530*/  IADD3 R5, P0, R6, 0x60, RZ ;  /* 0x0000006006057810 */ /* 0x000fe20007f1e0ff */
        /* <DEDUP_REMOVED lines=17> */
.L_x_598:
[----:B------:R-:W-:Y:S05]  /*20650*/  BSYNC B0 ;  /* 0x0000000000007941 */ /* 0x000fea0003800000 */
.L_x_588:
[----:B------:R-:W-:Y:S02]  /*20660*/  ULDC UR4, c[0x0][0xc14] ;  /* 0x0003050000047ab9 */ /* 0x000fe40000000800 */
[----:B-1----:R-:W-:-:S13]  /*20670*/  ISETP.GE.AND P0, PT, R147, UR4, PT ;  /* 0x0000000493007c0c */ /* 0x002fda000bf06270 */
[----:B------:R-:W-:Y:S05]  /*20680*/  @!P0 BRA `(.L_x_608) ;  /* 0xfffffe0c00308947 */ /* 0x000fea000383ffff */
[----:B------:R-:W-:Y:S05]  /*20690*/  BRA `(.L_x_414) ;  /* 0x0000006000d87947 */ /* 0x000fea0003800000 */
.L_x_412:
        /* <DEDUP_REMOVED lines=16> */
[----:B-1----:R1:W-:Y:S04]  /*207a0*/  STL.64 [R1], R4 ;  /* 0x0000000401007387 */ /* 0x0023e80000100a00 */
[----:B------:R1:W-:Y:S01]  /*207b0*/  STL.64 [R1+0x8], R6 ;  /* 0x0000080601007387 */ /* 0x0003e20000100a00 */
[----:B------:R-:W-:Y:S06]  /*207c0*/  BAR.ARV 0x4, 0x180 ;  /* 0x0106000000007b1d */ /* 0x000fec0000002000 */
[----:B------:R-:W-:Y:S05]  /*207d0*/  BRA `(.L_x_610) ;  /* 0x0000000800207947 */ /* 0x000fea0003800000 */
.L_x_609:
[----:B0-----:R-:W0:Y:S01]  /*207e0*/  S2R R2, SR_TID.X ;  /* 0x0000000000027919 */ /* 0x001e220000002100 */
[----:B------:R-:W-:Y:S01]  /*207f0*/  ULDC UR4, c[0x0][0xc14] ;  /* 0x0003050000047ab9 */ /* 0x000fe20000000800 */
[----:B------:R-:W1:Y:S01]  /*20800*/  S2UR UR6, SR_CTAID.X ;  /* 0x00000000000679c3 */ /* 0x000e620000002500 */
[----:B------:R-:W-:Y:S01]  /*20810*/  ULDC UR5, c[0x0][0xc10] ;  /* 0x0003040000057ab9 */ /* 0x000fe20000000800 */
        /* <DEDUP_REMOVED lines=13> */
[----:B0-----:R-:W-:-:S04]  /*208f0*/  SEL R7, R4, RZ, P1 ;  /* 0x000000ff04077207 */ /* 0x001fc80000800000 */
[----:B------:R-:W-:-:S05]  /*20900*/  IADD3 R7, R0, R7, RZ ;  /* 0x0000000700077210 */ /* 0x000fca0007ffe0ff */
[----:B------:R-:W0:Y:S02]  /*20910*/  SHFL.UP PT, R4, R7, 0x2, RZ ;  /* 0x0440000007047989 */ /* 0x000e2400000e00ff */
[----:B0-----:R-:W-:-:S05]  /*20920*/  SEL R4, R4, RZ, P2 ;  /* 0x000000ff04047207 */ /* 0x001fca0001000000 */
[----:B------:R-:W-:-:S05]  /*20930*/  IMAD.IADD R4, R7, 0x1, R4 ;  /* 0x0000000107047824 */ /* 0x000fca00078e0204 */
[----:B------:R-:W0:Y:S02]  /*20940*/  SHFL.UP PT, R6, R4, 0x4, RZ ;  /* 0x0480000004067989 */ /* 0x000e2400000e00ff */
[----:B0-----:R-:W-:-:S05]  /*20950*/  SEL R3, R6, RZ, P3 ;  /* 0x000000ff06037207 */ /* 0x001fca0001800000 */
[----:B------:R-:W-:Y:S02]  /*20960*/  IMAD.IADD R3, R4, 0x1, R3 ;  /* 0x0000000104037824 */ /* 0x000fe400078e0203 */
[----:B------:R-:W-:-:S03]  /*20970*/  IMAD.MOV.U32 R4, RZ, RZ, RZ ;  /* 0x000000ffff047224 */ /* 0x000fc600078e00ff */
[----:B------:R-:W0:Y:S02]  /*20980*/  SHFL.UP PT, R2, R3, 0x8, RZ ;  /* 0x0500000003027989 */ /* 0x000e2400000e00ff */
[----:B0-----:R-:W-:-:S05]  /*20990*/  SEL R2, R2, RZ, P4 ;  /* 0x000000ff02027207 */ /* 0x001fca0002000000 */
[----:B------:R-:W-:-:S05]  /*209a0*/  IMAD.IADD R7, R3, 0x1, R2 ;  /* 0x0000000103077824 */ /* 0x000fca00078e0202 */
[----:B------:R-:W0:Y:S02]  /*209b0*/  SHFL.UP PT, R2, R7, 0x10, RZ ;  /* 0x0600000007027989 */ /* 0x000e2400000e00ff */
[----:B0-----:R-:W-:-:S04]  /*209c0*/  SEL R2, R2, RZ, P5 ;  /* 0x000000ff02027207 */ /* 0x001fc80002800000 */
[----:B------:R-:W-:-:S05]  /*209d0*/  IADD3 R2, R7, R2, RZ ;  /* 0x0000000207027210 */ /* 0x000fca0007ffe0ff */
[----:B------:R-:W0:Y:S02]  /*209e0*/  SHFL.IDX PT, R6, R2, 0x1f, 0x1f ;  /* 0x03e01f0002067f89 */ /* 0x000e2400000e0000 */
[----:B0-----:R-:W-:-:S04]  /*209f0*/  IMAD R6, R6, UR5, RZ ;  /* 0x0000000506067c24 */ /* 0x001fc8000f8e02ff */
[----:B------:R-:W-:Y:S01]  /*20a00*/  IMAD.MOV.U32 R9, RZ, RZ, R6 ;  /* 0x000000ffff097224 */ /* 0x000fe200078e0006 */
[----:B-1----:R-:W-:-:S13]  /*20a10*/  ISETP.GT.AND P6, PT, R6, UR6, PT ;  /* 0x0000000606007c0c */ /* 0x002fda000bfc4270 */
[----:B------:R-:W-:Y:S05]  /*20a20*/  @P6 BRA `(.L_x_611) ;  /* 0x0000000000a46947 */ /* 0x000fea0003800000 */
[----:B------:R-:W0:Y:S01]  /*20a30*/  LDC R7, c[0x0][0xc14] ;  /* 0x00030500ff077b82 */ /* 0x000e220000000800 */
[----:B------:R-:W-:Y:S01]  /*20a40*/  IMAD.MOV.U32 R6, RZ, RZ, R9 ;  /* 0x000000ffff067224 */ /* 0x000fe200078e0009 */
[----:B------:R-:W-:Y:S01]  /*20a50*/  UMOV UR4, URZ ;  /* 0x0000003f00047c82 */ /* 0x000fe20008000000 */
[----:B------:R-:W-:Y:S01]  /*20a60*/  ULDC UR7, c[0x0][0xc14] ;  /* 0x0003050000077ab9 */ /* 0x000fe20000000800 */
[----:B------:R-:W-:-:S05]  /*20a70*/  ULDC UR5, c[0x0][0xc10] ;  /* 0x0003040000057ab9 */ /* 0x000fca0000000800 */
.L_x_615:
[----:B------:R-:W-:Y:S01]  /*20a80*/  MOV R0, UR7 ;  /* 0x0000000700007c02 */ /* 0x000fe20008000f00 */
[----:B------:R-:W-:-:S04]  /*20a90*/  UIADD3 UR4, UR4, 0x1f, URZ ;  /* 0x0000001f04047890 */ /* 0x000fc8000fffe03f */
[----:B------:R1:W-:Y:S02]  /*20aa0*/  STL [R1+0xc], R0 ;  /* 0x00000c0001007387 */ /* 0x0003e40000100800 */
[----:B0-----:R-:W-:-:S13]  /*20ab0*/  ISETP.LE.AND P6, PT, R7, UR4, PT ;  /* 0x0000000407007c0c */ /* 0x001fda000bfc3270 */
[----:B-1----:R-:W-:Y:S05]  /*20ac0*/  @P6 BRA `(.L_x_612) ;  /* 0x00000004002c6947 */ /* 0x002fea0003800000 */
[----:B------:R-:W-:Y:S01]  /*20ad0*/  VIADD R8, R5, UR4 ;  /* 0x0000000405087c36 */ /* 0x000fe20008000000 */
[----:B------:R-:W-:Y:S01]  /*20ae0*/  BSSY B0, `(.L_x_613) ;  /* 0x0000007000007945 */ /* 0x000fe20003800000 */
[----:B------:R-:W-:-:S03]  /*20af0*/  IMAD.MOV.U32 R0, RZ, RZ, RZ ;  /* 0x000000ffff007224 */ /* 0x000fc600078e00ff */
[----:B------:R-:W-:-:S13]  /*20b00*/  ISETP.GE.OR P6, PT, R8, R7, !P0 ;  /* 0x000000070800720c */ /* 0x000fda00047c6670 */
[----:B------:R-:W-:Y:S05]  /*20b10*/  @P6 BRA `(.L_x_614) ;  /* 0x00000000000c6947 */ /* 0x000fea0003800000 */
[----:B------:R-:W0:Y:S02]  /*20b20*/  LDC.64 R2, c[0x0][0xc58] ;  /* 0x00031600ff027b82 */ /* 0x000e240000000a00 */
[----:B0-----:R-:W-:-:S05]  /*20b30*/  IMAD.WIDE R2, R8, 0x4, R2 ;  /* 0x0000000408027825 */ /* 0x001fca00078e0202 */
[----:B------:R0:W5:Y:S02]  /*20b40*/  LDG.E R0, desc[UR54][R2.64] ;  /* 0x0000003602007981 */ /* 0x000164000c1e1900 */
.L_x_614:
[----:B------:R-:W-:Y:S05]  /*20b50*/  BSYNC B0 ;  /* 0x0000000000007941 */ /* 0x000fea0003800000 */
.L_x_613:
[----:B0----5:R-:W0:Y:S02]  /*20b60*/  SHFL.UP PT, R2, R0, 0x1, RZ ;  /* 0x0420000000027989 */ /* 0x021e2400000e00ff */
[----:B0-----:R-:W-:-:S05]  /*20b70*/  SEL R3, R2, RZ, P1 ;  /* 0x000000ff02037207 */ /* 0x001fca0000800000 */
[----:B------:R-:W-:-:S05]  /*20b80*/  IMAD.IADD R3, R0, 0x1, R3 ;  /* 0x0000000100037824 */ /* 0x000fca00078e0203 */
[----:B------:R-:W0:Y:S02]  /*20b90*/  SHFL.UP PT, R2, R3, 0x2, RZ ;  /* 0x0440000003027989 */ /* 0x000e2400000e00ff */
[----:B0-----:R-:W-:-:S04]  /*20ba0*/  SEL R2, R2, RZ, P2 ;  /* 0x000000ff02027207 */ /* 0x001fc80001000000 */
[----:B------:R-:W-:-:S05]  /*20bb0*/  IADD3 R2, R3, R2, RZ ;  /* 0x0000000203027210 */ /* 0x000fca0007ffe0ff */
        /* <DEDUP_REMOVED lines=9> */
[----:B------:R-:W0:Y:S02]  /*20c50*/  SHFL.IDX PT, R3, R11, 0x1f, 0x1f ;  /* 0x03e01f000b037f89 */ /* 0x000e2400000e0000 */
[----:B0-----:R-:W-:-:S05]  /*20c60*/  IMAD R3, R3, UR5, RZ ;  /* 0x0000000503037c24 */ /* 0x001fca000f8e02ff */
[----:B------:R-:W-:-:S04]  /*20c70*/  IADD3 R6, R3, R6, RZ ;  /* 0x0000000603067210 */ /* 0x000fc80007ffe0ff */
[----:B------:R-:W-:-:S13]  /*20c80*/  ISETP.GT.AND P6, PT, R6, UR6, PT ;  /* 0x0000000606007c0c */ /* 0x000fda000bfc4270 */
[----:B------:R-:W-:Y:S05]  /*20c90*/  @!P6 BRA `(.L_x_615) ;  /* 0xfffffffc0078e947 */ /* 0x000fea000383ffff */
[----:B------:R-:W-:Y:S02]  /*20ca0*/  IMAD.MOV.U32 R2, RZ, RZ, R11 ;  /* 0x000000ffff027224 */ /* 0x000fe400078e000b */
[----:B------:R-:W-:-:S07]  /*20cb0*/  IMAD.MOV.U32 R9, RZ, RZ, R3 ;  /* 0x000000ffff097224 */ /* 0x000fce00078e0003 */
.L_x_611:
[----:B------:R-:W-:-:S04]  /*20cc0*/  IMAD.IADD R9, R6, 0x1, -R9 ;  /* 0x0000000106097824 */ /* 0x000fc800078e0a09 */
[----:B------:R-:W-:-:S05]  /*20cd0*/  IMAD R3, R2, UR5, R9 ;  /* 0x0000000502037c24 */ /* 0x000fca000f8e0209 */
[----:B------:R-:W-:-:S13]  /*20ce0*/  ISETP.GT.AND P0, PT, R3, UR6, PT ;  /* 0x0000000603007c0c */ /* 0x000fda000bf04270 */
[----:B------:R-:W-:-:S04]  /*20cf0*/  VOTE.ANY R8, PT, !P0 ;  /* 0x0000000000087806 */ /* 0x000fc800040e0100 */
[----:B------:R-:W0:Y:S01]  /*20d00*/  POPC R7, R8 ;  /* 0x0000000800077309 */ /* 0x000e220000000000 */
[----:B------:R-:W-:Y:S01]  /*20d10*/  ISETP.NE.AND P0, PT, R8, RZ, PT ;  /* 0x000000ff0800720c */ /* 0x000fe20003f05270 */
[----:B0-----:R-:W0:Y:S02]  /*20d20*/  SHFL.IDX PT, R0, R0, R7, 0x1f ;  /* 0x00001f0700007589 */ /* 0x001e2400000e0000 */
[----:B0-----:R-:W-:-:S04]  /*20d30*/  IABS R6, R0 ;  /* 0x0000000000067213 */ /* 0x001fc80000000000 */
[----:B------:R-:W0:Y:S08]  /*20d40*/  I2F.RP R10, R6 ;  /* 0x00000006000a7306 */ /* 0x000e300000209400 */
[----:B0-----:R-:W0:Y:S02]  /*20d50*/  MUFU.RCP R10, R10 ;  /* 0x0000000a000a7308 */ /* 0x001e240000001000 */
[----:B0-----:R-:W-:-:S06]  /*20d60*/  IADD3 R3, R10, 0xffffffe, RZ ;  /* 0x0ffffffe0a037810 */ /* 0x001fcc0007ffe0ff */
[----:B------:R-:W0:Y:S02]  /*20d70*/  F2I.FTZ.U32.TRUNC.NTZ R3, R3 ;  /* 0x0000000300037305 */ /* 0x000e24000021f000 */
[----:B0-----:R-:W-:Y:S01]  /*20d80*/  IMAD.MOV R13, RZ, RZ, -R3 ;  /* 0x000000ffff0d7224 */ /* 0x001fe200078e0a03 */
[----:B------:R-:W-:Y:S06]  /*20d90*/  @!P0 BRA `(.L_x_616) ;  /* 0x0000000000088947 */ /* 0x000fec0003800000 */
[----:B------:R-:W-:-:S05]  /*20da0*/  VIADD R11, R7, 0xffffffff ;  /* 0xffffffff070b7836 */ /* 0x000fca0000000000 */
[----:B------:R0:W1:Y:S02]  /*20db0*/  SHFL.IDX PT, R4, R2, R11, 0x1f ;  /* 0x00001f0b02047589 */ /* 0x00006400000e0000 */
.L_x_616:
[----:B-1----:R-:W-:Y:S02]  /*20dc0*/  IMAD R4, R4, UR5, R9 ;  /* 0x0000000504047c24 */ /* 0x002fe4000f8e0209 */
[----:B------:R-:W-:Y:S02]  /*20dd0*/  IMAD R9, R13, R6, RZ ;  /* 0x000000060d097224 */ /* 0x000fe400078e02ff */
[----:B0-----:R-:W-:Y:S01]  /*20de0*/  IMAD.MOV.U32 R2, RZ, RZ, RZ ;  /* 0x000000ffff027224 */ /* 0x001fe200078e00ff */
[----:B------:R0:W-:Y:S03]  /*20df0*/  STL [R1], R4 ;  /* 0x0000000401007387 */ /* 0x0001e60000100800 */
[----:B------:R-:W-:Y:S01]  /*20e00*/  IMAD.HI.U32 R2, R3, R9, R2 ;  /* 0x0000000903027227 */ /* 0x000fe200078e0002 */
[----:B------:R-:W-:-:S04]  /*20e10*/  IADD3 R9, -R4, UR6, RZ ;  /* 0x0000000604097c10 */ /* 0x000fc8000fffe1ff */
[----:B------:R-:W-:Y:S02]  /*20e20*/  IABS R3, R9 ;  /* 0x0000000900037213 */ /* 0x000fe40000000000 */
[----:B0-----:R-:W-:-:S03]  /*20e30*/  IABS R4, R0 ;  /* 0x0000000000047213 */ /* 0x001fc60000000000 */
[----:B------:R-:W-:Y:S01]  /*20e40*/  IMAD.HI.U32 R2, R2, R3, RZ ;  /* 0x0000000302027227 */ /* 0x000fe200078e00ff */
[----:B------:R-:W-:-:S05]  /*20e50*/  IADD3 R4, RZ, -R4, RZ ;  /* 0x80000004ff047210 */ /* 0x000fca0007ffe0ff */
        /* <DEDUP_REMOVED lines=9> */
[----:B------:R-:W-:Y:S02]  /*20ef0*/  @!P2 IADD3 R2, -R2, RZ, RZ ;  /* 0x000000ff0202a210 */ /* 0x000fe40007ffe1ff */
[----:B------:R-:W-:-:S05]  /*20f00*/  @!P1 LOP3.LUT R2, RZ, R0, RZ, 0x33, !PT ;  /* 0x00000000ff029212 */ /* 0x000fca00078e33ff */
[----:B------:R-:W-:-:S04]  /*20f10*/  IMAD.MOV R3, RZ, RZ, -R2 ;  /* 0x000000ffff037224 */ /* 0x000fc800078e0a02 */
[----:B------:R-:W-:Y:S02]  /*20f20*/  IMAD R3, R0, R3, R9 ;  /* 0x0000000300037224 */ /* 0x000fe400078e0209 */
[----:B------:R-:W-:-:S03]  /*20f30*/  VIADD R0, R7, UR4 ;  /* 0x0000000407007c36 */ /* 0x000fc60008000000 */
[----:B------:R1:W-:Y:S04]  /*20f40*/  STL [R1+0x4], R3 ;  /* 0x0000040301007387 */ /* 0x0003e80000100800 */
[----:B------:R1:W-:Y:S04]  /*20f50*/  STL [R1+0x8], R2 ;  /* 0x0000080201007387 */ /* 0x0003e80000100800 */
[----:B------:R1:W-:Y:S01]  /*20f60*/  STL [R1+0xc], R0 ;  /* 0x00000c0001007387 */ /* 0x0003e20000100800 */
[----:B------:R-:W-:Y:S05]  /*20f70*/  BRA `(.L_x_617) ;  /* 0x0000000000107947 */ /* 0x000fea0003800000 */
.L_x_612:
[----:B------:R-:W-:Y:S01]  /*20f80*/  IMAD.U32 R0, RZ, RZ, UR6 ;  /* 0x00000006ff007e24 */ /* 0x000fe2000f8e00ff */
[----:B------:R0:W-:Y:S04]  /*20f90*/  STL [R1+0x4], RZ ;  /* 0x000004ff01007387 */ /* 0x0001e80000100800 */
[----:B------:R0:W-:Y:S04]  /*20fa0*/  STL [R1+0x8], RZ ;  /* 0x000008ff01007387 */ /* 0x0001e80000100800 */
[----:B------:R0:W-:Y:S02]  /*20fb0*/  STL [R1], R0 ;  /* 0x0000000001007387 */ /* 0x0001e40000100800 */
.L_x_617:
[----:B------:R-:W2:Y:S04]  /*20fc0*/  LDL R8, [R1] ;  /* 0x0000000001087983 */ /* 0x000ea80000100800 */
[----:B------:R-:W2:Y:S04]  /*20fd0*/  LDL R9, [R1+0x4] ;  /* 0x0000040001097983 */ /* 0x000ea80000100800 */
[----:B------:R-:W2:Y:S04]  /*20fe0*/  LDL R10, [R1+0x8] ;  /* 0x00000800010a7983 */ /* 0x000ea80000100800 */
[----:B------:R-:W2:Y:S01]  /*20ff0*/  LDL R11, [R1+0xc] ;  /* 0x00000c00010b7983 */ /* 0x000ea20000100800 */
[----:B------:R-:W-:-:S13]  /*21000*/  ISETP.NE.AND P0, PT, R5, RZ, PT ;  /* 0x000000ff0500720c */ /* 0x000fda0003f05270 */
[----:B-1----:R-:W1:Y:S01]  /*21010*/  @!P0 S2R R3, SR_CgaCtaId ;  /* 0x0000000000038919 */ /* 0x002e620000008800 */
[----:B0-----:R-:W-:-:S04]  /*21020*/  @!P0 MOV R0, 0x400 ;  /* 0x0000040000008802 */ /* 0x001fc80000000f00 */
[----:B-1----:R-:W-:-:S05]  /*21030*/  @!P0 LEA R0, R3, R0, 0x18 ;  /* 0x0000000003008211 */ /* 0x002fca00078ec0ff */
[----:B--2---:R2:W-:Y:S01]  /*21040*/  @!P0 STS.128 [R0+0x298d0], R8 ;  /* 0x0298d00800008388 */ /* 0x0045e20000000c00 */
[----:B------:R-:W-:Y:S06]  /*21050*/  BAR.ARV 0x5, 0x180 ;  /* 0x0146000000007b1d */ /* 0x000fec0000002000 */
.L_x_610:
[----:B--2---:R-:W2:Y:S01]  /*21060*/  LDL R0, [R1+0xc] ;  /* 0x00000c0001007983 */ /* 0x004ea20000100800 */
[----:B------:R-:W-:-:S03]  /*21070*/  ULDC UR4, c[0x0][0xc14] ;  /* 0x0003050000047ab9 */ /* 0x000fc60000000800 */
[----:B------:R3:W-:Y:S01]  /*21080*/  STL [R1+0x10], RZ ;  /* 0x000010ff01007387 */ /* 0x0007e20000100800 */
[----:B--2---:R-:W-:Y:S02]  /*21090*/  ISETP.GE.AND P0, PT, R0, UR4, PT ;  /* 0x0000000400007c0c */ /* 0x004fe4000bf06270 */
[----:B------:R-:W-:-:S05]  /*210a0*/  MOV R0, 0x1 ;  /* 0x0000000100007802 */ /* 0x000fca0000000f00 */
[----:B------:R3:W-:Y:S04]  /*210b0*/  STL [R1+0x1c], R0 ;  /* 0x00001c0001007387 */ /* 0x0007e80000100800 */
[----:B------:R3:W-:Y:S02]  /*210c0*/  STL [R1+0x44], RZ ;  /* 0x000044ff01007387 */ /* 0x0007e40000100800 */
[----:B------:R-:W-:Y:S05]  /*210d0*/  @P0 BRA `(.L_x_618) ;  /* 0x0000005400440947 */ /* 0x000fea0003800000 */
[----:B---3--:R-:W2:Y:S01]  /*210e0*/  S2R R0, SR_TID.X ;  /* 0x0000000000007919 */ /* 0x008ea20000002100 */
[----:B------:R-:W-:Y:S01]  /*210f0*/  BSSY B7, `(.L_x_618) ;  /* 0x000054f000077945 */ /* 0x000fe20003800000 */
[----:B------:R-:W-:Y:S01]  /*21100*/  ULDC UR38, c[0x0][0xc] ;  /* 0x0000030000267ab9 */ /* 0x000fe20000000800 */
[----:B------:R-:W-:Y:S01]  /*21110*/  ULOP3.LUT UR37, UR36, 0x1, URZ, 0xfc, !UPT ;  /* 0x0000000124257892 */ /* 0x000fe2000f8efc3f */
[----:B-1----:R-:W1:Y:S01]  /*21120*/  S2R R6, SR_TID.X ;  /* 0x0000000000067919 */ /* 0x002e620000002100 */
[----:B------:R-:W-:Y:S01]  /*21130*/  ULOP3.LUT UR39, UR36, 0x2, URZ, 0xfc, !UPT ;  /* 0x0000000224277892 */ /* 0x000fe2000f8efc3f */
[----:B------:R-:W-:Y:S01]  /*21140*/  ULDC.64 UR40, c[0x0][0x198] ;  /* 0x0000660000287ab9 */ /* 0x000fe20000000a00 */
[----:B--2---:R-:W-:Y:S01]  /*21150*/  LOP3.LUT R0, R0, 0x7f, RZ, 0xc0, !PT ;  /* 0x0000007f00007812 */ /* 0x004fe200078ec0ff */
[C---:B-1----:R-:W-:Y:S01]  /*21160*/  IMAD.SHL.U32 R4, R6.reuse, 0x20, RZ ;  /* 0x0000002006047824 */ /* 0x042fe200078e00ff */
[----:B------:R-:W-:-:S03]  /*21170*/  LOP3.LUT P0, RZ, R6, 0x4, RZ, 0xc0, !PT ;  /* 0x0000000406ff7812 */ /* 0x000fc6000780c0ff */
[----:B------:R-:W-:Y:S02]  /*21180*/  IMAD.SHL.U32 R0, R0, 0x10, RZ ;  /* 0x0000001000007824 */ /* 0x000fe400078e00ff */
[----:B------:R-:W-:-:S03]  /*21190*/  IMAD.SHL.U32 R7, R6, 0x4, RZ ;  /* 0x0000000406077824 */ /* 0x000fc600078e00ff */
[----:B------:R-:W-:Y:S01]  /*211a0*/  LOP3.LUT R3, R0, 0x600, RZ, 0xc0, !PT ;  /* 0x0000060000037812 */ /* 0x000fe200078ec0ff */
[----:B------:R-:W-:-:S03]  /*211b0*/  IMAD.SHL.U32 R0, R6, 0x80, RZ ;  /* 0x0000008006007824 */ /* 0x000fc600078e00ff */
[----:B------:R-:W-:Y:S02]  /*211c0*/  LOP3.LUT R5, R3, 0x60, R4, 0xf8, !PT ;  /* 0x0000006003057812 */ /* 0x000fe400078ef804 */
[----:B------:R-:W-:Y:S02]  /*211d0*/  SHF.R.U32.HI R3, RZ, 0x1, R6 ;  /* 0x00000001ff037819 */ /* 0x000fe40000011606 */
[----:B0-----:R-:W-:Y:S02]  /*211e0*/  LOP3.LUT R2, R0, 0x380, RZ, 0xc0, !PT ;  /* 0x0000038000027812 */ /* 0x001fe400078ec0ff */
[----:B------:R-:W-:Y:S02]  /*211f0*/  LOP3.LUT R5, R5, 0x100, R4, 0xf8, !PT ;  /* 0x0000010005057812 */ /* 0x000fe400078ef804 */
[----:B------:R-:W-:Y:S02]  /*21200*/  LOP3.LUT R4, R4, 0x80, RZ, 0xc0, !PT ;  /* 0x0000008004047812 */ /* 0x000fe400078ec0ff */
[----:B------:R-:W-:-:S02]  /*21210*/  LOP3.LUT R2, R2, 0x30, R3, 0xf8, !PT ;  /* 0x0000003002027812 */ /* 0x000fc400078ef803 */
[----:B------:R-:W-:Y:S02]  /*21220*/  SHF.L.U32 R3, R6, 0x4, RZ ;  /* 0x0000000406037819 */ /* 0x000fe400000006ff */
[----:B------:R-:W-:Y:S02]  /*21230*/  LOP3.LUT R4, R4, 0x10, R6, 0xf8, !PT ;  /* 0x0000001004047812 */ /* 0x000fe400078ef806 */
[----:B------:R-:W-:Y:S02]  /*21240*/  LOP3.LUT R3, R2, 0x70, R3, 0x78, !PT ;  /* 0x0000007002037812 */ /* 0x000fe400078e7803 */
[----:B------:R-:W-:Y:S02]  /*21250*/  LOP3.LUT R4, R4, 0x10, R7, 0x78, !PT ;  /* 0x0000001004047812 */ /* 0x000fe400078e7807 */
[----:B------:R-:W-:Y:S02]  /*21260*/  LOP3.LUT R2, R3, 0xc00, R0, 0xf8, !PT ;  /* 0x00000c0003027812 */ /* 0x000fe400078ef800 */
[----:B------:R-:W-:-:S03]  /*21270*/  LOP3.LUT R0, R5, R4, RZ, 0xfc, !PT ;  /* 0x0000000405007212 */ /* 0x000fc600078efcff */
[----:B------:R-:W-:Y:S04]  /*21280*/  STL [R1+0x34], R2 ;  /* 0x0000340201007387 */ /* 0x000fe80000100800 */
[----:B------:R0:W-:Y:S02]  /*21290*/  STL [R1+0x30], R0 ;  /* 0x0000300001007387 */ /* 0x0001e40000100800 */
[----:B0-----:R-:W-:-:S05]  /*212a0*/  IMAD.MOV.U32 R0, RZ, RZ, 0x40 ;  /* 0x00000040ff007424 */ /* 0x001fca00078e00ff */
[----:B------:R-:W-:Y:S01]  /*212b0*/  SEL R2, R0, 0xffffffc0, !P0 ;  /* 0xffffffc000027807 */ /* 0x000fe20004000000 */
[----:B------:R-:W-:-:S04]  /*212c0*/  IMAD.MOV.U32 R0, RZ, RZ, 0x1 ;  /* 0x00000001ff007424 */ /* 0x000fc800078e00ff */
[----:B------:R0:W-:Y:S04]  /*212d0*/  STL [R1+0x38], R2 ;  /* 0x0000380201007387 */ /* 0x0001e80000100800 */
[----:B------:R0:W-:Y:S04]  /*212e0*/  STL [R1+0x44], RZ ;  /* 0x000044ff01007387 */ /* 0x0001e80000100800 */
[----:B------:R0:W-:Y:S04]  /*212f0*/  STL [R1+0x20], R0 ;  /* 0x0000200001007387 */ /* 0x0001e80000100800 */
[----:B------:R0:W-:Y:S04]  /*21300*/  STL [R1+0x14], RZ ;  /* 0x000014ff01007387 */ /* 0x0001e80000100800 */
[----:B------:R0:W-:Y:S04]  /*21310*/  STL [R1+0x10], RZ ;  /* 0x000010ff01007387 */ /* 0x0001e80000100800 */
[----:B------:R0:W-:Y:S02]  /*21320*/  STL [R1+0x1c], R0 ;  /* 0x00001c0001007387 */ /* 0x0001e40000100800 */
.L_x_721:
[----:B0-----:R-:W2:Y:S01]  /*21330*/  LDL R0, [R1+0xc] ;  /* 0x00000c0001007983 */ /* 0x001ea20000100800 */
[----:B------:R-:W2:Y:S01]  /*21340*/  LDC.64 R16, c[0x0][0xc60] ;  /* 0x00031800ff107b82 */ /* 0x000ea20000000a00 */
[----:B------:R-:W-:Y:S05]  /*21350*/  YIELD ;  /* 0x0000000000007946 */ /* 0x000fea0003800000 */
[----:B------:R-:W-:Y:S01]  /*21360*/  ULDC.64 UR4, c[0x0][0xa28] ;  /* 0x00028a0000047ab9 */ /* 0x000fe20000000a00 */
[----:B------:R-:W-:Y:S01]  /*21370*/  ULDC.64 UR6, c[0x0][0xa00] ;  /* 0x0002800000067ab9 */ /* 0x000fe20000000a00 */
[----:B------:R-:W-:Y:S01]  /*21380*/  ISETP.NE.U32.AND P0, PT, RZ, UR4, PT ;  /* 0x00000004ff007c0c */ /* 0x000fe2000bf05070 */
[----:B--2---:R-:W-:-:S06]  /*21390*/  IMAD.WIDE R16, R0, 0x4, R16 ;  /* 0x0000000400107825 */ /* 0x004fcc00078e0210 */
[----:B------:R-:W2:Y:S01]  /*213a0*/  LDG.E R16, desc[UR54][R16.64] ;  /* 0x0000003610107981 */ /* 0x000ea2000c1e1900 */
[----:B------:R-:W-:Y:S02]  /*213b0*/  ISETP.NE.AND.EX P0, PT, RZ, UR5, PT, P0 ;  /* 0x00000005ff007c0c */ /* 0x000fe4000bf05300 */
[----:B------:R-:W-:Y:S02]  /*213c0*/  ISETP.NE.U32.AND P1, PT, RZ, UR6, PT ;  /* 0x00000006ff007c0c */ /* 0x000fe4000bf25070 */
[----:B------:R-:W-:Y:S02]  /*213d0*/  MOV R0, RZ ;  /* 0x000000ff00007202 */ /* 0x000fe40000000f00 */
[----:B------:R-:W-:Y:S01]  /*213e0*/  ISETP.NE.AND.EX P1, PT, RZ, UR7, PT, P1 ;  /* 0x00000007ff007c0c */ /* 0x000fe2000bf25310 */
[----:B------:R-:W-:Y:S02]  /*213f0*/  IMAD.MOV.U32 R4, RZ, RZ, RZ ;  /* 0x000000ffff047224 */ /* 0x000fe400078e00ff */
[----:B------:R-:W-:Y:S01]  /*21400*/  IMAD.MOV.U32 R10, RZ, RZ, RZ ;  /* 0x000000ffff0a7224 */ /* 0x000fe200078e00ff */
[----:B------:R-:W-:-:S02]  /*21410*/  MOV R8, RZ ;  /* 0x000000ff00087202 */ /* 0x000fc40000000f00 */
[----:B--2---:R-:W-:Y:S02]  /*21420*/  SHF.R.S32.HI R18, RZ, 0x1f, R16 ;  /* 0x0000001fff127819 */ /* 0x004fe40000011410 */
[----:B------:R-:W-:-:S04]  /*21430*/  @P0 LEA R2, P2, R16, UR4, 0x2 ;  /* 0x0000000410020c11 */ /* 0x000fc8000f8410ff */
[C---:B------:R-:W-:Y:S01]  /*21440*/  @P0 LEA.HI.X R3, R16.reuse, UR5, R18, 0x2, P2 ;  /* 0x0000000510030c11 */ /* 0x040fe200090f1412 */
[----:B------:R-:W-:Y:S01]  /*21450*/  IMAD.SHL.U32 R17, R16, 0x4, RZ ;  /* 0x0000000410117824 */ /* 0x000fe200078e00ff */
[----:B------:R-:W-:-:S03]  /*21460*/  ULDC.64 UR4, c[0x0][0xa08] ;  /* 0x0002820000047ab9 */ /* 0x000fc60000000a00 */
[----:B------:R0:W5:Y:S02]  /*21470*/  @P0 LDG.E R0, desc[UR54][R2.64] ;  /* 0x0000003602000981 */ /* 0x000164000c1e1900 */
[----:B0-----:R-:W-:-:S04]  /*21480*/  @P1 LEA R2, P0, R16, UR6, 0x2 ;  /* 0x0000000610021c11 */ /* 0x001fc8000f8010ff */
[----:B------:R-:W-:Y:S01]  /*21490*/  @P1 LEA.HI.X R3, R16, UR7, R18, 0x2, P0 ;  /* 0x0000000710031c11 */ /* 0x000fe200080f1412 */
[----:B------:R-:W-:-:S04]  /*214a0*/  ULDC.64 UR6, c[0x0][0xa10] ;  /* 0x0002840000067ab9 */ /* 0x000fc80000000a00 */
[----:B------:R0:W2:Y:S01]  /*214b0*/  @P1 LDG.E R4, desc[UR54][R2.64] ;  /* 0x0000003602041981 */ /* 0x0000a2000c1e1900 */
[----:B------:R-:W-:Y:S02]  /*214c0*/  ISETP.NE.U32.AND P1, PT, RZ, UR6, PT ;  /* 0x00000006ff007c0c */ /* 0x000fe4000bf25070 */
[----:B------:R-:W-:Y:S02]  /*214d0*/  SHF.L.U64.HI R18, R16, 0x2, R18 ;  /* 0x0000000210127819 */ /* 0x000fe40000010212 */
[----:B------:R-:W-:Y:S02]  /*214e0*/  ISETP.NE.AND.EX P1, PT, RZ, UR7, PT, P1 ;  /* 0x00000007ff007c0c */ /* 0x000fe4000bf25310 */
[----:B0-----:R-:W-:-:S04]  /*214f0*/  IADD3 R2, P0, R17, UR6, RZ ;  /* 0x0000000611027c10 */ /* 0x001fc8000ff1e0ff */
[----:B------:R-:W-:Y:S01]  /*21500*/  IADD3.X R3, R18, UR7, RZ, P0, !PT ;  /* 0x0000000712037c10 */ /* 0x000fe200087fe4ff */
[----:B------:R-:W-:Y:S01]  /*21510*/  ULDC.64 UR6, c[0x0][0xa20] ;  /* 0x0002880000067ab9 */ /* 0x000fe20000000a00 */
[----:B------:R-:W-:-:S05]  /*21520*/  ISETP.NE.U32.AND P0, PT, RZ, UR4, PT ;  /* 0x00000004ff007c0c */ /* 0x000fca000bf05070 */
[----:B------:R-:W5:Y:S04]  /*21530*/  @P1 LDG.E R10, desc[UR54][R2.64] ;  /* 0x00000036020a1981 */ /* 0x000f68000c1e1900 */
[----:B------:R-:W5:Y:S04]  /*21540*/  @P1 LDG.E R11, desc[UR54][R2.64] ;  /* 0x00000036020b1981 */ /* 0x000f68000c1e1900 */
[----:B------:R0:W5:Y:S01]  /*21550*/  @P1 LDG.E R9, desc[UR54][R2.64+0x4] ;  /* 0x0000043602091981 */ /* 0x000162000c1e1900 */
[----:B------:R-:W-:Y:S02]  /*21560*/  ISETP.NE.AND.EX P0, PT, RZ, UR5, PT, P0 ;  /* 0x00000005ff007c0c */ /* 0x000fe4000bf05300 */
[----:B0-----:R-:W-:-:S04]  /*21570*/  IADD3 R2, P2, R17, UR4, RZ ;  /* 0x0000000411027c10 */ /* 0x001fc8000ff5e0ff */
[----:B------:R-:W-:Y:S01]  /*21580*/  IADD3.X R3, R18, UR5, RZ, P2, !PT ;  /* 0x0000000512037c10 */ /* 0x000fe200097fe4ff */
[----:B------:R-:W-:Y:S01]  /*21590*/  ULDC.64 UR4, c[0x0][0x3f8] ;  /* 0x0000fe0000047ab9 */ /* 0x000fe20000000a00 */
[----:B------:R-:W-:Y:S01]  /*215a0*/  ISETP.NE.U32.AND P2, PT, RZ, UR6, PT ;  /* 0x00000006ff007c0c */ /* 0x000fe2000bf45070 */
[----:B------:R-:W-:-:S04]  /*215b0*/  UISETP.NE.U32.AND UP0, UPT, UR4, URZ, UPT ;  /* 0x0000003f0400728c */ /* 0x000fc8000bf05070 */
[----:B------:R0:W5:Y:S01]  /*215c0*/  @P0 LDG.E R8, desc[UR54][R2.64] ;  /* 0x0000003602080981 */ /* 0x000162000c1e1900 */
[----:B------:R-:W-:Y:S01]  /*215d0*/  ISETP.NE.AND.EX P2, PT, RZ, UR7, PT, P2 ;  /* 0x00000007ff007c0c */ /* 0x000fe2000bf45320 */
[----:B------:R-:W-:Y:S01]  /*215e0*/  UISETP.NE.AND.EX UP0, UPT, UR5, URZ, UPT, UP0 ;  /* 0x0000003f0500728c */ /* 0x000fe2000bf05300 */
[----:B------:R-:W-:Y:S02]  /*215f0*/  ULDC UR4, c[0x0][0x404] ;  /* 0x0001010000047ab9 */ /* 0x000fe40000000800 */
[----:B------:R-:W-:Y:S01]  /*21600*/  ULDC UR5, c[0x0][0x2e0] ;  /* 0x0000b80000057ab9 */ /* 0x000fe20000000800 */
[----:B------:R-:W-:-:S04]  /*21610*/  USEL UR4, UR4, 0x1, UP0 ;  /* 0x0000000104047887 */ /* 0x000fc80008000000 */
[----:B------:R-:W-:-:S04]  /*21620*/  UIMAD UR4, UR4, UR5, URZ ;  /* 0x00000005040472a4 */ /* 0x000fc8000f8e023f */
[----:B------:R-:W-:Y:S02]  /*21630*/  @P2 IADD3 R6, P3, R17, UR6, RZ ;  /* 0x0000000611062c10 */ /* 0x000fe4000ff7e0ff */
[----:B------:R-:W-:Y:S02]  /*21640*/  IMAD.U32 R5, RZ, RZ, UR4 ;  /* 0x00000004ff057e24 */ /* 0x000fe4000f8e00ff */
[----:B------:R-:W-:-:S05]  /*21650*/  @P2 IADD3.X R7, R18, UR7, RZ, P3, !PT ;  /* 0x0000000712072c10 */ /* 0x000fca0009ffe4ff */
[----:B------:R0:W5:Y:S01]  /*21660*/  @P2 LDG.E R5, desc[UR54][R6.64] ;  /* 0x0000003606052981 */ /* 0x000162000c1e1900 */
[----:B------:R-:W-:-:S03]  /*21670*/  ULDC UR4, c[0x0][0x338] ;  /* 0x0000ce0000047ab9 */ /* 0x000fc60000000800 */
[----:B--2---:R1:W-:Y:S02]  /*21680*/  STL [R1+0x28], R4 ;  /* 0x0000280401007387 */ /* 0x0043e40000100800 */
[----:B-1----:R-:W-:Y:S01]  /*21690*/  IMAD.U32 R4, RZ, RZ, UR4 ;  /* 0x00000004ff047e24 */ /* 0x002fe2000f8e00ff */
[----:B0-----:R-:W-:Y:S06]  /*216a0*/  @P2 BRA `(.L_x_619) ;  /* 0x0000000000102947 */ /* 0x001fec0003800000 */
[----:B------:R-:W-:Y:S05]  /*216b0*/  @!P0 BRA `(.L_x_619) ;  /* 0x00000000000c8947 */ /* 0x000fea0003800000 */
[----:B-----5:R-:W2:Y:S04]  /*216c0*/  LDG.E R5, desc[UR54][R2.64] ;  /* 0x0000003602057981 */ /* 0x020ea8000c1e1900 */
[----:B------:R-:W2:Y:S02]  /*216d0*/  LDG.E R2, desc[UR54][R2.64+0x4] ;  /* 0x0000043602027981 */ /* 0x000ea4000c1e1900 */
[----:B--2---:R-:W-:-:S07]  /*216e0*/  IMAD.IADD R5, R2, 0x1, -R5 ;  /* 0x0000000102057824 */ /* 0x004fce00078e0a05 */
.L_x_619:
[----:B-----5:R-:W-:Y:S01]  /*216f0*/  @P1 IADD3 R4, -R11, R9, RZ ;  /* 0x000000090b041210 */ /* 0x020fe20007ffe1ff */
[--C-:B------:R-:W-:Y:S01]  /*21700*/  IMAD.IADD R5, R5, 0x1, -R0.reuse ;  /* 0x0000000105057824 */ /* 0x100fe200078e0a00 */
[----:B------:R-:W-:Y:S01]  /*21710*/  BSSY B0, `(.L_x_620) ;  /* 0x0000138000007945 */ /* 0x000fe20003800000 */
[----:B------:R-:W-:Y:S02]  /*21720*/  IMAD.IADD R0, R8, 0x1, R0 ;  /* 0x0000000108007824 */ /* 0x000fe400078e0200 */
[----:B------:R-:W-:-:S04]  /*21730*/  IMAD.IADD R19, R5, 0x1, R4 ;  /* 0x0000000105137824 */ /* 0x000fc800078e0204 */
[----:B------:R-:W-:-:S04]  /*21740*/  VIADD R2, R19, 0x9f ;  /* 0x0000009f13027836 */ /* 0x000fc80000000000 */
[----:B------:R-:W-:-:S05]  /*21750*/  IMAD.HI R2, R2, 0x66666667, RZ ;  /* 0x6666666702027827 */ /* 0x000fca00078e02ff */
[----:B------:R-:W-:-:S04]  /*21760*/  SHF.R.U32.HI R3, RZ, 0x1f, R2 ;  /* 0x0000001fff037819 */ /* 0x000fc80000011602 */
[----:B------:R-:W-:-:S05]  /*21770*/  LEA.HI.SX32 R6, R2, R3, 0x1a ;  /* 0x0000000302067211 */ /* 0x000fca00078fd2ff */
[----:B------:R-:W-:Y:S01]  /*21780*/  IMAD R2, R6, 0xa0, -R5 ;  /* 0x000000a006027824 */ /* 0x000fe200078e0a05 */
[----:B------:R-:W-:Y:S01]  /*21790*/  IADD3 R5, -R5, RZ, RZ ;  /* 0x000000ff05057210 */ /* 0x000fe20007ffe1ff */
[----:B------:R0:W-:Y:S03]  /*217a0*/  STL [R1+0x40], R6 ;  /* 0x0000400601007387 */ /* 0x0001e60000100800 */
[----:B------:R-:W-:Y:S01]  /*217b0*/  VIMNMX R4, R2, R4, PT ;  /* 0x0000000402047248 */ /* 0x000fe20003fe0100 */
[----:B------:R0:W-:Y:S01]  /*217c0*/  STL [R1+0x2c], R0 ;  /* 0x00002c0001007387 */ /* 0x0001e20000100800 */
[----:B------:R-:W-:-:S04]  /*217d0*/  VIMNMX R2, RZ, R5, !PT ;  /* 0x00000005ff027248 */ /* 0x000fc80007fe0100 */
[----:B------:R-:W-:Y:S01]  /*217e0*/  ISETP.GT.AND P0, PT, R4, R2, PT ;  /* 0x000000020400720c */ /* 0x000fe20003f04270 */
[----:B------:R-:W-:-:S05]  /*217f0*/  IMAD.WIDE.U32 R2, R2, -0x33333333, RZ ;  /* 0xcccccccd02027825 */ /* 0x000fca00078e00ff */
[----:B------:R-:W-:-:S07]  /*21800*/  SHF.R.U32.HI R3, RZ, 0x7, R3 ;  /* 0x00000007ff037819 */ /* 0x000fce0000011603 */
[----:B------:R-:W-:-:S04]  /*21810*/  @P0 VIADD R4, R4, 0x9f ;  /* 0x0000009f04040836 */ /* 0x000fc80000000000 */
[----:B------:R-:W-:-:S04]  /*21820*/  @P0 IMAD.HI R2, R4, 0x66666667, RZ ;  /* 0x6666666704020827 */ /* 0x000fc800078e02ff */
[----:B------:R-:W-:Y:S01]  /*21830*/  IMAD.MOV.U32 R4, RZ, RZ, R3 ;  /* 0x000000ffff047224 */ /* 0x000fe200078e0003 */
[----:B------:R-:W-:-:S04]  /*21840*/  @P0 SHF.R.U32.HI R5, RZ, 0x1f, R2 ;  /* 0x0000001fff050819 */ /* 0x000fc80000011602 */
[----:B------:R-:W-:Y:S02]  /*21850*/  @P0 LEA.HI.SX32 R4, R2, R5, 0x1a ;  /* 0x0000000502040211 */ /* 0x000fe400078fd2ff */
[----:B------:R-:W-:Y:S02]  /*21860*/  PLOP3.LUT P0, PT, PT, PT, PT, 0x80, 0x0 ;  /* 0x000000000000781c */ /* 0x000fe40003f0f070 */
[----:B------:R-:W-:-:S13]  /*21870*/  ISETP.GT.AND P2, PT, R4, R3, PT ;  /* 0x000000030400720c */ /* 0x000fda0003f44270 */
[----:B0-----:R-:W-:Y:S05]  /*21880*/  @!P2 BRA `(.L_x_621) ;  /* 0x000000100080a947 */ /* 0x001fea0003800000 */
[----:B------:R-:W2:Y:S01]  /*21890*/  LDL R6, [R1+0x8] ;  /* 0x0000080001067983 */ /* 0x000ea20000100800 */
[----:B------:R-:W0:Y:S01]  /*218a0*/  LDC R0, c[0x0][0x428] ;  /* 0x00010a00ff007b82 */ /* 0x000e220000000800 */
[----:B------:R-:W-:Y:S01]  /*218b0*/  UMOV UR4, 0xffffffff ;  /* 0xffffffff00047882 */ /* 0x000fe20000000000 */
[----:B0-----:R-:W-:-:S13]  /*218c0*/  ISETP.NE.AND P0, PT, R0, 0x1, PT ;  /* 0x000000010000780c */ /* 0x001fda0003f05270 */
[----:B------:R-:W2:Y:S08]  /*218d0*/  @P0 LDC R0, c[0x0][0x42c] ;  /* 0x00010b00ff000b82 */ /* 0x000eb00000000800 */
[----:B------:R-:W0:Y:S01]  /*218e0*/  @P0 LDC R5, c[0x0][0x430] ;  /* 0x00010c00ff050b82 */ /* 0x000e220000000800 */
[----:B--2---:R-:W-:Y:S01]  /*218f0*/  @P0 IMAD.HI.U32 R0, R6, R0, RZ ;  /* 0x0000000006000227 */ /* 0x004fe200078e00ff */
[----:B------:R-:W-:-:S04]  /*21900*/  MOV R2, R6 ;  /* 0x0000000600027202 */ /* 0x000fc80000000f00 */
[----:B0-----:R-:W-:Y:S02]  /*21910*/  @P0 SHF.R.U32.HI R2, RZ, R5, R0 ;  /* 0x00000005ff020219 */ /* 0x001fe40000011600 */
[----:B------:R-:W-:Y:S01]  /*21920*/  SEL R0, R16, RZ, !P1 ;  /* 0x000000ff10007207 */ /* 0x000fe20004800000 */
[----:B------:R-:W-:Y:S06]  /*21930*/  BRA.DIV UR4, `(.L_x_622) ;  /* 0x0000006a04687947 */ /* 0x000fec000b800000 */
[----:B------:R-:W0:Y:S02]  /*21940*/  S2R R5, SR_TID.X ;  /* 0x0000000000057919 */ /* 0x000e240000002100 */
[----:B0-----:R-:W-:-:S04]  /*21950*/  SHF.R.U32.HI R5, RZ, 0x5, R5 ;  /* 0x00000005ff057819 */ /* 0x001fc80000011605 */
[----:B------:R-:W-:-:S05]  /*21960*/  LOP3.LUT R5, R5, 0x3, RZ, 0xc0, !PT ;  /* 0x0000000305057812 */ /* 0x000fca00078ec0ff */
[----:B------:R0:W1:Y:S02]  /*21970*/  SHFL.IDX PT, R14, R5, RZ, 0x1f ;  /* 0x00001fff050e7589 */ /* 0x00006400000e0000 */
.L_x_804:
[----:B-1----:R-:W-:Y:S02]  /*21980*/  ISETP.NE.AND P0, PT, R14, RZ, PT ;  /* 0x000000ff0e00720c */ /* 0x002fe40003f05270 */
[----:B------:R-:W-:-:S11]  /*21990*/  PLOP3.LUT P6, PT, PT, PT, PT, 0x8, 0x0 ;  /* 0x000000000000781c */ /* 0x000fd60003fce170 */
[----:B------:R-:W-:Y:S05]  /*219a0*/  @P0 BRA `(.L_x_623) ;  /* 0x00000000000c0947 */ /* 0x000fea0003800000 */
[----:B------:R-:W-:-:S03]  /*219b0*/  UMOV UR4, 0xffffffff ;  /* 0xffffffff00047882 */ /* 0x000fc60000000000 */
[----:B------:R-:W-:Y:S05]  /*219c0*/  BRA.DIV UR4, `(.L_x_624) ;  /* 0x0000006a04787947 */ /* 0x000fea000b800000 */
[----:B------:R-:W-:-:S13]  /*219d0*/  ELECT P6, URZ, PT ;  /* 0x00000000003f782f */ /* 0x000fda00038c0000 */
.L_x_623:
[----:B0-----:R-:W2:Y:S01]  /*219e0*/  LDL R5, [R1+0x44] ;  /* 0x0000440001057983 */ /* 0x001ea20000100800 */
[----:B------:R-:W-:Y:S01]  /*219f0*/  BSSY B1, `(.L_x_625) ;  /* 0x000000b000017945 */ /* 0x000fe20003800000 */
[----:B------:R-:W0:Y:S01]  /*21a00*/  S2R R11, SR_CgaCtaId ;  /* 0x00000000000b7919 */ /* 0x000e220000008800 */
[----:B--2---:R-:W-:-:S05]  /*21a10*/  VIADD R5, R5, 0x1 ;  /* 0x0000000105057836 */ /* 0x004fca0000000000 */
[----:B------:R-:W-:-:S04]  /*21a20*/  LEA.HI R6, R5, R5, RZ, 0x1 ;  /* 0x0000000505067211 */ /* 0x000fc800078f08ff */
[----:B------:R-:W-:-:S05]  /*21a30*/  LOP3.LUT R6, R6, 0xfffffffe, RZ, 0xc0, !PT ;  /* 0xfffffffe06067812 */ /* 0x000fca00078ec0ff */
[----:B------:R-:W-:Y:S01]  /*21a40*/  IMAD.IADD R5, R5, 0x1, -R6 ;  /* 0x0000000105057824 */ /* 0x000fe200078e0a06 */
[----:B------:R-:W-:-:S04]  /*21a50*/  MOV R6, 0x400 ;  /* 0x0000040000067802 */ /* 0x000fc80000000f00 */
[----:B0-----:R-:W-:Y:S02]  /*21a60*/  LEA R11, R11, R6, 0x18 ;  /* 0x000000060b0b7211 */ /* 0x001fe400078ec0ff */
[----:B------:R-:W-:-:S04]  /*21a70*/  SHF.L.U32 R5, R5, 0x1f, RZ ;  /* 0x0000001f05057819 */ /* 0x000fc800000006ff */
[----:B------:R-:W0:Y:S02]  /*21a80*/  SYNCS.PHASECHK.TRANS64.TRYWAIT P0, [R11+URZ+0x29820], R5 ;  /* 0x029820050b0075a7 */ /* 0x000e24000800017f */
[----:B0-----:R-:W-:Y:S05]  /*21a90*/  @!P0 BRA `(.L_x_626) ;  /* 0x0000006800648947 */ /* 0x001fea0003800000 */
.L_x_807:
[----:B------:R-:W-:Y:S05]  /*21aa0*/  BSYNC B1 ;  /* 0x0000000000017941 */ /* 0x000fea0003800000 */
.L_x_625:
[----:B------:R-:W-:Y:S04]  /*21ab0*/  BSSY B1, `(.L_x_627) ;  /* 0x0000070000017945 */ /* 0x000fe80003800000 */
[----:B------:R-:W-:Y:S05]  /*21ac0*/  @!P6 BRA `(.L_x_628) ;  /* 0x0000000400b8e947 */ /* 0x000fea0003800000 */
[----:B------:R-:W2:Y:S04]  /*21ad0*/  LDL R8, [R1+0x14] ;  /* 0x0000140001087983 */ /* 0x000ea80000100800 */
[----:B------:R-:W3:Y:S01]  /*21ae0*/  LDL R7, [R1+0x20] ;  /* 0x0000200001077983 */ /* 0x000ee20000100800 */
[----:B------:R-:W1:Y:S01]  /*21af0*/  S2R R6, SR_TID.X ;  /* 0x0000000000067919 */ /* 0x000e620000002100 */
[----:B------:R-:W-:Y:S01]  /*21b00*/  BSSY B2, `(.L_x_629) ;  /* 0x0000007000027945 */ /* 0x000fe20003800000 */
[----:B-1----:R-:W-:-:S04]  /*21b10*/  LOP3.LUT R6, R6, 0x7f, RZ, 0xc0, !PT ;  /* 0x0000007f06067812 */ /* 0x002fc800078ec0ff */
[----:B------:R-:W-:Y:S01]  /*21b20*/  ISETP.NE.AND P1, PT, R6, RZ, PT ;  /* 0x000000ff0600720c */ /* 0x000fe20003f25270 */
[----:B--2---:R-:W-:Y:S01]  /*21b30*/  IMAD R8, R8, 0x8, R11 ;  /* 0x0000000808087824 */ /* 0x004fe200078e020b */
[----:B---3--:R-:W-:-:S04]  /*21b40*/  SHF.L.U32 R12, R7, 0x1f, RZ ;  /* 0x0000001f070c7819 */ /* 0x008fc800000006ff */
[----:B------:R-:W1:Y:S02]  /*21b50*/  SYNCS.PHASECHK.TRANS64.TRYWAIT P0, [R8+URZ+0x298a0], R12 ;  /* 0x0298a00c080075a7 */ /* 0x000e64000800017f */
[----:B-1----:R-:W-:Y:S05]  /*21b60*/  @!P0 BRA `(.L_x_630) ;  /* 0x0000006800448947 */ /* 0x002fea0003800000 */
.L_x_808:
[----:B------:R-:W-:Y:S05]  /*21b70*/  BSYNC B2 ;  /* 0x0000000000027941 */ /* 0x000fea0003800000 */
.L_x_629:
[----:B------:R-:W-:Y:S04]  /*21b80*/  BSSY B2, `(.L_x_631) ;  /* 0x0000009000027945 */ /* 0x000fe80003800000 */
[----:B------:R-:W-:Y:S05]  /*21b90*/  @P1 BRA `(.L_x_632) ;  /* 0x00000000001c1947 */ /* 0x000fea0003800000 */
[----:B0-----:R-:W0:Y:S02]  /*21ba0*/  S2R R5, SR_TID.X ;  /* 0x0000000000057919 */ /* 0x001e240000002100 */
[----:B0-----:R-:W-:Y:S02]  /*21bb0*/  LOP3.LUT R6, R5, 0x1f, RZ, 0xc0, !PT ;  /* 0x0000001f05067812 */ /* 0x001fe400078ec0ff */
[----:B------:R-:W-:Y:S02]  /*21bc0*/  MOV R5, 0x7800 ;  /* 0x0000780000057802 */ /* 0x000fe40000000f00 */
[----:B------:R-:W-:Y:S02]  /*21bd0*/  ISETP.NE.AND P0, PT, R6, RZ, PT ;  /* 0x000000ff0600720c */ /* 0x000fe40003f05270 */
[----:B------:R2:W-:Y:S11]  /*21be0*/  SYNCS.ARRIVE.TRANS64 RZ, [R8+URZ+0x29890], R5 ;  /* 0x0298900508ff79a7 */ /* 0x0005f6000800003f */
[----:B--2---:R-:W-:Y:S05]  /*21bf0*/  @!P0 BRA `(.L_x_632) ;  /* 0x0000000000048947 */ /* 0x004fea0003800000 */
[----:B------:R-:W-:Y:S01]  /*21c00*/  BPT.TRAP 0x1 ;  /* 0x000000040000795c */ /* 0x000fe20000300000 */
.L_x_632:
[----:B------:R-:W-:Y:S05]  /*21c10*/  BSYNC B2 ;  /* 0x0000000000027941 */ /* 0x000fea0003800000 */
.L_x_631:
[----:B0-----:R-:W2:Y:S01]  /*21c20*/  LDL R5, [R1+0x14] ;  /* 0x0000140001057983 */ /* 0x001ea20000100800 */
[----:B------:R-:W-:Y:S01]  /*21c30*/  IMAD.MOV.U32 R13, RZ, RZ, RZ ;  /* 0x000000ffff0d7224 */ /* 0x000fe200078e00ff */
[----:B------:R-:W-:Y:S01]  /*21c40*/  UIADD3 UR4, UP0, UR40, 0x570, URZ ;  /* 0x0000057028047890 */ /* 0x000fe2000ff1e03f */
[----:B------:R-:W-:Y:S01]  /*21c50*/  IMAD R6, R4, 0xa0, R10 ;  /* 0x000000a004067824 */ /* 0x000fe200078e020a */
[----:B------:R-:W-:Y:S01]  /*21c60*/  PLOP3.LUT P0, PT, PT, PT, PT, 0x80, 0x0 ;  /* 0x000000000000781c */ /* 0x000fe20003f0f070 */
[----:B------:R-:W-:Y:S01]  /*21c70*/  UMOV UR6, 0x0 ;  /* 0x0000000000067882 */ /* 0x000fe20000000000 */
[----:B------:R-:W-:Y:S01]  /*21c80*/  R2UR UR10, R13 ;  /* 0x000000000d0a72ca */ /* 0x000fe200000e0000 */
[----:B------:R-:W-:Y:S01]  /*21c90*/  VIADD R6, R6, 0xffffff60 ;  /* 0xffffff6006067836 */ /* 0x000fe20000000000 */
[----:B------:R-:W-:Y:S01]  /*21ca0*/  UIADD3.X UR5, URZ, UR41, URZ, UP0, !UPT ;  /* 0x000000293f057290 */ /* 0x000fe200087fe43f */
[----:B------:R-:W-:Y:S01]  /*21cb0*/  UMOV UR7, 0x12f00000 ;  /* 0x12f0000000077882 */ /* 0x000fe20000000000 */
[----:B--2---:R-:W-:-:S02]  /*21cc0*/  IMAD R9, R5, 0x7800, R11 ;  /* 0x0000780005097824 */ /* 0x004fc400078e020b */
[----:B------:R-:W-:-:S03]  /*21cd0*/  VIADD R5, R8, 0x29890 ;  /* 0x0002989008057836 */ /* 0x000fc60000000000 */
[----:B------:R-:W-:-:S07]  /*21ce0*/  IADD3 R7, R9, 0x1a400, RZ ;  /* 0x0001a40009077810 */ /* 0x000fce0007ffe0ff */
.L_x_633:
[----:B------:R-:W-:-:S13]  /*21cf0*/  @P0 ELECT P2, URZ, PT ;  /* 0x00000000003f082f */ /* 0x000fda0003840000 */
[----:B------:R-:W-:Y:S02]  /*21d00*/  @P2 R2UR UR13, R0 ;  /* 0x00000000000d22ca */ /* 0x000fe400000e0000 */
[----:B------:R-:W-:Y:S02]  /*21d10*/  @P2 R2UR UR12, R2 ;  /* 0x00000000020c22ca */ /* 0x000fe400000e0000 */
[----:B------:R-:W-:Y:S02]  /*21d20*/  @P2 R2UR UR11, R6 ;  /* 0x00000000060b22ca */ /* 0x000fe400000e0000 */
[----:B------:R-:W-:Y:S02]  /*21d30*/  @P2 R2UR UR9, R5 ;  /* 0x00000000050922ca */ /* 0x000fe400000e0000 */
[----:B------:R-:W-:Y:S02]  /*21d40*/  @P2 R2UR UR8, R7 ;  /* 0x00000000070822ca */ /* 0x000fe400000e0000 */
[----:B------:R-:W-:-:S02]  /*21d50*/  @P2 PLOP3.LUT P0, PT, P2, PT, PT, 0x8, 0x0 ;  /* 0x000000000000281c */ /* 0x000fc4000170e170 */
[----:B------:R-:W-:-:S09]  /*21d60*/  PLOP3.LUT P2, PT, PT, PT, PT, 0x8, 0x0 ;  /* 0x000000000000781c */ /* 0x000fd20003f4e170 */
[----:B------:R0:W-:Y:S02]  /*21d70*/  UTMALDG.4D [UR8], [UR4], desc[UR6] ;  /* 0x00000608040075b4 */ /* 0x0001e40008019000 */
[----:B0-----:R-:W-:Y:S05]  /*21d80*/  @P0 BRA.U.ANY `(.L_x_633) ;  /* 0xfffffffd00d80947 */ /* 0x001fea000393ffff */
[----:B------:R-:W-:Y:S01]  /*21d90*/  PLOP3.LUT P0, PT, PT, PT, PT, 0x80, 0x0 ;  /* 0x000000000000781c */ /* 0x000fe20003f0f070 */
[----:B------:R-:W-:Y:S01]  /*21da0*/  VIADD R7, R9, 0x1cc00 ;  /* 0x0001cc0009077836 */ /* 0x000fe20000000000 */
[----:B------:R-:W-:Y:S01]  /*21db0*/  UMOV UR6, 0x0 ;  /* 0x0000000000067882 */ /* 0x000fe20000000000 */
[----:B------:R-:W-:Y:S01]  /*21dc0*/  UMOV UR7, 0x12f00000 ;  /* 0x12f0000000077882 */ /* 0x000fe20000000000 */
[----:B------:R-:W-:-:S09]  /*21dd0*/  UMOV UR10, 0x40 ;  /* 0x00000040000a7882 */ /* 0x000fd20000000000 */
.L_x_634:
        /* <DEDUP_REMOVED lines=15> */
.L_x_635:
        /* <DEDUP_REMOVED lines=10> */
[----:B------:R-:W0:Y:S01]  /*21f70*/  SYNCS.PHASECHK.TRANS64.TRYWAIT P0, [R8+URZ+0x298c0], R12 ;  /* 0x0298c00c080075a7 */ /* 0x000e22000800017f */
[----:B------:R-:W-:Y:S04]  /*21f80*/  BSSY B2, `(.L_x_636) ;  /* 0x0000002000027945 */ /* 0x000fe80003800000 */
[----:B0-----:R-:W-:Y:S05]  /*21f90*/  @!P0 BRA `(.L_x_637) ;  /* 0x00000064004c8947 */ /* 0x001fea0003800000 */
.L_x_809:
[----:B------:R-:W-:Y:S05]  /*21fa0*/  BSYNC B2 ;  /* 0x0000000000027941 */ /* 0x000fea0003800000 */
.L_x_636:
[----:B------:R-:W-:Y:S01]  /*21fb0*/  BSSY B2, `(.L_x_638) ;  /* 0x000000b000027945 */ /* 0x000fe20003800000 */
[----:B------:R-:W-:Y:S01]  /*21fc0*/  IMAD.MOV.U32 R14, RZ, RZ, 0x0 ;  /* 0x00000000ff0e7424 */ /* 0x000fe200078e00ff */
[----:B------:R-:W-:Y:S02]  /*21fd0*/  MOV R15, 0x12f00000 ;  /* 0x12f00000000f7802 */ /* 0x000fe40000000f00 */
[----:B------:R-:W-:Y:S05]  /*21fe0*/  @P1 BRA `(.L_x_639) ;  /* 0x00000000001c1947 */ /* 0x000fea0003800000 */
[----:B------:R-:W2:Y:S02]  /*21ff0*/  S2R R5, SR_TID.X ;  /* 0x0000000000057919 */ /* 0x000ea40000002100 */
[----:B--2---:R-:W-:Y:S01]  /*22000*/  LOP3.LUT R7, R5, 0x1f, RZ, 0xc0, !PT ;  /* 0x0000001f05077812 */ /* 0x004fe200078ec0ff */
[----:B------:R-:W-:-:S03]  /*22010*/  IMAD.MOV.U32 R5, RZ, RZ, 0x5000 ;  /* 0x00005000ff057424 */ /* 0x000fc600078e00ff */
[----:B------:R-:W-:Y:S01]  /*22020*/  ISETP.NE.AND P0, PT, R7, RZ, PT ;  /* 0x000000ff0700720c */ /* 0x000fe20003f05270 */
[----:B------:R2:W-:-:S12]  /*22030*/  SYNCS.ARRIVE.TRANS64 RZ, [R8+URZ+0x298b0], R5 ;  /* 0x0298b00508ff79a7 */ /* 0x0005d8000800003f */
[----:B--2---:R-:W-:Y:S05]  /*22040*/  @!P0 BRA `(.L_x_639) ;  /* 0x0000000000048947 */ /* 0x004fea0003800000 */
[----:B------:R-:W-:Y:S01]  /*22050*/  BPT.TRAP 0x1 ;  /* 0x000000040000795c */ /* 0x000fe20000300000 */
.L_x_639:
[----:B------:R-:W-:Y:S05]  /*22060*/  BSYNC B2 ;  /* 0x0000000000027941 */ /* 0x000fea0003800000 */
.L_x_638:
[----:B------:R-:W2:Y:S01]  /*22070*/  LDL R5, [R1+0x14] ;  /* 0x0000140001057983 */ /* 0x000ea20000100800 */
[----:B------:R-:W-:Y:S01]  /*22080*/  R2UR UR10, R13 ;  /* 0x000000000d0a72ca */ /* 0x000fe200000e0000 */
[----:B------:R-:W-:Y:S01]  /*22090*/  UIADD3 UR4, UP0, UR40, 0x670, URZ ;  /* 0x0000067028047890 */ /* 0x000fe2000ff1e03f */
[----:B------:R-:W-:Y:S01]  /*220a0*/  R2UR UR6, R14 ;  /* 0x000000000e0672ca */ /* 0x000fe200000e0000 */
[----:B01----:R-:W-:Y:S01]  /*220b0*/  VIADD R8, R8, 0x298b0 ;  /* 0x000298b008087836 */ /* 0x003fe20000000000 */
[----:B------:R-:W-:Y:S01]  /*220c0*/  R2UR UR7, R15 ;  /* 0x000000000f0772ca */ /* 0x000fe200000e0000 */
[----:B------:R-:W-:Y:S01]  /*220d0*/  UIADD3.X UR5, URZ, UR41, URZ, UP0, !UPT ;  /* 0x000000293f057290 */ /* 0x000fe200087fe43f */
[----:B------:R-:W-:Y:S01]  /*220e0*/  PLOP3.LUT P0, PT, PT, PT, PT, 0x80, 0x0 ;  /* 0x000000000000781c */ /* 0x000fe20003f0f070 */
[----:B--2---:R-:W-:-:S04]  /*220f0*/  IMAD R5, R5, 0x5000, R11 ;  /* 0x0000500005057824 */ /* 0x004fc800078e020b */
[----:B------:R-:W-:-:S08]  /*22100*/  VIADD R5, R5, 0xa400 ;  /* 0x0000a40005057836 */ /* 0x000fd00000000000 */
.L_x_640:
        /* <DEDUP_REMOVED lines=9> */
[----:B-1----:R-:W-:Y:S05]  /*221a0*/  @P0 BRA.U.ANY `(.L_x_640) ;  /* 0xfffffffd00d80947 */ /* 0x002fea000393ffff */
.L_x_628:
[----:B------:R-:W-:Y:S05]  /*221b0*/  BSYNC B1 ;  /* 0x0000000000017941 */ /* 0x000fea0003800000 */
.L_x_627:
[----:B------:R-:W0:Y:S04]  /*221c0*/  LDL.LU R9, [R1+0x14] ;  /* 0x0000140001097983 */ /* 0x000e280000300800 */
[----:B------:R-:W2:Y:S01]  /*221d0*/  LDL.LU R7, [R1+0x20] ;  /* 0x0000200001077983 */ /* 0x000ea20000300800 */
[----:B------:R-:W-:Y:S02]  /*221e0*/  PLOP3.LUT P0, PT, PT, PT, PT, 0x8, 0x0 ;  /* 0x000000000000781c */ /* 0x000fe40003f0e170 */
[----:B0-----:R-:W-:-:S04]  /*221f0*/  IADD3 R5, R9, 0x1, RZ ;  /* 0x0000000109057810 */ /* 0x001fc80007ffe0ff */
[----:B------:R-:W-:-:S04]  /*22200*/  ISETP.NE.AND P1, PT, R5, 0x2, PT ;  /* 0x000000020500780c */ /* 0x000fc80003f25270 */
[----:B------:R-:W-:Y:S02]  /*22210*/  SEL R6, RZ, 0x1, P1 ;  /* 0x00000001ff067807 */ /* 0x000fe40000800000 */
[----:B------:R-:W-:Y:S02]  /*22220*/  SEL R5, R5, RZ, P1 ;  /* 0x000000ff05057207 */ /* 0x000fe40000800000 */
[----:B--2---:R-:W-:Y:S01]  /*22230*/  LOP3.LUT R7, R7, R6, RZ, 0x3c, !PT ;  /* 0x0000000607077212 */ /* 0x004fe200078e3cff */
[----:B------:R-:W-:-:S04]  /*22240*/  VIADD R6, R4, 0xfffffffe ;  /* 0xfffffffe04067836 */ /* 0x000fc80000000000 */
[----:B------:R0:W-:Y:S01]  /*22250*/  STL [R1+0x20], R7 ;  /* 0x0000200701007387 */ /* 0x0001e20000100800 */
[----:B------:R-:W-:-:S03]  /*22260*/  ISETP.GE.AND P2, PT, R6, R3, PT ;  /* 0x000000030600720c */ /* 0x000fc60003f46270 */
[----:B------:R0:W-:Y:S10]  /*22270*/  STL [R1+0x14], R5 ;  /* 0x0000140501007387 */ /* 0x0001f40000100800 */
[----:B0-----:R-:W-:Y:S05]  /*22280*/  @!P2 BRA `(.L_x_621) ;  /* 0x000000080000a947 */ /* 0x001fea0003800000 */
[C---:B------:R-:W-:Y:S02]  /*22290*/  IMAD R8, R4.reuse, 0xa0, R10 ;  /* 0x000000a004087824 */ /* 0x040fe400078e020a */
[----:B------:R-:W-:Y:S02]  /*222a0*/  VIADD R9, R4, 0xffffffff ;  /* 0xffffffff04097836 */ /* 0x000fe40000000000 */
[----:B------:R-:W-:-:S07]  /*222b0*/  VIADD R8, R8, 0xfffffec0 ;  /* 0xfffffec008087836 */ /* 0x000fce0000000000 */
.L_x_655:
[----:B------:R-:W-:Y:S05]  /*222c0*/  YIELD ;  /* 0x0000000000007946 */ /* 0x000fea0003800000 */
[----:B------:R-:W-:Y:S04]  /*222d0*/  BSSY B1, `(.L_x_641) ;  /* 0x000006e000017945 */ /* 0x000fe80003800000 */
[----:B0-----:R-:W-:Y:S05]  /*222e0*/  @!P6 BRA `(.L_x_642) ;  /* 0x0000000400b0e947 */ /* 0x001fea0003800000 */
[----:B------:R-:W2:Y:S04]  /*222f0*/  LDL R6, [R1+0x14] ;  /* 0x0000140001067983 */ /* 0x000ea80000100800 */
[----:B------:R-:W3:Y:S01]  /*22300*/  LDL R5, [R1+0x20] ;  /* 0x0000200001057983 */ /* 0x000ee20000100800 */
[----:B------:R-:W0:Y:S01]  /*22310*/  S2R R4, SR_TID.X ;  /* 0x0000000000047919 */ /* 0x000e220000002100 */
[----:B------:R-:W-:Y:S01]  /*22320*/  BSSY B2, `(.L_x_643) ;  /* 0x0000007000027945 */ /* 0x000fe20003800000 */
[----:B0-----:R-:W-:-:S04]  /*22330*/  LOP3.LUT R4, R4, 0x7f, RZ, 0xc0, !PT ;  /* 0x0000007f04047812 */ /* 0x001fc800078ec0ff */
[----:B------:R-:W-:Y:S02]  /*22340*/  ISETP.NE.AND P2, PT, R4, RZ, PT ;  /* 0x000000ff0400720c */ /* 0x000fe40003f45270 */
[----:B--2---:R-:W-:Y:S02]  /*22350*/  LEA R7, R6, R11, 0x3 ;  /* 0x0000000b06077211 */ /* 0x004fe400078e18ff */
[----:B---3--:R-:W-:-:S04]  /*22360*/  SHF.L.U32 R6, R5, 0x1f, RZ ;  /* 0x0000001f05067819 */ /* 0x008fc800000006ff */
[----:B------:R-:W0:Y:S02]  /*22370*/  SYNCS.PHASECHK.TRANS64.TRYWAIT P1, [R7+URZ+0x298a0], R6 ;  /* 0x0298a006070075a7 */ /* 0x000e24000802017f */
[----:B0-----:R-:W-:Y:S05]  /*22380*/  @!P1 BRA `(.L_x_644) ;  /* 0x0000006000649947 */ /* 0x001fea0003800000 */
.L_x_810:
[----:B------:R-:W-:Y:S05]  /*22390*/  BSYNC B2 ;  /* 0x0000000000027941 */ /* 0x000fea0003800000 */
.L_x_643:
[----:B------:R-:W-:Y:S04]  /*223a0*/  BSSY B2, `(.L_x_645) ;  /* 0x0000009000027945 */ /* 0x000fe80003800000 */
[----:B------:R-:W-:Y:S05]  /*223b0*/  @P2 BRA `(.L_x_646) ;  /* 0x00000000001c2947 */ /* 0x000fea0003800000 */
[----:B------:R-:W1:Y:S02]  /*223c0*/  S2R R4, SR_TID.X ;  /* 0x0000000000047919 */ /* 0x000e640000002100 */
[----:B-1----:R-:W-:Y:S01]  /*223d0*/  LOP3.LUT R5, R4, 0x1f, RZ, 0xc0, !PT ;  /* 0x0000001f04057812 */ /* 0x002fe200078ec0ff */
[----:B------:R-:W-:-:S03]  /*223e0*/  IMAD.MOV.U32 R4, RZ, RZ, 0x7800 ;  /* 0x00007800ff047424 */ /* 0x000fc600078e00ff */
[----:B------:R-:W-:Y:S01]  /*223f0*/  ISETP.NE.AND P1, PT, R5, RZ, PT ;  /* 0x000000ff0500720c */ /* 0x000fe20003f25270 */
[----:B------:R1:W-:-:S12]  /*22400*/  SYNCS.ARRIVE.TRANS64 RZ, [R7+URZ+0x29890], R4 ;  /* 0x0298900407ff79a7 */ /* 0x0003d8000800003f */
[----:B-1----:R-:W-:Y:S05]  /*22410*/  @!P1 BRA `(.L_x_646) ;  /* 0x0000000000049947 */ /* 0x002fea0003800000 */
[----:B------:R-:W-:Y:S01]  /*22420*/  BPT.TRAP 0x1 ;  /* 0x000000040000795c */ /* 0x000fe20000300000 */
.L_x_646:
[----:B------:R-:W-:Y:S05]  /*22430*/  BSYNC B2 ;  /* 0x0000000000027941 */ /* 0x000fea0003800000 */
.L_x_645:
[----:B------:R-:W2:Y:S01]  /*22440*/  LDL R4, [R1+0x14] ;  /* 0x0000140001047983 */ /* 0x000ea20000100800 */
[----:B------:R-:W-:Y:S01]  /*22450*/  IMAD.MOV.U32 R12, RZ, RZ, RZ ;  /* 0x000000ffff0c7224 */ /* 0x000fe200078e00ff */
[----:B------:R-:W-:Y:S01]  /*22460*/  UIADD3 UR4, UP0, UR40, 0x570, URZ ;  /* 0x0000057028047890 */ /* 0x000fe2000ff1e03f */
[----:B------:R-:W-:Y:S01]  /*22470*/  PLOP3.LUT P1, PT, PT, PT, PT, 0x80, 0x0 ;  /* 0x000000000000781c */ /* 0x000fe20003f2f070 */
[----:B------:R-:W-:Y:S01]  /*22480*/  UMOV UR6, 0x0 ;  /* 0x0000000000067882 */ /* 0x000fe20000000000 */
[----:B------:R-:W-:Y:S01]  /*22490*/  UMOV UR7, 0x12f00000 ;  /* 0x12f0000000077882 */ /* 0x000fe20000000000 */
[----:B------:R-:W-:Y:S01]  /*224a0*/  R2UR UR10, R12 ;  /* 0x000000000c0a72ca */ /* 0x000fe200000e0000 */
[----:B------:R-:W-:Y:S01]  /*224b0*/  UIADD3.X UR5, URZ, UR41, URZ, UP0, !UPT ;  /* 0x000000293f057290 */ /* 0x000fe200087fe43f */
[----:B--2---:R-:W-:Y:S02]  /*224c0*/  IMAD R5, R4, 0x7800, R11 ;  /* 0x0000780004057824 */ /* 0x004fe400078e020b */
[----:B------:R-:W-:-:S03]  /*224d0*/  VIADD R4, R7, 0x29890 ;  /* 0x0002989007047836 */ /* 0x000fc60000000000 */
[----:B------:R-:W-:-:S08]  /*224e0*/  IADD3 R10, R5, 0x1a400, RZ ;  /* 0x0001a400050a7810 */ /* 0x000fd00007ffe0ff */
.L_x_647:
        /* <DEDUP_REMOVED lines=10> */
[----:B------:R-:W-:Y:S01]  /*22590*/  PLOP3.LUT P1, PT, PT, PT, PT, 0x80, 0x0 ;  /* 0x000000000000781c */ /* 0x000fe20003f2f070 */
[----:B------:R-:W-:Y:S01]  /*225a0*/  VIADD R10, R5, 0x1cc00 ;  /* 0x0001cc00050a7836 */ /* 0x000fe20000000000 */
[----:B------:R-:W-:Y:S01]  /*225b0*/  UMOV UR6, 0x0 ;  /* 0x0000000000067882 */ /* 0x000fe20000000000 */
[----:B------:R-:W-:Y:S01]  /*225c0*/  UMOV UR7, 0x12f00000 ;  /* 0x12f0000000077882 */ /* 0x000fe20000000000 */
[----:B------:R-:W-:-:S09]  /*225d0*/  UMOV UR10, 0x40 ;  /* 0x00000040000a7882 */ /* 0x000fd20000000000 */
.L_x_648:
        /* <DEDUP_REMOVED lines=15> */
.L_x_649:
        /* <DEDUP_REMOVED lines=10> */
[----:B------:R-:W1:Y:S01]  /*22770*/  SYNCS.PHASECHK.TRANS64.TRYWAIT P1, [R7+URZ+0x298c0], R6 ;  /* 0x0298c006070075a7 */ /* 0x000e62000802017f */
[----:B------:R-:W-:Y:S04]  /*22780*/  BSSY B2, `(.L_x_650) ;  /* 0x0000002000027945 */ /* 0x000fe80003800000 */
[----:B-1----:R-:W-:Y:S05]  /*22790*/  @!P1 BRA `(.L_x_651) ;  /* 0x0000005c00749947 */ /* 0x002fea0003800000 */
.L_x_811:
[----:B------:R-:W-:Y:S05]  /*227a0*/  BSYNC B2 ;  /* 0x0000000000027941 */ /* 0x000fea0003800000 */
.L_x_650:
[----:B------:R-:W-:Y:S01]  /*227b0*/  BSSY B2, `(.L_x_652) ;  /* 0x000000b000027945 */ /* 0x000fe20003800000 */
[----:B------:R-:W-:Y:S01]  /*227c0*/  IMAD.MOV.U32 R4, RZ, RZ, 0x0 ;  /* 0x00000000ff047424 */ /* 0x000fe200078e00ff */
[----:B------:R-:W-:Y:S02]  /*227d0*/  MOV R5, 0x12f00000 ;  /* 0x12f0000000057802 */ /* 0x000fe40000000f00 */
        /* <DEDUP_REMOVED lines=8> */
.L_x_653:
[----:B------:R-:W-:Y:S05]  /*22860*/  BSYNC B2 ;  /* 0x0000000000027941 */ /* 0x000fea0003800000 */
.L_x_652:
[----:B01----:R-:W2:Y:S01]  /*22870*/  LDL R6, [R1+0x14] ;  /* 0x0000140001067983 */ /* 0x003ea20000100800 */
[----:B------:R-:W-:Y:S01]  /*22880*/  R2UR UR10, R12 ;  /* 0x000000000c0a72ca */ /* 0x000fe200000e0000 */
[----:B------:R-:W-:Y:S01]  /*22890*/  UIADD3 UR4, UP0, UR40, 0x670, URZ ;  /* 0x0000067028047890 */ /* 0x000fe2000ff1e03f */
[----:B------:R-:W-:Y:S01]  /*228a0*/  R2UR UR7, R5 ;  /* 0x00000000050772ca */ /* 0x000fe200000e0000 */
[----:B------:R-:W-:Y:S01]  /*228b0*/  VIADD R7, R7, 0x298b0 ;  /* 0x000298b007077836 */ /* 0x000fe20000000000 */
[----:B------:R-:W-:Y:S01]  /*228c0*/  R2UR UR6, R4 ;  /* 0x00000000040672ca */ /* 0x000fe200000e0000 */
[----:B------:R-:W-:Y:S01]  /*228d0*/  UIADD3.X UR5, URZ, UR41, URZ, UP0, !UPT ;  /* 0x000000293f057290 */ /* 0x000fe200087fe43f */
[----:B------:R-:W-:Y:S01]  /*228e0*/  PLOP3.LUT P1, PT, PT, PT, PT, 0x80, 0x0 ;  /* 0x000000000000781c */ /* 0x000fe20003f2f070 */
[----:B--2---:R-:W-:-:S04]  /*228f0*/  IMAD R4, R6, 0x5000, R11 ;  /* 0x0000500006047824 */ /* 0x004fc800078e020b */
[----:B------:R-:W-:-:S08]  /*22900*/  VIADD R4, R4, 0xa400 ;  /* 0x0000a40004047836 */ /* 0x000fd00000000000 */
.L_x_654:
        /* <DEDUP_REMOVED lines=10> */
.L_x_642:
[----:B------:R-:W-:Y:S05]  /*229b0*/  BSYNC B1 ;  /* 0x0000000000017941 */ /* 0x000fea0003800000 */
.L_x_641:
[----:B------:R-:W2:Y:S04]  /*229c0*/  LDL.LU R5, [R1+0x14] ;  /* 0x0000140001057983 */ /* 0x000ea80000300800 */
[----:B------:R-:W3:Y:S01]  /*229d0*/  LDL.LU R6, [R1+0x20] ;  /* 0x0000200001067983 */ /* 0x000ee20000300800 */
[----:B------:R-:W-:Y:S02]  /*229e0*/  VIADD R9, R9, 0xffffffff ;  /* 0xffffffff09097836 */ /* 0x000fe40000000000 */
[----:B------:R-:W-:-:S03]  /*229f0*/  VIADD R8, R8, 0xffffff60 ;  /* 0xffffff6008087836 */ /* 0x000fc60000000000 */
[----:B------:R-:W-:Y:S02]  /*22a00*/  ISETP.GT.AND P2, PT, R9, R3, PT ;  /* 0x000000030900720c */ /* 0x000fe40003f44270 */
[----:B--2---:R-:W-:-:S04]  /*22a10*/  IADD3 R4, R5, 0x1, RZ ;  /* 0x0000000105047810 */ /* 0x004fc80007ffe0ff */
[----:B------:R-:W-:-:S04]  /*22a20*/  ISETP.NE.AND P1, PT, R4, 0x2, PT ;  /* 0x000000020400780c */ /* 0x000fc80003f25270 */
[----:B------:R-:W-:Y:S02]  /*22a30*/  SEL R5, RZ, 0x1, P1 ;  /* 0x00000001ff057807 */ /* 0x000fe40000800000 */
[----:B------:R-:W-:Y:S02]  /*22a40*/  SEL R4, R4, RZ, P1 ;  /* 0x000000ff04047207 */ /* 0x000fe40000800000 */
[----:B---3--:R-:W-:-:S03]  /*22a50*/  LOP3.LUT R6, R6, R5, RZ, 0x3c, !PT ;  /* 0x0000000506067212 */ /* 0x008fc600078e3cff */
[----:B------:R0:W-:Y:S04]  /*22a60*/  STL [R1+0x14], R4 ;  /* 0x0000140401007387 */ /* 0x0001e80000100800 */
[----:B------:R0:W-:Y:S01]  /*22a70*/  STL [R1+0x20], R6 ;  /* 0x0000200601007387 */ /* 0x0001e20000100800 */
[----:B------:R-:W-:Y:S05]  /*22a80*/  @P2 BRA `(.L_x_655) ;  /* 0xfffffff8000c2947 */ /* 0x000fea000383ffff */
.L_x_621:
[----:B------:R-:W-:Y:S05]  /*22a90*/  BSYNC B0 ;  /* 0x0000000000007941 */ /* 0x000fea0003800000 */
.L_x_620:
[----:B------:R-:W-:Y:S05]  /*22aa0*/  @!P0 WARPSYNC.ALL ;  /* 0x0000000000008948 */ /* 0x000fea0003800000 */
[----:B------:R-:W-:Y:S01]  /*22ab0*/  @!P0 BAR.SYNC.DEFER_BLOCKING 0xc, 0x180 ;  /* 0x0306000000008b1d */ /* 0x000fe20000010000 */
[----:B------:R-:W-:-:S05]  /*22ac0*/  ISETP.GT.AND P0, PT, R19, RZ, PT ;  /* 0x000000ff1300720c */ /* 0x000fca0003f04270 */
[----:B------:R-:W-:Y:S08]  /*22ad0*/  BSSY B6, `(.L_x_656) ;  /* 0x00002fe000067945 */ /* 0x000ff00003800000 */
[----:B------:R-:W-:Y:S05]  /*22ae0*/  @P0 BRA `(.L_x_657) ;  /* 0x0000000000480947 */ /* 0x000fea0003800000 */
[----:B0-----:R-:W0:Y:S02]  /*22af0*/  S2R R4, SR_TID.X ;  /* 0x0000000000047919 */ /* 0x001e240000002100 */
        /* <DEDUP_REMOVED lines=15> */
[----:B------:R1:W-:Y:S01]  /*22bf0*/  STL [R1], R0 ;  /* 0x0000000001007387 */ /* 0x0003e20000100800 */
[----:B------:R-:W-:Y:S05]  /*22c00*/  BRA `(.L_x_658) ;  /* 0x0000002c00a87947 */ /* 0x000fea0003800000 */
.L_x_657:
[----:B------:R-:W1:Y:S01]  /*22c10*/  S2R R0, SR_CgaCtaId ;  /* 0x0000000000007919 */ /* 0x000e620000008800 */
[----:B------:R-:W-:-:S04]  /*22c20*/  MOV R2, 0x400 ;  /* 0x0000040000027802 */ /* 0x000fc80000000f00 */
[----:B-1----:R-:W-:-:S05]  /*22c30*/  LEA R3, R0, R2, 0x18 ;  /* 0x0000000200037211 */ /* 0x002fca00078ec0ff */
[----:B------:R1:W-:Y:S01]  /*22c40*/  STL [R1+0x3c], R3 ;  /* 0x00003c0301007387 */ /* 0x0003e20000100800 */
[----:B------:R-:W-:-:S05]  /*22c50*/  VIADD R0, R3, 0x1a400 ;  /* 0x0001a40003007836 */ /* 0x000fca0000000000 */
[----:B------:R-:W-:-:S13]  /*22c60*/  LOP3.LUT P0, RZ, R0, 0x1bf, RZ, 0xc0, !PT ;  /* 0x000001bf00ff7812 */ /* 0x000fda000780c0ff */
[----:B-1----:R-:W-:Y:S05]  /*22c70*/  @!P0 BRA `(.L_x_659) ;  /* 0x0000000000408947 */ /* 0x002fea0003800000 */
[----:B------:R-:W-:Y:S01]  /*22c80*/  MOV R2, 0x0 ;  /* 0x0000000000027802 */ /* 0x000fe20000000f00 */
[----:B------:R-:W-:Y:S01]  /*22c90*/  ULDC.64 UR6, c[0x4][0xa0] ;  /* 0x0100280000067ab9 */ /* 0x000fe20000000a00 */
[----:B------:R-:W-:Y:S01]  /*22ca0*/  ULDC.64 UR8, c[0x4][0xa8] ;  /* 0x01002a0000087ab9 */ /* 0x000fe20000000a00 */
[----:B------:R-:W-:Y:S01]  /*22cb0*/  ULDC.64 UR4, c[0x4][0x8] ;  /* 0x0100020000047ab9 */ /* 0x000fe20000000a00 */
[----:B0-----:R-:W-:Y:S01]  /*22cc0*/  MOV R4, UR6 ;  /* 0x0000000600047c02 */ /* 0x001fe20008000f00 */
[----:B------:R-:W-:Y:S01]  /*22cd0*/  IMAD.U32 R5, RZ, RZ, UR7 ;  /* 0x00000007ff057e24 */ /* 0x000fe2000f8e00ff */
[----:B------:R-:W0:Y:S01]  /*22ce0*/  LDC.64 R2, c[0x4][R2] ;  /* 0x0100000002027b82 */ /* 0x000e220000000a00 */
[----:B------:R-:W-:Y:S01]  /*22cf0*/  IMAD.U32 R6, RZ, RZ, UR8 ;  /* 0x00000008ff067e24 */ /* 0x000fe2000f8e00ff */
[----:B------:R-:W-:Y:S01]  /*22d00*/  MOV R10, UR4 ;  /* 0x00000004000a7c02 */ /* 0x000fe20008000f00 */
[----:B------:R-:W-:Y:S01]  /*22d10*/  IMAD.U32 R7, RZ, RZ, UR9 ;  /* 0x00000009ff077e24 */ /* 0x000fe2000f8e00ff */
[----:B------:R-:W-:Y:S01]  /*22d20*/  MOV R13, RZ ;  /* 0x000000ff000d7202 */ /* 0x000fe20000000f00 */
[----:B------:R-:W-:-:S02]  /*22d30*/  IMAD.U32 R11, RZ, RZ, UR5 ;  /* 0x00000005ff0b7e24 */ /* 0x000fc4000f8e00ff */
[----:B------:R-:W-:Y:S02]  /*22d40*/  IMAD.MOV.U32 R8, RZ, RZ, 0x70 ;  /* 0x00000070ff087424 */ /* 0x000fe400078e00ff */
[----:B------:R-:W-:-:S07]  /*22d50*/  IMAD.MOV.U32 R12, RZ, RZ, 0x1 ;  /* 0x00000001ff0c7424 */ /* 0x000fce00078e00ff */
[----:B------:R-:W-:-:S07]  /*22d60*/  LEPC R20, `(.L_x_659) ;  /* 0x000000001014794e */ /* 0x000fce0000000000 */
[----:B0-----:R-:W-:Y:S05]  /*22d70*/  CALL.ABS.NOINC R2 ;  /* 0x0000000002007343 */ /* 0x001fea0003c00000 */
.L_x_659:
[----:B------:R-:W2:Y:S01]  /*22d80*/  LDL.LU R2, [R1+0x18] ;  /* 0x0000180001027983 */ /* 0x000ea20000300800 */
[----:B------:R-:W-:Y:S01]  /*22d90*/  MOV R0, 0x400 ;  /* 0x0000040000007802 */ /* 0x000fe20000000f00 */
[----:B------:R-:W1:Y:S03]  /*22da0*/  S2R R15, SR_CgaCtaId ;  /* 0x00000000000f7919 */ /* 0x000e660000008800 */
[----:B-1----:R-:W-:-:S05]  /*22db0*/  LEA R0, R15, R0, 0x18 ;  /* 0x000000000f007211 */ /* 0x002fca00078ec0ff */
[----:B------:R-:W-:-:S05]  /*22dc0*/  VIADD R0, R0, 0xa400 ;  /* 0x0000a40000007836 */ /* 0x000fca0000000000 */
[----:B------:R-:W-:Y:S01]  /*22dd0*/  LOP3.LUT P0, RZ, R0, 0x3ff, RZ, 0xc0, !PT ;  /* 0x000003ff00ff7812 */ /* 0x000fe2000780c0ff */
[----:B------:R1:W-:Y:S01]  /*22de0*/  STL [R1+0x24], R0 ;  /* 0x0000240001007387 */ /* 0x0003e20000100800 */
[----:B--2---:R-:W-:-:S11]  /*22df0*/  LOP3.LUT R2, R2, 0xfffffffe, RZ, 0xc0, !PT ;  /* 0xfffffffe02027812 */ /* 0x004fd600078ec0ff */
[----:B------:R-:W-:-:S05]  /*22e00*/  @P0 LOP3.LUT R2, R2, 0x1, RZ, 0xfc, !PT ;  /* 0x0000000102020812 */ /* 0x000fca00078efcff */
[----:B------:R1:W-:Y:S01]  /*22e10*/  STL [R1+0x18], R2 ;  /* 0x0000180201007387 */ /* 0x0003e20000100800 */
[----:B------:R-:W-:Y:S05]  /*22e20*/  @!P0 BRA `(.L_x_660) ;  /* 0x0000000000408947 */ /* 0x000fea0003800000 */
[----:B-1----:R-:W-:Y:S01]  /*22e30*/  MOV R2, 0x0 ;  /* 0x0000000000027802 */ /* 0x002fe20000000f00 */
[----:B------:R-:W-:Y:S01]  /*22e40*/  ULDC.64 UR6, c[0x4][0xa0] ;  /* 0x0100280000067ab9 */ /* 0x000fe20000000a00 */
[----:B------:R-:W-:Y:S01]  /*22e50*/  ULDC.64 UR8, c[0x4][0xa8] ;  /* 0x01002a0000087ab9 */ /* 0x000fe20000000a00 */
[----:B------:R-:W-:Y:S01]  /*22e60*/  ULDC.64 UR4, c[0x4][0x10] ;  /* 0x0100040000047ab9 */ /* 0x000fe20000000a00 */
[----:B0-----:R-:W-:Y:S01]  /*22e70*/  IMAD.U32 R4, RZ, RZ, UR6 ;  /* 0x00000006ff047e24 */ /* 0x001fe2000f8e00ff */
[----:B------:R-:W-:Y:S01]  /*22e80*/  MOV R6, UR8 ;  /* 0x0000000800067c02 */ /* 0x000fe20008000f00 */
[----:B------:R-:W0:Y:S01]  /*22e90*/  LDC.64 R2, c[0x4][R2] ;  /* 0x0100000002027b82 */ /* 0x000e220000000a00 */
[----:B------:R-:W-:Y:S01]  /*22ea0*/  IMAD.U32 R5, RZ, RZ, UR7 ;  /* 0x00000007ff057e24 */ /* 0x000fe2000f8e00ff */
[----:B------:R-:W-:Y:S01]  /*22eb0*/  MOV R8, 0x70 ;  /* 0x0000007000087802 */ /* 0x000fe20000000f00 */
[----:B------:R-:W-:Y:S02]  /*22ec0*/  IMAD.U32 R7, RZ, RZ, UR9 ;  /* 0x00000009ff077e24 */ /* 0x000fe4000f8e00ff */
[----:B------:R-:W-:-:S02]  /*22ed0*/  IMAD.U32 R10, RZ, RZ, UR4 ;  /* 0x00000004ff0a7e24 */ /* 0x000fc4000f8e00ff */
[----:B------:R-:W-:Y:S02]  /*22ee0*/  IMAD.U32 R11, RZ, RZ, UR5 ;  /* 0x00000005ff0b7e24 */ /* 0x000fe4000f8e00ff */
[----:B------:R-:W-:Y:S02]  /*22ef0*/  IMAD.MOV.U32 R12, RZ, RZ, 0x1 ;  /* 0x00000001ff0c7424 */ /* 0x000fe400078e00ff */
[----:B------:R-:W-:-:S07]  /*22f00*/  IMAD.MOV.U32 R13, RZ, RZ, RZ ;  /* 0x000000ffff0d7224 */ /* 0x000fce00078e00ff */
[----:B------:R-:W-:-:S07]  /*22f10*/  LEPC R20, `(.L_x_660) ;  /* 0x000000001014794e */ /* 0x000fce0000000000 */
[----:B0-----:R-:W-:Y:S05]  /*22f20*/  CALL.ABS.NOINC R2 ;  /* 0x0000000002007343 */ /* 0x001fea0003c00000 */
.L_x_660:
[----:B-1----:R-:W2:Y:S02]  /*22f30*/  LDL R2, [R1+0x3c] ;  /* 0x00003c0001027983 */ /* 0x002ea40000100800 */
[----:B--2---:R-:W-:-:S05]  /*22f40*/  VIADD R0, R2, 0x400 ;  /* 0x0000040002007836 */ /* 0x004fca0000000000 */
[----:B------:R-:W-:-:S13]  /*22f50*/  LOP3.LUT P0, RZ, R0, 0x9f, RZ, 0xc0, !PT ;  /* 0x0000009f00ff7812 */ /* 0x000fda000780c0ff */
[----:B------:R-:W-:Y:S05]  /*22f60*/  @!P0 BRA `(.L_x_661) ;  /* 0x0000000000408947 */ /* 0x000fea0003800000 */
        /* <DEDUP_REMOVED lines=16> */
.L_x_661:
[----:B------:R-:W2:Y:S02]  /*23070*/  LDL.LU R2, [R1+0x24] ;  /* 0x0000240001027983 */ /* 0x000ea40000300800 */
[----:B--2---:R-:W-:-:S13]  /*23080*/  LOP3.LUT P6, RZ, R2, 0x3ff, RZ, 0xc0, !PT ;  /* 0x000003ff02ff7812 */ /* 0x004fda00078cc0ff */
[----:B------:R-:W-:Y:S05]  /*23090*/  @!P6 BRA `(.L_x_662) ;  /* 0x000000000040e947 */ /* 0x000fea0003800000 */
[----:B------:R-:W-:Y:S01]  /*230a0*/  MOV R2, 0x0 ;  /* 0x0000000000027802 */ /* 0x000fe20000000f00 */
        /* <DEDUP_REMOVED lines=15> */
.L_x_662:
[----:B------:R-:W-:Y:S01]  /*231a0*/  ULDC.64 UR4, c[0x0][0x9f8] ;  /* 0x00027e0000047ab9 */ /* 0x000fe20000000a00 */
[----:B0-----:R-:W2:Y:S01]  /*231b0*/  LDL.LU R4, [R1+0x28] ;  /* 0x0000280001047983 */ /* 0x001ea20000300800 */
[----:B------:R-:W-:-:S03]  /*231c0*/  ISETP.NE.U32.AND P0, PT, RZ, UR4, PT ;  /* 0x00000004ff007c0c */ /* 0x000fc6000bf05070 */
[----:B------:R-:W2:Y:S01]  /*231d0*/  LDL.LU R0, [R1+0x4] ;  /* 0x0000040001007983 */ /* 0x000ea20000300800 */
[----:B------:R-:W-:Y:S01]  /*231e0*/  ISETP.NE.AND.EX P0, PT, RZ, UR5, PT, P0 ;  /* 0x00000005ff007c0c */ /* 0x000fe2000bf05300 */
[----:B------:R-:W-:Y:S02]  /*231f0*/  IMAD.MOV.U32 R5, RZ, RZ, R16 ;  /* 0x000000ffff057224 */ /* 0x000fe400078e0010 */
[----:B------:R-:W3:Y:S10]  /*23200*/  LDL R6, [R1+0x8] ;  /* 0x0000080001067983 */ /* 0x000ef40000100800 */
[----:B------:R-:W-:-:S04]  /*23210*/  @P0 IADD3 R2, P1, R17, UR4, RZ ;  /* 0x0000000411020c10 */ /* 0x000fc8000ff3e0ff */
[----:B------:R-:W-:Y:S01]  /*23220*/  @P0 IADD3.X R3, R18, UR5, RZ, P1, !PT ;  /* 0x0000000512030c10 */ /* 0x000fe20008ffe4ff */
[----:B------:R-:W-:-:S04]  /*23230*/  ULDC.64 UR4, c[0x0][0xa00] ;  /* 0x0002800000047ab9 */ /* 0x000fc80000000a00 */
[----:B------:R-:W4:Y:S01]  /*23240*/  @P0 LDG.E R5, desc[UR54][R2.64] ;  /* 0x0000003602050981 */ /* 0x000f22000c1e1900 */
[----:B--2---:R-:W-:Y:S02]  /*23250*/  IMAD R4, R0, 0x80, R4 ;  /* 0x0000008000047824 */ /* 0x004fe400078e0204 */
[----:B------:R-:W0:Y:S01]  /*23260*/  LDC R0, c[0x0][0x428] ;  /* 0x00010a00ff007b82 */ /* 0x000e220000000800 */
[----:B----4-:R1:W-:Y:S01]  /*23270*/  STL [R1+0x24], R5 ;  /* 0x0000240501007387 */ /* 0x0103e20000100800 */
[----:B0-----:R-:W-:Y:S02]  /*23280*/  ISETP.NE.AND P0, PT, R0, 0x1, PT ;  /* 0x000000010000780c */ /* 0x001fe40003f05270 */
[----:B---3--:R-:W-:Y:S01]  /*23290*/  MOV R0, R6 ;  /* 0x0000000600007202 */ /* 0x008fe20000000f00 */
[----:B-1----:R-:W0:Y:S10]  /*232a0*/  S2R R5, SR_TID.X ;  /* 0x0000000000057919 */ /* 0x002e340000002100 */
[----:B------:R-:W1:Y:S08]  /*232b0*/  @P0 LDC R2, c[0x0][0x42c] ;  /* 0x00010b00ff020b82 */ /* 0x000e700000000800 */
[----:B------:R-:W2:Y:S01]  /*232c0*/  @P0 LDC R3, c[0x0][0x430] ;  /* 0x00010c00ff030b82 */ /* 0x000ea20000000800 */
[----:B-1----:R-:W-:Y:S01]  /*232d0*/  @P0 IMAD.HI.U32 R2, R6, R2, RZ ;  /* 0x0000000206020227 */ /* 0x002fe200078e00ff */
[----:B0-----:R-:W-:-:S04]  /*232e0*/  LOP3.LUT R5, R5, 0x7f, RZ, 0xc0, !PT ;  /* 0x0000007f05057812 */ /* 0x001fc800078ec0ff */
[----:B------:R-:W-:Y:S02]  /*232f0*/  ISETP.NE.AND P1, PT, R5, RZ, PT ;  /* 0x000000ff0500720c */ /* 0x000fe40003f25270 */
[----:B--2---:R-:W-:Y:S02]  /*23300*/  @P0 SHF.R.U32.HI R0, RZ, R3, R2 ;  /* 0x00000003ff000219 */ /* 0x004fe40000011602 */
[----:B------:R-:W-:Y:S02]  /*23310*/  ISETP.NE.U32.AND P0, PT, RZ, UR4, PT ;  /* 0x00000004ff007c0c */ /* 0x000fe4000bf05070 */
[----:B------:R-:W-:Y:S02]  /*23320*/  PLOP3.LUT P3, PT, P1, PT, PT, 0x8, 0x0 ;  /* 0x000000000000781c */ /* 0x000fe40000f6e170 */
[----:B------:R-:W-:-:S04]  /*23330*/  ISETP.NE.AND.EX P2, PT, RZ, UR5, PT, P0 ;  /* 0x00000005ff007c0c */ /* 0x000fc8000bf45300 */
[----:B------:R-:W-:Y:S01]  /*23340*/  SEL R3, R16, RZ, !P2 ;  /* 0x000000ff10037207 */ /* 0x000fe20005000000 */
[----:B------:R-:W-:-:S05]  /*23350*/  VOTEU.ALL UP1, P1 ;  /* 0x00000000003f7886 */ /* 0x000fca0000820000 */
[----:B------:R-:W-:-:S04]  /*23360*/  @!UP1 UIADD3 UR8, UP0, UR40, 0x270, URZ ;  /* 0x0000027028089890 */ /* 0x000fc8000ff1e03f */
[----:B------:R-:W-:-:S03]  /*23370*/  @!UP1 UIADD3.X UR9, URZ, UR41, URZ, UP0, !UPT ;  /* 0x000000293f099290 */ /* 0x000fc600087fe43f */
[----:B------:R-:W-:-:S09]  /*23380*/  VOTEU.ALL UP0, P1 ;  /* 0x00000000003f7886 */ /* 0x000fd20000800000 */
.L_x_663:
[----:B------:R-:W2:Y:S01]  /*23390*/  LDL R2, [R1+0x8] ;  /* 0x0000080001027983 */ /* 0x000ea20000100800 */
[----:B------:R-:W-:Y:S02]  /*233a0*/  PLOP3.LUT P0, PT, P0, P3, PT, 0xa2, 0x0 ;  /* 0x000000000000781c */ /* 0x000fe40000707472 */
[----:B------:R-:W-:Y:S01]  /*233b0*/  @P3 R2UR P0, UR7, R3 ;  /* 0x00000000030732ca */ /* 0x000fe20000000000 */
[----:B------:R-:W-:-:S07]  /*233c0*/  UMOV UR4, URZ ;  /* 0x0000003f00047c82 */ /* 0x000fce0008000000 */
[----:B------:R-:W-:Y:S02]  /*233d0*/  PLOP3.LUT P0, PT, P0, P3, PT, 0xa2, 0x0 ;  /* 0x000000000000781c */ /* 0x000fe40000707472 */
[----:B--2---:R-:W-:-:S08]  /*233e0*/  @P3 R2UR.OR P0, UR6, R2 ;  /* 0x00000000020632ca */ /* 0x004fd00000100000 */
[----:B------:R-:W-:Y:S02]  /*233f0*/  PLOP3.LUT P0, PT, P0, P3, PT, 0xa2, 0x0 ;  /* 0x000000000000781c */ /* 0x000fe40000707472 */
[----:B------:R-:W-:-:S08]  /*23400*/  @P3 R2UR.OR P0, UR5, R4 ;  /* 0x00000000040532ca */ /* 0x000fd00000100000 */
[----:B------:R-:W-:-:S05]  /*23410*/  @P3 PLOP3.LUT P3, PT, P0, PT, PT, 0x80, 0x0 ;  /* 0x000000000000381c */ /* 0x000fca000076f070 */
[----:B------:R0:W-:Y:S08]  /*23420*/  @!UP0 UTMAPF.L2.4D [UR4], [UR8] ;  /* 0x00000004080085b8 */ /* 0x0001f00008018000 */
[----:B0-----:R-:W-:Y:S05]  /*23430*/  @P3 BRA.U.ANY `(.L_x_663) ;  /* 0xfffffffd00d43947 */ /* 0x001fea000393ffff */
[----:B------:R-:W-:Y:S01]  /*23440*/  PLOP3.LUT P2, PT, P1, PT, PT, 0x8, 0x0 ;  /* 0x000000000000781c */ /* 0x000fe20000f4e170 */
[----:B------:R-:W-:Y:S01]  /*23450*/  VOTEU.ALL UP0, P1 ;  /* 0x00000000003f7886 */ /* 0x000fe20000800000 */
[----:B------:R-:W-:-:S11]  /*23460*/  UMOV UR4, 0x40 ;  /* 0x0000004000047882 */ /* 0x000fd60000000000 */
.L_x_664:
[----:B------:R-:W2:Y:S01]  /*23470*/  LDL R2, [R1+0x8] ;  /* 0x0000080001027983 */ /* 0x000ea20000100800 */
[----:B------:R-:W-:Y:S02]  /*23480*/  PLOP3.LUT P0, PT, P0, P2, PT, 0xa2, 0x0 ;  /* 0x000000000000781c */ /* 0x000fe40000705472 */
[----:B------:R-:W-:-:S08]  /*23490*/  @P2 R2UR P0, UR7, R3 ;  /* 0x00000000030722ca */ /* 0x000fd00000000000 */
        /* <DEDUP_REMOVED lines=10> */
.L_x_665:
        /* <DEDUP_REMOVED lines=10> */
[----:B------:R-:W2:Y:S01]  /*235e0*/  LDL R16, [R1+0x24] ;  /* 0x0000240001107983 */ /* 0x000ea20000100800 */
[----:B------:R-:W0:Y:S01]  /*235f0*/  LDC.64 R6, c[0x0][0x3f8] ;  /* 0x0000fe00ff067b82 */ /* 0x000e220000000a00 */
[----:B------:R-:W-:Y:S02]  /*23600*/  ULDC.64 UR4, c[0x0][0xa08] ;  /* 0x0002820000047ab9 */ /* 0x000fe40000000a00 */
[----:B0-----:R-:W-:Y:S01]  /*23610*/  LOP3.LUT P0, RZ, R6, UR4, RZ, 0xfc, !PT ;  /* 0x0000000406ff7c12 */ /* 0x001fe2000f80fcff */
[----:B------:R-:W-:-:S03]  /*23620*/  UMOV UR4, 0xffffffff ;  /* 0xffffffff00047882 */ /* 0x000fc60000000000 */
[----:B------:R-:W-:Y:S02]  /*23630*/  LOP3.LUT P0, RZ, R7, UR5, RZ, 0xfc, P0 ;  /* 0x0000000507ff7c12 */ /* 0x000fe4000800fcff */
[----:B--2---:R-:W-:Y:S02]  /*23640*/  SHF.R.S32.HI R17, RZ, 0x1f, R16 ;  /* 0x0000001fff117819 */ /* 0x004fe40000011410 */
[----:B------:R-:W-:-:S03]  /*23650*/  SEL R2, R16, RZ, !P0 ;  /* 0x000000ff10027207 */ /* 0x000fc60004000000 */
[----:B------:R0:W-:Y:S01]  /*23660*/  STL [R1+0x28], R17 ;  /* 0x0000281101007387 */ /* 0x0001e20000100800 */
[----:B------:R-:W-:Y:S05]  /*23670*/  BRA.DIV UR4, `(.L_x_666) ;  /* 0x0000004e04d07947 */ /* 0x000fea000b800000 */
[----:B------:R-:W1:Y:S02]  /*23680*/  S2R R5, SR_TID.X ;  /* 0x0000000000057919 */ /* 0x000e640000002100 */
[----:B-1----:R-:W-:-:S04]  /*23690*/  SHF.R.U32.HI R5, RZ, 0x5, R5 ;  /* 0x00000005ff057819 */ /* 0x002fc80000011605 */
[----:B------:R-:W-:-:S05]  /*236a0*/  LOP3.LUT R5, R5, 0x3, RZ, 0xc0, !PT ;  /* 0x0000000305057812 */ /* 0x000fca00078ec0ff */
[----:B------:R1:W2:Y:S02]  /*236b0*/  SHFL.IDX PT, R14, R5, RZ, 0x1f ;  /* 0x00001fff050e7589 */ /* 0x0002a400000e0000 */
.L_x_814:
[----:B--2---:R-:W-:Y:S02]  /*236c0*/  ISETP.NE.AND P0, PT, R14, RZ, PT ;  /* 0x000000ff0e00720c */ /* 0x004fe40003f05270 */
[----:B------:R-:W-:-:S11]  /*236d0*/  PLOP3.LUT P6, PT, PT, PT, PT, 0x8, 0x0 ;  /* 0x000000000000781c */ /* 0x000fd60003fce170 */
[----:B------:R-:W-:Y:S05]  /*236e0*/  @P0 BRA `(.L_x_667) ;  /* 0x0000000800480947 */ /* 0x000fea0003800000 */
[----:B------:R-:W-:-:S03]  /*236f0*/  UMOV UR4, 0xffffffff ;  /* 0xffffffff00047882 */ /* 0x000fc60000000000 */
[----:B------:R-:W-:Y:S05]  /*23700*/  BRA.DIV UR4, `(.L_x_668) ;  /* 0x0000004e04e07947 */ /* 0x000fea000b800000 */
[----:B------:R-:W-:-:S13]  /*23710*/  ELECT P6, URZ, PT ;  /* 0x00000000003f782f */ /* 0x000fda00038c0000 */
.L_x_817:
[----:B------:R-:W-:Y:S05]  /*23720*/  @!P6 BRA `(.L_x_669) ;  /* 0x00000004009ce947 */ /* 0x000fea0003800000 */
[----:B-1----:R-:W2:Y:S01]  /*23730*/  LDL R5, [R1+0x40] ;  /* 0x0000400001057983 */ /* 0x002ea20000100800 */
[----:B------:R-:W-:-:S04]  /*23740*/  ISETP.NE.U32.AND P0, PT, R6, RZ, PT ;  /* 0x000000ff0600720c */ /* 0x000fc80003f05070 */
[----:B------:R-:W-:Y:S01]  /*23750*/  ISETP.NE.AND.EX P0, PT, R7, RZ, PT, P0 ;  /* 0x000000ff0700720c */ /* 0x000fe20003f05300 */
[----:B--2---:R-:W-:-:S12]  /*23760*/  VIADD R5, R5, 0xffffffff ;  /* 0xffffffff05057836 */ /* 0x004fd80000000000 */
[----:B------:R-:W-:Y:S05]  /*23770*/  @!P0 BRA `(.L_x_670) ;  /* 0x0000000000488947 */ /* 0x000fea0003800000 */
[----:B------:R-:W1:Y:S01]  /*23780*/  LDC R10, c[0x0][0x41c] ;  /* 0x00010700ff0a7b82 */ /* 0x000e620000000800 */
[----:B------:R-:W-:Y:S01]  /*23790*/  IMAD.MOV.U32 R2, RZ, RZ, R5 ;  /* 0x000000ffff027224 */ /* 0x000fe200078e0005 */
[----:B------:R-:W-:Y:S01]  /*237a0*/  ULDC.64 UR4, c[0x0][0x408] ;  /* 0x0001020000047ab9 */ /* 0x000fe20000000a00 */
[----:B-1----:R-:W-:-:S13]  /*237b0*/  ISETP.NE.AND P0, PT, R10, 0x1, PT ;  /* 0x000000010a00780c */ /* 0x002fda0003f05270 */
[----:B------:R-:W1:Y:S02]  /*237c0*/  @P0 LDC.64 R8, c[0x0][0x420] ;  /* 0x00010800ff080b82 */ /* 0x000e640000000a00 */
[----:B-1----:R-:W-:-:S05]  /*237d0*/  @P0 IMAD.HI.U32 R8, R5, R8, RZ ;  /* 0x0000000805080227 */ /* 0x002fca00078e00ff */
[----:B------:R-:W-:-:S04]  /*237e0*/  @P0 SHF.R.U32.HI R2, RZ, R9, R8 ;  /* 0x00000009ff020219 */ /* 0x000fc80000011608 */
[--C-:B------:R-:W-:Y:S01]  /*237f0*/  SHF.R.S32.HI R9, RZ, 0x1f, R2.reuse ;  /* 0x0000001fff097819 */ /* 0x100fe20000011402 */
[----:B------:R-:W-:-:S04]  /*23800*/  IMAD.MOV R8, RZ, RZ, -R2 ;  /* 0x000000ffff087224 */ /* 0x000fc800078e0a02 */
[----:B------:R-:W-:Y:S01]  /*23810*/  IMAD R5, R10, R8, R5 ;  /* 0x000000080a057224 */ /* 0x000fe200078e0205 */
[----:B------:R-:W-:Y:S01]  /*23820*/  MOV R8, R2 ;  /* 0x0000000200087202 */ /* 0x000fe20000000f00 */
[----:B------:R-:W-:-:S04]  /*23830*/  IMAD R10, R17, UR4, RZ ;  /* 0x00000004110a7c24 */ /* 0x000fc8000f8e02ff */
[----:B------:R-:W-:-:S04]  /*23840*/  IMAD.WIDE.U32 R8, R16, UR4, R8 ;  /* 0x0000000410087c25 */ /* 0x000fc8000f8e0008 */
[----:B------:R-:W-:Y:S01]  /*23850*/  IMAD R2, R16, UR5, R10 ;  /* 0x0000000510027c24 */ /* 0x000fe2000f8e020a */
[----:B------:R-:W-:-:S03]  /*23860*/  LEA R6, P0, R8, R6, 0x2 ;  /* 0x0000000608067211 */ /* 0x000fc600078010ff */
[----:B------:R-:W-:-:S05]  /*23870*/  IMAD.IADD R2, R9, 0x1, R2 ;  /* 0x0000000109027824 */ /* 0x000fca00078e0202 */
[----:B------:R-:W-:-:S05]  /*23880*/  LEA.HI.X R7, R8, R7, R2, 0x2, P0 ;  /* 0x0000000708077211 */ /* 0x000fca00000f1402 */
[----:B------:R1:W5:Y:S02]  /*23890*/  LDG.E R2, desc[UR54][R6.64] ;  /* 0x0000003606027981 */ /* 0x000364000c1e1900 */
.L_x_670:
[----:B-1----:R-:W2:Y:S01]  /*238a0*/  LDL R6, [R1+0x10] ;  /* 0x0000100001067983 */ /* 0x002ea20000100800 */
[----:B------:R-:W-:-:S03]  /*238b0*/  MOV R9, 0x400 ;  /* 0x0000040000097802 */ /* 0x000fc60000000f00 */
[----:B------:R-:W3:Y:S01]  /*238c0*/  LDL R7, [R1+0x1c] ;  /* 0x00001c0001077983 */ /* 0x000ee20000100800 */
[----:B------:R-:W1:Y:S01]  /*238d0*/  S2R R10, SR_CgaCtaId ;  /* 0x00000000000a7919 */ /* 0x000e620000008800 */
[----:B------:R-:W4:Y:S01]  /*238e0*/  S2R R8, SR_TID.X ;  /* 0x0000000000087919 */ /* 0x000f220000002100 */
[----:B-1----:R-:W-:Y:S02]  /*238f0*/  LEA R9, R10, R9, 0x18 ;  /* 0x000000090a097211 */ /* 0x002fe400078ec0ff */
[----:B----4-:R-:W-:-:S04]  /*23900*/  LOP3.LUT R8, R8, 0x7f, RZ, 0xc0, !PT ;  /* 0x0000007f08087812 */ /* 0x010fc800078ec0ff */
[----:B------:R-:W-:Y:S01]  /*23910*/  ISETP.NE.AND P0, PT, R8, RZ, PT ;  /* 0x000000ff0800720c */ /* 0x000fe20003f05270 */
[----:B--2---:R-:W-:Y:S01]  /*23920*/  IMAD R6, R6, 0x8, R9 ;  /* 0x0000000806067824 */ /* 0x004fe200078e0209 */
[----:B---3--:R-:W-:-:S04]  /*23930*/  SHF.L.U32 R7, R7, 0x1f, RZ ;  /* 0x0000001f07077819 */ /* 0x008fc800000006ff */
[----:B------:R-:W1:Y:S02]  /*23940*/  SYNCS.PHASECHK.TRANS64.TRYWAIT P2, [R6+URZ+0x29880], R7 ;  /* 0x02988007060075a7 */ /* 0x000e64000804017f */
[----:B-1----:R-:W-:Y:S05]  /*23950*/  @!P2 BRA `(.L_x_671) ;  /* 0x0000004c006ca947 */ /* 0x002fea0003800000 */
.L_x_818:
        /* <DEDUP_REMOVED lines=8> */
.L_x_672:
[----:B------:R-:W2:Y:S01]  /*239e0*/  LDL R8, [R1+0x10] ;  /* 0x0000100001087983 */ /* 0x000ea20000100800 */
[----:B------:R-:W-:-:S03]  /*239f0*/  MOV R10, 0x400 ;  /* 0x00000400000a7802 */ /* 0x000fc60000000f00 */
[----:B------:R-:W3:Y:S01]  /*23a00*/  LDL R9, [R1+0x2c] ;  /* 0x00002c0001097983 */ /* 0x000ee20000100800 */
[----:B------:R-:W4:Y:S01]  /*23a10*/  S2R R11, SR_CgaCtaId ;  /* 0x00000000000b7919 */ /* 0x000f220000008800 */
[----:B------:R-:W-:Y:S01]  /*23a20*/  R2UR UR9, R6 ;  /* 0x00000000060972ca */ /* 0x000fe200000e0000 */
[----:B------:R-:W-:Y:S01]  /*23a30*/  UIADD3 UR4, UP0, UR40, 0x470, URZ ;  /* 0x0000047028047890 */ /* 0x000fe2000ff1e03f */
[----:B------:R-:W-:Y:S02]  /*23a40*/  R2UR UR12, R0 ;  /* 0x00000000000c72ca */ /* 0x000fe400000e0000 */
[----:B-----5:R-:W-:Y:S01]  /*23a50*/  R2UR UR13, R2 ;  /* 0x00000000020d72ca */ /* 0x020fe200000e0000 */
[----:B------:R-:W-:Y:S01]  /*23a60*/  UIADD3.X UR5, URZ, UR41, URZ, UP0, !UPT ;  /* 0x000000293f057290 */ /* 0x000fe200087fe43f */
[----:B----4-:R-:W-:-:S07]  /*23a70*/  LEA R10, R11, R10, 0x18 ;  /* 0x0000000a0b0a7211 */ /* 0x010fce00078ec0ff */
[----:B------:R-:W-:Y:S01]  /*23a80*/  UIADD3 UR9, UR9, 0x29870, URZ ;  /* 0x0002987009097890 */ /* 0x000fe2000fffe03f */
[----:B------:R-:W-:Y:S01]  /*23a90*/  UMOV UR6, 0x0 ;  /* 0x0000000000067882 */ /* 0x000fe20000000000 */
[----:B------:R-:W-:Y:S01]  /*23aa0*/  UMOV UR7, 0x14f00000 ;  /* 0x14f0000000077882 */ /* 0x000fe20000000000 */
[----:B------:R-:W-:Y:S01]  /*23ab0*/  UMOV UR10, URZ ;  /* 0x0000003f000a7c82 */ /* 0x000fe20008000000 */
[----:B--2---:R-:W-:-:S05]  /*23ac0*/  IMAD R8, R8, 0x5000, R10 ;  /* 0x0000500008087824 */ /* 0x004fca00078e020a */
[----:B------:R-:W-:Y:S01]  /*23ad0*/  R2UR UR8, R8 ;  /* 0x00000000080872ca */ /* 0x000fe200000e0000 */
[----:B---3--:R-:W-:-:S05]  /*23ae0*/  IMAD R5, R5, 0xa0, R9 ;  /* 0x000000a005057824 */ /* 0x008fca00078e0209 */
[----:B------:R-:W-:-:S07]  /*23af0*/  R2UR UR11, R5 ;  /* 0x00000000050b72ca */ /* 0x000fce00000e0000 */
[----:B------:R-:W-:-:S09]  /*23b00*/  UIADD3 UR8, UR8, 0xa400, URZ ;  /* 0x0000a40008087890 */ /* 0x000fd2000fffe03f */
[----:B------:R2:W-:Y:S01]  /*23b10*/  UTMALDG.4D [UR8], [UR4], desc[UR6] ;  /* 0x00000608040075b4 */ /* 0x0005e20008019000 */
[----:B------:R-:W3:Y:S02]  /*23b20*/  SYNCS.PHASECHK.TRANS64.TRYWAIT P2, [R6+URZ+0x29840], R7 ;  /* 0x02984007060075a7 */ /* 0x000ee4000804017f */
[----:B--23--:R-:W-:Y:S05]  /*23b30*/  @!P2 BRA `(.L_x_673) ;  /* 0x0000004c0008a947 */ /* 0x00cfea0003800000 */
.L_x_819:
[----:B------:R-:W-:Y:S05]  /*23b40*/  @P0 BRA `(.L_x_674) ;  /* 0x00000000001c0947 */ /* 0x000fea0003800000 */
[----:B------:R-:W3:Y:S01]  /*23b50*/  S2R R8, SR_TID.X ;  /* 0x0000000000087919 */ /* 0x000ee20000002100 */
[----:B-12---:R-:W-:-:S04]  /*23b60*/  MOV R7, 0x7800 ;  /* 0x0000780000077802 */ /* 0x006fc80000000f00 */
[----:B------:R4:W-:Y:S01]  /*23b70*/  SYNCS.ARRIVE.TRANS64 RZ, [R6+URZ+0x29830], R7 ;  /* 0x0298300706ff79a7 */ /* 0x0009e2000800003f */
[----:B---3--:R-:W-:-:S04]  /*23b80*/  LOP3.LUT R8, R8, 0x1f, RZ, 0xc0, !PT ;  /* 0x0000001f08087812 */ /* 0x008fc800078ec0ff */
[----:B------:R-:W-:-:S13]  /*23b90*/  ISETP.NE.AND P0, PT, R8, RZ, PT ;  /* 0x000000ff0800720c */ /* 0x000fda0003f05270 */
[----:B----4-:R-:W-:Y:S05]  /*23ba0*/  @!P0 BRA `(.L_x_674) ;  /* 0x0000000000048947 */ /* 0x010fea0003800000 */
[----:B------:R-:W-:Y:S01]  /*23bb0*/  BPT.TRAP 0x1 ;  /* 0x000000040000795c */ /* 0x000fe20000300000 */
.L_x_674:
[----:B-12---:R-:W2:Y:S01]  /*23bc0*/  LDL R7, [R1+0x10] ;  /* 0x0000100001077983 */ /* 0x006ea20000100800 */
[----:B------:R-:W-:Y:S01]  /*23bd0*/  MOV R8, 0x400 ;  /* 0x0000040000087802 */ /* 0x000fe20000000f00 */
[----:B------:R-:W1:Y:S01]  /*23be0*/  S2R R9, SR_CgaCtaId ;  /* 0x0000000000097919 */ /* 0x000e620000008800 */
[----:B------:R-:W-:Y:S02]  /*23bf0*/  R2UR UR11, R5 ;  /* 0x00000000050b72ca */ /* 0x000fe400000e0000 */
[----:B------:R-:W-:Y:S01]  /*23c00*/  R2UR UR9, R6 ;  /* 0x00000000060972ca */ /* 0x000fe200000e0000 */
[----:B------:R-:W-:Y:S01]  /*23c10*/  UIADD3 UR4, UP0, UR40, 0x370, URZ ;  /* 0x0000037028047890 */ /* 0x000fe2000ff1e03f */
[----:B------:R-:W-:Y:S02]  /*23c20*/  R2UR UR12, R0 ;  /* 0x00000000000c72ca */ /* 0x000fe400000e0000 */
[----:B------:R-:W-:Y:S01]  /*23c30*/  R2UR UR13, R2 ;  /* 0x00000000020d72ca */ /* 0x000fe200000e0000 */
[----:B------:R-:W-:Y:S01]  /*23c40*/  UIADD3.X UR5, URZ, UR41, URZ, UP0, !UPT ;  /* 0x000000293f057290 */ /* 0x000fe200087fe43f */
[----:B-1----:R-:W-:-:S07]  /*23c50*/  LEA R8, R9, R8, 0x18 ;  /* 0x0000000809087211 */ /* 0x002fce00078ec0ff */
[----:B------:R-:W-:Y:S01]  /*23c60*/  UIADD3 UR9, UR9, 0x29830, URZ ;  /* 0x0002983009097890 */ /* 0x000fe2000fffe03f */
[----:B------:R-:W-:Y:S01]  /*23c70*/  UMOV UR10, URZ ;  /* 0x0000003f000a7c82 */ /* 0x000fe20008000000 */
[----:B------:R-:W-:Y:S01]  /*23c80*/  UMOV UR6, 0x0 ;  /* 0x0000000000067882 */ /* 0x000fe20000000000 */
[----:B------:R-:W-:Y:S01]  /*23c90*/  UMOV UR7, 0x14f00000 ;  /* 0x14f0000000077882 */ /* 0x000fe20000000000 */
[----:B------:R-:W-:Y:S01]  /*23ca0*/  UMOV UR17, 0x40 ;  /* 0x0000004000117882 */ /* 0x000fe20000000000 */
[----:B--2---:R-:W-:-:S05]  /*23cb0*/  IMAD R5, R7, 0x7800, R8 ;  /* 0x0000780007057824 */ /* 0x004fca00078e0208 */
[----:B------:R-:W-:-:S13]  /*23cc0*/  R2UR UR8, R5 ;  /* 0x00000000050872ca */ /* 0x000fda00000e0000 */
[----:B------:R-:W-:Y:S02]  /*23cd0*/  UIADD3 UR14, UR8, 0x1a400, URZ ;  /* 0x0001a400080e7890 */ /* 0x000fe4000fffe03f */
[----:B------:R-:W-:Y:S02]  /*23ce0*/  UIADD3 UR15, UR8, 0x1cc00, URZ ;  /* 0x0001cc00080f7890 */ /* 0x000fe4000fffe03f */
[----:B------:R-:W-:-:S03]  /*23cf0*/  UIADD3 UR16, UR8, 0x1f400, URZ ;  /* 0x0001f40008107890 */ /* 0x000fc6000fffe03f */
[----:B------:R-:W-:Y:S02]  /*23d00*/  UMOV UR8, UR14 ;  /* 0x0000000e00087c82 */ /* 0x000fe40008000000 */
[----:B------:R1:W-:Y:S01]  /*23d10*/  UTMALDG.4D [UR8], [UR4], desc[UR6] ;  /* 0x00000608040075b4 */ /* 0x0003e20008019000 */
[----:B------:R-:W-:Y:S01]  /*23d20*/  UMOV UR14, 0x80 ;  /* 0x00000080000e7882 */ /* 0x000fe20000000000 */
[----:B-1----:R-:W-:Y:S01]  /*23d30*/  UMOV UR8, UR15 ;  /* 0x0000000f00087c82 */ /* 0x002fe20008000000 */
[----:B------:R-:W-:Y:S02]  /*23d40*/  UMOV UR10, UR17 ;  /* 0x00000011000a7c82 */ /* 0x000fe40008000000 */
[----:B------:R1:W-:Y:S02]  /*23d50*/  UTMALDG.4D [UR8], [UR4], desc[UR6] ;  /* 0x00000608040075b4 */ /* 0x0003e40008019000 */
[----:B-1----:R-:W-:Y:S01]  /*23d60*/  UMOV UR8, UR16 ;  /* 0x0000001000087c82 */ /* 0x002fe20008000000 */
[----:B------:R-:W-:-:S02]  /*23d70*/  UMOV UR10, UR14 ;  /* 0x0000000e000a7c82 */ /* 0x000fc40008000000 */
[----:B------:R2:W-:Y:S02]  /*23d80*/  UTMALDG.4D [UR8], [UR4], desc[UR6] ;  /* 0x00000608040075b4 */ /* 0x0005e40008019000 */
[----:B--2---:R-:W-:Y:S01]  /*23d90*/  NOP ;  /* 0x0000000000007918 */ /* 0x004fe20000000000 */
.L_x_669:
[----:B------:R-:W2:Y:S01]  /*23da0*/  LDL.LU R6, [R1+0x8] ;  /* 0x0000080001067983 */ /* 0x000ea20000300800 */
[----:B------:R-:W-:Y:S01]  /*23db0*/  MOV R7, 0x400 ;  /* 0x0000040000077802 */ /* 0x000fe20000000f00 */
[----:B------:R-:W3:Y:S01]  /*23dc0*/  S2R R8, SR_CgaCtaId ;  /* 0x0000000000087919 */ /* 0x000ee20000008800 */
[----:B------:R-:W-:Y:S05]  /*23dd0*/  WARPSYNC.ALL ;  /* 0x0000000000007948 */ /* 0x000fea0003800000 */
[----:B------:R-:W-:-:S13]  /*23de0*/  ELECT P0, URZ, PT ;  /* 0x00000000003f782f */ /* 0x000fda0003800000 */
[----:B------:R-:W-:Y:S01]  /*23df0*/  @P0 R2UR UR13, R3 ;  /* 0x00000000030d02ca */ /* 0x000fe200000e0000 */
[----:B------:R-:W-:Y:S01]  /*23e00*/  UIADD3 UR4, UP0, UR40, 0x270, URZ ;  /* 0x0000027028047890 */ /* 0x000fe2000ff1e03f */
[----:B------:R-:W-:-:S03]  /*23e10*/  @P0 R2UR UR11, R4 ;  /* 0x00000000040b02ca */ /* 0x000fc600000e0000 */
[----:B------:R-:W-:Y:S01]  /*23e20*/  UIADD3.X UR5, URZ, UR41, URZ, UP0, !UPT ;  /* 0x000000293f057290 */ /* 0x000fe200087fe43f */
[----:B---3--:R-:W-:-:S04]  /*23e30*/  LEA R7, R8, R7, 0x18 ;  /* 0x0000000708077211 */ /* 0x008fc800078ec0ff */
[----:B------:R-:W-:Y:S01]  /*23e40*/  R2UR UR24, R7 ;  /* 0x00000000071872ca */ /* 0x000fe200000e0000 */
[----:B-1----:R-:W-:Y:S01]  /*23e50*/  @P0 IMAD.MOV.U32 R5, RZ, RZ, 0x6000 ;  /* 0x00006000ff050424 */ /* 0x002fe200078e00ff */
[----:B------:R-:W-:Y:S01]  /*23e60*/  BAR.SYNC.DEFER_BLOCKING 0x8, 0x120 ;  /* 0x0204800000007b1d */ /* 0x000fe20000010000 */
[----:B------:R-:W-:-:S10]  /*23e70*/  @P0 R2UR UR21, R3 ;  /* 0x00000000031502ca */ /* 0x000fd400000e0000 */
[----:B------:R-:W-:Y:S02]  /*23e80*/  UIADD3 UR8, UR24, 0x14400, URZ ;  /* 0x0001440018087890 */ /* 0x000fe4000fffe03f */
[----:B------:R-:W-:Y:S01]  /*23e90*/  UIADD3 UR9, UR24, 0x29800, URZ ;  /* 0x0002980018097890 */ /* 0x000fe2000fffe03f */
[----:B------:R-:W-:Y:S01]  /*23ea0*/  UMOV UR6, 0x0 ;  /* 0x0000000000067882 */ /* 0x000fe20000000000 */
[----:B------:R-:W-:Y:S01]  /*23eb0*/  UMOV UR7, 0x12f00000 ;  /* 0x12f0000000077882 */ /* 0x000fe20000000000 */
[----:B------:R-:W-:Y:S01]  /*23ec0*/  UMOV UR10, URZ ;  /* 0x0000003f000a7c82 */ /* 0x000fe20008000000 */
[----:B------:R-:W-:Y:S01]  /*23ed0*/  @P0 R2UR UR19, R4 ;  /* 0x00000000041302ca */ /* 0x000fe200000e0000 */
[----:B------:R-:W-:Y:S01]  /*23ee0*/  UIADD3 UR16, UR24, 0x16400, URZ ;  /* 0x0001640018107890 */ /* 0x000fe2000fffe03f */
[----:B------:R3:W-:Y:S01]  /*23ef0*/  @P0 SYNCS.ARRIVE.TRANS64 RZ, [R7+URZ+0x29800], R5 ;  /* 0x0298000507ff09a7 */ /* 0x0007e2000800003f */
[----:B------:R-:W-:Y:S01]  /*23f00*/  UMOV UR14, 0x0 ;  /* 0x00000000000e7882 */ /* 0x000fe20000000000 */
[----:B------:R-:W-:Y:S01]  /*23f10*/  UMOV UR15, 0x12f00000 ;  /* 0x12f00000000f7882 */ /* 0x000fe20000000000 */
[----:B------:R-:W-:Y:S01]  /*23f20*/  UMOV UR18, 0x40 ;  /* 0x0000004000127882 */ /* 0x000fe20000000000 */
[----:B------:R-:W-:Y:S01]  /*23f30*/  UMOV UR17, UR9 ;  /* 0x0000000900117c82 */ /* 0x000fe20008000000 */
[----:B------:R-:W-:Y:S01]  /*23f40*/  UMOV UR22, 0x0 ;  /* 0x0000000000167882 */ /* 0x000fe20000000000 */
[----:B------:R-:W-:Y:S01]  /*23f50*/  UMOV UR23, 0x12f00000 ;  /* 0x12f0000000177882 */ /* 0x000fe20000000000 */
[----:B--2---:R-:W-:-:S02]  /*23f60*/  @P0 R2UR UR12, R6 ;  /* 0x00000000060c02ca */ /* 0x004fc400000e0000 */
[----:B------:R-:W-:-:S11]  /*23f70*/  @P0 R2UR UR20, R6 ;  /* 0x00000000061402ca */ /* 0x000fd600000e0000 */
[----:B------:R1:W-:Y:S02]  /*23f80*/  UTMALDG.4D [UR8], [UR4], desc[UR6] ;  /* 0x00000608040075b4 */ /* 0x0003e40008019000 */
[----:B------:R3:W-:Y:S01]  /*23f90*/  UTMALDG.4D [UR16], [UR4], desc[UR14] ;  /* 0x00000e10040075b4 */ /* 0x0007e20008019000 */
[----:B-1----:R-:W-:Y:S02]  /*23fa0*/  @P0 R2UR UR13, R3 ;  /* 0x00000000030d02ca */ /* 0x002fe400000e0000 */
[----:B------:R-:W-:Y:S02]  /*23fb0*/  @P0 R2UR UR12, R6 ;  /* 0x00000000060c02ca */ /* 0x000fe400000e0000 */
[----:B------:R-:W-:Y:S01]  /*23fc0*/  @P0 R2UR UR11, R4 ;  /* 0x00000000040b02ca */ /* 0x000fe200000e0000 */
[----:B------:R-:W-:Y:S01]  /*23fd0*/  UIADD3 UR8, UR24, 0x18400, URZ ;  /* 0x0001840018087890 */ /* 0x000fe2000fffe03f */
[----:B------:R-:W-:-:S11]  /*23fe0*/  UMOV UR10, 0x80 ;  /* 0x00000080000a7882 */ /* 0x000fd60000000000 */
[----:B------:R3:W-:Y:S02]  /*23ff0*/  UTMALDG.4D [UR8], [UR4], desc[UR22] ;  /* 0x00001608040075b4 */ /* 0x0007e40008019000 */
[----:B---3--:R-:W-:Y:S01]  /*24000*/  NOP ;  /* 0x0000000000007918 */ /* 0x008fe20000000000 */
.L_x_667:
[----:B------:R-:W2:Y:S01]  /*24010*/  LDL.LU R6, [R1+0x44] ;  /* 0x0000440001067983 */ /* 0x000ea20000300800 */
[----:B------:R-:W-:Y:S01]  /*24020*/  MOV R4, 0x400 ;  /* 0x0000040000047802 */ /* 0x000fe20000000f00 */
[----:B------:R-:W-:Y:S01]  /*24030*/  BSSY B0, `(.L_x_675) ;  /* 0x000000b000007945 */ /* 0x000fe20003800000 */
[----:B-1----:R-:W1:Y:S02]  /*24040*/  S2R R5, SR_CgaCtaId ;  /* 0x0000000000057919 */ /* 0x002e640000008800 */
[----:B-1----:R-:W-:Y:S01]  /*24050*/  LEA R4, R5, R4, 0x18 ;  /* 0x0000000405047211 */ /* 0x002fe200078ec0ff */
[----:B--2---:R-:W-:-:S05]  /*24060*/  VIADD R6, R6, 0x1 ;  /* 0x0000000106067836 */ /* 0x004fca0000000000 */
[----:B------:R-:W-:Y:S01]  /*24070*/  LEA.HI R3, R6, R6, RZ, 0x1 ;  /* 0x0000000606037211 */ /* 0x000fe200078f08ff */
[----:B------:R1:W-:Y:S03]  /*24080*/  STL [R1+0x44], R6 ;  /* 0x0000440601007387 */ /* 0x0003e60000100800 */
[----:B------:R-:W-:-:S05]  /*24090*/  LOP3.LUT R3, R3, 0xfffffffe, RZ, 0xc0, !PT ;  /* 0xfffffffe03037812 */ /* 0x000fca00078ec0ff */
[----:B------:R-:W-:-:S05]  /*240a0*/  IMAD.IADD R3, R6, 0x1, -R3 ;  /* 0x0000000106037824 */ /* 0x000fca00078e0a03 */
[----:B------:R-:W-:-:S04]  /*240b0*/  SHF.L.U32 R3, R3, 0x1f, RZ ;  /* 0x0000001f03037819 */ /* 0x000fc800000006ff */
[----:B------:R-:W2:Y:S02]  /*240c0*/  SYNCS.PHASECHK.TRANS64.TRYWAIT P0, [R4+URZ+0x29820], R3 ;  /* 0x02982003040075a7 */ /* 0x000ea4000800017f */
[----:B-12---:R-:W-:Y:S05]  /*240d0*/  @!P0 BRA `(.L_x_676) ;  /* 0x0000004400b48947 */ /* 0x006fea0003800000 */
.L_x_820:
[----:B------:R-:W-:Y:S05]  /*240e0*/  BSYNC B0 ;  /* 0x0000000000007941 */ /* 0x000fea0003800000 */
.L_x_675:
[----:B------:R-:W-:-:S13]  /*240f0*/  ISETP.GE.AND P0, PT, R19, 0xa1, PT ;  /* 0x000000a11300780c */ /* 0x000fda0003f06270 */
[----:B------:R-:W-:Y:S05]  /*24100*/  @!P0 BRA `(.L_x_677) ;  /* 0x0000001000488947 */ /* 0x000fea0003800000 */
[----:B-1----:R-:W2:Y:S04]  /*24110*/  LDL.LU R4, [R1+0x40] ;  /* 0x0000400001047983 */ /* 0x002ea80000300800 */
[----:B------:R1:W5:Y:S04]  /*24120*/  LDL.LU R6, [R1+0x10] ;  /* 0x0000100001067983 */ /* 0x0003680000300800 */
[----:B------:R1:W5:Y:S02]  /*24130*/  LDL.LU R7, [R1+0x1c] ;  /* 0x00001c0001077983 */ /* 0x0003640000300800 */
[----:B-12---:R-:W-:-:S07]  /*24140*/  IADD3 R20, R4, -0x2, RZ ;  /* 0xfffffffe04147810 */ /* 0x006fce0007ffe0ff */
.L_x_699:
[----:B-----5:R-:W-:Y:S01]  /*24150*/  VIADD R4, R6, 0x1 ;  /* 0x0000000106047836 */ /* 0x020fe20000000000 */
[----:B------:R-:W-:Y:S05]  /*24160*/  YIELD ;  /* 0x0000000000007946 */ /* 0x000fea0003800000 */
[----:B------:R-:W-:Y:S01]  /*24170*/  ISETP.NE.AND P0, PT, R4, 0x2, PT ;  /* 0x000000020400780c */ /* 0x000fe20003f05270 */
[----:B------:R-:W-:Y:S03]  /*24180*/  BSSY B0, `(.L_x_678) ;  /* 0x0000094000007945 */ /* 0x000fe60003800000 */
[----:B--2---:R-:W-:-:S02]  /*24190*/  SEL R3, RZ, 0x1, P0 ;  /* 0x00000001ff037807 */ /* 0x004fc40000000000 */
[----:B-1----:R-:W-:Y:S02]  /*241a0*/  SEL R10, R4, RZ, P0 ;  /* 0x000000ff040a7207 */ /* 0x002fe40000000000 */
[----:B------:R-:W-:-:S05]  /*241b0*/  LOP3.LUT R9, R7, R3, RZ, 0x3c, !PT ;  /* 0x0000000307097212 */ /* 0x000fca00078e3cff */
[----:B------:R1:W-:Y:S04]  /*241c0*/  STL [R1+0x1c], R9 ;  /* 0x00001c0901007387 */ /* 0x0003e80000100800 */
[----:B------:R1:W-:Y:S01]  /*241d0*/  STL [R1+0x10], R10 ;  /* 0x0000100a01007387 */ /* 0x0003e20000100800 */
[----:B------:R-:W-:Y:S05]  /*241e0*/  @!P6 BRA `(.L_x_679) ;  /* 0x000000080034e947 */ /* 0x000fea0003800000 */
[----:B------:R-:W-:Y:S01]  /*241f0*/  ULDC.64 UR4, c[0x0][0x3f8] ;  /* 0x0000fe0000047ab9 */ /* 0x000fe20000000a00 */
[----:B------:R-:W-:Y:S01]  /*24200*/  IMAD.MOV.U32 R8, RZ, RZ, R20 ;  /* 0x000000ffff087224 */ /* 0x000fe200078e0014 */
[----:B------:R-:W-:-:S04]  /*24210*/  ISETP.NE.U32.AND P0, PT, RZ, UR4, PT ;  /* 0x00000004ff007c0c */ /* 0x000fc8000bf05070 */
[----:B------:R-:W-:-:S13]  /*24220*/  ISETP.NE.AND.EX P0, PT, RZ, UR5, PT, P0 ;  /* 0x00000005ff007c0c */ /* 0x000fda000bf05300 */
[----:B------:R-:W-:Y:S05]  /*24230*/  @!P0 BRA `(.L_x_680) ;  /* 0x00000000004c8947 */ /* 0x000fea0003800000 */
[----:B------:R-:W2:Y:S01]  /*24240*/  LDL R12, [R1+0x28] ;  /* 0x00002800010c7983 */ /* 0x000ea20000100800 */
[----:B------:R-:W3:Y:S01]  /*24250*/  LDC R5, c[0x0][0x41c] ;  /* 0x00010700ff057b82 */ /* 0x000ee20000000800 */
[----:B------:R-:W-:Y:S02]  /*24260*/  ULDC.64 UR6, c[0x0][0x408] ;  /* 0x0001020000067ab9 */ /* 0x000fe40000000a00 */
[----:B------:R-:W4:Y:S01]  /*24270*/  LDL R11, [R1+0x24] ;  /* 0x00002400010b7983 */ /* 0x000f220000100800 */
[----:B---3--:R-:W-:-:S13]  /*24280*/  ISETP.NE.AND P0, PT, R5, 0x1, PT ;  /* 0x000000010500780c */ /* 0x008fda0003f05270 */
[----:B------:R-:W3:Y:S02]  /*24290*/  @P0 LDC.64 R2, c[0x0][0x420] ;  /* 0x00010800ff020b82 */ /* 0x000ee40000000a00 */
[----:B---3--:R-:W-:-:S04]  /*242a0*/  @P0 IMAD.HI.U32 R4, R20, R2, RZ ;  /* 0x0000000214040227 */ /* 0x008fc800078e00ff */
[----:B------:R-:W-:Y:S01]  /*242b0*/  IMAD.MOV.U32 R2, RZ, RZ, R20 ;  /* 0x000000ffff027224 */ /* 0x000fe200078e0014 */
[----:B------:R-:W-:-:S04]  /*242c0*/  @P0 SHF.R.U32.HI R2, RZ, R3, R4 ;  /* 0x00000003ff020219 */ /* 0x000fc80000011604 */
[----:B------:R-:W-:Y:S02]  /*242d0*/  SHF.R.S32.HI R3, RZ, 0x1f, R2 ;  /* 0x0000001fff037819 */ /* 0x000fe40000011402 */
[----:B------:R-:W-:-:S05]  /*242e0*/  IADD3 R8, -R2, RZ, RZ ;  /* 0x000000ff02087210 */ /* 0x000fca0007ffe1ff */
[----:B------:R-:W-:Y:S02]  /*242f0*/  IMAD R8, R5, R8, R20 ;  /* 0x0000000805087224 */ /* 0x000fe400078e0214 */
[----:B--2---:R-:W-:-:S04]  /*24300*/  IMAD R4, R12, UR6, RZ ;  /* 0x000000060c047c24 */ /* 0x004fc8000f8e02ff */
[C---:B----4-:R-:W-:Y:S02]  /*24310*/  IMAD R4, R11.reuse, UR7, R4 ;  /* 0x000000070b047c24 */ /* 0x050fe4000f8e0204 */
[----:B------:R-:W-:-:S04]  /*24320*/  IMAD.WIDE.U32 R2, R11, UR6, R2 ;  /* 0x000000060b027c25 */ /* 0x000fc8000f8e0002 */
[----:B------:R-:W-:Y:S01]  /*24330*/  IMAD.IADD R3, R4, 0x1, R3 ;  /* 0x0000000104037824 */ /* 0x000fe200078e0203 */
[----:B------:R-:W-:-:S04]  /*24340*/  LEA R4, P0, R2, UR4, 0x2 ;  /* 0x0000000402047c11 */ /* 0x000fc8000f8010ff */
[----:B------:R-:W-:-:S05]  /*24350*/  LEA.HI.X R5, R2, UR5, R3, 0x2, P0 ;  /* 0x0000000502057c11 */ /* 0x000fca00080f1403 */
[----:B------:R2:W5:Y:S04]  /*24360*/  LDG.E R2, desc[UR54][R4.64] ;  /* 0x0000003604027981 */ /* 0x000568000c1e1900 */
.L_x_680:
[----:B--2---:R-:W2:Y:S01]  /*24370*/  S2R R4, SR_CgaCtaId ;  /* 0x0000000000047919 */ /* 0x004ea20000008800 */
[----:B------:R-:W-:Y:S01]  /*24380*/  MOV R3, 0x400 ;  /* 0x0000040000037802 */ /* 0x000fe20000000f00 */
[----:B------:R-:W-:Y:S01]  /*24390*/  BSSY B1, `(.L_x_681) ;  /* 0x0000009000017945 */ /* 0x000fe20003800000 */
[----:B------:R-:W3:Y:S02]  /*243a0*/  S2R R5, SR_TID.X ;  /* 0x0000000000057919 */ /* 0x000ee40000002100 */
[----:B--2---:R-:W-:Y:S02]  /*243b0*/  LEA R3, R4, R3, 0x18 ;  /* 0x0000000304037211 */ /* 0x004fe400078ec0ff */
[----:B---3--:R-:W-:-:S03]  /*243c0*/  LOP3.LUT R5, R5, 0x7f, RZ, 0xc0, !PT ;  /* 0x0000007f05057812 */ /* 0x008fc600078ec0ff */
[----:B------:R-:W-:Y:S01]  /*243d0*/  IMAD R4, R10, 0x8, R3 ;  /* 0x000000080a047824 */ /* 0x000fe200078e0203 */
[----:B------:R-:W-:Y:S02]  /*243e0*/  SHF.L.U32 R3, R9, 0x1f, RZ ;  /* 0x0000001f09037819 */ /* 0x000fe400000006ff */
[----:B------:R-:W-:Y:S02]  /*243f0*/  ISETP.NE.AND P2, PT, R5, RZ, PT ;  /* 0x000000ff0500720c */ /* 0x000fe40003f45270 */
[----:B------:R-:W2:Y:S02]  /*24400*/  SYNCS.PHASECHK.TRANS64.TRYWAIT P0, [R4+URZ+0x29880], R3 ;  /* 0x02988003040075a7 */ /* 0x000ea4000800017f */
[----:B--2---:R-:W-:Y:S09]  /*24410*/  @!P0 BRA `(.L_x_682) ;  /* 0x0000004400048947 */ /* 0x004ff20003800000 */
.L_x_821:
[----:B------:R-:W-:Y:S05]  /*24420*/  BSYNC B1 ;  /* 0x0000000000017941 */ /* 0x000fea0003800000 */
.L_x_681:
[----:B------:R-:W-:Y:S04]  /*24430*/  BSSY B1, `(.L_x_683) ;  /* 0x0000009000017945 */ /* 0x000fe80003800000 */
        /* <DEDUP_REMOVED lines=8> */
.L_x_684:
[----:B------:R-:W-:Y:S05]  /*244c0*/  BSYNC B1 ;  /* 0x0000000000017941 */ /* 0x000fea0003800000 */
.L_x_683:
[----:B-1----:R-:W3:Y:S04]  /*244d0*/  LDL R9, [R1+0x10] ;  /* 0x0000100001097983 */ /* 0x002ee80000100800 */
[----:B------:R-:W4:Y:S01]  /*244e0*/  LDL R5, [R1+0x2c] ;  /* 0x00002c0001057983 */ /* 0x000f220000100800 */
[----:B------:R-:W-:Y:S01]  /*244f0*/  MOV R10, 0x400 ;  /* 0x00000400000a7802 */ /* 0x000fe20000000f00 */
[----:B------:R-:W-:Y:S01]  /*24500*/  UIADD3 UR4, UP0, UR40, 0x470, URZ ;  /* 0x0000047028047890 */ /* 0x000fe2000ff1e03f */
[----:B------:R-:W-:Y:S01]  /*24510*/  MOV R12, RZ ;  /* 0x000000ff000c7202 */ /* 0x000fe20000000f00 */
[----:B------:R-:W1:Y:S01]  /*24520*/  S2R R11, SR_CgaCtaId ;  /* 0x00000000000b7919 */ /* 0x000e620000008800 */
[----:B------:R-:W-:Y:S01]  /*24530*/  PLOP3.LUT P0, PT, PT, PT, PT, 0x80, 0x0 ;  /* 0x000000000000781c */ /* 0x000fe20003f0f070 */
[----:B------:R-:W-:Y:S01]  /*24540*/  UIADD3.X UR5, URZ, UR41, URZ, UP0, !UPT ;  /* 0x000000293f057290 */ /* 0x000fe200087fe43f */
[----:B------:R-:W-:Y:S01]  /*24550*/  R2UR UR10, R12 ;  /* 0x000000000c0a72ca */ /* 0x000fe200000e0000 */
[----:B------:R-:W-:Y:S01]  /*24560*/  UMOV UR6, 0x0 ;  /* 0x0000000000067882 */ /* 0x000fe20000000000 */
[----:B------:R-:W-:Y:S01]  /*24570*/  UMOV UR7, 0x14f00000 ;  /* 0x14f0000000077882 */ /* 0x000fe20000000000 */
[----:B-1----:R-:W-:-:S05]  /*24580*/  LEA R10, R11, R10, 0x18 ;  /* 0x0000000a0b0a7211 */ /* 0x002fca00078ec0ff */
[----:B---3--:R-:W-:Y:S02]  /*24590*/  IMAD R9, R9, 0x5000, R10 ;  /* 0x0000500009097824 */ /* 0x008fe400078e020a */
[----:B----4-:R-:W-:Y:S02]  /*245a0*/  IMAD R5, R8, 0xa0, R5 ;  /* 0x000000a008057824 */ /* 0x010fe400078e0205 */
[----:B------:R-:W-:Y:S02]  /*245b0*/  VIADD R8, R9, 0xa400 ;  /* 0x0000a40009087836 */ /* 0x000fe40000000000 */
[----:B------:R-:W-:-:S07]  /*245c0*/  VIADD R9, R4, 0x29870 ;  /* 0x0002987004097836 */ /* 0x000fce0000000000 */
.L_x_685:
[----:B------:R-:W-:-:S13]  /*245d0*/  @P0 ELECT P3, URZ, PT ;  /* 0x00000000003f082f */ /* 0x000fda0003860000 */
[----:B-----5:R-:W-:Y:S02]  /*245e0*/  @P3 R2UR UR13, R2 ;  /* 0x00000000020d32ca */ /* 0x020fe400000e0000 */
        /* <DEDUP_REMOVED lines=11> */
.L_x_822:
[----:B------:R-:W-:Y:S05]  /*246a0*/  BSYNC B1 ;  /* 0x0000000000017941 */ /* 0x000fea0003800000 */
.L_x_686:
[----:B------:R-:W-:Y:S01]  /*246b0*/  BSSY B1, `(.L_x_688) ;  /* 0x000000b000017945 */ /* 0x000fe20003800000 */
[----:B------:R-:W-:Y:S01]  /*246c0*/  IMAD.MOV.U32 R10, RZ, RZ, 0x0 ;  /* 0x00000000ff0a7424 */ /* 0x000fe200078e00ff */
[----:B------:R-:W-:Y:S02]  /*246d0*/  MOV R11, 0x14f00000 ;  /* 0x14f00000000b7802 */ /* 0x000fe40000000f00 */
        /* <DEDUP_REMOVED lines=8> */
.L_x_689:
[----:B------:R-:W-:Y:S05]  /*24760*/  BSYNC B1 ;  /* 0x0000000000017941 */ /* 0x000fea0003800000 */
.L_x_688:
[----:B-12---:R-:W2:Y:S01]  /*24770*/  LDL R3, [R1+0x10] ;  /* 0x0000100001037983 */ /* 0x006ea20000100800 */
[----:B------:R-:W-:Y:S01]  /*24780*/  MOV R8, 0x400 ;  /* 0x0000040000087802 */ /* 0x000fe20000000f00 */
[----:B------:R-:W-:Y:S01]  /*24790*/  UIADD3 UR4, UP0, UR40, 0x370, URZ ;  /* 0x0000037028047890 */ /* 0x000fe2000ff1e03f */
[----:B------:R-:W-:Y:S01]  /*247a0*/  R2UR UR10, R12 ;  /* 0x000000000c0a72ca */ /* 0x000fe200000e0000 */
[----:B------:R-:W1:Y:S01]  /*247b0*/  S2R R9, SR_CgaCtaId ;  /* 0x0000000000097919 */ /* 0x000e620000008800 */
[----:B------:R-:W-:Y:S01]  /*247c0*/  R2UR UR6, R10 ;  /* 0x000000000a0672ca */ /* 0x000fe200000e0000 */
[----:B------:R-:W-:Y:S01]  /*247d0*/  VIADD R4, R4, 0x29830 ;  /* 0x0002983004047836 */ /* 0x000fe20000000000 */
[----:B------:R-:W-:Y:S01]  /*247e0*/  R2UR UR7, R11 ;  /* 0x000000000b0772ca */ /* 0x000fe200000e0000 */
[----:B------:R-:W-:Y:S01]  /*247f0*/  UIADD3.X UR5, URZ, UR41, URZ, UP0, !UPT ;  /* 0x000000293f057290 */ /* 0x000fe200087fe43f */
[----:B------:R-:W-:Y:S02]  /*24800*/  PLOP3.LUT P0, PT, PT, PT, PT, 0x80, 0x0 ;  /* 0x000000000000781c */ /* 0x000fe40003f0f070 */
[----:B-1----:R-:W-:-:S05]  /*24810*/  LEA R8, R9, R8, 0x18 ;  /* 0x0000000809087211 */ /* 0x002fca00078ec0ff */
[----:B--2---:R-:W-:-:S04]  /*24820*/  IMAD R3, R3, 0x7800, R8 ;  /* 0x0000780003037824 */ /* 0x004fc800078e0208 */
[----:B------:R-:W-:-:S07]  /*24830*/  VIADD R8, R3, 0x1a400 ;  /* 0x0001a40003087836 */ /* 0x000fce0000000000 */
.L_x_690:
        /* <DEDUP_REMOVED lines=10> */
[----:B------:R-:W-:Y:S01]  /*248e0*/  R2UR UR6, R10 ;  /* 0x000000000a0672ca */ /* 0x000fe200000e0000 */
[----:B------:R-:W-:Y:S01]  /*248f0*/  UMOV UR10, 0x40 ;  /* 0x00000040000a7882 */ /* 0x000fe20000000000 */
[----:B------:R-:W-:Y:S02]  /*24900*/  R2UR UR7, R11 ;  /* 0x000000000b0772ca */ /* 0x000fe400000e0000 */
[----:B------:R-:W-:Y:S02]  /*24910*/  PLOP3.LUT P0, PT, PT, PT, PT, 0x80, 0x0 ;  /* 0x000000000000781c */ /* 0x000fe40003f0f070 */
[----:B------:R-:W-:-:S11]  /*24920*/  IADD3 R8, R3, 0x1cc00, RZ ;  /* 0x0001cc0003087810 */ /* 0x000fd60007ffe0ff */
.L_x_691:
        /* <DEDUP_REMOVED lines=11> */
[----:B------:R-:W-:Y:S01]  /*249e0*/  VIADD R3, R3, 0x1f400 ;  /* 0x0001f40003037836 */ /* 0x000fe20000000000 */
[----:B------:R-:W-:Y:S01]  /*249f0*/  R2UR UR7, R11 ;  /* 0x000000000b0772ca */ /* 0x000fe200000e0000 */
[----:B------:R-:W-:Y:S01]  /*24a00*/  UMOV UR10, 0x80 ;  /* 0x00000080000a7882 */ /* 0x000fe20000000000 */
[----:B------:R-:W-:-:S13]  /*24a10*/  PLOP3.LUT P0, PT, PT, PT, PT, 0x80, 0x0 ;  /* 0x000000000000781c */ /* 0x000fda0003f0f070 */
.L_x_692:
        /* <DEDUP_REMOVED lines=9> */
[----:B--2---:R-:W-:Y:S05]  /*24ab0*/  @P0 BRA.U.ANY `(.L_x_692) ;  /* 0xfffffffd00d80947 */ /* 0x004fea000393ffff */
.L_x_679:
[----:B------:R-:W-:Y:S05]  /*24ac0*/  BSYNC B0 ;  /* 0x0000000000007941 */ /* 0x000fea0003800000 */
.L_x_678:
[----:B------:R-:W-:-:S06]  /*24ad0*/  UISETP.NE.AND UP0, UPT, UR37, 0x3, UPT ;  /* 0x000000032500788c */ /* 0x000fcc000bf05270 */
[----:B------:R-:W-:-:S13]  /*24ae0*/  PLOP3.LUT P0, PT, PT, PT, UP0, 0x80, 0x0 ;  /* 0x000000000000781c */ /* 0x000fda0003f0f008 */
[----:B------:R-:W-:Y:S05]  /*24af0*/  @!P0 BRA `(.L_x_693) ;  /* 0x0000000000048947 */ /* 0x000fea0003800000 */
[----:B------:R-:W-:Y:S01]  /*24b00*/  BPT.TRAP 0x1 ;  /* 0x000000040000795c */ /* 0x000fe20000300000 */
.L_x_693:
[----:B------:R-:W2:Y:S01]  /*24b10*/  S2R R5, SR_CgaCtaId ;  /* 0x0000000000057919 */ /* 0x000ea20000008800 */
[----:B------:R-:W-:Y:S01]  /*24b20*/  IMAD.U32 R3, RZ, RZ, UR39 ;  /* 0x00000027ff037e24 */ /* 0x000fe2000f8e00ff */
[----:B------:R-:W-:Y:S01]  /*24b30*/  MOV R4, 0x400 ;  /* 0x0000040000047802 */ /* 0x000fe20000000f00 */
[----:B------:R-:W-:Y:S03]  /*24b40*/  BSSY B0, `(.L_x_694) ;  /* 0x0000009000007945 */ /* 0x000fe60003800000 */
[----:B------:R-:W-:Y:S02]  /*24b50*/  ISETP.NE.AND P0, PT, R3, 0x3, PT ;  /* 0x000000030300780c */ /* 0x000fe40003f05270 */
[----:B------:R-:W-:-:S04]  /*24b60*/  LOP3.LUT R3, R7, 0x1, RZ, 0x3c, !PT ;  /* 0x0000000107037812 */ /* 0x000fc800078e3cff */
[----:B------:R-:W-:Y:S02]  /*24b70*/  SHF.L.U32 R3, R3, 0x1f, RZ ;  /* 0x0000001f03037819 */ /* 0x000fe400000006ff */
[----:B--2---:R-:W-:-:S05]  /*24b80*/  LEA R4, R5, R4, 0x18 ;  /* 0x0000000405047211 */ /* 0x004fca00078ec0ff */
[----:B------:R-:W-:-:S04]  /*24b90*/  IMAD R4, R6, 0x8, R4 ;  /* 0x0000000806047824 */ /* 0x000fc800078e0204 */
[----:B------:R-:W2:Y:S01]  /*24ba0*/  SYNCS.PHASECHK.TRANS64.TRYWAIT P2, [R4+URZ+0x29870], R3 ;  /* 0x02987003040075a7 */ /* 0x000ea2000804017f */
[----:B------:R3:W-:Y:S02]  /*24bb0*/  STL [R1+0x4], R4 ;  /* 0x0000040401007387 */ /* 0x0007e40000100800 */
[----:B--23--:R-:W-:Y:S05]  /*24bc0*/  @!P2 BRA `(.L_x_695) ;  /* 0x0000003c0040a947 */ /* 0x00cfea0003800000 */
.L_x_823:
[----:B------:R-:W-:Y:S05]  /*24bd0*/  BSYNC B0 ;  /* 0x0000000000007941 */ /* 0x000fea0003800000 */
.L_x_694:
[----:B------:R-:W-:Y:S05]  /*24be0*/  @!P0 BRA `(.L_x_696) ;  /* 0x0000000000048947 */ /* 0x000fea0003800000 */
[----:B------:R-:W-:Y:S01]  /*24bf0*/  BPT.TRAP 0x1 ;  /* 0x000000040000795c */ /* 0x000fe20000300000 */
.L_x_696:
[----:B--2---:R-:W2:Y:S01]  /*24c00*/  LDL R4, [R1+0x4] ;  /* 0x0000040001047983 */ /* 0x004ea20000100800 */
[----:B------:R-:W-:Y:S01]  /*24c10*/  SHF.L.U32 R3, R7, 0x1f, RZ ;  /* 0x0000001f07037819 */ /* 0x000fe200000006ff */
[----:B------:R-:W-:-:S03]  /*24c20*/  IMAD R12, R6, 0x5000, RZ ;  /* 0x00005000060c7824 */ /* 0x000fc600078e02ff */
[----:B--2---:R-:W2:Y:S02]  /*24c30*/  SYNCS.PHASECHK.TRANS64.TRYWAIT P2, [R4+URZ+0x29860], R3 ;  /* 0x02986003040075a7 */ /* 0x004ea4000804017f */
[----:B--2---:R-:W-:Y:S05]  /*24c40*/  @!P2 BRA `(.L_x_697) ;  /* 0x0000003c0038a947 */ /* 0x004fea0003800000 */
.L_x_824:
[----:B--2---:R-:W2:Y:S04]  /*24c50*/  LDL R4, [R1+0x34] ;  /* 0x0000340001047983 */ /* 0x004ea80000100800 */
[----:B------:R-:W3:Y:S04]  /*24c60*/  LDL R16, [R1+0x38] ;  /* 0x0000380001107983 */ /* 0x000ee80000100800 */
[----:B------:R-:W4:Y:S01]  /*24c70*/  LDL R15, [R1+0x30] ;  /* 0x00003000010f7983 */ /* 0x000f220000100800 */
[----:B------:R-:W-:Y:S01]  /*24c80*/  MOV R13, 0x400 ;  /* 0x00000400000d7802 */ /* 0x000fe20000000f00 */
[----:B------:R-:W-:Y:S05]  /*24c90*/  WARPSYNC.ALL ;  /* 0x0000000000007948 */ /* 0x000fea0003800000 */
[----:B------:R-:W5:Y:S02]  /*24ca0*/  S2R R14, SR_CgaCtaId ;  /* 0x00000000000e7919 */ /* 0x000f640000008800 */
[----:B-----5:R-:W-:-:S02]  /*24cb0*/  LEA R13, R14, R13, 0x18 ;  /* 0x0000000d0e0d7211 */ /* 0x020fc400078ec0ff */
[----:B--2---:R-:W-:-:S04]  /*24cc0*/  LOP3.LUT R3, R12, R4, RZ, 0xfc, !PT ;  /* 0x000000040c037212 */ /* 0x004fc800078efcff */
[----:B------:R-:W-:Y:S02]  /*24cd0*/  IADD3 R3, R13, R3, RZ ;  /* 0x000000030d037210 */ /* 0x000fe40007ffe0ff */
[----:B----4-:R-:W-:-:S03]  /*24ce0*/  LOP3.LUT R12, R12, R15, RZ, 0xfc, !PT ;  /* 0x0000000f0c0c7212 */ /* 0x010fc600078efcff */
[----:B------:R-:W2:Y:S01]  /*24cf0*/  LDSM.16.MT88.4 R4, [R3+0xa400] ;  /* 0x00a400000304783b */ /* 0x000ea20000004200 */
[----:B---3--:R-:W-:Y:S02]  /*24d00*/  IMAD.IADD R21, R16, 0x1, R3 ;  /* 0x0000000110157824 */ /* 0x008fe400078e0203 */
[----:B------:R-:W-:Y:S01]  /*24d10*/  IMAD.IADD R13, R13, 0x1, R12 ;  /* 0x000000010d0d7824 */ /* 0x000fe200078e020c */
[C-C-:B--2---:R-:W-:Y:S02]  /*24d20*/  PRMT R8, R4.reuse, 0x6420, R5.reuse ;  /* 0x0000642004087816 */ /* 0x144fe40000000005 */
[----:B-1----:R-:W-:Y:S02]  /*24d30*/  PRMT R9, R4, 0x7531, R5 ;  /* 0x0000753104097816 */ /* 0x002fe40000000005 */
[C-C-:B------:R-:W-:Y:S02]  /*24d40*/  PRMT R10, R6.reuse, 0x6420, R7.reuse ;  /* 0x00006420060a7816 */ /* 0x140fe40000000007 */
[----:B------:R-:W-:-:S02]  /*24d50*/  PRMT R11, R6, 0x7531, R7 ;  /* 0x00007531060b7816 */ /* 0x000fc40000000007 */
[----:B------:R-:W1:Y:S04]  /*24d60*/  LDSM.16.MT88.4 R4, [R21+0xa400] ;  /* 0x00a400001504783b */ /* 0x000e680000004200 */
[----:B------:R1:W-:Y:S02]  /*24d70*/  STSM.16.M88.4 [R13+0x400], R8 ;  /* 0x000400080d007844 */ /* 0x0003e40000000200 */
[C-C-:B-1----:R-:W-:Y:S02]  /*24d80*/  PRMT R8, R4.reuse, 0x6420, R5.reuse ;  /* 0x0000642004087816 */ /* 0x142fe40000000005 */
[----:B------:R-:W-:Y:S02]  /*24d90*/  PRMT R9, R4, 0x7531, R5 ;  /* 0x0000753104097816 */ /* 0x000fe40000000005 */
[----:B------:R-:W-:-:S02]  /*24da0*/  PRMT R10, R6, 0x6420, R7 ;  /* 0x00006420060a7816 */ /* 0x000fc40000000007 */
[----:B------:R-:W-:-:S05]  /*24db0*/  PRMT R11, R6, 0x7531, R7 ;  /* 0x00007531060b7816 */ /* 0x000fca0000000007 */
[----:B------:R-:W-:Y:S04]  /*24dc0*/  STSM.16.M88.4 [R13+0xc00], R8 ;  /* 0x000c00080d007844 */ /* 0x000fe80000000200 */
[----:B------:R-:W1:Y:S02]  /*24dd0*/  LDSM.16.MT88.4 R4, [R3+0xb400] ;  /* 0x00b400000304783b */ /* 0x000e640000004200 */
[C-C-:B-1----:R-:W-:Y:S02]  /*24de0*/  PRMT R16, R4.reuse, 0x6420, R5.reuse ;  /* 0x0000642004107816 */ /* 0x142fe40000000005 */
[----:B0-----:R-:W-:Y:S02]  /*24df0*/  PRMT R17, R4, 0x7531, R5 ;  /* 0x0000753104117816 */ /* 0x001fe40000000005 */
[----:B------:R-:W-:-:S02]  /*24e00*/  PRMT R18, R6, 0x6420, R7 ;  /* 0x0000642006127816 */ /* 0x000fc40000000007 */
[----:B------:R-:W-:Y:S02]  /*24e10*/  PRMT R19, R6, 0x7531, R7 ;  /* 0x0000753106137816 */ /* 0x000fe40000000007 */
[----:B------:R-:W0:Y:S04]  /*24e20*/  LDSM.16.MT88.4 R4, [R21+0xb400] ;  /* 0x00b400001504783b */ /* 0x000e280000004200 */
[----:B------:R1:W-:Y:S02]  /*24e30*/  STSM.16.M88.4 [R13+0x1400], R16 ;  /* 0x001400100d007844 */ /* 0x0003e40000000200 */
[----:B-1----:R-:W-:Y:S01]  /*24e40*/  IMAD.MOV.U32 R19, RZ, RZ, R13 ;  /* 0x000000ffff137224 */ /* 0x002fe200078e000d */
[C-C-:B0-----:R-:W-:Y:S02]  /*24e50*/  PRMT R8, R4.reuse, 0x6420, R5.reuse ;  /* 0x0000642004087816 */ /* 0x141fe40000000005 */
[----:B------:R-:W-:-:S02]  /*24e60*/  PRMT R9, R4, 0x7531, R5 ;  /* 0x0000753104097816 */ /* 0x000fc40000000005 */
[C-C-:B------:R-:W-:Y:S02]  /*24e70*/  PRMT R10, R6.reuse, 0x6420, R7.reuse ;  /* 0x00006420060a7816 */ /* 0x140fe40000000007 */
[----:B------:R-:W-:-:S05]  /*24e80*/  PRMT R11, R6, 0x7531, R7 ;  /* 0x00007531060b7816 */ /* 0x000fca0000000007 */
[----:B------:R-:W-:Y:S04]  /*24e90*/  STSM.16.M88.4 [R19+0x1c00], R8 ;  /* 0x001c000813007844 */ /* 0x000fe80000000200 */
[----:B------:R-:W0:Y:S02]  /*24ea0*/  LDSM.16.MT88.4 R4, [R3+0xc400] ;  /* 0x00c400000304783b */ /* 0x000e240000004200 */
[C-C-:B0-----:R-:W-:Y:S02]  /*24eb0*/  PRMT R12, R4.reuse, 0x6420, R5.reuse ;  /* 0x00006420040c7816 */ /* 0x141fe40000000005 */
[----:B------:R-:W-:Y:S02]  /*24ec0*/  PRMT R13, R4, 0x7531, R5 ;  /* 0x00007531040d7816 */ /* 0x000fe40000000005 */
[----:B------:R-:W-:-:S02]  /*24ed0*/  PRMT R14, R6, 0x6420, R7 ;  /* 0x00006420060e7816 */ /* 0x000fc40000000007 */
[----:B------:R-:W-:Y:S02]  /*24ee0*/  PRMT R15, R6, 0x7531, R7 ;  /* 0x00007531060f7816 */ /* 0x000fe40000000007 */
[----:B------:R-:W0:Y:S04]  /*24ef0*/  LDSM.16.MT88.4 R4, [R21+0xc400] ;  /* 0x00c400001504783b */ /* 0x000e280000004200 */
[----:B------:R1:W-:Y:S02]  /*24f00*/  STSM.16.M88.4 [R19+0x2400], R12 ;  /* 0x0024000c13007844 */ /* 0x0003e40000000200 */
[----:B-1----:R-:W-:Y:S02]  /*24f10*/  MOV R15, R19 ;  /* 0x00000013000f7202 */ /* 0x002fe40000000f00 */
[----:B0-----:R-:W-:-:S02]  /*24f20*/  PRMT R8, R4, 0x6420, R5 ;  /* 0x0000642004087816 */ /* 0x001fc40000000005 */
[----:B------:R-:W-:Y:S02]  /*24f30*/  PRMT R9, R4, 0x7531, R5 ;  /* 0x0000753104097816 */ /* 0x000fe40000000005 */
        /* <DEDUP_REMOVED lines=22> */
[----:B------:R1:W-:Y:S01]  /*250a0*/  STSM.16.M88.4 [R19+0x4400], R12 ;  /* 0x0044000c13007844 */ /* 0x0003e20000000200 */
[C-C-:B0-----:R-:W-:Y:S02]  /*250b0*/  PRMT R8, R4.reuse, 0x6420, R5.reuse ;  /* 0x0000642004087816 */ /* 0x141fe40000000005 */
        /* <DEDUP_REMOVED lines=9> */
[----:B0-----:R-:W0:Y:S01]  /*25150*/  FENCE.VIEW.ASYNC.S ;  /* 0x00000000000073c6 */ /* 0x001e220000000000 */
[----:B------:R-:W-:Y:S05]  /*25160*/  @!P0 BRA `(.L_x_698) ;  /* 0x0000000000048947 */ /* 0x000fea0003800000 */
[----:B------:R-:W-:Y:S01]  /*25170*/  BPT.TRAP 0x1 ;  /* 0x000000040000795c */ /* 0x000fe20000300000 */
.L_x_698:
[----:B------:R-:W0:Y:S01]  /*25180*/  LDL.LU R3, [R1+0x4] ;  /* 0x0000040001037983 */ /* 0x000e220000300800 */
[C---:B------:R-:W-:Y:S01]  /*25190*/  ISETP.GT.AND P0, PT, R20.reuse, RZ, PT ;  /* 0x000000ff1400720c */ /* 0x040fe20003f04270 */
[----:B------:R-:W-:Y:S02]  /*251a0*/  VIADD R20, R20, 0xffffffff ;  /* 0xffffffff14147836 */ /* 0x000fe40000000000 */
[----:B------:R2:W5:Y:S04]  /*251b0*/  LDL R6, [R1+0x10] ;  /* 0x0000100001067983 */ /* 0x0005680000100800 */
[----:B------:R2:W5:Y:S01]  /*251c0*/  LDL R7, [R1+0x1c] ;  /* 0x00001c0001077983 */ /* 0x0005620000100800 */
[----:B0-----:R0:W-:Y:S02]  /*251d0*/  SYNCS.ARRIVE.TRANS64.A1T0 RZ, [R3+URZ+0x29850], RZ ;  /* 0x029850ff03ff79a7 */ /* 0x0011e4000810003f */
[----:B0-----:R-:W-:-:S05]  /*251e0*/  @!P1 VIADD R3, R3, 0x29880 ;  /* 0x0002988003039836 */ /* 0x001fca0000000000 */
[----:B------:R-:W-:Y:S01]  /*251f0*/  @!P1 PRMT R3, RZ, 0x654, R3 ;  /* 0x00000654ff039816 */ /* 0x000fe20000000003 */
[----:B------:R-:W-:Y:S06]  /*25200*/  BAR.SYNC.DEFER_BLOCKING 0x2, 0x80 ;  /* 0x0082000000007b1d */ /* 0x000fec0000010000 */
[----:B------:R2:W-:Y:S01]  /*25210*/  @!P1 SYNCS.ARRIVE.TRANS64.RED.A1T0 RZ, [R3+URZ], RZ ;  /* 0x000000ff03ff99a7 */ /* 0x0005e2000810043f */
[----:B------:R-:W-:Y:S05]  /*25220*/  @P0 BRA `(.L_x_699) ;  /* 0xffffffec00c80947 */ /* 0x000fea000383ffff */
.L_x_677:
[----:B------:R-:W-:Y:S04]  /*25230*/  BSSY B0, `(.L_x_700) ;  /* 0x000000f000007945 */ /* 0x000fe80003800000 */
[----:B------:R-:W-:Y:S05]  /*25240*/  @P1 BRA `(.L_x_701) ;  /* 0x0000000000341947 */ /* 0x000fea0003800000 */
[----:B------:R-:W3:Y:S01]  /*25250*/  S2R R5, SR_LANEID ;  /* 0x0000000000057919 */ /* 0x000ee20000000000 */
[----:B------:R-:W-:Y:S01]  /*25260*/  VOTEU.ANY UR4, UPT, PT ;  /* 0x0000000000047886 */ /* 0x000fe200038e0100 */
[----:B-12---:R-:W1:Y:S01]  /*25270*/  LDC.64 R2, c[0x0][0xc38] ;  /* 0x00030e00ff027b82 */ /* 0x006e620000000a00 */
[----:B------:R-:W3:Y:S02]  /*25280*/  FLO.U32 R0, UR4 ;  /* 0x0000000400007d00 */ /* 0x000ee400080e0000 */
[----:B---3--:R-:W-:-:S06]  /*25290*/  ISETP.EQ.U32.AND P0, PT, R0, R5, PT ;  /* 0x000000050000720c */ /* 0x008fcc0003f02070 */
[----:B------:R-:W1:Y:S07]  /*252a0*/  POPC R5, UR4 ;  /* 0x0000000400057d09 */ /* 0x000e6e0008000000 */
[----:B-1----:R-:W2:Y:S01]  /*252b0*/  @P0 ATOMG.E.ADD.STRONG.GPU PT, R3, desc[UR54][R2.64], R5 ;  /* 0x00000005020309a8 */ /* 0x002ea200081ee1f6 */
[----:B------:R-:W1:Y:S02]  /*252c0*/  S2R R4, SR_LTMASK ;  /* 0x0000000000047919 */ /* 0x000e640000003900 */
[----:B-1----:R-:W-:-:S04]  /*252d0*/  LOP3.LUT R4, R4, UR4, RZ, 0xc0, !PT ;  /* 0x0000000404047c12 */ /* 0x002fc8000f8ec0ff */
[----:B-----5:R-:W1:Y:S01]  /*252e0*/  POPC R7, R4 ;  /* 0x0000000400077309 */ /* 0x020e620000000000 */
[----:B--2---:R-:W1:Y:S02]  /*252f0*/  SHFL.IDX PT, R0, R3, R0, 0x1f ;  /* 0x00001f0003007589 */ /* 0x004e6400000e0000 */
[----:B-1----:R-:W-:-:S05]  /*25300*/  IADD3 R0, R0, UR38, R7 ;  /* 0x0000002600007c10 */ /* 0x002fca000fffe007 */
[----:B------:R3:W-:Y:S02]  /*25310*/  STL [R1], R0 ;  /* 0x0000000001007387 */ /* 0x0007e40000100800 */
.L_x_701:
[----:B------:R-:W-:Y:S05]  /*25320*/  BSYNC B0 ;  /* 0x0000000000007941 */ /* 0x000fea0003800000 */
.L_x_700:
[----:B------:R-:W-:-:S06]  /*25330*/  UISETP.NE.AND UP0, UPT, UR37, 0x3, UPT ;  /* 0x000000032500788c */ /* 0x000fcc000bf05270 */
[----:B------:R-:W-:-:S13]  /*25340*/  PLOP3.LUT P0, PT, PT, PT, UP0, 0x80, 0x0 ;  /* 0x000000000000781c */ /* 0x000fda0003f0f008 */
[----:B------:R-:W-:Y:S05]  /*25350*/  @!P0 BRA `(.L_x_702) ;  /* 0x0000000000048947 */ /* 0x000fea0003800000 */
[----:B------:R-:W-:Y:S01]  /*25360*/  BPT.TRAP 0x1 ;  /* 0x000000040000795c */ /* 0x000fe20000300000 */
.L_x_702:
[----:B-12---:R-:W2:Y:S04]  /*25370*/  LDL R3, [R1+0x1c] ;  /* 0x00001c0001037983 */ /* 0x006ea80000100800 */
[----:B---3--:R-:W3:Y:S01]  /*25380*/  LDL R0, [R1+0x10] ;  /* 0x0000100001007983 */ /* 0x008ee20000100800 */
[----:B------:R-:W1:Y:S01]  /*25390*/  S2R R4, SR_CgaCtaId ;  /* 0x0000000000047919 */ /* 0x000e620000008800 */
[----:B------:R-:W-:-:S04]  /*253a0*/  MOV R2, 0x400 ;  /* 0x0000040000027802 */ /* 0x000fc80000000f00 */
[----:B-1----:R-:W-:Y:S01]  /*253b0*/  LEA R2, R4, R2, 0x18 ;  /* 0x0000000204027211 */ /* 0x002fe200078ec0ff */
[----:B------:R-:W-:Y:S01]  /*253c0*/  BSSY B0, `(.L_x_703) ;  /* 0x0000008000007945 */ /* 0x000fe20003800000 */
[----:B--2---:R-:W-:-:S04]  /*253d0*/  LOP3.LUT R3, R3, 0x1, RZ, 0x3c, !PT ;  /* 0x0000000103037812 */ /* 0x004fc800078e3cff */
[----:B------:R-:W-:Y:S02]  /*253e0*/  SHF.L.U32 R3, R3, 0x1f, RZ ;  /* 0x0000001f03037819 */ /* 0x000fe400000006ff */
[----:B---3--:R-:W-:-:S04]  /*253f0*/  LEA R20, R0, R2, 0x3 ;  /* 0x0000000200147211 */ /* 0x008fc800078e18ff */
[----:B------:R-:W1:Y:S01]  /*25400*/  SYNCS.PHASECHK.TRANS64.TRYWAIT P0, [R20+URZ+0x29870], R3 ;  /* 0x02987003140075a7 */ /* 0x000e62000800017f */
[----:B------:R-:W-:-:S05]  /*25410*/  IMAD.U32 R0, RZ, RZ, UR39 ;  /* 0x00000027ff007e24 */ /* 0x000fca000f8e00ff */
[----:B------:R-:W-:Y:S01]  /*25420*/  ISETP.NE.AND P2, PT, R0, 0x3, PT ;  /* 0x000000030000780c */ /* 0x000fe20003f45270 */
[----:B-1----:R-:W-:-:S12]  /*25430*/  @!P0 BRA `(.L_x_704) ;  /* 0x0000003400548947 */ /* 0x002fd80003800000 */
.L_x_825:
[----:B------:R-:W-:Y:S05]  /*25440*/  BSYNC B0 ;  /* 0x0000000000007941 */ /* 0x000fea0003800000 */
.L_x_703:
[----:B------:R-:W-:Y:S05]  /*25450*/  @!P2 BRA `(.L_x_705) ;  /* 0x000000000004a947 */ /* 0x000fea0003800000 */
[----:B------:R-:W-:Y:S01]  /*25460*/  BPT.TRAP 0x1 ;  /* 0x000000040000795c */ /* 0x000fe20000300000 */
.L_x_705:
[----:B------:R-:W1:Y:S02]  /*25470*/  LDL R0, [R1+0x1c] ;  /* 0x00001c0001007983 */ /* 0x000e640000100800 */
[----:B-1----:R-:W-:-:S04]  /*25480*/  SHF.L.U32 R3, R0, 0x1f, RZ ;  /* 0x0000001f00037819 */ /* 0x002fc800000006ff */
[----:B------:R-:W1:Y:S02]  /*25490*/  SYNCS.PHASECHK.TRANS64.TRYWAIT P0, [R20+URZ+0x29860], R3 ;  /* 0x02986003140075a7 */ /* 0x000e64000800017f */
[----:B-1----:R-:W-:Y:S05]  /*254a0*/  @!P0 BRA `(.L_x_706) ;  /* 0x00000034004c8947 */ /* 0x002fea0003800000 */
.L_x_826:
[----:B------:R-:W2:Y:S04]  /*254b0*/  LDL R0, [R1+0x10] ;  /* 0x0000100001007983 */ /* 0x000ea80000100800 */
[----:B------:R-:W3:Y:S04]  /*254c0*/  LDL R2, [R1+0x34] ;  /* 0x0000340001027983 */ /* 0x000ee80000100800 */
[----:B------:R-:W4:Y:S01]  /*254d0*/  LDL R10, [R1+0x30] ;  /* 0x00003000010a7983 */ /* 0x000f220000100800 */
[----:B------:R-:W-:-:S03]  /*254e0*/  MOV R8, 0x400 ;  /* 0x0000040000087802 */ /* 0x000fc60000000f00 */
[----:B------:R-:W1:Y:S01]  /*254f0*/  LDL R12, [R1+0x38] ;  /* 0x00003800010c7983 */ /* 0x000e620000100800 */
[----:B------:R-:W0:Y:S01]  /*25500*/  S2R R9, SR_CgaCtaId ;  /* 0x0000000000097919 */ /* 0x000e220000008800 */
[----:B------:R-:W-:Y:S05]  /*25510*/  WARPSYNC.ALL ;  /* 0x0000000000007948 */ /* 0x000fea0003800000 */
[----:B0-----:R-:W-:Y:S01]  /*25520*/  LEA R8, R9, R8, 0x18 ;  /* 0x0000000809087211 */ /* 0x001fe200078ec0ff */
[----:B--2---:R-:W-:-:S05]  /*25530*/  IMAD R0, R0, 0x5000, RZ ;  /* 0x0000500000007824 */ /* 0x004fca00078e02ff */
[----:B---3--:R-:W-:-:S05]  /*25540*/  LOP3.LUT R2, R0, R2, RZ, 0xfc, !PT ;  /* 0x0000000200027212 */ /* 0x008fca00078efcff */
[----:B------:R-:W-:-:S05]  /*25550*/  IMAD.IADD R2, R8, 0x1, R2 ;  /* 0x0000000108027824 */ /* 0x000fca00078e0202 */
[----:B-----5:R-:W0:Y:S01]  /*25560*/  LDSM.16.MT88.4 R4, [R2+0xa400] ;  /* 0x00a400000204783b */ /* 0x020e220000004200 */
[----:B----4-:R-:W-:Y:S02]  /*25570*/  LOP3.LUT R0, R0, R10, RZ, 0xfc, !PT ;  /* 0x0000000a00007212 */ /* 0x010fe400078efcff */
[----:B-1----:R-:W-:-:S03]  /*25580*/  IADD3 R3, R12, R2, RZ ;  /* 0x000000020c037210 */ /* 0x002fc60007ffe0ff */
[----:B------:R-:W-:Y:S01]  /*25590*/  IMAD.IADD R0, R8, 0x1, R0 ;  /* 0x0000000108007824 */ /* 0x000fe200078e0200 */
[C-C-:B0-----:R-:W-:Y:S02]  /*255a0*/  PRMT R8, R4.reuse, 0x6420, R5.reuse ;  /* 0x0000642004087816 */ /* 0x141fe40000000005 */
[----:B------:R-:W-:Y:S02]  /*255b0*/  PRMT R9, R4, 0x7531, R5 ;  /* 0x0000753104097816 */ /* 0x000fe40000000005 */
[C-C-:B------:R-:W-:Y:S02]  /*255c0*/  PRMT R10, R6.reuse, 0x6420, R7.reuse ;  /* 0x00006420060a7816 */ /* 0x140fe40000000007 */
[----:B------:R-:W-:Y:S02]  /*255d0*/  PRMT R11, R6, 0x7531, R7 ;  /* 0x00007531060b7816 */ /* 0x000fe40000000007 */
[----:B------:R-:W0:Y:S04]  /*255e0*/  LDSM.16.MT88.4 R4, [R3+0xa400] ;  /* 0x00a400000304783b */ /* 0x000e280000004200 */
[----:B------:R0:W-:Y:S02]  /*255f0*/  STSM.16.M88.4 [R0+0x400], R8 ;  /* 0x0004000800007844 */ /* 0x0001e40000000200 */
        /* <DEDUP_REMOVED lines=11> */
[----:B------:R-:W-:Y:S01]  /*256b0*/  STSM.16.M88.4 [R0+0x1400], R16 ;  /* 0x0014001000007844 */ /* 0x000fe20000000200 */
[C-C-:B0-----:R-:W-:Y:S02]  /*256c0*/  PRMT R8, R4.reuse, 0x6420, R5.reuse ;  /* 0x0000642004087816 */ /* 0x141fe40000000005 */
[----:B------:R-:W-:Y:S02]  /*256d0*/  PRMT R9, R4, 0x7531, R5 ;  /* 0x0000753104097816 */ /* 0x000fe40000000005 */
[----:B------:R-:W-:-:S02]  /*256e0*/  PRMT R10, R6, 0x6420, R7 ;  /* 0x00006420060a7816 */ /* 0x000fc40000000007 */
        /* <DEDUP_REMOVED lines=46> */
.L_x_707:
[----:B------:R-:W2:Y:S01]  /*259d0*/  LDL.LU R2, [R1+0x10] ;  /* 0x0000100001027983 */ /* 0x000ea20000300800 */
[----:B0-----:R-:W-:Y:S03]  /*259e0*/  SYNCS.ARRIVE.TRANS64.A1T0 RZ, [R20+URZ+0x29850], RZ ;  /* 0x029850ff14ff79a7 */ /* 0x001fe6000810003f */
[----:B------:R-:W3:Y:S01]  /*259f0*/  LDL.LU R3, [R1+0x1c] ;  /* 0x00001c0001037983 */ /* 0x000ee20000300800 */
[----:B-1----:R-:W-:-:S05]  /*25a00*/  @!P1 VIADD R0, R20, 0x29880 ;  /* 0x0002988014009836 */ /* 0x002fca0000000000 */
[----:B------:R-:W-:Y:S01]  /*25a10*/  @!P1 PRMT R0, RZ, 0x654, R0 ;  /* 0x00000654ff009816 */ /* 0x000fe20000000000 */
[----:B------:R-:W-:Y:S06]  /*25a20*/  BAR.SYNC.DEFER_BLOCKING 0x2, 0x80 ;  /* 0x0082000000007b1d */ /* 0x000fec0000010000 */
[----:B------:R2:W-:Y:S02]  /*25a30*/  @!P1 SYNCS.ARRIVE.TRANS64.RED.A1T0 RZ, [R0+URZ], RZ ;  /* 0x000000ff00ff99a7 */ /* 0x0005e4000810043f */
[----:B--2---:R-:W-:-:S05]  /*25a40*/  VIADD R0, R2, 0x1 ;  /* 0x0000000102007836 */ /* 0x004fca0000000000 */
[----:B------:R-:W-:-:S04]  /*25a50*/  ISETP.NE.AND P0, PT, R0, 0x2, PT ;  /* 0x000000020000780c */ /* 0x000fc80003f05270 */
[----:B------:R-:W-:Y:S02]  /*25a60*/  SEL R2, RZ, 0x1, P0 ;  /* 0x00000001ff027807 */ /* 0x000fe40000000000 */
[----:B------:R-:W-:Y:S02]  /*25a70*/  SEL R0, R0, RZ, P0 ;  /* 0x000000ff00007207 */ /* 0x000fe40000000000 */
[----:B---3--:R-:W-:-:S03]  /*25a80*/  LOP3.LUT R3, R3, R2, RZ, 0x3c, !PT ;  /* 0x0000000203037212 */ /* 0x008fc600078e3cff */
[----:B------:R0:W-:Y:S04]  /*25a90*/  STL [R1+0x10], R0 ;  /* 0x0000100001007387 */ /* 0x0001e80000100800 */
[----:B------:R0:W-:Y:S02]  /*25aa0*/  STL [R1+0x1c], R3 ;  /* 0x00001c0301007387 */ /* 0x0001e40000100800 */
.L_x_658:
[----:B------:R-:W-:Y:S05]  /*25ab0*/  BSYNC B6 ;  /* 0x0000000000067941 */ /* 0x000fea0003800000 */
.L_x_656:
[----:B01----:R-:W2:Y:S02]  /*25ac0*/  LDL R0, [R1+0x18] ;  /* 0x0000180001007983 */ /* 0x003ea40000100800 */
[----:B--2---:R-:W-:-:S13]  /*25ad0*/  LOP3.LUT P0, RZ, R0, 0x2, RZ, 0xc0, !PT ;  /* 0x0000000200ff7812 */ /* 0x004fda000780c0ff */
[----:B------:R-:W-:Y:S05]  /*25ae0*/  @!P0 BRA `(.L_x_708) ;  /* 0x0000000000288947 */ /* 0x000fea0003800000 */
[----:B------:R-:W-:Y:S05]  /*25af0*/  WARPSYNC.ALL ;  /* 0x0000000000007948 */ /* 0x000fea0003800000 */
[----:B------:R-:W0:Y:S08]  /*25b00*/  S2UR UR5, SR_CgaCtaId ;  /* 0x00000000000579c3 */ /* 0x000e300000008800 */
[----:B------:R-:W-:Y:S06]  /*25b10*/  BAR.SYNC.DEFER_BLOCKING 0x5, 0x180 ;  /* 0x0146000000007b1d */ /* 0x000fec0000010000 */
[----:B------:R-:W-:-:S02]  /*25b20*/  UMOV UR4, 0x400 ;  /* 0x0000040000047882 */ /* 0x000fc40000000000 */
[----:B0-----:R-:W-:-:S09]  /*25b30*/  ULEA UR4, UR5, UR4, 0x18 ;  /* 0x0000000405047291 */ /* 0x001fd2000f8ec03f */
[----:B------:R-:W0:Y:S04]  /*25b40*/  LDS.128 R4, [UR4+0x298d0] ;  /* 0x0298d004ff047984 */ /* 0x000e280008000c00 */
[----:B0-----:R0:W-:Y:S04]  /*25b50*/  STL.64 [R1], R4 ;  /* 0x0000000401007387 */ /* 0x0011e80000100a00 */
[----:B------:R0:W-:Y:S01]  /*25b60*/  STL.64 [R1+0x8], R6 ;  /* 0x0000080601007387 */ /* 0x0001e20000100a00 */
[----:B------:R-:W-:Y:S06]  /*25b70*/  BAR.ARV 0x4, 0x180 ;  /* 0x0106000000007b1d */ /* 0x000fec0000002000 */
[----:B------:R-:W-:Y:S05]  /*25b80*/  BRA `(.L_x_709) ;  /* 0x0000000800847947 */ /* 0x000fea0003800000 */
.L_x_708:
[----:B------:R-:W0:Y:S01]  /*25b90*/  S2R R0, SR_TID.X ;  /* 0x0000000000007919 */ /* 0x000e220000002100 */
[----:B------:R-:W-:Y:S01]  /*25ba0*/  UMOV UR4, 0xffffffff ;  /* 0xffffffff00047882 */ /* 0x000fe20000000000 */
[----:B0-----:R-:W-:-:S04]  /*25bb0*/  LOP3.LUT R7, R0, 0x1f, RZ, 0xc0, !PT ;  /* 0x0000001f00077812 */ /* 0x001fc800078ec0ff */
[----:B------:R-:W-:Y:S01]  /*25bc0*/  ISETP.NE.AND P0, PT, R7, 0x1f, PT ;  /* 0x0000001f0700780c */ /* 0x000fe20003f05270 */
[----:B------:R-:W-:-:S12]  /*25bd0*/  BRA.DIV UR4, `(.L_x_710) ;  /* 0x0000002e04947947 */ /* 0x000fd8000b800000 */
[----:B------:R-:W2:Y:S01]  /*25be0*/  LDL.LU R6, [R1] ;  /* 0x0000000001067983 */ /* 0x000ea20000300800 */
[----:B------:R-:W-:-:S03]  /*25bf0*/  ULDC UR4, c[0x0][0xc14] ;  /* 0x0003050000047ab9 */ /* 0x000fc60000000800 */
[----:B------:R-:W3:Y:S02]  /*25c00*/  LDL R5, [R1+0xc] ;  /* 0x00000c0001057983 */ /* 0x000ee40000100800 */
[----:B---3--:R-:W-:-:S05]  /*25c10*/  IMAD.IADD R5, R5, 0x1, R7 ;  /* 0x0000000105057824 */ /* 0x008fca00078e0207 */
[----:B------:R-:W-:-:S13]  /*25c20*/  ISETP.GE.OR P1, PT, R5, UR4, !P0 ;  /* 0x0000000405007c0c */ /* 0x000fda000c726670 */
[----:B------:R-:W0:Y:S02]  /*25c30*/  @!P1 LDC.64 R2, c[0x0][0xc58] ;  /* 0x00031600ff029b82 */ /* 0x000e240000000a00 */
[----:B0-----:R-:W-:-:S06]  /*25c40*/  @!P1 IMAD.WIDE R2, R5, 0x4, R2 ;  /* 0x0000000405029825 */ /* 0x001fcc00078e0202 */
[----:B------:R0:W3:Y:S01]  /*25c50*/  @!P1 LDG.E R2, desc[UR54][R2.64] ;  /* 0x0000003602029981 */ /* 0x0000e2000c1e1900 */
[C---:B------:R-:W-:Y:S02]  /*25c60*/  ISETP.GE.U32.AND P2, PT, R7.reuse, 0x2, PT ;  /* 0x000000020700780c */ /* 0x040fe40003f46070 */
[C---:B------:R-:W-:Y:S01]  /*25c70*/  ISETP.GE.U32.AND P3, PT, R7.reuse, 0x4, PT ;  /* 0x000000040700780c */ /* 0x040fe20003f66070 */
[----:B--2---:R-:W-:Y:S01]  /*25c80*/  SHFL.IDX PT, R0, R6, RZ, 0x1f ;  /* 0x00001fff06007589 */ /* 0x004fe200000e0000 */
[C---:B------:R-:W-:Y:S02]  /*25c90*/  ISETP.GE.U32.AND P4, PT, R7.reuse, 0x8, PT ;  /* 0x000000080700780c */ /* 0x040fe40003f86070 */
[C---:B------:R-:W-:Y:S01]  /*25ca0*/  ISETP.GE.U32.AND P5, PT, R7.reuse, 0x10, PT ;  /* 0x000000100700780c */ /* 0x040fe20003fa6070 */
[----:B------:R-:W-:Y:S01]  /*25cb0*/  SHFL.IDX PT, R4, R6, 0x1, 0x1f ;  /* 0x00201f0006047f89 */ /* 0x000fe200000e0000 */
[----:B0-----:R-:W-:Y:S01]  /*25cc0*/  MOV R3, RZ ;  /* 0x000000ff00037202 */ /* 0x001fe20000000f00 */
[----:B---3--:R-:W-:Y:S01]  /*25cd0*/  @!P1 IMAD.MOV.U32 R3, RZ, RZ, R2 ;  /* 0x000000ffff039224 */ /* 0x008fe200078e0002 */
[----:B------:R-:W-:-:S04]  /*25ce0*/  ISETP.NE.AND P1, PT, R7, RZ, PT ;  /* 0x000000ff0700720c */ /* 0x000fc80003f25270 */
[----:B------:R-:W0:Y:S02]  /*25cf0*/  SHFL.UP PT, R14, R3, 0x1, RZ ;  /* 0x04200000030e7989 */ /* 0x000e2400000e00ff */
[----:B0-----:R-:W-:-:S05]  /*25d00*/  SEL R14, R14, RZ, P1 ;  /* 0x000000ff0e0e7207 */ /* 0x001fca0000800000 */
[----:B------:R-:W-:-:S05]  /*25d10*/  IMAD.IADD R2, R3, 0x1, R14 ;  /* 0x0000000103027824 */ /* 0x000fca00078e020e */
[----:B------:R-:W0:Y:S02]  /*25d20*/  SHFL.UP PT, R14, R2, 0x2, RZ ;  /* 0x04400000020e7989 */ /* 0x000e2400000e00ff */
        /* <DEDUP_REMOVED lines=11> */
[----:B------:R0:W1:Y:S02]  /*25de0*/  SHFL.IDX PT, R14, R2, 0x1f, 0x1f ;  /* 0x03e01f00020e7f89 */ /* 0x00006400000e0000 */
.L_x_836:
[----:B------:R-:W-:Y:S02]  /*25df0*/  ULDC UR4, c[0x0][0xc10] ;  /* 0x0003040000047ab9 */ /* 0x000fe40000000800 */
[----:B------:R-:W-:-:S04]  /*25e00*/  IMAD.U32 R7, RZ, RZ, UR4 ;  /* 0x00000004ff077e24 */ /* 0x000fc8000f8e00ff */
[----:B-1----:R-:W-:-:S05]  /*25e10*/  IMAD R5, R14, R7, RZ ;  /* 0x000000070e057224 */ /* 0x002fca00078e02ff */
[----:B------:R-:W-:-:S04]  /*25e20*/  IADD3 R4, R4, R5, RZ ;  /* 0x0000000504047210 */ /* 0x000fc80007ffe0ff */
[----:B------:R-:W-:-:S13]  /*25e30*/  ISETP.GT.AND P6, PT, R4, R0, PT ;  /* 0x000000000400720c */ /* 0x000fda0003fc4270 */
[----:B------:R-:W-:Y:S05]  /*25e40*/  @P6 BRA `(.L_x_711) ;  /* 0x0000000000a46947 */ /* 0x000fea0003800000 */
.L_x_716:
[----:B0-----:R-:W2:Y:S01]  /*25e50*/  LDL.LU R2, [R1+0xc] ;  /* 0x00000c0001027983 */ /* 0x001ea20000300800 */
[----:B------:R-:W0:Y:S01]  /*25e60*/  LDC R5, c[0x0][0xc14] ;  /* 0x00030500ff057b82 */ /* 0x000e220000000800 */
[----:B--2---:R-:W-:-:S05]  /*25e70*/  VIADD R2, R2, 0x1f ;  /* 0x0000001f02027836 */ /* 0x004fca0000000000 */
[----:B0-----:R-:W-:-:S13]  /*25e80*/  ISETP.GE.AND P6, PT, R2, R5, PT ;  /* 0x000000050200720c */ /* 0x001fda0003fc6270 */
[----:B------:R-:W-:Y:S05]  /*25e90*/  @P6 BRA `(.L_x_712) ;  /* 0x0000000400586947 */ /* 0x000fea0003800000 */
[----:B------:R-:W0:Y:S01]  /*25ea0*/  S2R R3, SR_TID.X ;  /* 0x0000000000037919 */ /* 0x000e220000002100 */
[----:B------:R-:W-:Y:S01]  /*25eb0*/  BSSY B0, `(.L_x_713) ;  /* 0x000000a000007945 */ /* 0x000fe20003800000 */
[----:B------:R1:W-:Y:S01]  /*25ec0*/  STL [R1+0xc], R2 ;  /* 0x00000c0201007387 */ /* 0x0003e20000100800 */
[----:B0-----:R-:W-:-:S05]  /*25ed0*/  LOP3.LUT R3, R3, 0x1f, RZ, 0xc0, !PT ;  /* 0x0000001f03037812 */ /* 0x001fca00078ec0ff */
[----:B------:R-:W-:Y:S02]  /*25ee0*/  IMAD.IADD R6, R2, 0x1, R3 ;  /* 0x0000000102067824 */ /* 0x000fe400078e0203 */
[----:B------:R-:W-:-:S03]  /*25ef0*/  IMAD.MOV.U32 R3, RZ, RZ, RZ ;  /* 0x000000ffff037224 */ /* 0x000fc600078e00ff */
[----:B------:R-:W-:-:S13]  /*25f00*/  ISETP.GE.OR P6, PT, R6, R5, !P0 ;  /* 0x000000050600720c */ /* 0x000fda00047c6670 */
[----:B-1----:R-:W-:Y:S05]  /*25f10*/  @P6 BRA `(.L_x_714) ;  /* 0x00000000000c6947 */ /* 0x002fea0003800000 */
[----:B------:R-:W0:Y:S02]  /*25f20*/  LDC.64 R2, c[0x0][0xc58] ;  /* 0x00031600ff027b82 */ /* 0x000e240000000a00 */
[----:B0-----:R-:W-:-:S06]  /*25f30*/  IMAD.WIDE R2, R6, 0x4, R2 ;  /* 0x0000000406027825 */ /* 0x001fcc00078e0202 */
[----:B------:R0:W5:Y:S02]  /*25f40*/  LDG.E R3, desc[UR54][R2.64] ;  /* 0x0000003602037981 */ /* 0x000164000c1e1900 */
.L_x_714:
[----:B------:R-:W-:Y:S05]  /*25f50*/  BSYNC B0 ;  /* 0x0000000000007941 */ /* 0x000fea0003800000 */
.L_x_713:
[----:B------:R-:W-:-:S03]  /*25f60*/  UMOV UR4, 0xffffffff ;  /* 0xffffffff00047882 */ /* 0x000fc60000000000 */
[----:B------:R-:W-:Y:S05]  /*25f70*/  BRA.DIV UR4, `(.L_x_715) ;  /* 0x0000002e04d87947 */ /* 0x000fea000b800000 */
[----:B-----5:R-:W1:Y:S02]  /*25f80*/  SHFL.UP PT, R14, R3, 0x1, RZ ;  /* 0x04200000030e7989 */ /* 0x020e6400000e00ff */
[----:B-1----:R-:W-:-:S04]  /*25f90*/  SEL R14, R14, RZ, P1 ;  /* 0x000000ff0e0e7207 */ /* 0x002fc80000800000 */
[----:B------:R-:W-:-:S05]  /*25fa0*/  IADD3 R13, R3, R14, RZ ;  /* 0x0000000e030d7210 */ /* 0x000fca0007ffe0ff */
        /* <DEDUP_REMOVED lines=9> */
[----:B------:R-:W0:Y:S02]  /*26040*/  SHFL.UP PT, R14, R7, 0x10, RZ ;  /* 0x06000000070e7989 */ /* 0x000e2400000e00ff */
[----:B0-----:R-:W-:-:S04]  /*26050*/  SEL R2, R14, RZ, P5 ;  /* 0x000000ff0e027207 */ /* 0x001fc80002800000 */
[----:B------:R-:W-:-:S05]  /*26060*/  IADD3 R2, R7, R2, RZ ;  /* 0x0000000207027210 */ /* 0x000fca0007ffe0ff */
[----:B------:R0:W1:Y:S02]  /*26070*/  SHFL.IDX PT, R14, R2, 0x1f, 0x1f ;  /* 0x03e01f00020e7f89 */ /* 0x00006400000e0000 */
.L_x_844:
[----:B------:R-:W-:Y:S02]  /*26080*/  ULDC UR4, c[0x0][0xc10] ;  /* 0x0003040000047ab9 */ /* 0x000fe40000000800 */
[----:B------:R-:W-:-:S04]  /*26090*/  IMAD.U32 R7, RZ, RZ, UR4 ;  /* 0x00000004ff077e24 */ /* 0x000fc8000f8e00ff */
[----:B-1----:R-:W-:-:S04]  /*260a0*/  IMAD R5, R14, R7, RZ ;  /* 0x000000070e057224 */ /* 0x002fc800078e02ff */
[----:B------:R-:W-:-:S05]  /*260b0*/  IMAD.IADD R4, R5, 0x1, R4 ;  /* 0x0000000105047824 */ /* 0x000fca00078e0204 */
[----:B------:R-:W-:-:S13]  /*260c0*/  ISETP.GT.AND P6, PT, R4, R0, PT ;  /* 0x000000000400720c */ /* 0x000fda0003fc4270 */
[----:B------:R-:W-:Y:S05]  /*260d0*/  @!P6 BRA `(.L_x_716) ;  /* 0xfffffffc005ce947 */ /* 0x000fea000383ffff */
.L_x_711:
[----:B------:R-:W-:Y:S01]  /*260e0*/  IMAD.IADD R8, R4, 0x1, -R5 ;  /* 0x0000000104087824 */ /* 0x000fe200078e0a05 */
[----:B------:R-:W-:-:S03]  /*260f0*/  UMOV UR4, 0xffffffff ;  /* 0xffffffff00047882 */ /* 0x000fc60000000000 */
[----:B------:R-:W-:-:S05]  /*26100*/  IMAD R5, R2, R7, R8 ;  /* 0x0000000702057224 */ /* 0x000fca00078e0208 */
[----:B------:R-:W-:Y:S01]  /*26110*/  ISETP.GT.AND P6, PT, R5, R0, PT ;  /* 0x000000000500720c */ /* 0x000fe20003fc4270 */
[----:B------:R-:W-:-:S12]  /*26120*/  BRA.DIV UR4, `(.L_x_717) ;  /* 0x0000003204287947 */ /* 0x000fd8000b800000 */
[----:B------:R-:W-:-:S04]  /*26130*/  VOTE.ANY R6, PT, !P6 ;  /* 0x0000000000067806 */ /* 0x000fc800070e0100 */
[----:B------:R-:W1:Y:S02]  /*26140*/  POPC R4, R6 ;  /* 0x0000000600047309 */ /* 0x000e640000000000 */
[----:B-1----:R1:W2:Y:S02]  /*26150*/  SHFL.IDX PT, R5, R3, R4, 0x1f ;  /* 0x00001f0403057589 */ /* 0x0022a400000e0000 */
.L_x_848:
[----:B------:R-:W-:Y:S02]  /*26160*/  ISETP.NE.AND P0, PT, R6, RZ, PT ;  /* 0x000000ff0600720c */ /* 0x000fe40003f05270 */
[----:B------:R-:W-:-:S11]  /*26170*/  MOV R14, RZ ;  /* 0x000000ff000e7202 */ /* 0x000fd60000000f00 */
[----:B------:R-:W-:Y:S05]  /*26180*/  @!P0 BRA `(.L_x_718) ;  /* 0x0000000000108947 */ /* 0x000fea0003800000 */
[----:B------:R-:W-:Y:S01]  /*26190*/  UMOV UR4, 0xffffffff ;  /* 0xffffffff00047882 */ /* 0x000fe20000000000 */
[----:B------:R-:W-:Y:S02]  /*261a0*/  VIADD R12, R4, 0xffffffff ;  /* 0xffffffff040c7836 */ /* 0x000fe40000000000 */
[----:B------:R-:W-:Y:S05]  /*261b0*/  BRA.DIV UR4, `(.L_x_719) ;  /* 0x00000032044c7947 */ /* 0x000fea000b800000 */
[----:B------:R3:W4:Y:S02]  /*261c0*/  SHFL.IDX PT, R14, R2, R12, 0x1f ;  /* 0x00001f0c020e7589 */ /* 0x00072400000e0000 */
.L_x_718:
[----:B------:R-:W5:Y:S01]  /*261d0*/  LDL.LU R10, [R1+0xc] ;  /* 0x00000c00010a7983 */ /* 0x000f620000300800 */
[----:B--2---:R-:W-:Y:S01]  /*261e0*/  IABS R6, R5 ;  /* 0x0000000500067213 */ /* 0x004fe20000000000 */
[----:B----4-:R-:W-:Y:S01]  /*261f0*/  IMAD R8, R14, R7, R8 ;  /* 0x000000070e087224 */ /* 0x010fe200078e0208 */
[----:B0--3--:R-:W-:Y:S02]  /*26200*/  MOV R2, RZ ;  /* 0x000000ff00027202 */ /* 0x009fe40000000f00 */
[----:B------:R-:W0:Y:S01]  /*26210*/  I2F.RP R7, R6 ;  /* 0x0000000600077306 */ /* 0x000e220000209400 */
[----:B------:R-:W-:Y:S01]  /*26220*/  IMAD.IADD R0, R0, 0x1, -R8 ;  /* 0x0000000100007824 */ /* 0x000fe200078e0a08 */
[----:B------:R2:W-:Y:S02]  /*26230*/  STL [R1], R8 ;  /* 0x0000000801007387 */ /* 0x0005e40000100800 */
[----:B--2---:R-:W-:-:S04]  /*26240*/  IABS R8, R5 ;  /* 0x0000000500087213 */ /* 0x004fc80000000000 */
[----:B0-----:R-:W0:Y:S01]  /*26250*/  MUFU.RCP R7, R7 ;  /* 0x0000000700077308 */ /* 0x001e220000001000 */
[----:B------:R-:W-:Y:S02]  /*26260*/  IMAD.MOV R8, RZ, RZ, -R8 ;  /* 0x000000ffff087224 */ /* 0x000fe400078e0a08 */
[----:B0-----:R-:W-:-:S05]  /*26270*/  VIADD R9, R7, 0xffffffe ;  /* 0x0ffffffe07097836 */ /* 0x001fca0000000000 */
[----:B-1----:R-:W0:Y:S02]  /*26280*/  F2I.FTZ.U32.TRUNC.NTZ R3, R9 ;  /* 0x0000000900037305 */ /* 0x002e24000021f000 */
[----:B0-----:R-:W-:-:S04]  /*26290*/  IMAD.MOV R11, RZ, RZ, -R3 ;  /* 0x000000ffff0b7224 */ /* 0x001fc800078e0a03 */
[----:B------:R-:W-:-:S04]  /*262a0*/  IMAD R11, R11, R6, RZ ;  /* 0x000000060b0b7224 */ /* 0x000fc800078e02ff */
[----:B------:R-:W-:Y:S01]  /*262b0*/  IMAD.HI.U32 R2, R3, R11, R2 ;  /* 0x0000000b03027227 */ /* 0x000fe200078e0002 */
[----:B------:R-:W-:-:S05]  /*262c0*/  IABS R3, R0 ;  /* 0x0000000000037213 */ /* 0x000fca0000000000 */
[----:B------:R-:W-:-:S04]  /*262d0*/  IMAD.HI.U32 R2, R2, R3, RZ ;  /* 0x0000000302027227 */ /* 0x000fc800078e00ff */
[----:B------:R-:W-:-:S05]  /*262e0*/  IMAD R3, R2, R8, R3 ;  /* 0x0000000802037224 */ /* 0x000fca00078e0203 */
[----:B------:R-:W-:-:S13]  /*262f0*/  ISETP.GT.U32.AND P1, PT, R6, R3, PT ;  /* 0x000000030600720c */ /* 0x000fda0003f24070 */
[----:B------:R-:W-:Y:S01]  /*26300*/  @!P1 IMAD.IADD R3, R3, 0x1, -R6 ;  /* 0x0000000103039824 */ /* 0x000fe200078e0a06 */
[----:B------:R-:W-:Y:S02]  /*26310*/  @!P1 IADD3 R2, R2, 0x1, RZ ;  /* 0x0000000102029810 */ /* 0x000fe40007ffe0ff */
[----:B------:R-:W-:Y:S02]  /*26320*/  ISETP.NE.AND P1, PT, R5, RZ, PT ;  /* 0x000000ff0500720c */ /* 0x000fe40003f25270 */
[----:B------:R-:W-:Y:S02]  /*26330*/  ISETP.GE.U32.AND P0, PT, R3, R6, PT ;  /* 0x000000060300720c */ /* 0x000fe40003f06070 */
[----:B------:R-:W-:-:S04]  /*26340*/  LOP3.LUT R3, R0, R5, RZ, 0x3c, !PT ;  /* 0x0000000500037212 */ /* 0x000fc800078e3cff */
[----:B------:R-:W-:-:S07]  /*26350*/  ISETP.GE.AND P2, PT, R3, RZ, PT ;  /* 0x000000ff0300720c */ /* 0x000fce0003f46270 */
[----:B------:R-:W-:-:S06]  /*26360*/  @P0 VIADD R2, R2, 0x1 ;  /* 0x0000000102020836 */ /* 0x000fcc0000000000 */
[----:B------:R-:W-:Y:S01]  /*26370*/  @!P2 IMAD.MOV R2, RZ, RZ, -R2 ;  /* 0x000000ffff02a224 */ /* 0x000fe200078e0a02 */
[----:B------:R-:W-:-:S05]  /*26380*/  @!P1 LOP3.LUT R2, RZ, R5, RZ, 0x33, !PT ;  /* 0x00000005ff029212 */ /* 0x000fca00078e33ff */
[----:B------:R-:W-:-:S04]  /*26390*/  IMAD.MOV R3, RZ, RZ, -R2 ;  /* 0x000000ffff037224 */ /* 0x000fc800078e0a02 */
[----:B------:R-:W-:-:S05]  /*263a0*/  IMAD R0, R5, R3, R0 ;  /* 0x0000000305007224 */ /* 0x000fca00078e0200 */
[----:B------:R0:W-:Y:S04]  /*263b0*/  STL [R1+0x4], R0 ;  /* 0x0000040001007387 */ /* 0x0001e80000100800 */
[----:B------:R0:W-:Y:S01]  /*263c0*/  STL [R1+0x8], R2 ;  /* 0x0000080201007387 */ /* 0x0001e20000100800 */
[----:B-----5:R-:W-:-:S05]  /*263d0*/  IADD3 R10, R4, R10, RZ ;  /* 0x0000000a040a7210 */ /* 0x020fca0007ffe0ff */
[----:B------:R0:W-:Y:S01]  /*263e0*/  STL [R1+0xc], R10 ;  /* 0x00000c0a01007387 */ /* 0x0001e20000100800 */
[----:B------:R-:W-:Y:S05]  /*263f0*/  BRA `(.L_x_720) ;  /* 0x0000000000287947 */ /* 0x000fea0003800000 */
.L_x_712:
[----:B------:R-:W-:Y:S01]  /*26400*/  UMOV UR4, URZ ;  /* 0x0000003f00047c82 */ /* 0x000fe20008000000 */
[----:B------:R-:W-:Y:S01]  /*26410*/  ULDC UR6, c[0x0][0xc14] ;  /* 0x0003050000067ab9 */ /* 0x000fe20000000800 */
[----:B------:R-:W-:Y:S01]  /*26420*/  UMOV UR5, URZ ;  /* 0x0000003f00057c82 */ /* 0x000fe20008000000 */
[----:B------:R0:W-:Y:S01]  /*26430*/  STL [R1], R0 ;  /* 0x0000000001007387 */ /* 0x0001e20000100800 */
[----:B------:R-:W-:Y:S02]  /*26440*/  IMAD.U32 R3, RZ, RZ, UR4 ;  /* 0x00000004ff037e24 */ /* 0x000fe4000f8e00ff */
[----:B------:R-:W-:-:S03]  /*26450*/  IMAD.U32 R2, RZ, RZ, UR5 ;  /* 0x00000005ff027e24 */ /* 0x000fc6000f8e00ff */
[----:B------:R1:W-:Y:S01]  /*26460*/  STL [R1+0x4], R3 ;  /* 0x0000040301007387 */ /* 0x0003e20000100800 */
[----:B0-----:R-:W-:-:S05]  /*26470*/  IMAD.U32 R0, RZ, RZ, UR6 ;  /* 0x00000006ff007e24 */ /* 0x001fca000f8e00ff */
[----:B------:R1:W-:Y:S04]  /*26480*/  STL [R1+0xc], R0 ;  /* 0x00000c0001007387 */ /* 0x0003e80000100800 */
[----:B------:R1:W-:Y:S02]  /*26490*/  STL [R1+0x8], R2 ;  /* 0x0000080201007387 */ /* 0x0003e40000100800 */
.L_x_720:
[----:B-1----:R-:W2:Y:S04]  /*264a0*/  LDL R3, [R1+0x8] ;  /* 0x0000080001037983 */ /* 0x002ea80000100800 */
[----:B0-----:R-:W3:Y:S04]  /*264b0*/  LDL R2, [R1+0xc] ;  /* 0x00000c0001027983 */ /* 0x001ee80000100800 */
[----:B------:R-:W4:Y:S04]  /*264c0*/  LDL R4, [R1] ;  /* 0x0000000001047983 */ /* 0x000f280000100800 */
[----:B------:R-:W4:Y:S01]  /*264d0*/  LDL R5, [R1+0x4] ;  /* 0x0000040001057983 */ /* 0x000f220000100800 */
[----:B------:R-:W-:Y:S05]  /*264e0*/  WARPSYNC.ALL ;  /* 0x0000000000007948 */ /* 0x000fea0003800000 */
[----:B------:R-:W0:Y:S02]  /*264f0*/  S2R R0, SR_TID.X ;  /* 0x0000000000007919 */ /* 0x000e240000002100 */
[----:B0-----:R-:W-:Y:S01]  /*26500*/  LOP3.LUT R0, R0, 0x1f, RZ, 0xc0, !PT ;  /* 0x0000001f00007812 */ /* 0x001fe200078ec0ff */
[----:B------:R-:W-:Y:S03]  /*26510*/  BAR.SYNC.DEFER_BLOCKING 0x4, 0x180 ;  /* 0x0106000000007b1d */ /* 0x000fe60000010000 */
[----:B------:R-:W-:-:S13]  /*26520*/  ISETP.NE.AND P0, PT, R0, RZ, PT ;  /* 0x000000ff0000720c */ /* 0x000fda0003f05270 */
[----:B------:R-:W-:Y:S02]  /*26530*/  @!P0 MOV R0, 0x400 ;  /* 0x0000040000008802 */ /* 0x000fe40000000f00 */
[----:B--2---:R-:W-:Y:S02]  /*26540*/  MOV R6, R3 ;  /* 0x0000000300067202 */ /* 0x004fe40000000f00 */
[----:B------:R-:W0:Y:S01]  /*26550*/  @!P0 S2R R3, SR_CgaCtaId ;  /* 0x0000000000038919 */ /* 0x000e220000008800 */
[----:B---3--:R-:W-:Y:S01]  /*26560*/  IMAD.MOV.U32 R7, RZ, RZ, R2 ;  /* 0x000000ffff077224 */ /* 0x008fe200078e0002 */
[----:B0-----:R-:W-:-:S05]  /*26570*/  @!P0 LEA R0, R3, R0, 0x18 ;  /* 0x0000000003008211 */ /* 0x001fca00078ec0ff */
[----:B----4-:R1:W-:Y:S01]  /*26580*/  @!P0 STS.128 [R0+0x298d0], R4 ;  /* 0x0298d00400008388 */ /* 0x0103e20000000c00 */
[----:B------:R-:W-:Y:S06]  /*26590*/  BAR.ARV 0x5, 0x180 ;  /* 0x0146000000007b1d */ /* 0x000fec0000002000 */
.L_x_709:
[----:B-1----:R-:W2:Y:S01]  /*265a0*/  LDL R0, [R1+0xc] ;  /* 0x00000c0001007983 */ /* 0x002ea20000100800 */
[----:B------:R-:W-:Y:S02]  /*265b0*/  ULDC UR4, c[0x0][0xc14] ;  /* 0x0003050000047ab9 */ /* 0x000fe40000000800 */
[----:B--2---:R-:W-:-:S13]  /*265c0*/  ISETP.GE.AND P0, PT, R0, UR4, PT ;  /* 0x0000000400007c0c */ /* 0x004fda000bf06270 */
[----:B------:R-:W-:Y:S05]  /*265d0*/  @!P0 BRA `(.L_x_721) ;  /* 0xffffffac00548947 */ /* 0x000fea000383ffff */
[----:B------:R-:W-:Y:S05]  /*265e0*/  BSYNC B7 ;  /* 0x0000000000077941 */ /* 0x000fea0003800000 */
.L_x_618:
[----:B---3--:R-:W2:Y:S01]  /*265f0*/  LDL.LU R0, [R1+0x44] ;  /* 0x0000440001007983 */ /* 0x008ea20000300800 */
[----:B------:R-:W-:Y:S01]  /*26600*/  BSSY B0, `(.L_x_722) ;  /* 0x000000b000007945 */ /* 0x000fe20003800000 */
[----:B01----:R-:W0:Y:S01]  /*26610*/  S2R R5, SR_CgaCtaId ;  /* 0x0000000000057919 */ /* 0x003e220000008800 */
        /* <DEDUP_REMOVED lines=9> */
.L_x_851:
[----:B------:R-:W-:Y:S05]  /*266b0*/  BSYNC B0 ;  /* 0x0000000000007941 */ /* 0x000fea0003800000 */
.L_x_722:
[----:B------:R-:W-:-:S03]  /*266c0*/  UMOV UR4, 0xffffffff ;  /* 0xffffffff00047882 */ /* 0x000fc60000000000 */
[----:B------:R-:W-:Y:S05]  /*266d0*/  BRA.DIV UR4, `(.L_x_724) ;  /* 0x0000002e043c7947 */ /* 0x000fea000b800000 */
[----:B------:R-:W1:Y:S02]  /*266e0*/  S2R R2, SR_TID.X ;  /* 0x0000000000027919 */ /* 0x000e640000002100 */
[----:B-1----:R-:W-:-:S04]  /*266f0*/  SHF.R.U32.HI R2, RZ, 0x5, R2 ;  /* 0x00000005ff027819 */ /* 0x002fc80000011602 */
[----:B------:R-:W-:-:S05]  /*26700*/  LOP3.LUT R2, R2, 0x3, RZ, 0xc0, !PT ;  /* 0x0000000302027812 */ /* 0x000fca00078ec0ff */
[----:B------:R1:W2:Y:S02]  /*26710*/  SHFL.IDX PT, R14, R2, RZ, 0x1f ;  /* 0x00001fff020e7589 */ /* 0x0002a400000e0000 */
.L_x_854:
[----:B--2---:R-:W-:-:S13]  /*26720*/  ISETP.NE.AND P0, PT, R14, RZ, PT ;  /* 0x000000ff0e00720c */ /* 0x004fda0003f05270 */
[----:B------:R-:W-:Y:S05]  /*26730*/  @P0 BRA `(.L_x_414) ;  /* 0x0000000000b00947 */ /* 0x000fea0003800000 */
[----:B------:R-:W-:-:S03]  /*26740*/  UMOV UR4, 0xffffffff ;  /* 0xffffffff00047882 */ /* 0x000fc60000000000 */
[----:B------:R-:W-:Y:S05]  /*26750*/  BRA.DIV UR4, `(.L_x_725) ;  /* 0x0000002e04507947 */ /* 0x000fea000b800000 */
[----:B------:R-:W-:-:S13]  /*26760*/  ELECT P6, URZ, PT ;  /* 0x00000000003f782f */ /* 0x000fda00038c0000 */
.L_x_857:
[----:B------:R-:W-:Y:S05]  /*26770*/  @!P6 BRA `(.L_x_414) ;  /* 0x0000000000a0e947 */ /* 0x000fea0003800000 */
[----:B------:R-:W-:-:S06]  /*26780*/  ULOP3.LUT UR4, UR36, 0x2, URZ, 0xfc, !UPT ;  /* 0x0000000224047892 */ /* 0x000fcc000f8efc3f */
[----:B-1----:R-:W-:-:S04]  /*26790*/  MOV R2, UR4 ;  /* 0x0000000400027c02 */ /* 0x002fc80008000f00 */
[----:B------:R-:W-:-:S13]  /*267a0*/  ISETP.NE.AND P0, PT, R2, 0x3, PT ;  /* 0x000000030200780c */ /* 0x000fda0003f05270 */
[----:B------:R-:W-:Y:S05]  /*267b0*/  @!P0 BRA `(.L_x_726) ;  /* 0x0000000000048947 */ /* 0x000fea0003800000 */
[----:B------:R-:W-:Y:S01]  /*267c0*/  BPT.TRAP 0x1 ;  /* 0x000000040000795c */ /* 0x000fe20000300000 */
.L_x_726:
[----:B0-----:R-:W2:Y:S04]  /*267d0*/  LDL R3, [R1+0x10] ;  /* 0x0000100001037983 */ /* 0x001ea80000100800 */
        /* <DEDUP_REMOVED lines=9> */
[----:B------:R-:W-:Y:S02]  /*26870*/  LOP3.LUT R4, R7, R4, RZ, 0x3c, !PT ;  /* 0x0000000407047212 */ /* 0x000fe400078e3cff */
[----:B------:R-:W-:-:S02]  /*26880*/  LEA R7, R3, R2, 0x3 ;  /* 0x0000000203077211 */ /* 0x000fc400078e18ff */
[----:B------:R-:W-:Y:S01]  /*26890*/  SHF.L.U32 R2, R4, 0x1f, RZ ;  /* 0x0000001f04027819 */ /* 0x000fe200000006ff */
[----:B0-----:R-:W-:Y:S06]  /*268a0*/  @!P1 BRA `(.L_x_727) ;  /* 0x0000002c001c9947 */ /* 0x001fec0003800000 */
.L_x_858:
[----:B------:R-:W1:Y:S02]  /*268b0*/  SYNCS.PHASECHK.TRANS64.TRYWAIT P1, [R7+URZ], R2 ;  /* 0x00000002070075a7 */ /* 0x000e64000802017f */
[----:B-1----:R-:W-:Y:S05]  /*268c0*/  @!P1 BRA `(.L_x_728) ;  /* 0x0000002c00289947 */ /* 0x002fea0003800000 */
.L_x_859:
[----:B------:R-:W-:Y:S05]  /*268d0*/  @!P0 BRA `(.L_x_729) ;  /* 0x0000000000048947 */ /* 0x000fea0003800000 */
[----:B------:R-:W-:Y:S01]  /*268e0*/  BPT.TRAP 0x1 ;  /* 0x000000040000795c */ /* 0x000fe20000300000 */
.L_x_729:
[----:B------:R-:W2:Y:S02]  /*268f0*/  LDL.LU R4, [R1+0x10] ;  /* 0x0000100001047983 */ /* 0x000ea40000300800 */
[----:B--2---:R-:W-:-:S04]  /*26900*/  IMAD R4, R4, 0x8, R0 ;  /* 0x0000000804047824 */ /* 0x004fc800078e0200 */
[----:B------:R-:W2:Y:S02]  /*26910*/  SYNCS.PHASECHK.TRANS64.TRYWAIT P1, [R4+URZ+0x29860], R5 ;  /* 0x02986005040075a7 */ /* 0x000ea4000802017f */
[----:B--2---:R-:W-:Y:S05]  /*26920*/  @!P1 BRA `(.L_x_730) ;  /* 0x0000002c00249947 */ /* 0x004fea0003800000 */
.L_x_860:
[----:B------:R-:W-:Y:S05]  /*26930*/  @!P0 BRA `(.L_x_731) ;  /* 0x0000000000048947 */ /* 0x000fea0003800000 */
[----:B------:R-:W-:Y:S01]  /*26940*/  BPT.TRAP 0x1 ;  /* 0x000000040000795c */ /* 0x000fe20000300000 */
.L_x_731:
[----:B------:R-:W-:-:S04]  /*26950*/  IMAD R3, R3, 0x8, R0 ;  /* 0x0000000803037824 */ /* 0x000fc800078e0200 */
[----:B------:R-:W3:Y:S02]  /*26960*/  SYNCS.PHASECHK.TRANS64.TRYWAIT P1, [R3+URZ+0x29860], R2 ;  /* 0x02986002030075a7 */ /* 0x000ee4000802017f */
[----:B---3--:R-:W-:Y:S05]  /*26970*/  @!P1 BRA `(.L_x_732) ;  /* 0x0000002c00249947 */ /* 0x008fea0003800000 */
.L_x_861:
[----:B------:R-:W-:Y:S05]  /*26980*/  @!P0 BRA `(.L_x_733) ;  /* 0x0000000000048947 */ /* 0x000fea0003800000 */
[----:B------:R-:W-:Y:S01]  /*26990*/  BPT.TRAP 0x1 ;  /* 0x000000040000795c */ /* 0x000fe20000300000 */
.L_x_733:
[----:B------:R-:W4:Y:S02]  /*269a0*/  SYNCS.PHASECHK.TRANS64.TRYWAIT P0, [R4+URZ+0x29880], R5 ;  /* 0x02988005040075a7 */ /* 0x000f24000800017f */
[----:B----4-:R-:W-:Y:S05]  /*269b0*/  @!P0 BRA `(.L_x_734) ;  /* 0x0000002c00288947 */ /* 0x010fea0003800000 */
.L_x_735:
[----:B------:R0:W0:Y:S02]  /*269c0*/  SYNCS.PHASECHK.TRANS64.TRYWAIT P0, [R3+URZ+0x29880], R2 ;  /* 0x02988002030075a7 */ /* 0x000024000800017f */
[----:B0-----:R-:W-:Y:S05]  /*269d0*/  @!P0 NANOSLEEP.SYNCS 0x989680 ;  /* 0x009896800000895d */ /* 0x001fea0003900000 */
[----:B------:R-:W0:Y:S02]  /*269e0*/  @!P0 SYNCS.PHASECHK.TRANS64 P0, [R3+URZ+0x29880], R2 ;  /* 0x02988002030085a7 */ /* 0x000e24000800007f */
[----:B0-----:R-:W-:Y:S05]  /*269f0*/  @!P0 BRA `(.L_x_735) ;  /* 0xfffffffc00f08947 */ /* 0x001fea000383ffff */
.L_x_414:
[----:B------:R-:W-:Y:S05]  /*26a00*/  BSYNC B8 ;  /* 0x0000000000087941 */ /* 0x000fea0003800000 */
.L_x_411:
[----:B------:R-:W-:Y:S05]  /*26a10*/  EXIT ;  /* 0x000000000000794d */ /* 0x000fea0003800000 */
.L_x_432:
[----:B---3--:R3:W4:Y:S02]  /*26a20*/  SYNCS.PHASECHK.TRANS64.TRYWAIT P5, [R39+URZ+0x29890], R96 ;  /* 0x02989060270075a7 */ /* 0x00872400080a017f */
[----:B----4-:R-:W-:Y:S05]  /*26a30*/  @!P5 NANOSLEEP.SYNCS 0x989680 ;  /* 0x009896800000d95d */ /* 0x010fea0003900000 */
[----:B------:R-:W4:Y:S02]  /*26a40*/  @!P5 SYNCS.PHASECHK.TRANS64 P5, [R39+URZ+0x29890], R96 ;  /* 0x029890602700d5a7 */ /* 0x000f2400080a007f */
[----:B----4-:R-:W-:Y:S05]  /*26a50*/  @!P5 BRA `(.L_x_432) ;  /* 0xfffffffc00f0d947 */ /* 0x010fea000383ffff */
[----:B------:R-:W-:Y:S05]  /*26a60*/  BRA `(.L_x_736) ;  /* 0xfffffdc800907947 */ /* 0x000fea000383ffff */
.L_x_486:
[----:B--2---:R2:W4:Y:S02]  /*26a70*/  SYNCS.PHASECHK.TRANS64.TRYWAIT P5, [R39+URZ+0x29890], R96 ;  /* 0x02989060270075a7 */ /* 0x00452400080a017f */
[----:B----4-:R-:W-:Y:S05]  /*26a80*/  @!P5 NANOSLEEP.SYNCS 0x989680 ;  /* 0x009896800000d95d */ /* 0x010fea0003900000 */
[----:B------:R-:W4:Y:S02]  /*26a90*/  @!P5 SYNCS.PHASECHK.TRANS64 P5, [R39+URZ+0x29890], R96 ;  /* 0x029890602700d5a7 */ /* 0x000f2400080a007f */
[----:B----4-:R-:W-:Y:S05]  /*26aa0*/  @!P5 BRA `(.L_x_486) ;  /* 0xfffffffc00f0d947 */ /* 0x010fea000383ffff */
[----:B------:R-:W-:Y:S05]  /*26ab0*/  BRA `(.L_x_737) ;  /* 0xfffffe2400f07947 */ /* 0x000fea000383ffff */
.L_x_511:
[----:B-1----:R1:W2:Y:S02]  /*26ac0*/  SYNCS.PHASECHK.TRANS64.TRYWAIT P2, [R39+URZ+0x29890], R96 ;  /* 0x02989060270075a7 */ /* 0x0022a4000804017f */
[----:B--2---:R-:W-:Y:S05]  /*26ad0*/  @!P2 NANOSLEEP.SYNCS 0x989680 ;  /* 0x009896800000a95d */ /* 0x004fea0003900000 */
[----:B------:R-:W2:Y:S02]  /*26ae0*/  @!P2 SYNCS.PHASECHK.TRANS64 P2, [R39+URZ+0x29890], R96 ;  /* 0x029890602700a5a7 */ /* 0x000ea4000804007f */
[----:B--2---:R-:W-:Y:S05]  /*26af0*/  @!P2 BRA `(.L_x_511) ;  /* 0xfffffffc00f0a947 */ /* 0x004fea000383ffff */
[----:B------:R-:W-:Y:S05]  /*26b00*/  BRA `(.L_x_738) ;  /* 0xfffffe8400947947 */ /* 0x000fea000383ffff */
.L_x_517:
[----:B-1----:R1:W2:Y:S02]  /*26b10*/  SYNCS.PHASECHK.TRANS64.TRYWAIT P1, [R39+URZ+0x298b0], R96 ;  /* 0x0298b060270075a7 */ /* 0x0022a4000802017f */
[----:B--2---:R-:W-:Y:S05]  /*26b20*/  @!P1 NANOSLEEP.SYNCS 0x989680 ;  /* 0x009896800000995d */ /* 0x004fea0003900000 */
[----:B------:R-:W2:Y:S02]  /*26b30*/  @!P1 SYNCS.PHASECHK.TRANS64 P1, [R39+URZ+0x298b0], R96 ;  /* 0x0298b060270095a7 */ /* 0x000ea4000802007f */
[----:B--2---:R-:W-:Y:S05]  /*26b40*/  @!P1 BRA `(.L_x_517) ;  /* 0xfffffffc00f09947 */ /* 0x004fea000383ffff */
[----:B------:R-:W-:Y:S05]  /*26b50*/  BRA `(.L_x_739) ;  /* 0xfffffe8800947947 */ /* 0x000fea000383ffff */
.L_x_525:
[----:B------:R-:W-:Y:S01]  /*26b60*/  BSSY B0, `(.L_x_740) ;  /* 0x0000008000007945 */ /* 0x000fe20003800000 */
[----:B------:R-:W-:Y:S01]  /*26b70*/  IMAD.MOV.U32 R13, RZ, RZ, R219 ;  /* 0x000000ffff0d7224 */ /* 0x000fe200078e00db */
[----:B------:R-:W-:Y:S01]  /*26b80*/  MOV R12, RZ ;  /* 0x000000ff000c7202 */ /* 0x000fe20000000f00 */
[----:B------:R-:W-:Y:S02]  /*26b90*/  IMAD.MOV.U32 R11, RZ, RZ, 0x1f ;  /* 0x0000001fff0b7424 */ /* 0x000fe400078e00ff */
[----:B------:R-:W-:-:S07]  /*26ba0*/  IMAD.MOV.U32 R15, RZ, RZ, -0x1 ;  /* 0xffffffffff0f7424 */ /* 0x000fce00078e00ff */
[----:B-----5:R-:W-:Y:S05]  /*26bb0*/  WARPSYNC.COLLECTIVE R15, `(.L_x_741) ;  /* 0x000000000f087348 */ /* 0x020fea0003c00000 */
[----:B------:R0:W1:Y:S02]  /*26bc0*/  SHFL.IDX P6, R14, R13, R12, R11 ;  /* 0x0000000c0d0e7389 */ /* 0x00006400000c000b */
[----:B01---5:R-:W-:Y:S01]  /*26bd0*/  ENDCOLLECTIVE ;  /* 0x000000000000791b */ /* 0x023fe20003800000 */
.L_x_741:
[----:B------:R-:W-:Y:S05]  /*26be0*/  BSYNC B0 ;  /* 0x0000000000007941 */ /* 0x000fea0003800000 */
.L_x_740:
[----:B------:R-:W-:Y:S01]  /*26bf0*/  IMAD.MOV.U32 R198, RZ, RZ, R14 ;  /* 0x000000ffffc67224 */ /* 0x000fe200078e000e */
[----:B------:R-:W-:Y:S06]  /*26c00*/  BRA `(.L_x_742) ;  /* 0xfffffe94001c7947 */ /* 0x000fec000383ffff */
.L_x_537:
[----:B------:R-:W-:Y:S01]  /*26c10*/  BSSY B1, `(.L_x_743) ;  /* 0x0000008000017945 */ /* 0x000fe20003800000 */
[----:B------:R-:W-:Y:S01]  /*26c20*/  MOV R13, R46 ;  /* 0x0000002e000d7202 */ /* 0x000fe20000000f00 */
[----:B------:R-:W-:Y:S02]  /*26c30*/  IMAD.MOV.U32 R12, RZ, RZ, RZ ;  /* 0x000000ffff0c7224 */ /* 0x000fe400078e00ff */
[----:B------:R-:W-:Y:S02]  /*26c40*/  IMAD.MOV.U32 R11, RZ, RZ, 0x1e1f ;  /* 0x00001e1fff0b7424 */ /* 0x000fe400078e00ff */
[----:B------:R-:W-:-:S07]  /*26c50*/  IMAD.MOV.U32 R15, RZ, RZ, -0x1 ;  /* 0xffffffffff0f7424 */ /* 0x000fce00078e00ff */
[----:B01---5:R-:W-:Y:S05]  /*26c60*/  WARPSYNC.COLLECTIVE R15, `(.L_x_744) ;  /* 0x000000000f087348 */ /* 0x023fea0003c00000 */
[----:B------:R2:W3:Y:S02]  /*26c70*/  SHFL.IDX P6, R14, R13, R12, R11 ;  /* 0x0000000c0d0e7389 */ /* 0x0004e400000c000b */
[----:B0123-5:R-:W-:Y:S01]  /*26c80*/  ENDCOLLECTIVE ;  /* 0x000000000000791b */ /* 0x02ffe20003800000 */
.L_x_744:
[----:B------:R-:W-:Y:S05]  /*26c90*/  BSYNC B1 ;  /* 0x0000000000017941 */ /* 0x000fea0003800000 */
.L_x_743:
[----:B------:R-:W-:Y:S05]  /*26ca0*/  BRA `(.L_x_745) ;  /* 0xfffffe9c005c7947 */ /* 0x000fea000383ffff */
.L_x_538:
        /* <DEDUP_REMOVED lines=8> */
.L_x_747:
[----:B------:R-:W-:Y:S05]  /*26d30*/  BSYNC B1 ;  /* 0x0000000000017941 */ /* 0x000fea0003800000 */
.L_x_746:
[----:B------:R-:W-:Y:S05]  /*26d40*/  BRA `(.L_x_748) ;  /* 0xfffffe9c003c7947 */ /* 0x000fea000383ffff */
.L_x_539:
        /* <DEDUP_REMOVED lines=8> */
.L_x_750:
[----:B------:R-:W-:Y:S05]  /*26dd0*/  BSYNC B1 ;  /* 0x0000000000017941 */ /* 0x000fea0003800000 */
.L_x_749:
[----:B------:R-:W-:Y:S05]  /*26de0*/  BRA `(.L_x_751) ;  /* 0xfffffe9c001c7947 */ /* 0x000fea000383ffff */
.L_x_540:
        /* <DEDUP_REMOVED lines=8> */
.L_x_753:
[----:B------:R-:W-:Y:S05]  /*26e70*/  BSYNC B1 ;  /* 0x0000000000017941 */ /* 0x000fea0003800000 */
.L_x_752:
[----:B------:R-:W-:Y:S05]  /*26e80*/  BRA `(.L_x_754) ;  /* 0xfffffe9800fc7947 */ /* 0x000fea000383ffff */
.L_x_542:
[----:B--2---:R2:W3:Y:S02]  /*26e90*/  SYNCS.PHASECHK.TRANS64.TRYWAIT P1, [R18+URZ+0x29800], R3 ;  /* 0x02980003120075a7 */ /* 0x0044e4000802017f */
[----:B---3--:R-:W-:Y:S05]  /*26ea0*/  @!P1 NANOSLEEP.SYNCS 0x989680 ;  /* 0x009896800000995d */ /* 0x008fea0003900000 */
[----:B------:R-:W3:Y:S02]  /*26eb0*/  @!P1 SYNCS.PHASECHK.TRANS64 P1, [R18+URZ+0x29800], R3 ;  /* 0x02980003120095a7 */ /* 0x000ee4000802007f */
[----:B---3--:R-:W-:Y:S05]  /*26ec0*/  @!P1 BRA `(.L_x_542) ;  /* 0xfffffffc00f09947 */ /* 0x008fea000383ffff */
[----:B------:R-:W-:Y:S05]  /*26ed0*/  BRA `(.L_x_755) ;  /* 0xfffffe9c00087947 */ /* 0x000fea000383ffff */
.L_x_556:
        /* <DEDUP_REMOVED lines=8> */
.L_x_757:
[----:B------:R-:W-:Y:S05]  /*26f60*/  BSYNC B1 ;  /* 0x0000000000017941 */ /* 0x000fea0003800000 */
.L_x_756:
[----:B------:R-:W-:Y:S05]  /*26f70*/  BRA `(.L_x_758) ;  /* 0xfffffecc00407947 */ /* 0x000fea000383ffff */
.L_x_557:
        /* <DEDUP_REMOVED lines=8> */
.L_x_760:
[----:B------:R-:W-:Y:S05]  /*27000*/  BSYNC B1 ;  /* 0x0000000000017941 */ /* 0x000fea0003800000 */
.L_x_759:
[----:B------:R-:W-:Y:S05]  /*27010*/  BRA `(.L_x_761) ;  /* 0xfffffecc00207947 */ /* 0x000fea000383ffff */
.L_x_558:
        /* <DEDUP_REMOVED lines=8> */
.L_x_763:
[----:B------:R-:W-:Y:S05]  /*270a0*/  BSYNC B1 ;  /* 0x0000000000017941 */ /* 0x000fea0003800000 */
.L_x_762:
[----:B------:R-:W-:Y:S05]  /*270b0*/  BRA `(.L_x_764) ;  /* 0xfffffecc00007947 */ /* 0x000fea000383ffff */
.L_x_559:
        /* <DEDUP_REMOVED lines=8> */
.L_x_766:
[----:B------:R-:W-:Y:S05]  /*27140*/  BSYNC B1 ;  /* 0x0000000000017941 */ /* 0x000fea0003800000 */
.L_x_765:
[----:B------:R-:W-:Y:S05]  /*27150*/  BRA `(.L_x_767) ;  /* 0xfffffec800e07947 */ /* 0x000fea000383ffff */
.L_x_561:
[----:B--2---:R2:W3:Y:S02]  /*27160*/  SYNCS.PHASECHK.TRANS64.TRYWAIT P1, [R18+URZ+0x29800], R3 ;  /* 0x02980003120075a7 */ /* 0x0044e4000802017f */
[----:B---3--:R-:W-:Y:S05]  /*27170*/  @!P1 NANOSLEEP.SYNCS 0x989680 ;  /* 0x009896800000995d */ /* 0x008fea0003900000 */
[----:B------:R-:W3:Y:S02]  /*27180*/  @!P1 SYNCS.PHASECHK.TRANS64 P1, [R18+URZ+0x29800], R3 ;  /* 0x02980003120095a7 */ /* 0x000ee4000802007f */
[----:B---3--:R-:W-:Y:S05]  /*27190*/  @!P1 BRA `(.L_x_561) ;  /* 0xfffffffc00f09947 */ /* 0x008fea000383ffff */
[----:B------:R-:W-:Y:S05]  /*271a0*/  BRA `(.L_x_768) ;  /* 0xfffffec800ec7947 */ /* 0x000fea000383ffff */
.L_x_569:
[----:B--2---:R2:W3:Y:S02]  /*271b0*/  SYNCS.PHASECHK.TRANS64.TRYWAIT P2, [R3+URZ+0x29830], R0 ;  /* 0x02983000030075a7 */ /* 0x0044e4000804017f */
[----:B---3--:R-:W-:Y:S05]  /*271c0*/  @!P2 NANOSLEEP.SYNCS 0x989680 ;  /* 0x009896800000a95d */ /* 0x008fea0003900000 */
[----:B------:R-:W3:Y:S02]  /*271d0*/  @!P2 SYNCS.PHASECHK.TRANS64 P2, [R3+URZ+0x29830], R0 ;  /* 0x029830000300a5a7 */ /* 0x000ee4000804007f */
[----:B---3--:R-:W-:Y:S05]  /*271e0*/  @!P2 BRA `(.L_x_569) ;  /* 0xfffffffc00f0a947 */ /* 0x008fea000383ffff */
[----:B------:R-:W-:Y:S05]  /*271f0*/  BRA `(.L_x_568) ;  /* 0xfffffefc00187947 */ /* 0x000fea000383ffff */
.L_x_575:
[----:B-1----:R1:W2:Y:S02]  /*27200*/  SYNCS.PHASECHK.TRANS64.TRYWAIT P2, [R11+URZ+0x29830], R10 ;  /* 0x0298300a0b0075a7 */ /* 0x0022a4000804017f */
[----:B--2---:R-:W-:Y:S05]  /*27210*/  @!P2 NANOSLEEP.SYNCS 0x989680 ;  /* 0x009896800000a95d */ /* 0x004fea0003900000 */
[----:B------:R-:W2:Y:S02]  /*27220*/  @!P2 SYNCS.PHASECHK.TRANS64 P2, [R11+URZ+0x29830], R10 ;  /* 0x0298300a0b00a5a7 */ /* 0x000ea4000804007f */
[----:B--2---:R-:W-:Y:S05]  /*27230*/  @!P2 BRA `(.L_x_575) ;  /* 0xfffffffc00f0a947 */ /* 0x004fea000383ffff */
[----:B------:R-:W-:Y:S05]  /*27240*/  BRA `(.L_x_574) ;  /* 0xffffff3000e47947 */ /* 0x000fea000383ffff */
.L_x_580:
[----:B-1----:R1:W2:Y:S02]  /*27250*/  SYNCS.PHASECHK.TRANS64.TRYWAIT P1, [R11+URZ+0x29850], R8 ;  /* 0x029850080b0075a7 */ /* 0x0022a4000802017f */
[----:B--2---:R-:W-:Y:S05]  /*27260*/  @!P1 NANOSLEEP.SYNCS 0x989680 ;  /* 0x009896800000995d */ /* 0x004fea0003900000 */
[----:B------:R-:W2:Y:S02]  /*27270*/  @!P1 SYNCS.PHASECHK.TRANS64 P1, [R11+URZ+0x29850], R8 ;  /* 0x029850080b0095a7 */ /* 0x000ea4000802007f */
[----:B--2---:R-:W-:Y:S05]  /*27280*/  @!P1 BRA `(.L_x_580) ;  /* 0xfffffffc00f09947 */ /* 0x004fea000383ffff */
[----:B------:R-:W-:Y:S05]  /*27290*/  BRA `(.L_x_579) ;  /* 0xffffff4400247947 */ /* 0x000fea000383ffff */
.L_x_586:
[----:B-1----:R1:W2:Y:S02]  /*272a0*/  SYNCS.PHASECHK.TRANS64.TRYWAIT P1, [R21+URZ+0x29850], R0 ;  /* 0x02985000150075a7 */ /* 0x0022a4000802017f */
[----:B--2---:R-:W-:Y:S05]  /*272b0*/  @!P1 NANOSLEEP.SYNCS 0x989680 ;  /* 0x009896800000995d */ /* 0x004fea0003900000 */
[----:B------:R-:W2:Y:S02]  /*272c0*/  @!P1 SYNCS.PHASECHK.TRANS64 P1, [R21+URZ+0x29850], R0 ;  /* 0x02985000150095a7 */ /* 0x000ea4000802007f */
[----:B--2---:R-:W-:Y:S05]  /*272d0*/  @!P1 BRA `(.L_x_586) ;  /* 0xfffffffc00f09947 */ /* 0x004fea000383ffff */
[----:B------:R-:W-:Y:S05]  /*272e0*/  BRA `(.L_x_585) ;  /* 0xffffff64003c7947 */ /* 0x000fea000383ffff */
.L_x_590:
[----:B------:R-:W-:Y:S01]  /*272f0*/  MOV R12, R0 ;  /* 0x00000000000c7202 */ /* 0x000fe20000000f00 */
[----:B------:R-:W-:Y:S01]  /*27300*/  IMAD.MOV.U32 R11, RZ, RZ, 0x1c1f ;  /* 0x00001c1fff0b7424 */ /* 0x000fe200078e00ff */
[----:B------:R-:W-:Y:S01]  /*27310*/  SEL R5, R96, R97, P0 ;  /* 0x0000006160057207 */ /* 0x000fe20000000000 */
[----:B------:R-:W-:Y:S01]  /*27320*/  IMAD.MOV.U32 R15, RZ, RZ, -0x1 ;  /* 0xffffffffff0f7424 */ /* 0x000fe200078e00ff */
[----:B------:R-:W-:Y:S02]  /*27330*/  SEL R7, R97, R96, P0 ;  /* 0x0000006061077207 */ /* 0x000fe40000000000 */
[----:B------:R-:W-:-:S07]  /*27340*/  SEL R9, R92, R93, P0 ;  /* 0x0000005d5c097207 */ /* 0x000fce0000000000 */
[----:B01---5:R-:W-:Y:S05]  /*27350*/  WARPSYNC.COLLECTIVE R15, `(.L_x_769) ;  /* 0x000000000f087348 */ /* 0x023fea0003c00000 */
[----:B------:R2:W3:Y:S02]  /*27360*/  SHFL.IDX P6, R14, R13, R12, R11 ;  /* 0x0000000c0d0e7389 */ /* 0x0004e400000c000b */
[----:B0123-5:R-:W-:Y:S01]  /*27370*/  ENDCOLLECTIVE ;  /* 0x000000000000791b */ /* 0x02ffe20003800000 */
.L_x_769:
[----:B------:R-:W-:Y:S02]  /*27380*/  SEL R21, R93, R92, P0 ;  /* 0x0000005c5d157207 */ /* 0x000fe40000000000 */
[----:B------:R-:W-:Y:S02]  /*27390*/  SEL R25, R48, R45, P0 ;  /* 0x0000002d30197207 */ /* 0x000fe40000000000 */
[----:B------:R-:W-:Y:S02]  /*273a0*/  SEL R27, R45, R48, P0 ;  /* 0x000000302d1b7207 */ /* 0x000fe40000000000 */
[----:B------:R-:W-:Y:S02]  /*273b0*/  SEL R45, R65, R68, P0 ;  /* 0x00000044412d7207 */ /* 0x000fe40000000000 */
[----:B------:R-:W-:Y:S02]  /*273c0*/  SEL R47, R68, R65, P0 ;  /* 0x00000041442f7207 */ /* 0x000fe40000000000 */
[----:B------:R-:W-:-:S02]  /*273d0*/  SEL R63, R38, R67, P0 ;  /* 0x00000043263f7207 */ /* 0x000fc40000000000 */
[----:B------:R-:W-:Y:S01]  /*273e0*/  SEL R65, R67, R38, P0 ;  /* 0x0000002643417207 */ /* 0x000fe20000000000 */
[----:B------:R-:W-:Y:S01]  /*273f0*/  IMAD.MOV.U32 R12, RZ, RZ, R2 ;  /* 0x000000ffff0c7224 */ /* 0x000fe200078e0002 */
[----:B------:R-:W-:Y:S02]  /*27400*/  MOV R13, R3 ;  /* 0x00000003000d7202 */ /* 0x000fe40000000f00 */
[----:B------:R-:W-:Y:S02]  /*27410*/  SEL R67, R30, R69, P0 ;  /* 0x000000451e437207 */ /* 0x000fe40000000000 */
[----:B------:R-:W-:Y:S02]  /*27420*/  SEL R69, R69, R30, P0 ;  /* 0x0000001e45457207 */ /* 0x000fe40000000000 */
[----:B------:R-:W-:Y:S02]  /*27430*/  SEL R29, R40, R37, P0 ;  /* 0x00000025281d7207 */ /* 0x000fe40000000000 */
[----:B------:R-:W-:Y:S01]  /*27440*/  SEL R31, R37, R40, P0 ;  /* 0x00000028251f7207 */ /* 0x000fe20000000000 */
[----:B------:R-:W-:Y:S01]  /*27450*/  IMAD.MOV.U32 R6, RZ, RZ, R14 ;  /* 0x000000ffff067224 */ /* 0x000fe200078e000e */
[----:B------:R-:W-:-:S07]  /*27460*/  SEL R71, R73, R34, P0 ;  /* 0x0000002249477207 */ /* 0x000fce0000000000 */
[----:B------:R-:W-:Y:S05]  /*27470*/  WARPSYNC.COLLECTIVE R15, `(.L_x_770) ;  /* 0x000000000f087348 */ /* 0x000fea0003c00000 */
[----:B------:R0:W1:Y:S02]  /*27480*/  SHFL.IDX P6, R14, R13, R12, R11 ;  /* 0x0000000c0d0e7389 */ /* 0x00006400000c000b */
[----:B01----:R-:W-:Y:S01]  /*27490*/  ENDCOLLECTIVE ;  /* 0x000000000000791b */ /* 0x003fe20003800000 */
.L_x_770:
        /* <DEDUP_REMOVED lines=18> */
.L_x_771:
[----:B------:R-:W-:Y:S02]  /*275c0*/  SEL R55, R52, R55, P0 ;  /* 0x0000003734377207 */ /* 0x000fe40000000000 */
[----:B------:R-:W-:Y:S02]  /*275d0*/  SEL R57, R46, R59, P0 ;  /* 0x0000003b2e397207 */ /* 0x000fe40000000000 */
[----:B------:R-:W-:Y:S02]  /*275e0*/  SEL R59, R59, R46, P0 ;  /* 0x0000002e3b3b7207 */ /* 0x000fe40000000000 */
[----:B------:R-:W-:Y:S02]  /*275f0*/  SEL R4, R6, R3, P0 ;  /* 0x0000000306047207 */ /* 0x000fe40000000000 */
[----:B------:R-:W-:Y:S01]  /*27600*/  SEL R6, R3, R6, P0 ;  /* 0x0000000603067207 */ /* 0x000fe20000000000 */
[----:B------:R-:W-:Y:S02]  /*27610*/  IMAD.MOV.U32 R13, RZ, RZ, R7 ;  /* 0x000000ffff0d7224 */ /* 0x000fe400078e0007 */
[----:B------:R-:W-:-:S02]  /*27620*/  IMAD.MOV.U32 R12, RZ, RZ, R2 ;  /* 0x000000ffff0c7224 */ /* 0x000fc400078e0002 */
[----:B------:R-:W-:-:S07]  /*27630*/  IMAD.MOV.U32 R10, RZ, RZ, R14 ;  /* 0x000000ffff0a7224 */ /* 0x000fce00078e000e */
[----:B------:R-:W-:Y:S05]  /*27640*/  WARPSYNC.COLLECTIVE R15, `(.L_x_772) ;  /* 0x000000000f087348 */ /* 0x000fea0003c00000 */
[----:B------:R0:W1:Y:S02]  /*27650*/  SHFL.IDX P6, R14, R13, R12, R11 ;  /* 0x0000000c0d0e7389 */ /* 0x00006400000c000b */
[----:B01----:R-:W-:Y:S01]  /*27660*/  ENDCOLLECTIVE ;  /* 0x000000000000791b */ /* 0x003fe20003800000 */
.L_x_772:
[----:B------:R-:W-:Y:S02]  /*27670*/  IMAD.MOV.U32 R13, RZ, RZ, R9 ;  /* 0x000000ffff0d7224 */ /* 0x000fe400078e0009 */
[----:B------:R-:W-:Y:S01]  /*27680*/  IMAD.MOV.U32 R12, RZ, RZ, R0 ;  /* 0x000000ffff0c7224 */ /* 0x000fe200078e0000 */
[----:B------:R-:W-:-:S07]  /*27690*/  MOV R7, R14 ;  /* 0x0000000e00077202 */ /* 0x000fce0000000f00 */
[----:B------:R-:W-:Y:S05]  /*276a0*/  WARPSYNC.COLLECTIVE R15, `(.L_x_773) ;  /* 0x000000000f087348 */ /* 0x000fea0003c00000 */
[----:B------:R0:W1:Y:S02]  /*276b0*/  SHFL.IDX P6, R14, R13, R12, R11 ;  /* 0x0000000c0d0e7389 */ /* 0x00006400000c000b */
[----:B01----:R-:W-:Y:S01]  /*276c0*/  ENDCOLLECTIVE ;  /* 0x000000000000791b */ /* 0x003fe20003800000 */
.L_x_773:
[----:B------:R-:W-:Y:S02]  /*276d0*/  SEL R8, R10, R7, P0 ;  /* 0x000000070a087207 */ /* 0x000fe40000000000 */
[----:B------:R-:W-:Y:S02]  /*276e0*/  SEL R10, R7, R10, P0 ;  /* 0x0000000a070a7207 */ /* 0x000fe40000000000 */
[----:B------:R-:W-:Y:S01]  /*276f0*/  MOV R13, R21 ;  /* 0x00000015000d7202 */ /* 0x000fe20000000f00 */
[----:B------:R-:W-:Y:S02]  /*27700*/  IMAD.MOV.U32 R12, RZ, RZ, R2 ;  /* 0x000000ffff0c7224 */ /* 0x000fe400078e0002 */
[----:B------:R-:W-:-:S07]  /*27710*/  IMAD.MOV.U32 R26, RZ, RZ, R14 ;  /* 0x000000ffff1a7224 */ /* 0x000fce00078e000e */
[----:B------:R-:W-:Y:S05]  /*27720*/  WARPSYNC.COLLECTIVE R15, `(.L_x_774) ;  /* 0x000000000f087348 */ /* 0x000fea0003c00000 */
[----:B------:R0:W1:Y:S02]  /*27730*/  SHFL.IDX P6, R14, R13, R12, R11 ;  /* 0x0000000c0d0e7389 */ /* 0x00006400000c000b */
[----:B01----:R-:W-:Y:S01]  /*27740*/  ENDCOLLECTIVE ;  /* 0x000000000000791b */ /* 0x003fe20003800000 */
.L_x_774:
[----:B------:R-:W-:Y:S01]  /*27750*/  IMAD.MOV.U32 R13, RZ, RZ, R25 ;  /* 0x000000ffff0d7224 */ /* 0x000fe200078e0019 */
[----:B------:R-:W-:Y:S01]  /*27760*/  MOV R12, R0 ;  /* 0x00000000000c7202 */ /* 0x000fe20000000f00 */
[----:B------:R-:W-:-:S07]  /*27770*/  IMAD.MOV.U32 R21, RZ, RZ, R14 ;  /* 0x000000ffff157224 */ /* 0x000fce00078e000e */
[----:B------:R-:W-:Y:S05]  /*27780*/  WARPSYNC.COLLECTIVE R15, `(.L_x_775) ;  /* 0x000000000f087348 */ /* 0x000fea0003c00000 */
[----:B------:R0:W1:Y:S02]  /*27790*/  SHFL.IDX P6, R14, R13, R12, R11 ;  /* 0x0000000c0d0e7389 */ /* 0x00006400000c000b */
[----:B01----:R-:W-:Y:S01]  /*277a0*/  ENDCOLLECTIVE ;  /* 0x000000000000791b */ /* 0x003fe20003800000 */
.L_x_775:
[----:B------:R-:W-:Y:S02]  /*277b0*/  SEL R24, R26, R21, P0 ;  /* 0x000000151a187207 */ /* 0x000fe40000000000 */
[----:B------:R-:W-:Y:S01]  /*277c0*/  SEL R26, R21, R26, P0 ;  /* 0x0000001a151a7207 */ /* 0x000fe20000000000 */
[----:B------:R-:W-:Y:S02]  /*277d0*/  IMAD.MOV.U32 R13, RZ, RZ, R27 ;  /* 0x000000ffff0d7224 */ /* 0x000fe400078e001b */
[----:B------:R-:W-:Y:S02]  /*277e0*/  IMAD.MOV.U32 R12, RZ, RZ, R2 ;  /* 0x000000ffff0c7224 */ /* 0x000fe400078e0002 */
[----:B------:R-:W-:-:S07]  /*277f0*/  IMAD.MOV.U32 R30, RZ, RZ, R14 ;  /* 0x000000ffff1e7224 */ /* 0x000fce00078e000e */
[----:B------:R-:W-:Y:S05]  /*27800*/  WARPSYNC.COLLECTIVE R15, `(.L_x_776) ;  /* 0x000000000f087348 */ /* 0x000fea0003c00000 */
[----:B------:R0:W1:Y:S02]  /*27810*/  SHFL.IDX P6, R14, R13, R12, R11 ;  /* 0x0000000c0d0e7389 */ /* 0x00006400000c000b */
[----:B01----:R-:W-:Y:S01]  /*27820*/  ENDCOLLECTIVE ;  /* 0x000000000000791b */ /* 0x003fe20003800000 */
.L_x_776:
[----:B------:R-:W-:Y:S02]  /*27830*/  IMAD.MOV.U32 R13, RZ, RZ, R29 ;  /* 0x000000ffff0d7224 */ /* 0x000fe400078e001d */
[----:B------:R-:W-:Y:S01]  /*27840*/  IMAD.MOV.U32 R12, RZ, RZ, R0 ;  /* 0x000000ffff0c7224 */ /* 0x000fe200078e0000 */
[----:B------:R-:W-:-:S07]  /*27850*/  MOV R27, R14 ;  /* 0x0000000e001b7202 */ /* 0x000fce0000000f00 */
[----:B------:R-:W-:Y:S05]  /*27860*/  WARPSYNC.COLLECTIVE R15, `(.L_x_777) ;  /* 0x000000000f087348 */ /* 0x000fea0003c00000 */
[----:B------:R0:W1:Y:S02]  /*27870*/  SHFL.IDX P6, R14, R13, R12, R11 ;  /* 0x0000000c0d0e7389 */ /* 0x00006400000c000b */
[----:B01----:R-:W-:Y:S01]  /*27880*/  ENDCOLLECTIVE ;  /* 0x000000000000791b */ /* 0x003fe20003800000 */
.L_x_777:
        /* <DEDUP_REMOVED lines=8> */
.L_x_778:
[----:B------:R-:W-:Y:S01]  /*27910*/  IMAD.MOV.U32 R13, RZ, RZ, R33 ;  /* 0x000000ffff0d7224 */ /* 0x000fe200078e0021 */
[----:B------:R-:W-:Y:S01]  /*27920*/  MOV R12, R0 ;  /* 0x00000000000c7202 */ /* 0x000fe20000000f00 */
[----:B------:R-:W-:-:S07]  /*27930*/  IMAD.MOV.U32 R31, RZ, RZ, R14 ;  /* 0x000000ffff1f7224 */ /* 0x000fce00078e000e */
[----:B------:R-:W-:Y:S05]  /*27940*/  WARPSYNC.COLLECTIVE R15, `(.L_x_779) ;  /* 0x000000000f087348 */ /* 0x000fea0003c00000 */
[----:B------:R0:W1:Y:S02]  /*27950*/  SHFL.IDX P6, R14, R13, R12, R11 ;  /* 0x0000000c0d0e7389 */ /* 0x00006400000c000b */
[----:B01----:R-:W-:Y:S01]  /*27960*/  ENDCOLLECTIVE ;  /* 0x000000000000791b */ /* 0x003fe20003800000 */
.L_x_779:
        /* <DEDUP_REMOVED lines=8> */
.L_x_780:
[----:B------:R-:W-:Y:S02]  /*279f0*/  IMAD.MOV.U32 R13, RZ, RZ, R37 ;  /* 0x000000ffff0d7224 */ /* 0x000fe400078e0025 */
[----:B------:R-:W-:Y:S01]  /*27a00*/  IMAD.MOV.U32 R12, RZ, RZ, R0 ;  /* 0x000000ffff0c7224 */ /* 0x000fe200078e0000 */
[----:B------:R-:W-:-:S07]  /*27a10*/  MOV R35, R14 ;  /* 0x0000000e00237202 */ /* 0x000fce0000000f00 */
[----:B------:R-:W-:Y:S05]  /*27a20*/  WARPSYNC.COLLECTIVE R15, `(.L_x_781) ;  /* 0x000000000f087348 */ /* 0x000fea0003c00000 */
[----:B------:R0:W1:Y:S02]  /*27a30*/  SHFL.IDX P6, R14, R13, R12, R11 ;  /* 0x0000000c0d0e7389 */ /* 0x00006400000c000b */
[----:B01----:R-:W-:Y:S01]  /*27a40*/  ENDCOLLECTIVE ;  /* 0x000000000000791b */ /* 0x003fe20003800000 */
.L_x_781:
        /* <DEDUP_REMOVED lines=8> */
.L_x_782:
[----:B------:R-:W-:Y:S01]  /*27ad0*/  IMAD.MOV.U32 R13, RZ, RZ, R41 ;  /* 0x000000ffff0d7224 */ /* 0x000fe200078e0029 */
[----:B------:R-:W-:Y:S01]  /*27ae0*/  MOV R12, R0 ;  /* 0x00000000000c7202 */ /* 0x000fe20000000f00 */
[----:B------:R-:W-:-:S07]  /*27af0*/  IMAD.MOV.U32 R20, RZ, RZ, R14 ;  /* 0x000000ffff147224 */ /* 0x000fce00078e000e */
[----:B------:R-:W-:Y:S05]  /*27b00*/  WARPSYNC.COLLECTIVE R15, `(.L_x_783) ;  /* 0x000000000f087348 */ /* 0x000fea0003c00000 */
[----:B------:R0:W1:Y:S02]  /*27b10*/  SHFL.IDX P6, R14, R13, R12, R11 ;  /* 0x0000000c0d0e7389 */ /* 0x00006400000c000b */
[----:B01----:R-:W-:Y:S01]  /*27b20*/  ENDCOLLECTIVE ;  /* 0x000000000000791b */ /* 0x003fe20003800000 */
.L_x_783:
[----:B------:R-:W-:Y:S02]  /*27b30*/  IMAD.MOV.U32 R13, RZ, RZ, R43 ;  /* 0x000000ffff0d7224 */ /* 0x000fe400078e002b */
[----:B------:R-:W-:Y:S02]  /*27b40*/  IMAD.MOV.U32 R12, RZ, RZ, R2 ;  /* 0x000000ffff0c7224 */ /* 0x000fe400078e0002 */
[----:B------:R-:W-:-:S07]  /*27b50*/  IMAD.MOV.U32 R41, RZ, RZ, R14 ;  /* 0x000000ffff297224 */ /* 0x000fce00078e000e */
[----:B------:R-:W-:Y:S05]  /*27b60*/  WARPSYNC.COLLECTIVE R15, `(.L_x_784) ;  /* 0x000000000f087348 */ /* 0x000fea0003c00000 */
[----:B------:R0:W1:Y:S02]  /*27b70*/  SHFL.IDX P6, R14, R13, R12, R11 ;  /* 0x0000000c0d0e7389 */ /* 0x00006400000c000b */
[----:B01----:R-:W-:Y:S01]  /*27b80*/  ENDCOLLECTIVE ;  /* 0x000000000000791b */ /* 0x003fe20003800000 */
.L_x_784:
[----:B------:R-:W-:Y:S02]  /*27b90*/  IMAD.MOV.U32 R13, RZ, RZ, R45 ;  /* 0x000000ffff0d7224 */ /* 0x000fe400078e002d */
[----:B------:R-:W-:Y:S01]  /*27ba0*/  IMAD.MOV.U32 R12, RZ, RZ, R0 ;  /* 0x000000ffff0c7224 */ /* 0x000fe200078e0000 */
[----:B------:R-:W-:-:S07]  /*27bb0*/  MOV R40, R14 ;  /* 0x0000000e00287202 */ /* 0x000fce0000000f00 */
[----:B------:R-:W-:Y:S05]  /*27bc0*/  WARPSYNC.COLLECTIVE R15, `(.L_x_785) ;  /* 0x000000000f087348 */ /* 0x000fea0003c00000 */
[----:B------:R0:W1:Y:S02]  /*27bd0*/  SHFL.IDX P6, R14, R13, R12, R11 ;  /* 0x0000000c0d0e7389 */ /* 0x00006400000c000b */
[----:B01----:R-:W-:Y:S01]  /*27be0*/  ENDCOLLECTIVE ;  /* 0x000000000000791b */ /* 0x003fe20003800000 */
.L_x_785:
        /* <DEDUP_REMOVED lines=8> */
.L_x_786:
[----:B------:R-:W-:Y:S01]  /*27c70*/  IMAD.MOV.U32 R13, RZ, RZ, R49 ;  /* 0x000000ffff0d7224 */ /* 0x000fe200078e0031 */
[----:B------:R-:W-:Y:S01]  /*27c80*/  MOV R12, R0 ;  /* 0x00000000000c7202 */ /* 0x000fe20000000f00 */
[----:B------:R-:W-:-:S07]  /*27c90*/  IMAD.MOV.U32 R42, RZ, RZ, R14 ;  /* 0x000000ffff2a7224 */ /* 0x000fce00078e000e */
[----:B------:R-:W-:Y:S05]  /*27ca0*/  WARPSYNC.COLLECTIVE R15, `(.L_x_787) ;  /* 0x000000000f087348 */ /* 0x000fea0003c00000 */
[----:B------:R0:W1:Y:S02]  /*27cb0*/  SHFL.IDX P6, R14, R13, R12, R11 ;  /* 0x0000000c0d0e7389 */ /* 0x00006400000c000b */
[----:B01----:R-:W-:Y:S01]  /*27cc0*/  ENDCOLLECTIVE ;  /* 0x000000000000791b */ /* 0x003fe20003800000 */
.L_x_787:
        /* <DEDUP_REMOVED lines=8> */
.L_x_788:
[----:B------:R-:W-:Y:S02]  /*27d50*/  IMAD.MOV.U32 R13, RZ, RZ, R53 ;  /* 0x000000ffff0d7224 */ /* 0x000fe400078e0035 */
[----:B------:R-:W-:Y:S01]  /*27d60*/  IMAD.MOV.U32 R12, RZ, RZ, R0 ;  /* 0x000000ffff0c7224 */ /* 0x000fe200078e0000 */
[----:B------:R-:W-:-:S07]  /*27d70*/  MOV R48, R14 ;  /* 0x0000000e00307202 */ /* 0x000fce0000000f00 */
[----:B------:R-:W-:Y:S05]  /*27d80*/  WARPSYNC.COLLECTIVE R15, `(.L_x_789) ;  /* 0x000000000f087348 */ /* 0x000fea0003c00000 */
[----:B------:R0:W1:Y:S02]  /*27d90*/  SHFL.IDX P6, R14, R13, R12, R11 ;  /* 0x0000000c0d0e7389 */ /* 0x00006400000c000b */
[----:B01----:R-:W-:Y:S01]  /*27da0*/  ENDCOLLECTIVE ;  /* 0x000000000000791b */ /* 0x003fe20003800000 */
.L_x_789:
[----:B------:R-:W-:Y:S02]  /*27db0*/  SEL R9, R49, R48, P0 ;  /* 0x0000003031097207 */ /* 0x000fe40000000000 */
[----:B------:R-:W-:Y:S01]  /*27dc0*/  MOV R13, R55 ;  /* 0x00000037000d7202 */ /* 0x000fe20000000f00 */
[----:B------:R-:W-:Y:S02]  /*27dd0*/  IMAD.MOV.U32 R12, RZ, RZ, R2 ;  /* 0x000000ffff0c7224 */ /* 0x000fe400078e0002 */
[----:B------:R-:W-:-:S07]  /*27de0*/  IMAD.MOV.U32 R53, RZ, RZ, R14 ;  /* 0x000000ffff357224 */ /* 0x000fce00078e000e */
[----:B------:R-:W-:Y:S05]  /*27df0*/  WARPSYNC.COLLECTIVE R15, `(.L_x_790) ;  /* 0x000000000f087348 */ /* 0x000fea0003c00000 */
[----:B------:R0:W1:Y:S02]  /*27e00*/  SHFL.IDX P6, R14, R13, R12, R11 ;  /* 0x0000000c0d0e7389 */ /* 0x00006400000c000b */
[----:B01----:R-:W-:Y:S01]  /*27e10*/  ENDCOLLECTIVE ;  /* 0x000000000000791b */ /* 0x003fe20003800000 */
.L_x_790:
[----:B------:R-:W-:Y:S01]  /*27e20*/  IMAD.MOV.U32 R13, RZ, RZ, R57 ;  /* 0x000000ffff0d7224 */ /* 0x000fe200078e0039 */
[----:B------:R-:W-:Y:S01]  /*27e30*/  MOV R12, R0 ;  /* 0x00000000000c7202 */ /* 0x000fe20000000f00 */
[----:B------:R-:W-:-:S07]  /*27e40*/  IMAD.MOV.U32 R50, RZ, RZ, R14 ;  /* 0x000000ffff327224 */ /* 0x000fce00078e000e */
[----:B------:R-:W-:Y:S05]  /*27e50*/  WARPSYNC.COLLECTIVE R15, `(.L_x_791) ;  /* 0x000000000f087348 */ /* 0x000fea0003c00000 */
[----:B------:R0:W1:Y:S02]  /*27e60*/  SHFL.IDX P6, R14, R13, R12, R11 ;  /* 0x0000000c0d0e7389 */ /* 0x00006400000c000b */
[----:B01----:R-:W-:Y:S01]  /*27e70*/  ENDCOLLECTIVE ;  /* 0x000000000000791b */ /* 0x003fe20003800000 */
.L_x_791:
        /* <DEDUP_REMOVED lines=8> */
.L_x_792:
[----:B------:R-:W-:Y:S02]  /*27f00*/  IMAD.MOV.U32 R13, RZ, RZ, R63 ;  /* 0x000000ffff0d7224 */ /* 0x000fe400078e003f */
[----:B------:R-:W-:Y:S01]  /*27f10*/  IMAD.MOV.U32 R12, RZ, RZ, R0 ;  /* 0x000000ffff0c7224 */ /* 0x000fe200078e0000 */
[----:B------:R-:W-:-:S07]  /*27f20*/  MOV R52, R14 ;  /* 0x0000000e00347202 */ /* 0x000fce0000000f00 */
[----:B------:R-:W-:Y:S05]  /*27f30*/  WARPSYNC.COLLECTIVE R15, `(.L_x_793) ;  /* 0x000000000f087348 */ /* 0x000fea0003c00000 */
[----:B------:R0:W1:Y:S02]  /*27f40*/  SHFL.IDX P6, R14, R13, R12, R11 ;  /* 0x0000000c0d0e7389 */ /* 0x00006400000c000b */
[----:B01----:R-:W-:Y:S01]  /*27f50*/  ENDCOLLECTIVE ;  /* 0x000000000000791b */ /* 0x003fe20003800000 */
.L_x_793:
        /* <DEDUP_REMOVED lines=8> */
.L_x_794:
[----:B------:R-:W-:Y:S01]  /*27fe0*/  IMAD.MOV.U32 R13, RZ, RZ, R67 ;  /* 0x000000ffff0d7224 */ /* 0x000fe200078e0043 */
[----:B------:R-:W-:Y:S01]  /*27ff0*/  MOV R12, R0 ;  /* 0x00000000000c7202 */ /* 0x000fe20000000f00 */
[----:B------:R-:W-:-:S07]  /*28000*/  IMAD.MOV.U32 R54, RZ, RZ, R14 ;  /* 0x000000ffff367224 */ /* 0x000fce00078e000e */
[----:B------:R-:W-:Y:S05]  /*28010*/  WARPSYNC.COLLECTIVE R15, `(.L_x_795) ;  /* 0x000000000f087348 */ /* 0x000fea0003c00000 */
[----:B------:R0:W1:Y:S02]  /*28020*/  SHFL.IDX P6, R14, R13, R12, R11 ;  /* 0x0000000c0d0e7389 */ /* 0x00006400000c000b */
[----:B01----:R-:W-:Y:S01]  /*28030*/  ENDCOLLECTIVE ;  /* 0x000000000000791b */ /* 0x003fe20003800000 */
.L_x_795:
        /* <DEDUP_REMOVED lines=8> */
.L_x_796:
[----:B------:R-:W-:Y:S02]  /*280c0*/  IMAD.MOV.U32 R13, RZ, RZ, R71 ;  /* 0x000000ffff0d7224 */ /* 0x000fe400078e0047 */
[----:B------:R-:W-:Y:S01]  /*280d0*/  IMAD.MOV.U32 R12, RZ, RZ, R0 ;  /* 0x000000ffff0c7224 */ /* 0x000fe200078e0000 */
[----:B------:R-:W-:-:S07]  /*280e0*/  MOV R56, R14 ;  /* 0x0000000e00387202 */ /* 0x000fce0000000f00 */
[----:B------:R-:W-:Y:S05]  /*280f0*/  WARPSYNC.COLLECTIVE R15, `(.L_x_797) ;  /* 0x000000000f087348 */ /* 0x000fea0003c00000 */
[----:B------:R0:W1:Y:S02]  /*28100*/  SHFL.IDX P6, R14, R13, R12, R11 ;  /* 0x0000000c0d0e7389 */ /* 0x00006400000c000b */
[----:B01----:R-:W-:Y:S01]  /*28110*/  ENDCOLLECTIVE ;  /* 0x000000000000791b */ /* 0x003fe20003800000 */
.L_x_797:
[----:B------:R-:W-:Y:S02]  /*28120*/  SEL R39, R56, R67, P0 ;  /* 0x0000004338277207 */ /* 0x000fe40000000000 */
[----:B------:R-:W-:Y:S01]  /*28130*/  MOV R13, R73 ;  /* 0x00000049000d7202 */ /* 0x000fe20000000f00 */
[----:B------:R-:W-:Y:S02]  /*28140*/  IMAD.MOV.U32 R12, RZ, RZ, R2 ;  /* 0x000000ffff0c7224 */ /* 0x000fe400078e0002 */
[----:B------:R-:W-:-:S07]  /*28150*/  IMAD.MOV.U32 R71, RZ, RZ, R14 ;  /* 0x000000ffff477224 */ /* 0x000fce00078e000e */
[----:B------:R-:W-:Y:S05]  /*28160*/  WARPSYNC.COLLECTIVE R15, `(.L_x_798) ;  /* 0x000000000f087348 */ /* 0x000fea0003c00000 */
[----:B------:R0:W1:Y:S02]  /*28170*/  SHFL.IDX P6, R14, R13, R12, R11 ;  /* 0x0000000c0d0e7389 */ /* 0x00006400000c000b */
[----:B01----:R-:W-:Y:S01]  /*28180*/  ENDCOLLECTIVE ;  /* 0x000000000000791b */ /* 0x003fe20003800000 */
.L_x_798:
[----:B------:R-:W-:Y:S01]  /*28190*/  IMAD.MOV.U32 R13, RZ, RZ, R75 ;  /* 0x000000ffff0d7224 */ /* 0x000fe200078e004b */
[----:B------:R-:W-:Y:S01]  /*281a0*/  MOV R12, R0 ;  /* 0x00000000000c7202 */ /* 0x000fe20000000f00 */
[----:B------:R-:W-:-:S07]  /*281b0*/  IMAD.MOV.U32 R58, RZ, RZ, R14 ;  /* 0x000000ffff3a7224 */ /* 0x000fce00078e000e */
[----:B------:R-:W-:Y:S05]  /*281c0*/  WARPSYNC.COLLECTIVE R15, `(.L_x_799) ;  /* 0x000000000f087348 */ /* 0x000fea0003c00000 */
[----:B------:R0:W1:Y:S02]  /*281d0*/  SHFL.IDX P6, R14, R13, R12, R11 ;  /* 0x0000000c0d0e7389 */ /* 0x00006400000c000b */
[----:B01----:R-:W-:Y:S01]  /*281e0*/  ENDCOLLECTIVE ;  /* 0x000000000000791b */ /* 0x003fe20003800000 */
.L_x_799:
[----:B------:R-:W-:Y:S02]  /*281f0*/  IMAD.MOV.U32 R13, RZ, RZ, R77 ;  /* 0x000000ffff0d7224 */ /* 0x000fe400078e004d */
[----:B------:R-:W-:Y:S02]  /*28200*/  IMAD.MOV.U32 R12, RZ, RZ, R2 ;  /* 0x000000ffff0c7224 */ /* 0x000fe400078e0002 */
[----:B------:R-:W-:-:S07]  /*28210*/  IMAD.MOV.U32 R75, RZ, RZ, R14 ;  /* 0x000000ffff4b7224 */ /* 0x000fce00078e000e */
[----:B------:R-:W-:Y:S05]  /*28220*/  WARPSYNC.COLLECTIVE R15, `(.L_x_800) ;  /* 0x000000000f087348 */ /* 0x000fea0003c00000 */
[----:B------:R0:W1:Y:S02]  /*28230*/  SHFL.IDX P6, R14, R13, R12, R11 ;  /* 0x0000000c0d0e7389 */ /* 0x00006400000c000b */
[----:B01----:R-:W-:Y:S01]  /*28240*/  ENDCOLLECTIVE ;  /* 0x000000000000791b */ /* 0x003fe20003800000 */
.L_x_800:
[----:B------:R-:W-:Y:S02]  /*28250*/  SEL R12, R37, R20, P0 ;  /* 0x00000014250c7207 */ /* 0x000fe40000000000 */
[----:B------:R-:W-:Y:S02]  /*28260*/  SEL R11, R48, R49, P0 ;  /* 0x00000031300b7207 */ /* 0x000fe40000000000 */
[----:B------:R-:W-:Y:S02]  /*28270*/  SEL R13, R71, R58, P0 ;  /* 0x0000003a470d7207 */ /* 0x000fe40000000000 */
[----:B------:R-:W-:Y:S02]  /*28280*/  SEL R15, R58, R71, P0 ;  /* 0x000000473a0f7207 */ /* 0x000fe40000000000 */
[----:B------:R-:W-:Y:S02]  /*28290*/  MOV R62, R14 ;  /* 0x0000000e003e7202 */ /* 0x000fe40000000f00 */
[----:B------:R-:W-:Y:S01]  /*282a0*/  SEL R14, R20, R37, P0 ;  /* 0x00000025140e7207 */ /* 0x000fe20000000000 */
[----:B------:R-:W-:Y:S01]  /*282b0*/  IMAD.MOV.U32 R20, RZ, RZ, RZ ;  /* 0x000000ffff147224 */ /* 0x000fe200078e00ff */
[----:B------:R-:W-:Y:S01]  /*282c0*/  SEL R37, R67, R56, P0 ;  /* 0x0000003843257207 */ /* 0x000fe20000000000 */
[----:B------:R-:W-:Y:S06]  /*282d0*/  BRA `(.L_x_801) ;  /* 0xffffff6800e07947 */ /* 0x000fec000383ffff */
.L_x_622:
[----:B------:R-:W0:Y:S01]  /*282e0*/  S2R R6, SR_TID.X ;  /* 0x0000000000067919 */ /* 0x000e220000002100 */
[----:B------:R-:W-:Y:S01]  /*282f0*/  BSSY B1, `(.L_x_802) ;  /* 0x000000a000017945 */ /* 0x000fe20003800000 */
[----:B------:R-:W-:Y:S01]  /*28300*/  IMAD.MOV.U32 R12, RZ, RZ, RZ ;  /* 0x000000ffff0c7224 */ /* 0x000fe200078e00ff */
[----:B------:R-:W-:Y:S01]  /*28310*/  MOV R11, 0x1f ;  /* 0x0000001f000b7802 */ /* 0x000fe20000000f00 */
[----:B------:R-:W-:Y:S01]  /*28320*/  IMAD.MOV.U32 R15, RZ, RZ, -0x1 ;  /* 0xffffffffff0f7424 */ /* 0x000fe200078e00ff */
[----:B0-----:R-:W-:-:S04]  /*28330*/  SHF.R.U32.HI R6, RZ, 0x5, R6 ;  /* 0x00000005ff067819 */ /* 0x001fc80000011606 */
[----:B------:R-:W-:-:S05]  /*28340*/  LOP3.LUT R6, R6, 0x3, RZ, 0xc0, !PT ;  /* 0x0000000306067812 */ /* 0x000fca00078ec0ff */
[----:B------:R-:W-:-:S07]  /*28350*/  IMAD.MOV.U32 R13, RZ, RZ, R6 ;  /* 0x000000ffff0d7224 */ /* 0x000fce00078e0006 */
[----:B------:R-:W-:Y:S05]  /*28360*/  WARPSYNC.COLLECTIVE R15, `(.L_x_803) ;  /* 0x000000000f087348 */ /* 0x000fea0003c00000 */
[----:B------:R0:W1:Y:S02]  /*28370*/  SHFL.IDX P6, R14, R13, R12, R11 ;  /* 0x0000000c0d0e7389 */ /* 0x00006400000c000b */
[----:B01----:R-:W-:Y:S01]  /*28380*/  ENDCOLLECTIVE ;  /* 0x000000000000791b */ /* 0x003fe20003800000 */
.L_x_803:
[----:B------:R-:W-:Y:S05]  /*28390*/  BSYNC B1 ;  /* 0x0000000000017941 */ /* 0x000fea0003800000 */
.L_x_802:
[----:B------:R-:W-:Y:S05]  /*283a0*/  BRA `(.L_x_804) ;  /* 0xffffff9400747947 */ /* 0x000fea000383ffff */
.L_x_624:
[----:B------:R-:W-:Y:S01]  /*283b0*/  BSSY B1, `(.L_x_805) ;  /* 0x0000006000017945 */ /* 0x000fe20003800000 */
[----:B------:R-:W-:-:S07]  /*283c0*/  IMAD.MOV.U32 R15, RZ, RZ, -0x1 ;  /* 0xffffffffff0f7424 */ /* 0x000fce00078e00ff */
[----:B0-----:R-:W-:Y:S05]  /*283d0*/  WARPSYNC.COLLECTIVE R15, `(.L_x_806) ;  /* 0x000000000f0c7348 */ /* 0x001fea0003c00000 */
[----:B------:R-:W-:Y:S02]  /*283e0*/  ELECT P6, UR62, PT ;  /* 0x00000000003e782f */ /* 0x000fe400038c0000 */
[----:B------:R-:W-:Y:S01]  /*283f0*/  MOV R14, UR62 ;  /* 0x0000003e000e7c02 */ /* 0x000fe20008000f00 */
[----:B0-----:R-:W-:Y:S10]  /*28400*/  ENDCOLLECTIVE ;  /* 0x000000000000791b */ /* 0x001ff40003800000 */
.L_x_806:
[----:B------:R-:W-:Y:S05]  /*28410*/  BSYNC B1 ;  /* 0x0000000000017941 */ /* 0x000fea0003800000 */
.L_x_805:
[----:B------:R-:W-:Y:S05]  /*28420*/  BRA `(.L_x_623) ;  /* 0xffffff94006c7947 */ /* 0x000fea000383ffff */
.L_x_626:
[----:B0-----:R0:W1:Y:S02]  /*28430*/  SYNCS.PHASECHK.TRANS64.TRYWAIT P0, [R11+URZ+0x29820], R5 ;  /* 0x029820050b0075a7 */ /* 0x001064000800017f */
[----:B-1----:R-:W-:Y:S05]  /*28440*/  @!P0 NANOSLEEP.SYNCS 0x989680 ;  /* 0x009896800000895d */ /* 0x002fea0003900000 */
[----:B------:R-:W1:Y:S02]  /*28450*/  @!P0 SYNCS.PHASECHK.TRANS64 P0, [R11+URZ+0x29820], R5 ;  /* 0x029820050b0085a7 */ /* 0x000e64000800007f */
[----:B-1----:R-:W-:Y:S05]  /*28460*/  @!P0 BRA `(.L_x_626) ;  /* 0xfffffffc00f08947 */ /* 0x002fea000383ffff */
[----:B------:R-:W-:Y:S05]  /*28470*/  BRA `(.L_x_807) ;  /* 0xffffff9400887947 */ /* 0x000fea000383ffff */
.L_x_630:
[----:B-1----:R1:W2:Y:S02]  /*28480*/  SYNCS.PHASECHK.TRANS64.TRYWAIT P0, [R8+URZ+0x298a0], R12 ;  /* 0x0298a00c080075a7 */ /* 0x0022a4000800017f */
[----:B--2---:R-:W-:Y:S05]  /*28490*/  @!P0 NANOSLEEP.SYNCS 0x989680 ;  /* 0x009896800000895d */ /* 0x004fea0003900000 */
[----:B------:R-:W2:Y:S02]  /*284a0*/  @!P0 SYNCS.PHASECHK.TRANS64 P0, [R8+URZ+0x298a0], R12 ;  /* 0x0298a00c080085a7 */ /* 0x000ea4000800007f */
[----:B--2---:R-:W-:Y:S05]  /*284b0*/  @!P0 BRA `(.L_x_630) ;  /* 0xfffffffc00f08947 */ /* 0x004fea000383ffff */
[----:B------:R-:W-:Y:S05]  /*284c0*/  BRA `(.L_x_808) ;  /* 0xffffff9400a87947 */ /* 0x000fea000383ffff */
.L_x_637:
[----:B0-----:R0:W2:Y:S02]  /*284d0*/  SYNCS.PHASECHK.TRANS64.TRYWAIT P0, [R8+URZ+0x298c0], R12 ;  /* 0x0298c00c080075a7 */ /* 0x0010a4000800017f */
[----:B--2---:R-:W-:Y:S05]  /*284e0*/  @!P0 NANOSLEEP.SYNCS 0x989680 ;  /* 0x009896800000895d */ /* 0x004fea0003900000 */
[----:B------:R-:W2:Y:S02]  /*284f0*/  @!P0 SYNCS.PHASECHK.TRANS64 P0, [R8+URZ+0x298c0], R12 ;  /* 0x0298c00c080085a7 */ /* 0x000ea4000800007f */
[----:B--2---:R-:W-:Y:S05]  /*28500*/  @!P0 BRA `(.L_x_637) ;  /* 0xfffffffc00f08947 */ /* 0x004fea000383ffff */
[----:B------:R-:W-:Y:S05]  /*28510*/  BRA `(.L_x_809) ;  /* 0xffffff9800a07947 */ /* 0x000fea000383ffff */
.L_x_644:
[----:B0-----:R0:W1:Y:S02]  /*28520*/  SYNCS.PHASECHK.TRANS64.TRYWAIT P1, [R7+URZ+0x298a0], R6 ;  /* 0x0298a006070075a7 */ /* 0x001064000802017f */
[----:B-1----:R-:W-:Y:S05]  /*28530*/  @!P1 NANOSLEEP.SYNCS 0x989680 ;  /* 0x009896800000995d */ /* 0x002fea0003900000 */
[----:B------:R-:W1:Y:S02]  /*28540*/  @!P1 SYNCS.PHASECHK.TRANS64 P1, [R7+URZ+0x298a0], R6 ;  /* 0x0298a006070095a7 */ /* 0x000e64000802007f */
[----:B-1----:R-:W-:Y:S05]  /*28550*/  @!P1 BRA `(.L_x_644) ;  /* 0xfffffffc00f09947 */ /* 0x002fea000383ffff */
[----:B------:R-:W-:Y:S05]  /*28560*/  BRA `(.L_x_810) ;  /* 0xffffff9c00887947 */ /* 0x000fea000383ffff */
.L_x_651:
[----:B-1----:R1:W2:Y:S02]  /*28570*/  SYNCS.PHASECHK.TRANS64.TRYWAIT P1, [R7+URZ+0x298c0], R6 ;  /* 0x0298c006070075a7 */ /* 0x0022a4000802017f */
[----:B--2---:R-:W-:Y:S05]  /*28580*/  @!P1 NANOSLEEP.SYNCS 0x989680 ;  /* 0x009896800000995d */ /* 0x004fea0003900000 */
[----:B------:R-:W2:Y:S02]  /*28590*/  @!P1 SYNCS.PHASECHK.TRANS64 P1, [R7+URZ+0x298c0], R6 ;  /* 0x0298c006070095a7 */ /* 0x000ea4000802007f */
[----:B--2---:R-:W-:Y:S05]  /*285a0*/  @!P1 BRA `(.L_x_651) ;  /* 0xfffffffc00f09947 */ /* 0x004fea000383ffff */
[----:B------:R-:W-:Y:S05]  /*285b0*/  BRA `(.L_x_811) ;  /* 0xffffffa000787947 */ /* 0x000fea000383ffff */
.L_x_666:
[----:B------:R-:W1:Y:S01]  /*285c0*/  S2R R5, SR_TID.X ;  /* 0x0000000000057919 */ /* 0x000e620000002100 */
[----:B------:R-:W-:Y:S01]  /*285d0*/  BSSY B0, `(.L_x_812) ;  /* 0x000000a000007945 */ /* 0x000fe20003800000 */
[----:B------:R-:W-:Y:S01]  /*285e0*/  MOV R12, RZ ;  /* 0x000000ff000c7202 */ /* 0x000fe20000000f00 */
        /* <DEDUP_REMOVED lines=8> */
.L_x_813:
[----:B------:R-:W-:Y:S05]  /*28670*/  BSYNC B0 ;  /* 0x0000000000007941 */ /* 0x000fea0003800000 */
.L_x_812:
[----:B------:R-:W-:Y:S05]  /*28680*/  BRA `(.L_x_814) ;  /* 0xffffffb0000c7947 */ /* 0x000fea000383ffff */
.L_x_668:
[----:B------:R-:W-:Y:S01]  /*28690*/  BSSY B0, `(.L_x_815) ;  /* 0x0000006000007945 */ /* 0x000fe20003800000 */
[----:B------:R-:W-:-:S07]  /*286a0*/  IMAD.MOV.U32 R15, RZ, RZ, -0x1 ;  /* 0xffffffffff0f7424 */ /* 0x000fce00078e00ff */
[----:B01----:R-:W-:Y:S05]  /*286b0*/  WARPSYNC.COLLECTIVE R15, `(.L_x_816) ;  /* 0x000000000f0c7348 */ /* 0x003fea0003c00000 */
[----:B------:R-:W-:Y:S02]  /*286c0*/  ELECT P6, UR62, PT ;  /* 0x00000000003e782f */ /* 0x000fe400038c0000 */
[----:B------:R-:W-:Y:S01]  /*286d0*/  MOV R14, UR62 ;  /* 0x0000003e000e7c02 */ /* 0x000fe20008000f00 */
[----:B01----:R-:W-:Y:S10]  /*286e0*/  ENDCOLLECTIVE ;  /* 0x000000000000791b */ /* 0x003ff40003800000 */
.L_x_816:
[----:B------:R-:W-:Y:S05]  /*286f0*/  BSYNC B0 ;  /* 0x0000000000007941 */ /* 0x000fea0003800000 */
.L_x_815:
[----:B------:R-:W-:Y:S05]  /*28700*/  BRA `(.L_x_817) ;  /* 0xffffffb000047947 */ /* 0x000fea000383ffff */
.L_x_671:
[----:B-1----:R1:W2:Y:S02]  /*28710*/  SYNCS.PHASECHK.TRANS64.TRYWAIT P2, [R6+URZ+0x29880], R7 ;  /* 0x02988007060075a7 */ /* 0x0022a4000804017f */
[----:B--2---:R-:W-:Y:S05]  /*28720*/  @!P2 NANOSLEEP.SYNCS 0x989680 ;  /* 0x009896800000a95d */ /* 0x004fea0003900000 */
[----:B------:R-:W2:Y:S02]  /*28730*/  @!P2 SYNCS.PHASECHK.TRANS64 P2, [R6+URZ+0x29880], R7 ;  /* 0x029880070600a5a7 */ /* 0x000ea4000804007f */
[----:B--2---:R-:W-:Y:S05]  /*28740*/  @!P2 BRA `(.L_x_671) ;  /* 0xfffffffc00f0a947 */ /* 0x004fea000383ffff */
[----:B------:R-:W-:Y:S05]  /*28750*/  BRA `(.L_x_818) ;  /* 0xffffffb000807947 */ /* 0x000fea000383ffff */
.L_x_673:
[----:B--2---:R2:W3:Y:S02]  /*28760*/  SYNCS.PHASECHK.TRANS64.TRYWAIT P2, [R6+URZ+0x29840], R7 ;  /* 0x02984007060075a7 */ /* 0x0044e4000804017f */
[----:B---3--:R-:W-:Y:S05]  /*28770*/  @!P2 NANOSLEEP.SYNCS 0x989680 ;  /* 0x009896800000a95d */ /* 0x008fea0003900000 */
[----:B------:R-:W3:Y:S02]  /*28780*/  @!P2 SYNCS.PHASECHK.TRANS64 P2, [R6+URZ+0x29840], R7 ;  /* 0x029840070600a5a7 */ /* 0x000ee4000804007f */
[----:B---3--:R-:W-:Y:S05]  /*28790*/  @!P2 BRA `(.L_x_673) ;  /* 0xfffffffc00f0a947 */ /* 0x008fea000383ffff */
[----:B------:R-:W-:Y:S05]  /*287a0*/  BRA `(.L_x_819) ;  /* 0xffffffb000e47947 */ /* 0x000fea000383ffff */
.L_x_676:
[----:B-1----:R-:W1:Y:S01]  /*287b0*/  S2R R5, SR_CgaCtaId ;  /* 0x0000000000057919 */ /* 0x002e620000008800 */
[----:B------:R-:W-:-:S04]  /*287c0*/  MOV R4, 0x400 ;  /* 0x0000040000047802 */ /* 0x000fc80000000f00 */
[----:B-1----:R-:W-:-:S04]  /*287d0*/  LEA R4, R5, R4, 0x18 ;  /* 0x0000000405047211 */ /* 0x002fc800078ec0ff */
[----:B------:R1:W2:Y:S03]  /*287e0*/  SYNCS.PHASECHK.TRANS64.TRYWAIT P0, [R4+URZ+0x29820], R3 ;  /* 0x02982003040075a7 */ /* 0x0002a6000800017f */
[----:B--2---:R-:W-:Y:S05]  /*287f0*/  @!P0 NANOSLEEP.SYNCS 0x989680 ;  /* 0x009896800000895d */ /* 0x004fea0003900000 */
[----:B------:R-:W2:Y:S02]  /*28800*/  @!P0 SYNCS.PHASECHK.TRANS64 P0, [R4+URZ+0x29820], R3 ;  /* 0x02982003040085a7 */ /* 0x000ea4000800007f */
[----:B--2---:R-:W-:Y:S05]  /*28810*/  @!P0 BRA `(.L_x_676) ;  /* 0xfffffffc00e48947 */ /* 0x004fea000383ffff */
[----:B------:R-:W-:Y:S05]  /*28820*/  BRA `(.L_x_820) ;  /* 0xffffffb8002c7947 */ /* 0x000fea000383ffff */
.L_x_682:
[----:B--2---:R2:W3:Y:S02]  /*28830*/  SYNCS.PHASECHK.TRANS64.TRYWAIT P0, [R4+URZ+0x29880], R3 ;  /* 0x02988003040075a7 */ /* 0x0044e4000800017f */
[----:B---3--:R-:W-:Y:S05]  /*28840*/  @!P0 NANOSLEEP.SYNCS 0x989680 ;  /* 0x009896800000895d */ /* 0x008fea0003900000 */
[----:B------:R-:W3:Y:S02]  /*28850*/  @!P0 SYNCS.PHASECHK.TRANS64 P0, [R4+URZ+0x29880], R3 ;  /* 0x02988003040085a7 */ /* 0x000ee4000800007f */
[----:B---3--:R-:W-:Y:S05]  /*28860*/  @!P0 BRA `(.L_x_682) ;  /* 0xfffffffc00f08947 */ /* 0x008fea000383ffff */
[----:B------:R-:W-:Y:S05]  /*28870*/  BRA `(.L_x_821) ;  /* 0xffffffb800e87947 */ /* 0x000fea000383ffff */
.L_x_687:
[----:B-1----:R1:W3:Y:S02]  /*28880*/  SYNCS.PHASECHK.TRANS64.TRYWAIT P0, [R4+URZ+0x29840], R3 ;  /* 0x02984003040075a7 */ /* 0x0022e4000800017f */
[----:B---3--:R-:W-:Y:S05]  /*28890*/  @!P0 NANOSLEEP.SYNCS 0x989680 ;  /* 0x009896800000895d */ /* 0x008fea0003900000 */
[----:B------:R-:W3:Y:S02]  /*288a0*/  @!P0 SYNCS.PHASECHK.TRANS64 P0, [R4+URZ+0x29840], R3 ;  /* 0x02984003040085a7 */ /* 0x000ee4000800007f */
[----:B---3--:R-:W-:Y:S05]  /*288b0*/  @!P0 BRA `(.L_x_687) ;  /* 0xfffffffc00f08947 */ /* 0x008fea000383ffff */
[----:B------:R-:W-:Y:S05]  /*288c0*/  BRA `(.L_x_822) ;  /* 0xffffffbc00747947 */ /* 0x000fea000383ffff */
.L_x_695:
[----:B--2---:R-:W2:Y:S02]  /*288d0*/  LDL R4, [R1+0x4] ;  /* 0x0000040001047983 */ /* 0x004ea40000100800 */
[----:B--2---:R2:W3:Y:S02]  /*288e0*/  SYNCS.PHASECHK.TRANS64.TRYWAIT P2, [R4+URZ+0x29870], R3 ;  /* 0x02987003040075a7 */ /* 0x0044e4000804017f */
[----:B---3--:R-:W-:Y:S05]  /*288f0*/  @!P2 NANOSLEEP.SYNCS 0x989680 ;  /* 0x009896800000a95d */ /* 0x008fea0003900000 */
[----:B------:R-:W3:Y:S02]  /*28900*/  @!P2 SYNCS.PHASECHK.TRANS64 P2, [R4+URZ+0x29870], R3 ;  /* 0x029870030400a5a7 */ /* 0x000ee4000804007f */
[----:B---3--:R-:W-:Y:S05]  /*28910*/  @!P2 BRA `(.L_x_695) ;  /* 0xfffffffc00eca947 */ /* 0x008fea000383ffff */
[----:B------:R-:W-:Y:S05]  /*28920*/  BRA `(.L_x_823) ;  /* 0xffffffc000a87947 */ /* 0x000fea000383ffff */
.L_x_697:
[----:B--2---:R-:W2:Y:S02]  /*28930*/  LDL R4, [R1+0x4] ;  /* 0x0000040001047983 */ /* 0x004ea40000100800 */
[----:B--2---:R2:W3:Y:S02]  /*28940*/  SYNCS.PHASECHK.TRANS64.TRYWAIT P2, [R4+URZ+0x29860], R3 ;  /* 0x02986003040075a7 */ /* 0x0044e4000804017f */
[----:B---3--:R-:W-:Y:S05]  /*28950*/  @!P2 NANOSLEEP.SYNCS 0x989680 ;  /* 0x009896800000a95d */ /* 0x008fea0003900000 */
[----:B------:R-:W3:Y:S02]  /*28960*/  @!P2 SYNCS.PHASECHK.TRANS64 P2, [R4+URZ+0x29860], R3 ;  /* 0x029860030400a5a7 */ /* 0x000ee4000804007f */
[----:B---3--:R-:W-:Y:S05]  /*28970*/  @!P2 BRA `(.L_x_697) ;  /* 0xfffffffc00eca947 */ /* 0x008fea000383ffff */
[----:B------:R-:W-:Y:S05]  /*28980*/  BRA `(.L_x_824) ;  /* 0xffffffc000b07947 */ /* 0x000fea000383ffff */
.L_x_704:
[----:B-1----:R1:W2:Y:S02]  /*28990*/  SYNCS.PHASECHK.TRANS64.TRYWAIT P0, [R20+URZ+0x29870], R3 ;  /* 0x02987003140075a7 */ /* 0x0022a4000800017f */
[----:B--2---:R-:W-:Y:S05]  /*289a0*/  @!P0 NANOSLEEP.SYNCS 0x989680 ;  /* 0x009896800000895d */ /* 0x004fea0003900000 */
[----:B------:R-:W2:Y:S02]  /*289b0*/  @!P0 SYNCS.PHASECHK.TRANS64 P0, [R20+URZ+0x29870], R3 ;  /* 0x02987003140085a7 */ /* 0x000ea4000800007f */
[----:B--2---:R-:W-:Y:S05]  /*289c0*/  @!P0 BRA `(.L_x_704) ;  /* 0xfffffffc00f08947 */ /* 0x004fea000383ffff */
[----:B------:R-:W-:Y:S05]  /*289d0*/  BRA `(.L_x_825) ;  /* 0xffffffc800987947 */ /* 0x000fea000383ffff */
.L_x_706:
[----:B-1----:R1:W2:Y:S02]  /*289e0*/  SYNCS.PHASECHK.TRANS64.TRYWAIT P0, [R20+URZ+0x29860], R3 ;  /* 0x02986003140075a7 */ /* 0x0022a4000800017f */
[----:B--2---:R-:W-:Y:S05]  /*289f0*/  @!P0 NANOSLEEP.SYNCS 0x989680 ;  /* 0x009896800000895d */ /* 0x004fea0003900000 */
[----:B------:R-:W2:Y:S02]  /*28a00*/  @!P0 SYNCS.PHASECHK.TRANS64 P0, [R20+URZ+0x29860], R3 ;  /* 0x02986003140085a7 */ /* 0x000ea4000800007f */
[----:B--2---:R-:W-:Y:S05]  /*28a10*/  @!P0 BRA `(.L_x_706) ;  /* 0xfffffffc00f08947 */ /* 0x004fea000383ffff */
[----:B------:R-:W-:Y:S05]  /*28a20*/  BRA `(.L_x_826) ;  /* 0xffffffc800a07947 */ /* 0x000fea000383ffff */
.L_x_710:
[----:B------:R-:W2:Y:S01]  /*28a30*/  LDL R3, [R1] ;  /* 0x0000000001037983 */ /* 0x000ea20000100800 */
[----:B------:R-:W-:Y:S01]  /*28a40*/  BSSY B0, `(.L_x_827) ;  /* 0x0000008000007945 */ /* 0x000fe20003800000 */
[----:B------:R-:W-:Y:S02]  /*28a50*/  IMAD.MOV.U32 R12, RZ, RZ, RZ ;  /* 0x000000ffff0c7224 */ /* 0x000fe400078e00ff */
[----:B------:R-:W-:Y:S02]  /*28a60*/  IMAD.MOV.U32 R11, RZ, RZ, 0x1f ;  /* 0x0000001fff0b7424 */ /* 0x000fe400078e00ff */
[----:B------:R-:W-:Y:S01]  /*28a70*/  IMAD.MOV.U32 R15, RZ, RZ, -0x1 ;  /* 0xffffffffff0f7424 */ /* 0x000fe200078e00ff */
[----:B--2---:R-:W-:-:S07]  /*28a80*/  MOV R13, R3 ;  /* 0x00000003000d7202 */ /* 0x004fce0000000f00 */
[----:B------:R-:W-:Y:S05]  /*28a90*/  WARPSYNC.COLLECTIVE R15, `(.L_x_828) ;  /* 0x000000000f087348 */ /* 0x000fea0003c00000 */
[----:B------:R0:W1:Y:S02]  /*28aa0*/  SHFL.IDX P6, R14, R13, R12, R11 ;  /* 0x0000000c0d0e7389 */ /* 0x00006400000c000b */
[----:B01----:R-:W-:Y:S01]  /*28ab0*/  ENDCOLLECTIVE ;  /* 0x000000000000791b */ /* 0x003fe20003800000 */
.L_x_828:
[----:B------:R-:W-:Y:S05]  /*28ac0*/  BSYNC B0 ;  /* 0x0000000000007941 */ /* 0x000fea0003800000 */
.L_x_827:
[----:B------:R0:W5:Y:S01]  /*28ad0*/  LDL R2, [R1+0xc] ;  /* 0x00000c0001027983 */ /* 0x0001620000100800 */
[----:B------:R-:W-:Y:S01]  /*28ae0*/  IMAD.MOV.U32 R13, RZ, RZ, R3 ;  /* 0x000000ffff0d7224 */ /* 0x000fe200078e0003 */
[----:B------:R-:W-:Y:S01]  /*28af0*/  MOV R15, 0xffffffff ;  /* 0xffffffff000f7802 */ /* 0x000fe20000000f00 */
[----:B------:R-:W-:Y:S01]  /*28b00*/  IMAD.MOV.U32 R12, RZ, RZ, 0x1 ;  /* 0x00000001ff0c7424 */ /* 0x000fe200078e00ff */
[----:B------:R-:W-:Y:S01]  /*28b10*/  MOV R0, R14 ;  /* 0x0000000e00007202 */ /* 0x000fe20000000f00 */
[----:B------:R-:W-:-:S07]  /*28b20*/  IMAD.MOV.U32 R11, RZ, RZ, 0x1f ;  /* 0x0000001fff0b7424 */ /* 0x000fce00078e00ff */
[----:B0----5:R-:W-:Y:S05]  /*28b30*/  WARPSYNC.COLLECTIVE R15, `(.L_x_829) ;  /* 0x000000000f087348 */ /* 0x021fea0003c00000 */
[----:B------:R1:W2:Y:S02]  /*28b40*/  SHFL.IDX P6, R14, R13, R12, R11 ;  /* 0x0000000c0d0e7389 */ /* 0x0002a400000c000b */
[----:B012--5:R-:W-:Y:S01]  /*28b50*/  ENDCOLLECTIVE ;  /* 0x000000000000791b */ /* 0x027fe20003800000 */
.L_x_829:
[----:B------:R-:W-:Y:S01]  /*28b60*/  ULDC UR4, c[0x0][0xc14] ;  /* 0x0003050000047ab9 */ /* 0x000fe20000000800 */
[----:B------:R-:W-:Y:S02]  /*28b70*/  IMAD.IADD R5, R2, 0x1, R7 ;  /* 0x0000000102057824 */ /* 0x000fe400078e0207 */
[----:B------:R-:W-:Y:S02]  /*28b80*/  IMAD.MOV.U32 R11, RZ, RZ, RZ ;  /* 0x000000ffff0b7224 */ /* 0x000fe400078e00ff */
[----:B------:R-:W-:Y:S01]  /*28b90*/  IMAD.MOV.U32 R4, RZ, RZ, R14 ;  /* 0x000000ffff047224 */ /* 0x000fe200078e000e */
[----:B------:R-:W-:-:S13]  /*28ba0*/  ISETP.GE.OR P1, PT, R5, UR4, !P0 ;  /* 0x0000000405007c0c */ /* 0x000fda000c726670 */
[----:B------:R-:W0:Y:S02]  /*28bb0*/  @!P1 LDC.64 R2, c[0x0][0xc58] ;  /* 0x00031600ff029b82 */ /* 0x000e240000000a00 */
[----:B0-----:R-:W-:-:S06]  /*28bc0*/  @!P1 IMAD.WIDE R2, R5, 0x4, R2 ;  /* 0x0000000405029825 */ /* 0x001fcc00078e0202 */
[----:B------:R0:W2:Y:S01]  /*28bd0*/  @!P1 LDG.E R2, desc[UR54][R2.64] ;  /* 0x0000003602029981 */ /* 0x0000a2000c1e1900 */
[C---:B------:R-:W-:Y:S02]  /*28be0*/  ISETP.GE.U32.AND P2, PT, R7.reuse, 0x2, PT ;  /* 0x000000020700780c */ /* 0x040fe40003f46070 */
[C---:B------:R-:W-:Y:S02]  /*28bf0*/  ISETP.GE.U32.AND P3, PT, R7.reuse, 0x4, PT ;  /* 0x000000040700780c */ /* 0x040fe40003f66070 */
[C---:B------:R-:W-:Y:S02]  /*28c00*/  ISETP.GE.U32.AND P4, PT, R7.reuse, 0x8, PT ;  /* 0x000000080700780c */ /* 0x040fe40003f86070 */
[C---:B------:R-:W-:Y:S01]  /*28c10*/  ISETP.GE.U32.AND P5, PT, R7.reuse, 0x10, PT ;  /* 0x000000100700780c */ /* 0x040fe20003fa6070 */
[----:B0-----:R-:W-:Y:S01]  /*28c20*/  IMAD.MOV.U32 R3, RZ, RZ, RZ ;  /* 0x000000ffff037224 */ /* 0x001fe200078e00ff */
[----:B--2---:R-:W-:Y:S02]  /*28c30*/  @!P1 MOV R3, R2 ;  /* 0x0000000200039202 */ /* 0x004fe40000000f00 */
[----:B------:R-:W-:-:S03]  /*28c40*/  ISETP.NE.AND P1, PT, R7, RZ, PT ;  /* 0x000000ff0700720c */ /* 0x000fc60003f25270 */
[----:B------:R-:W-:-:S10]  /*28c50*/  IMAD.MOV.U32 R13, RZ, RZ, R3 ;  /* 0x000000ffff0d7224 */ /* 0x000fd400078e0003 */
[----:B------:R-:W-:Y:S05]  /*28c60*/  WARPSYNC.COLLECTIVE R15, `(.L_x_830) ;  /* 0x000000000f087348 */ /* 0x000fea0003c00000 */
[----:B------:R0:W1:Y:S02]  /*28c70*/  SHFL.UP P6, R14, R13, R12, R11 ;  /* 0x0400000c0d0e7389 */ /* 0x00006400000c000b */
[----:B01----:R-:W-:Y:S01]  /*28c80*/  ENDCOLLECTIVE ;  /* 0x000000000000791b */ /* 0x003fe20003800000 */
.L_x_830:
[----:B------:R-:W-:Y:S01]  /*28c90*/  IMAD.MOV.U32 R12, RZ, RZ, 0x2 ;  /* 0x00000002ff0c7424 */ /* 0x000fe200078e00ff */
[----:B------:R-:W-:-:S05]  /*28ca0*/  SEL R14, R14, RZ, P1 ;  /* 0x000000ff0e0e7207 */ /* 0x000fca0000800000 */
[----:B------:R-:W-:-:S05]  /*28cb0*/  IMAD.IADD R2, R3, 0x1, R14 ;  /* 0x0000000103027824 */ /* 0x000fca00078e020e */
[----:B------:R-:W-:-:S07]  /*28cc0*/  MOV R13, R2 ;  /* 0x00000002000d7202 */ /* 0x000fce0000000f00 */
[----:B------:R-:W-:Y:S05]  /*28cd0*/  WARPSYNC.COLLECTIVE R15, `(.L_x_831) ;  /* 0x000000000f087348 */ /* 0x000fea0003c00000 */
[----:B------:R0:W1:Y:S02]  /*28ce0*/  SHFL.UP P6, R14, R13, R12, R11 ;  /* 0x0400000c0d0e7389 */ /* 0x00006400000c000b */
[----:B01----:R-:W-:Y:S01]  /*28cf0*/  ENDCOLLECTIVE ;  /* 0x000000000000791b */ /* 0x003fe20003800000 */
.L_x_831:
[----:B------:R-:W-:Y:S02]  /*28d00*/  MOV R12, 0x4 ;  /* 0x00000004000c7802 */ /* 0x000fe40000000f00 */
[----:B------:R-:W-:-:S05]  /*28d10*/  SEL R5, R14, RZ, P2 ;  /* 0x000000ff0e057207 */ /* 0x000fca0001000000 */
[----:B------:R-:W-:-:S04]  /*28d20*/  IMAD.IADD R2, R2, 0x1, R5 ;  /* 0x0000000102027824 */ /* 0x000fc800078e0205 */
[----:B------:R-:W-:-:S07]  /*28d30*/  IMAD.MOV.U32 R13, RZ, RZ, R2 ;  /* 0x000000ffff0d7224 */ /* 0x000fce00078e0002 */
[----:B------:R-:W-:Y:S05]  /*28d40*/  WARPSYNC.COLLECTIVE R15, `(.L_x_832) ;  /* 0x000000000f087348 */ /* 0x000fea0003c00000 */
[----:B------:R0:W1:Y:S02]  /*28d50*/  SHFL.UP P6, R14, R13, R12, R11 ;  /* 0x0400000c0d0e7389 */ /* 0x00006400000c000b */
[----:B01----:R-:W-:Y:S01]  /*28d60*/  ENDCOLLECTIVE ;  /* 0x000000000000791b */ /* 0x003fe20003800000 */
.L_x_832:
[----:B------:R-:W-:Y:S01]  /*28d70*/  IMAD.MOV.U32 R12, RZ, RZ, 0x8 ;  /* 0x00000008ff0c7424 */ /* 0x000fe200078e00ff */
[----:B------:R-:W-:-:S05]  /*28d80*/  SEL R5, R14, RZ, P3 ;  /* 0x000000ff0e057207 */ /* 0x000fca0001800000 */
[----:B------:R-:W-:-:S04]  /*28d90*/  IMAD.IADD R2, R2, 0x1, R5 ;  /* 0x0000000102027824 */ /* 0x000fc800078e0205 */
[----:B------:R-:W-:-:S07]  /*28da0*/  IMAD.MOV.U32 R13, RZ, RZ, R2 ;  /* 0x000000ffff0d7224 */ /* 0x000fce00078e0002 */
[----:B------:R-:W-:Y:S05]  /*28db0*/  WARPSYNC.COLLECTIVE R15, `(.L_x_833) ;  /* 0x000000000f087348 */ /* 0x000fea0003c00000 */
[----:B------:R0:W1:Y:S02]  /*28dc0*/  SHFL.UP P6, R14, R13, R12, R11 ;  /* 0x0400000c0d0e7389 */ /* 0x00006400000c000b */
[----:B01----:R-:W-:Y:S01]  /*28dd0*/  ENDCOLLECTIVE ;  /* 0x000000000000791b */ /* 0x003fe20003800000 */
.L_x_833:
[----:B------:R-:W-:Y:S01]  /*28de0*/  IMAD.MOV.U32 R12, RZ, RZ, 0x10 ;  /* 0x00000010ff0c7424 */ /* 0x000fe200078e00ff */
[----:B------:R-:W-:-:S04]  /*28df0*/  SEL R5, R14, RZ, P4 ;  /* 0x000000ff0e057207 */ /* 0x000fc80002000000 */
[----:B------:R-:W-:-:S05]  /*28e00*/  IADD3 R2, R2, R5, RZ ;  /* 0x0000000502027210 */ /* 0x000fca0007ffe0ff */
[----:B------:R-:W-:-:S07]  /*28e10*/  IMAD.MOV.U32 R13, RZ, RZ, R2 ;  /* 0x000000ffff0d7224 */ /* 0x000fce00078e0002 */
[----:B------:R-:W-:Y:S05]  /*28e20*/  WARPSYNC.COLLECTIVE R15, `(.L_x_834) ;  /* 0x000000000f087348 */ /* 0x000fea0003c00000 */
[----:B------:R0:W1:Y:S02]  /*28e30*/  SHFL.UP P6, R14, R13, R12, R11 ;  /* 0x0400000c0d0e7389 */ /* 0x00006400000c000b */
[----:B01----:R-:W-:Y:S01]  /*28e40*/  ENDCOLLECTIVE ;  /* 0x000000000000791b */ /* 0x003fe20003800000 */
.L_x_834:
[----:B------:R-:W-:Y:S02]  /*28e50*/  IMAD.MOV.U32 R12, RZ, RZ, 0x1f ;  /* 0x0000001fff0c7424 */ /* 0x000fe400078e00ff */
[----:B------:R-:W-:Y:S01]  /*28e60*/  IMAD.MOV.U32 R11, RZ, RZ, 0x1f ;  /* 0x0000001fff0b7424 */ /* 0x000fe200078e00ff */
[----:B------:R-:W-:-:S05]  /*28e70*/  SEL R5, R14, RZ, P5 ;  /* 0x000000ff0e057207 */ /* 0x000fca0002800000 */
[----:B------:R-:W-:-:S05]  /*28e80*/  IMAD.IADD R2, R2, 0x1, R5 ;  /* 0x0000000102027824 */ /* 0x000fca00078e0205 */
[----:B------:R-:W-:-:S07]  /*28e90*/  MOV R13, R2 ;  /* 0x00000002000d7202 */ /* 0x000fce0000000f00 */
[----:B------:R-:W-:Y:S05]  /*28ea0*/  WARPSYNC.COLLECTIVE R15, `(.L_x_835) ;  /* 0x000000000f087348 */ /* 0x000fea0003c00000 */
[----:B------:R0:W1:Y:S02]  /*28eb0*/  SHFL.IDX P6, R14, R13, R12, R11 ;  /* 0x0000000c0d0e7389 */ /* 0x00006400000c000b */
[----:B01----:R-:W-:Y:S01]  /*28ec0*/  ENDCOLLECTIVE ;  /* 0x000000000000791b */ /* 0x003fe20003800000 */
.L_x_835:
[----:B------:R-:W-:Y:S05]  /*28ed0*/  BRA `(.L_x_836) ;  /* 0xffffffcc00c47947 */ /* 0x000fea000383ffff */
.L_x_715:
[----:B------:R-:W-:Y:S01]  /*28ee0*/  BSSY B0, `(.L_x_837) ;  /* 0x0000008000007945 */ /* 0x000fe20003800000 */
[----:B-----5:R-:W-:Y:S01]  /*28ef0*/  IMAD.MOV.U32 R13, RZ, RZ, R3 ;  /* 0x000000ffff0d7224 */ /* 0x020fe200078e0003 */
[----:B------:R-:W-:Y:S01]  /*28f00*/  MOV R12, 0x1 ;  /* 0x00000001000c7802 */ /* 0x000fe20000000f00 */
[----:B------:R-:W-:Y:S02]  /*28f10*/  IMAD.MOV.U32 R11, RZ, RZ, RZ ;  /* 0x000000ffff0b7224 */ /* 0x000fe400078e00ff */
[----:B------:R-:W-:-:S07]  /*28f20*/  IMAD.MOV.U32 R15, RZ, RZ, -0x1 ;  /* 0xffffffffff0f7424 */ /* 0x000fce00078e00ff */
[----:B0-----:R-:W-:Y:S05]  /*28f30*/  WARPSYNC.COLLECTIVE R15, `(.L_x_838) ;  /* 0x000000000f087348 */ /* 0x001fea0003c00000 */
[----:B------:R1:W2:Y:S02]  /*28f40*/  SHFL.UP P6, R14, R13, R12, R11 ;  /* 0x0400000c0d0e7389 */ /* 0x0002a400000c000b */
[----:B012---:R-:W-:Y:S01]  /*28f50*/  ENDCOLLECTIVE ;  /* 0x000000000000791b */ /* 0x007fe20003800000 */
.L_x_838:
[----:B------:R-:W-:Y:S05]  /*28f60*/  BSYNC B0 ;  /* 0x0000000000007941 */ /* 0x000fea0003800000 */
.L_x_837:
[----:B------:R-:W-:Y:S01]  /*28f70*/  SEL R14, R14, RZ, P1 ;  /* 0x000000ff0e0e7207 */ /* 0x000fe20000800000 */
[----:B------:R-:W-:Y:S01]  /*28f80*/  IMAD.MOV.U32 R11, RZ, RZ, RZ ;  /* 0x000000ffff0b7224 */ /* 0x000fe200078e00ff */
[----:B------:R-:W-:Y:S01]  /*28f90*/  MOV R12, 0x2 ;  /* 0x00000002000c7802 */ /* 0x000fe20000000f00 */
[----:B------:R-:W-:Y:S02]  /*28fa0*/  IMAD.MOV.U32 R15, RZ, RZ, -0x1 ;  /* 0xffffffffff0f7424 */ /* 0x000fe400078e00ff */
[----:B------:R-:W-:-:S07]  /*28fb0*/  IMAD.IADD R13, R3, 0x1, R14 ;  /* 0x00000001030d7824 */ /* 0x000fce00078e020e */
[----:B------:R-:W-:Y:S05]  /*28fc0*/  WARPSYNC.COLLECTIVE R15, `(.L_x_839) ;  /* 0x000000000f087348 */ /* 0x000fea0003c00000 */
[----:B------:R0:W1:Y:S02]  /*28fd0*/  SHFL.UP P6, R14, R13, R12, R11 ;  /* 0x0400000c0d0e7389 */ /* 0x00006400000c000b */
[----:B01----:R-:W-:Y:S01]  /*28fe0*/  ENDCOLLECTIVE ;  /* 0x000000000000791b */ /* 0x003fe20003800000 */
.L_x_839:
[----:B------:R-:W-:Y:S01]  /*28ff0*/  IMAD.MOV.U32 R12, RZ, RZ, 0x4 ;  /* 0x00000004ff0c7424 */ /* 0x000fe200078e00ff */
[----:B------:R-:W-:-:S05]  /*29000*/  SEL R14, R14, RZ, P2 ;  /* 0x000000ff0e0e7207 */ /* 0x000fca0001000000 */
[----:B------:R-:W-:-:S05]  /*29010*/  IMAD.IADD R5, R13, 0x1, R14 ;  /* 0x000000010d057824 */ /* 0x000fca00078e020e */
[----:B------:R-:W-:-:S07]  /*29020*/  MOV R13, R5 ;  /* 0x00000005000d7202 */ /* 0x000fce0000000f00 */
[----:B------:R-:W-:Y:S05]  /*29030*/  WARPSYNC.COLLECTIVE R15, `(.L_x_840) ;  /* 0x000000000f087348 */ /* 0x000fea0003c00000 */
[----:B------:R0:W1:Y:S02]  /*29040*/  SHFL.UP P6, R14, R13, R12, R11 ;  /* 0x0400000c0d0e7389 */ /* 0x00006400000c000b */
[----:B01----:R-:W-:Y:S01]  /*29050*/  ENDCOLLECTIVE ;  /* 0x000000000000791b */ /* 0x003fe20003800000 */
.L_x_840:
[----:B------:R-:W-:Y:S02]  /*29060*/  MOV R12, 0x8 ;  /* 0x00000008000c7802 */ /* 0x000fe40000000f00 */
[----:B------:R-:W-:-:S05]  /*29070*/  SEL R6, R14, RZ, P3 ;  /* 0x000000ff0e067207 */ /* 0x000fca0001800000 */
[----:B------:R-:W-:-:S04]  /*29080*/  IMAD.IADD R6, R5, 0x1, R6 ;  /* 0x0000000105067824 */ /* 0x000fc800078e0206 */
[----:B------:R-:W-:-:S07]  /*29090*/  IMAD.MOV.U32 R13, RZ, RZ, R6 ;  /* 0x000000ffff0d7224 */ /* 0x000fce00078e0006 */
[----:B------:R-:W-:Y:S05]  /*290a0*/  WARPSYNC.COLLECTIVE R15, `(.L_x_841) ;  /* 0x000000000f087348 */ /* 0x000fea0003c00000 */
[----:B------:R0:W1:Y:S02]  /*290b0*/  SHFL.UP P6, R14, R13, R12, R11 ;  /* 0x0400000c0d0e7389 */ /* 0x00006400000c000b */
[----:B01----:R-:W-:Y:S01]  /*290c0*/  ENDCOLLECTIVE ;  /* 0x000000000000791b */ /* 0x003fe20003800000 */
.L_x_841:
[----:B------:R-:W-:Y:S01]  /*290d0*/  IMAD.MOV.U32 R12, RZ, RZ, 0x10 ;  /* 0x00000010ff0c7424 */ /* 0x000fe200078e00ff */
[----:B------:R-:W-:-:S05]  /*290e0*/  SEL R7, R14, RZ, P4 ;  /* 0x000000ff0e077207 */ /* 0x000fca0002000000 */
[----:B------:R-:W-:-:S04]  /*290f0*/  IMAD.IADD R7, R6, 0x1, R7 ;  /* 0x0000000106077824 */ /* 0x000fc800078e0207 */
[----:B------:R-:W-:-:S07]  /*29100*/  IMAD.MOV.U32 R13, RZ, RZ, R7 ;  /* 0x000000ffff0d7224 */ /* 0x000fce00078e0007 */
[----:B------:R-:W-:Y:S05]  /*29110*/  WARPSYNC.COLLECTIVE R15, `(.L_x_842) ;  /* 0x000000000f087348 */ /* 0x000fea0003c00000 */
[----:B------:R0:W1:Y:S02]  /*29120*/  SHFL.UP P6, R14, R13, R12, R11 ;  /* 0x0400000c0d0e7389 */ /* 0x00006400000c000b */
[----:B01----:R-:W-:Y:S01]  /*29130*/  ENDCOLLECTIVE ;  /* 0x000000000000791b */ /* 0x003fe20003800000 */
.L_x_842:
[----:B------:R-:W-:Y:S02]  /*29140*/  IMAD.MOV.U32 R12, RZ, RZ, 0x1f ;  /* 0x0000001fff0c7424 */ /* 0x000fe400078e00ff */
[----:B------:R-:W-:Y:S01]  /*29150*/  IMAD.MOV.U32 R11, RZ, RZ, 0x1f ;  /* 0x0000001fff0b7424 */ /* 0x000fe200078e00ff */
[----:B------:R-:W-:-:S04]  /*29160*/  SEL R2, R14, RZ, P5 ;  /* 0x000000ff0e027207 */ /* 0x000fc80002800000 */
[----:B------:R-:W-:-:S05]  /*29170*/  IADD3 R2, R7, R2, RZ ;  /* 0x0000000207027210 */ /* 0x000fca0007ffe0ff */
[----:B------:R-:W-:-:S07]  /*29180*/  IMAD.MOV.U32 R13, RZ, RZ, R2 ;  /* 0x000000ffff0d7224 */ /* 0x000fce00078e0002 */
[----:B------:R-:W-:Y:S05]  /*29190*/  WARPSYNC.COLLECTIVE R15, `(.L_x_843) ;  /* 0x000000000f087348 */ /* 0x000fea0003c00000 */
[----:B------:R0:W1:Y:S02]  /*291a0*/  SHFL.IDX P6, R14, R13, R12, R11 ;  /* 0x0000000c0d0e7389 */ /* 0x00006400000c000b */
[----:B01----:R-:W-:Y:S01]  /*291b0*/  ENDCOLLECTIVE ;  /* 0x000000000000791b */ /* 0x003fe20003800000 */
.L_x_843:
[----:B------:R-:W-:Y:S05]  /*291c0*/  BRA `(.L_x_844) ;  /* 0xffffffcc00ac7947 */ /* 0x000fea000383ffff */
.L_x_717:
[----:B------:R-:W-:Y:S01]  /*291d0*/  BSSY B0, `(.L_x_845) ;  /* 0x0000006000007945 */ /* 0x000fe20003800000 */
[----:B------:R-:W-:Y:S02]  /*291e0*/  PLOP3.LUT P6, PT, P6, PT, PT, 0x8, 0x0 ;  /* 0x000000000000781c */ /* 0x000fe400037ce170 */
[----:B------:R-:W-:-:S11]  /*291f0*/  MOV R15, 0xffffffff ;  /* 0xffffffff000f7802 */ /* 0x000fd60000000f00 */
[----:B0-----:R-:W-:Y:S05]  /*29200*/  WARPSYNC.COLLECTIVE R15, `(.L_x_846) ;  /* 0x000000000f087348 */ /* 0x001fea0003c00000 */
[----:B------:R-:W-:Y:S01]  /*29210*/  VOTE.ANY R14, PT, P6 ;  /* 0x00000000000e7806 */ /* 0x000fe200030e0100 */
[----:B0-----:R-:W-:Y:S06]  /*29220*/  ENDCOLLECTIVE ;  /* 0x000000000000791b */ /* 0x001fec0003800000 */
.L_x_846:
[----:B------:R-:W-:Y:S05]  /*29230*/  BSYNC B0 ;  /* 0x0000000000007941 */ /* 0x000fea0003800000 */
.L_x_845:
[----:B------:R-:W-:Y:S01]  /*29240*/  IMAD.MOV.U32 R6, RZ, RZ, R14 ;  /* 0x000000ffff067224 */ /* 0x000fe200078e000e */
[----:B------:R-:W-:Y:S01]  /*29250*/  MOV R11, 0x1f ;  /* 0x0000001f000b7802 */ /* 0x000fe20000000f00 */
[----:B------:R-:W-:Y:S02]  /*29260*/  IMAD.MOV.U32 R13, RZ, RZ, R3 ;  /* 0x000000ffff0d7224 */ /* 0x000fe400078e0003 */
[----:B------:R-:W0:Y:S01]  /*29270*/  POPC R4, R6 ;  /* 0x0000000600047309 */ /* 0x000e220000000000 */
[----:B------:R-:W-:Y:S02]  /*29280*/  IMAD.MOV.U32 R15, RZ, RZ, -0x1 ;  /* 0xffffffffff0f7424 */ /* 0x000fe400078e00ff */
[----:B0-----:R-:W-:-:S07]  /*29290*/  IMAD.MOV.U32 R12, RZ, RZ, R4 ;  /* 0x000000ffff0c7224 */ /* 0x001fce00078e0004 */
[----:B------:R-:W-:Y:S05]  /*292a0*/  WARPSYNC.COLLECTIVE R15, `(.L_x_847) ;  /* 0x000000000f087348 */ /* 0x000fea0003c00000 */
[----:B------:R0:W1:Y:S02]  /*292b0*/  SHFL.IDX P6, R14, R13, R12, R11 ;  /* 0x0000000c0d0e7389 */ /* 0x00006400000c000b */
[----:B01----:R-:W-:Y:S01]  /*292c0*/  ENDCOLLECTIVE ;  /* 0x000000000000791b */ /* 0x003fe20003800000 */
.L_x_847:
[----:B------:R-:W-:Y:S01]  /*292d0*/  IMAD.MOV.U32 R5, RZ, RZ, R14 ;  /* 0x000000ffff057224 */ /* 0x000fe200078e000e */
[----:B------:R-:W-:Y:S06]  /*292e0*/  BRA `(.L_x_848) ;  /* 0xffffffcc009c7947 */ /* 0x000fec000383ffff */
.L_x_719:
[----:B------:R-:W-:Y:S01]  /*292f0*/  BSSY B0, `(.L_x_849) ;  /* 0x0000007000007945 */ /* 0x000fe20003800000 */
[----:B------:R-:W-:Y:S01]  /*29300*/  IMAD.MOV.U32 R13, RZ, RZ, R2 ;  /* 0x000000ffff0d7224 */ /* 0x000fe200078e0002 */
[----:B------:R-:W-:Y:S01]  /*29310*/  MOV R11, 0x1f ;  /* 0x0000001f000b7802 */ /* 0x000fe20000000f00 */
[----:B------:R-:W-:-:S07]  /*29320*/  IMAD.MOV.U32 R15, RZ, RZ, -0x1 ;  /* 0xffffffffff0f7424 */ /* 0x000fce00078e00ff */
[----:B012---:R-:W-:Y:S05]  /*29330*/  WARPSYNC.COLLECTIVE R15, `(.L_x_850) ;  /* 0x000000000f087348 */ /* 0x007fea0003c00000 */
[----:B------:R3:W4:Y:S02]  /*29340*/  SHFL.IDX P6, R14, R13, R12, R11 ;  /* 0x0000000c0d0e7389 */ /* 0x00072400000c000b */
[----:B01234-:R-:W-:Y:S01]  /*29350*/  ENDCOLLECTIVE ;  /* 0x000000000000791b */ /* 0x01ffe20003800000 */
.L_x_850:
[----:B------:R-:W-:Y:S05]  /*29360*/  BSYNC B0 ;  /* 0x0000000000007941 */ /* 0x000fea0003800000 */
.L_x_849:
[----:B------:R-:W-:Y:S05]  /*29370*/  BRA `(.L_x_718) ;  /* 0xffffffcc00947947 */ /* 0x000fea000383ffff */
.L_x_723:
[----:B0-----:R0:W1:Y:S02]  /*29380*/  SYNCS.PHASECHK.TRANS64.TRYWAIT P0, [R0+URZ+0x29820], R3 ;  /* 0x02982003000075a7 */ /* 0x001064000800017f */
[----:B-1----:R-:W-:Y:S05]  /*29390*/  @!P0 NANOSLEEP.SYNCS 0x989680 ;  /* 0x009896800000895d */ /* 0x002fea0003900000 */
[----:B------:R-:W1:Y:S02]  /*293a0*/  @!P0 SYNCS.PHASECHK.TRANS64 P0, [R0+URZ+0x29820], R3 ;  /* 0x02982003000085a7 */ /* 0x000e64000800007f */
[----:B-1----:R-:W-:Y:S05]  /*293b0*/  @!P0 BRA `(.L_x_723) ;  /* 0xfffffffc00f08947 */ /* 0x002fea000383ffff */
[----:B------:R-:W-:Y:S05]  /*293c0*/  BRA `(.L_x_851) ;  /* 0xffffffd000b87947 */ /* 0x000fea000383ffff */
.L_x_724:
[----:B------:R-:W1:Y:S01]  /*293d0*/  S2R R2, SR_TID.X ;  /* 0x0000000000027919 */ /* 0x000e620000002100 */
[----:B------:R-:W-:Y:S01]  /*293e0*/  BSSY B0, `(.L_x_852) ;  /* 0x000000a000007945 */ /* 0x000fe20003800000 */
[----:B------:R-:W-:Y:S01]  /*293f0*/  IMAD.MOV.U32 R12, RZ, RZ, RZ ;  /* 0x000000ffff0c7224 */ /* 0x000fe200078e00ff */
[----:B------:R-:W-:Y:S01]  /*29400*/  MOV R11, 0x1f ;  /* 0x0000001f000b7802 */ /* 0x000fe20000000f00 */
[----:B------:R-:W-:Y:S01]  /*29410*/  IMAD.MOV.U32 R15, RZ, RZ, -0x1 ;  /* 0xffffffffff0f7424 */ /* 0x000fe200078e00ff */
[----:B-1----:R-:W-:-:S04]  /*29420*/  SHF.R.U32.HI R2, RZ, 0x5, R2 ;  /* 0x00000005ff027819 */ /* 0x002fc80000011602 */
[----:B------:R-:W-:-:S05]  /*29430*/  LOP3.LUT R2, R2, 0x3, RZ, 0xc0, !PT ;  /* 0x0000000302027812 */ /* 0x000fca00078ec0ff */
[----:B------:R-:W-:-:S07]  /*29440*/  IMAD.MOV.U32 R13, RZ, RZ, R2 ;  /* 0x000000ffff0d7224 */ /* 0x000fce00078e0002 */
[----:B0-----:R-:W-:Y:S05]  /*29450*/  WARPSYNC.COLLECTIVE R15, `(.L_x_853) ;  /* 0x000000000f087348 */ /* 0x001fea0003c00000 */
[----:B------:R1:W2:Y:S02]  /*29460*/  SHFL.IDX P6, R14, R13, R12, R11 ;  /* 0x0000000c0d0e7389 */ /* 0x0002a400000c000b */
[----:B012---:R-:W-:Y:S01]  /*29470*/  ENDCOLLECTIVE ;  /* 0x000000000000791b */ /* 0x007fe20003800000 */
.L_x_853:
[----:B------:R-:W-:Y:S05]  /*29480*/  BSYNC B0 ;  /* 0x0000000000007941 */ /* 0x000fea0003800000 */
.L_x_852:
[----:B------:R-:W-:Y:S05]  /*29490*/  BRA `(.L_x_854) ;  /* 0xffffffd000a07947 */ /* 0x000fea000383ffff */
.L_x_725:
[----:B------:R-:W-:Y:S01]  /*294a0*/  BSSY B0, `(.L_x_855) ;  /* 0x0000006000007945 */ /* 0x000fe20003800000 */
[----:B------:R-:W-:-:S07]  /*294b0*/  IMAD.MOV.U32 R15, RZ, RZ, -0x1 ;  /* 0xffffffffff0f7424 */ /* 0x000fce00078e00ff */
[----:B01----:R-:W-:Y:S05]  /*294c0*/  WARPSYNC.COLLECTIVE R15, `(.L_x_856) ;  /* 0x000000000f0c7348 */ /* 0x003fea0003c00000 */
[----:B------:R-:W-:Y:S02]  /*294d0*/  ELECT P6, UR62, PT ;  /* 0x00000000003e782f */ /* 0x000fe400038c0000 */
[----:B------:R-:W-:Y:S01]  /*294e0*/  MOV R14, UR62 ;  /* 0x0000003e000e7c02 */ /* 0x000fe20008000f00 */
[----:B01----:R-:W-:Y:S10]  /*294f0*/  ENDCOLLECTIVE ;  /* 0x000000000000791b */ /* 0x003ff40003800000 */
.L_x_856:
[----:B------:R-:W-:Y:S05]  /*29500*/  BSYNC B0 ;  /* 0x0000000000007941 */ /* 0x000fea0003800000 */
.L_x_855:
[----:B------:R-:W-:Y:S05]  /*29510*/  BRA `(.L_x_857) ;  /* 0xffffffd000947947 */ /* 0x000fea000383ffff */
.L_x_727:
[----:B0-----:R0:W1:Y:S02]  /*29520*/  SYNCS.PHASECHK.TRANS64.TRYWAIT P1, [R6+URZ], R5 ;  /* 0x00000005060075a7 */ /* 0x001064000802017f */
[----:B-1----:R-:W-:Y:S05]  /*29530*/  @!P1 NANOSLEEP.SYNCS 0x989680 ;  /* 0x009896800000995d */ /* 0x002fea0003900000 */
[----:B------:R-:W1:Y:S02]  /*29540*/  @!P1 SYNCS.PHASECHK.TRANS64 P1, [R6+URZ], R5 ;  /* 0x00000005060095a7 */ /* 0x000e64000802007f */
[----:B-1----:R-:W-:Y:S05]  /*29550*/  @!P1 BRA `(.L_x_727) ;  /* 0xfffffffc00f09947 */ /* 0x002fea000383ffff */
[----:B------:R-:W-:Y:S05]  /*29560*/  BRA `(.L_x_858) ;  /* 0xffffffd000d07947 */ /* 0x000fea000383ffff */
.L_x_728:
[----:B-1----:R1:W2:Y:S02]  /*29570*/  SYNCS.PHASECHK.TRANS64.TRYWAIT P1, [R7+URZ], R2 ;  /* 0x00000002070075a7 */ /* 0x0022a4000802017f */
[----:B--2---:R-:W-:Y:S05]  /*29580*/  @!P1 NANOSLEEP.SYNCS 0x989680 ;  /* 0x009896800000995d */ /* 0x004fea0003900000 */
[----:B------:R-:W2:Y:S02]  /*29590*/  @!P1 SYNCS.PHASECHK.TRANS64 P1, [R7+URZ], R2 ;  /* 0x00000002070095a7 */ /* 0x000ea4000802007f */
[----:B--2---:R-:W-:Y:S05]  /*295a0*/  @!P1 BRA `(.L_x_728) ;  /* 0xfffffffc00f09947 */ /* 0x004fea000383ffff */
[----:B------:R-:W-:Y:S05]  /*295b0*/  BRA `(.L_x_859) ;  /* 0xffffffd000c47947 */ /* 0x000fea000383ffff */
.L_x_730:
[----:B--2---:R2:W3:Y:S02]  /*295c0*/  SYNCS.PHASECHK.TRANS64.TRYWAIT P1, [R4+URZ+0x29860], R5 ;  /* 0x02986005040075a7 */ /* 0x0044e4000802017f */
[----:B---3--:R-:W-:Y:S05]  /*295d0*/  @!P1 NANOSLEEP.SYNCS 0x989680 ;  /* 0x009896800000995d */ /* 0x008fea0003900000 */
[----:B------:R-:W3:Y:S02]  /*295e0*/  @!P1 SYNCS.PHASECHK.TRANS64 P1, [R4+URZ+0x29860], R5 ;  /* 0x02986005040095a7 */ /* 0x000ee4000802007f */
[----:B---3--:R-:W-:Y:S05]  /*295f0*/  @!P1 BRA `(.L_x_730) ;  /* 0xfffffffc00f09947 */ /* 0x008fea000383ffff */
[----:B------:R-:W-:Y:S05]  /*29600*/  BRA `(.L_x_860) ;  /* 0xffffffd000c87947 */ /* 0x000fea000383ffff */
.L_x_732:
[----:B---3--:R3:W4:Y:S02]  /*29610*/  SYNCS.PHASECHK.TRANS64.TRYWAIT P1, [R3+URZ+0x29860], R2 ;  /* 0x02986002030075a7 */ /* 0x008724000802017f */
[----:B----4-:R-:W-:Y:S05]  /*29620*/  @!P1 NANOSLEEP.SYNCS 0x989680 ;  /* 0x009896800000995d */ /* 0x010fea0003900000 */
[----:B------:R-:W4:Y:S02]  /*29630*/  @!P1 SYNCS.PHASECHK.TRANS64 P1, [R3+URZ+0x29860], R2 ;  /* 0x02986002030095a7 */ /* 0x000f24000802007f */
[----:B----4-:R-:W-:Y:S05]  /*29640*/  @!P1 BRA `(.L_x_732) ;  /* 0xfffffffc00f09947 */ /* 0x010fea000383ffff */
[----:B------:R-:W-:Y:S05]  /*29650*/  BRA `(.L_x_861) ;  /* 0xffffffd000c87947 */ /* 0x000fea000383ffff */
.L_x_734:
[----:B----4-:R4:W0:Y:S02]  /*29660*/  SYNCS.PHASECHK.TRANS64.TRYWAIT P0, [R4+URZ+0x29880], R5 ;  /* 0x02988005040075a7 */ /* 0x010824000800017f */
[----:B0-----:R-:W-:Y:S05]  /*29670*/  @!P0 NANOSLEEP.SYNCS 0x989680 ;  /* 0x009896800000895d */ /* 0x001fea0003900000 */
[----:B------:R-:W0:Y:S02]  /*29680*/  @!P0 SYNCS.PHASECHK.TRANS64 P0, [R4+URZ+0x29880], R5 ;  /* 0x02988005040085a7 */ /* 0x000e24000800007f */
[----:B0-----:R-:W-:Y:S05]  /*29690*/  @!P0 BRA `(.L_x_734) ;  /* 0xfffffffc00f08947 */ /* 0x001fea000383ffff */
[----:B------:R-:W-:Y:S05]  /*296a0*/  BRA `(.L_x_735) ;  /* 0xffffffd000c47947 */ /* 0x000fea000383ffff */
.L_x_862:
        /* <DEDUP_REMOVED lines=13> */
.L_x_2670:


//--------------------- .text._ZN7cutlass13device_kernelIN5flash11enable_sm90INS1_16FlashAttnFwdSm90INS1_25CollectiveMainloopFwdSm90ILi2EN4cute5tupleIJNS5_1CILi1EEES8_S8_EEENS6_IJNS7_ILi128EEENS7_ILi160EEENS7_ILi192EEEEEELi128ENS_12float_e4m3_tEfNS_4arch4Sm90ELb0ELb1ELb0ELb0ELb0ELb0ELb0ELb1ELb1ELb0ELb0ELb0EEENS1_21CollectiveEpilogueFwdINS6_IJSA_SA_SB_EEES9_NS_10bfloat16_tESG_Li256ELb0ELb0ELb0ELb1EEENS1_30DynamicPersistentTileSchedulerILi256ELi128ELb0ELb0ELb1EEEEEEEEEvNT_6ParamsE --------------------------
	.section	.text._ZN7cutlass13device_kernelIN5flash11enable_sm90INS1_16FlashAttnFwdSm90INS1_25CollectiveMainloopFwdSm90ILi2EN4cute5tupleIJNS5_1CILi1EEES8_S8_EEENS6_IJNS7_ILi128EEENS7_ILi160EEENS7_ILi192EEEEEELi128ENS_12float_e4m3_tEfNS_4arch4Sm90ELb0ELb1ELb0ELb0ELb0ELb0ELb0ELb1ELb1ELb0ELb0ELb0EEENS1_21CollectiveEpilogueFwdINS6_IJSA_SA_SB_EEES9_NS_10bfloat16_tESG_Li256ELb0ELb0ELb0ELb1EEENS1_30DynamicPersistentTileSchedulerILi256ELi128ELb0ELb0ELb1EEEEEEEEEvNT_6ParamsE,"ax",@progbits
	.align	128
.text._ZN7cutlass13device_kernelIN5flash11enable_sm90INS1_16FlashAttnFwdSm90INS1_25CollectiveMainloopFwdSm90ILi2EN4cute5tupleIJNS5_1CILi1EEES8_S8_EEENS6_IJNS7_ILi128EEENS7_ILi160EEENS7_ILi192EEEEEELi128ENS_12float_e4m3_tEfNS_4arch4Sm90ELb0ELb1ELb0ELb0ELb0ELb0ELb0ELb1ELb1ELb0ELb0ELb0EEENS1_21CollectiveEpilogueFwdINS6_IJSA_SA_SB_EEES9_NS_10bfloat16_tESG_Li256ELb0ELb0ELb0ELb1EEENS1_30DynamicPersistentTileSchedulerILi256ELi128ELb0ELb0ELb1EEEEEEEEEvNT_6ParamsE:
        .type           _ZN7cutlass13device_kernelIN5flash11enable_sm90INS1_16FlashAttnFwdSm90INS1_25CollectiveMainloopFwdSm90ILi2EN4cute5tupleIJNS5_1CILi1EEES8_S8_EEENS6_IJNS7_ILi128EEENS7_ILi160EEENS7_ILi192EEEEEELi128ENS_12float_e4m3_tEfNS_4arch4Sm90ELb0ELb1ELb0ELb0ELb0ELb0ELb0ELb1ELb1ELb0ELb0ELb0EEENS1_21CollectiveEpilogueFwdINS6_IJSA_SA_SB_EEES9_NS_10bfloat16_tESG_Li256ELb0ELb0ELb0ELb1EEENS1_30DynamicPersistentTileSchedulerILi256ELi128ELb0ELb0ELb1EEEEEEEEEvNT_6ParamsE,@function
        .size           _ZN7cutlass13device_kernelIN5flash11enable_sm90INS1_16FlashAttnFwdSm90INS1_25CollectiveMainloopFwdSm90ILi2EN4cute5tupleIJNS5_1CILi1EEES8_S8_EEENS6_IJNS7_ILi128EEENS7_ILi160EEENS7_ILi192EEEEEELi128ENS_12float_e4m3_tEfNS_4arch4Sm90ELb0ELb1ELb0ELb0ELb0ELb0ELb0ELb1ELb1ELb0ELb0ELb0EEENS1_21CollectiveEpilogueFwdINS6_IJSA_SA_SB_EEES9_NS_10bfloat16_tESG_Li256ELb0ELb0ELb0ELb1EEENS1_30DynamicPersistentTileSchedulerILi256ELi128ELb0ELb0ELb1EEEEEEEEEvNT_6ParamsE,(.L_x_2671 - _ZN7cutlass13device_kernelIN5flash11enable_sm90INS1_16FlashAttnFwdSm90INS1_25CollectiveMainloopFwdSm90ILi2EN4cute5tupleIJNS5_1CILi1EEES8_S8_EEENS6_IJNS7_ILi128EEENS7_ILi160EEENS7_ILi192EEEEEELi128ENS_12float_e4m3_tEfNS_4arch4Sm90ELb0ELb1ELb0ELb0ELb0ELb0ELb0ELb1ELb1ELb0ELb0ELb0EEENS1_21CollectiveEpilogueFwdINS6_IJSA_SA_SB_EEES9_NS_10bfloat16_tESG_Li256ELb0ELb0ELb0ELb1EEENS1_30DynamicPersistentTileSchedulerILi256ELi128ELb0ELb0ELb1EEEEEEEEEvNT_6ParamsE)
        .other          _ZN7cutlass13device_kernelIN5flash11enable_sm90INS1_16FlashAttnFwdSm90INS1_25CollectiveMainloopFwdSm90ILi2EN4cute5tupleIJNS5_1CILi1EEES8_S8_EEENS6_IJNS7_ILi128EEENS7_ILi160EEENS7_ILi192EEEEEELi128ENS_12float_e4m3_tEfNS_4arch4Sm90ELb0ELb1ELb0ELb0ELb0ELb0ELb0ELb1ELb1ELb0ELb0ELb0EEENS1_21CollectiveEpilogueFwdINS6_IJSA_SA_SB_EEES9_NS_10bfloat16_tESG_Li256ELb0ELb0ELb0ELb1EEENS1_30DynamicPersistentTileSchedulerILi256ELi128ELb0ELb0ELb1EEEEEEEEEvNT_6ParamsE,@"STO_CUDA_ENTRY STV_DEFAULT"
_ZN7cutlass13device_kernelIN5flash11enable_sm90INS1_16FlashAttnFwdSm90INS1_25CollectiveMainloopFwdSm90ILi2EN4cute5tupleIJNS5_1CILi1EEES8_S8_EEENS6_IJNS7_ILi128EEENS7_ILi160EEENS7_ILi192EEEEEELi128ENS_12float_e4m3_tEfNS_4arch4Sm90ELb0ELb1ELb0ELb0ELb0ELb0ELb0ELb1ELb1ELb0ELb0ELb0EEENS1_21CollectiveEpilogueFwdINS6_IJSA_SA_SB_EEES9_NS_10bfloat16_tESG_Li256ELb0ELb0ELb0ELb1EEENS1_30DynamicPersistentTileSchedulerILi256ELi128ELb0ELb0ELb1EEEEEEEEEvNT_6ParamsE:
        /* <DEDUP_REMOVED lines=24> */
.L_x_864:
[----:B------:R-:W-:Y:S05]  /*0180*/  BSYNC B0 ;  /* 0x0000000000007941 */ /* 0x000fea0003800000 */
.L_x_863:
        /* <DEDUP_REMOVED lines=37> */
.L_x_865:
        /* <DEDUP_REMOVED lines=22> */
.L_x_866:
        /* <DEDUP_REMOVED lines=18> */
.L_x_867:
        /* <DEDUP_REMOVED lines=22> */
.L_x_868:
        /* <DEDUP_REMOVED lines=22> */
.L_x_869:
[----:B------:R-:W-:Y:S01]  /*0920*/  PLOP3.LUT P0, PT, PT, PT, UP0, 0x80, 0x0 ;  /* 0x000000000000781c */ /* 0x000fe20003f0f008 */
[----:B------:R-:W-:Y:S01]  /*0930*/  UMOV UR61, 0x1 ;  /* 0x00000001003d7882 */ /* 0x000fe20000000000 */
[----:B------:R-:W-:Y:S01]  /*0940*/  NOP ;  /* 0x0000000000007918 */ /* 0x000fe20000000000 */
[----:B------:R-:W-:Y:S01]  /*0950*/  USEL UR61, UR61, 0x2, !UP0 ;  /* 0x000000023d3d7887 */ /* 0x000fe2000c000000 */
[----:B------:R-:W-:Y:S01]  /*0960*/  ULDC.64 UR54, c[0x0][0x208] ;  /* 0x0000820000367ab9 */ /* 0x000fe20000000a00 */
[----:B-123--:R-:W-:Y:S08]  /*0970*/  BAR.SYNC.DEFER_BLOCKING 0x0 ;  /* 0x0000000000007b1d */ /* 0x00eff00000010000 */
[----:B------:R-:W-:Y:S05]  /*0980*/  @!P0 BRA `(.L_x_870) ;  /* 0x00000138001c8947 */ /* 0x000fea0003800000 */
.L_x_871:
[----:B------:R-:W-:-:S08]  /*0990*/  NOP ;  /* 0x0000000000007918 */ /* 0x000fd00000000000 */
[----:B------:R-:W1:Y:S02]  /*09a0*/  USETMAXREG.TRY_ALLOC.CTAPOOL UP0, 0xf0 ;  /* 0x000000f0000079c8 */ /* 0x000e640008000600 */
[----:B-1----:R-:W-:-:S13]  /*09b0*/  PLOP3.LUT P0, PT, PT, PT, UP0, 0x80, 0x0 ;  /* 0x000000000000781c */ /* 0x002fda0003f0f008 */
[----:B------:R-:W-:Y:S05]  /*09c0*/  @!P0 BRA `(.L_x_871) ;  /* 0xfffffffc00f08947 */ /* 0x000fea000383ffff */
[----:B------:R-:W1:Y:S01]  /*09d0*/  S2R R2, SR_TID.X ;  /* 0x0000000000027919 */ /* 0x000e620000002100 */
[----:B------:R-:W2:Y:S08]  /*09e0*/  S2UR UR7, SR_CTAID.X ;  /* 0x00000000000779c3 */ /* 0x000eb00000002500 */
[----:B------:R-:W-:Y:S08]  /*09f0*/  BAR.ARV 0x4, 0x180 ;  /* 0x0106000000007b1d */ /* 0x000ff00000002000 */
        /* <DEDUP_REMOVED lines=12> */
[----:B------:R-:W-:Y:S01]  /*0ac0*/  UMOV UR59, URZ ;  /* 0x0000003f003b7c82 */ /* 0x000fe20008000000 */
[----:B------:R-:W-:Y:S01]  /*0ad0*/  UMOV UR39, URZ ;  /* 0x0000003f00277c82 */ /* 0x000fe20008000000 */
[----:B------:R-:W-:Y:S01]  /*0ae0*/  UMOV UR38, URZ ;  /* 0x0000003f00267c82 */ /* 0x000fe20008000000 */
[CC--:B------:R-:W-:Y:S01]  /*0af0*/  LEA.HI R3, R0.reuse, R197.reuse, RZ, 0x4 ;  /* 0x000000c500037211 */ /* 0x0c0fe200078f20ff */
[----:B------:R-:W2:Y:S01]  /*0b00*/  S2UR UR6, SR_SWINHI ;  /* 0x00000000000679c3 */ /* 0x000ea20000002f00 */
[----:B------:R-:W-:-:S02]  /*0b10*/  LEA.HI R2, R0, R197, RZ, 0x7 ;  /* 0x000000c500027211 */ /* 0x000fc400078f38ff */
[----:B------:R-:W-:Y:S02]  /*0b20*/  SHF.R.S32.HI R4, RZ, 0x4, R3 ;  /* 0x00000004ff047819 */ /* 0x000fe40000011403 */
[----:B------:R-:W-:Y:S02]  /*0b30*/  LOP3.LUT R6, R2, 0xffffff80, RZ, 0xc0, !PT ;  /* 0xffffff8002067812 */ /* 0x000fe400078ec0ff */
[----:B------:R-:W-:Y:S02]  /*0b40*/  LEA.HI R5, R3, R4, RZ, 0x1 ;  /* 0x0000000403057211 */ /* 0x000fe400078f08ff */
[----:B------:R-:W-:Y:S01]  /*0b50*/  SHF.R.S32.HI R195, RZ, 0x7, R2 ;  /* 0x00000007ffc37819 */ /* 0x000fe20000011402 */
[----:B------:R-:W-:Y:S01]  /*0b60*/  IMAD.IADD R193, R197, 0x1, -R6 ;  /* 0x00000001c5c17824 */ /* 0x000fe200078e0a06 */
[----:B------:R-:W-:Y:S02]  /*0b70*/  LOP3.LUT R5, R5, 0x1ffffffe, RZ, 0xc0, !PT ;  /* 0x1ffffffe05057812 */ /* 0x000fe400078ec0ff */
[----:B------:R-:W-:-:S02]  /*0b80*/  LEA.HI R196, R0, R197, RZ, 0x5 ;  /* 0x000000c500c47211 */ /* 0x000fc400078f28ff */
[----:B------:R-:W-:Y:S01]  /*0b90*/  SHF.R.S32.HI R6, RZ, 0x1f, R193 ;  /* 0x0000001fff067819 */ /* 0x000fe200000114c1 */
[----:B------:R-:W-:Y:S01]  /*0ba0*/  IMAD.IADD R5, R4, 0x1, -R5 ;  /* 0x0000000104057824 */ /* 0x000fe200078e0a05 */
[----:B------:R-:W-:Y:S01]  /*0bb0*/  LOP3.LUT R4, R3, 0x3fffff0, RZ, 0xc0, !PT ;  /* 0x03fffff003047812 */ /* 0x000fe200078ec0ff */
[----:B-1----:R-:W-:Y:S01]  /*0bc0*/  ULEA UR37, UR46, UR37, 0x18 ;  /* 0x000000252e257291 */ /* 0x002fe2000f8ec03f */
[----:B------:R-:W-:Y:S02]  /*0bd0*/  LEA.HI R7, R6, R193, RZ, 0x2 ;  /* 0x000000c106077211 */ /* 0x000fe400078f10ff */
[----:B------:R-:W-:Y:S01]  /*0be0*/  LEA.HI R2, R2, R195, RZ, 0x1 ;  /* 0x000000c302027211 */ /* 0x000fe200078f08ff */
[----:B------:R-:W-:Y:S01]  /*0bf0*/  IMAD.IADD R3, R197, 0x1, -R4 ;  /* 0x00000001c5037824 */ /* 0x000fe200078e0a04 */
[--C-:B------:R-:W-:Y:S02]  /*0c00*/  SHF.R.S32.HI R4, RZ, 0x2, R7.reuse ;  /* 0x00000002ff047819 */ /* 0x100fe40000011407 */
[----:B------:R-:W-:Y:S01]  /*0c10*/  SHF.R.S32.HI R9, RZ, 0x1f, R7 ;  /* 0x0000001fff097819 */ /* 0x000fe20000011407 */
[----:B------:R-:W-:Y:S01]  /*0c20*/  UMOV UR4, UR37 ;  /* 0x0000002500047c82 */ /* 0x000fe20008000000 */
[----:B--2---:R-:W-:Y:S01]  /*0c30*/  UMOV UR5, UR6 ;  /* 0x0000000600057c82 */ /* 0x004fe20008000000 */
[----:B------:R-:W-:Y:S01]  /*0c40*/  SHF.R.S32.HI R196, RZ, 0x5, R196 ;  /* 0x00000005ffc47819 */ /* 0x000fe200000114c4 */
[----:B------:R-:W-:Y:S01]  /*0c50*/  IMAD.U32 R18, RZ, RZ, UR4 ;  /* 0x00000004ff127e24 */ /* 0x000fe2000f8e00ff */
[----:B------:R-:W-:Y:S01]  /*0c60*/  LEA.HI R9, R9, R4, RZ, 0x3 ;  /* 0x0000000409097211 */ /* 0x000fe200078f18ff */
[----:B------:R-:W-:Y:S01]  /*0c70*/  IMAD.U32 R19, RZ, RZ, UR5 ;  /* 0x00000005ff137e24 */ /* 0x000fe2000f8e00ff */
[----:B------:R-:W-:Y:S01]  /*0c80*/  LOP3.LUT R2, R2, 0x3fffffe, RZ, 0xc0, !PT ;  /* 0x03fffffe02027812 */ /* 0x000fe200078ec0ff */
[----:B------:R-:W-:Y:S01]  /*0c90*/  IMAD R8, R196, 0x10, R3 ;  /* 0x00000010c4087824 */ /* 0x000fe200078e0203 */
[----:B------:R-:W-:Y:S01]  /*0ca0*/  LOP3.LUT R9, R9, 0xfffffff8, RZ, 0xc0, !PT ;  /* 0xfffffff809097812 */ /* 0x000fe200078ec0ff */
[----:B------:R-:W-:Y:S01]  /*0cb0*/  UMOV UR4, UR7 ;  /* 0x0000000700047c82 */ /* 0x000fe20008000000 */
[----:B------:R-:W-:Y:S01]  /*0cc0*/  LEA.HI R6, R6, R193, RZ, 0x5 ;  /* 0x000000c106067211 */ /* 0x000fe200078f28ff */
[----:B------:R-:W-:Y:S01]  /*0cd0*/  IMAD.IADD R194, R195, 0x1, -R2 ;  /* 0x00000001c3c27824 */ /* 0x000fe200078e0a02 */
[----:B------:R-:W-:Y:S01]  /*0ce0*/  LEA.HI R0, R0, R197, RZ, 0x3 ;  /* 0x000000c500007211 */ /* 0x000fe200078f18ff */
[----:B------:R-:W-:Y:S01]  /*0cf0*/  IMAD R3, R8, 0x8, R5 ;  /* 0x0000000808037824 */ /* 0x000fe200078e0205 */
[----:B------:R-:W-:Y:S01]  /*0d00*/  SHF.R.S32.HI R6, RZ, 0x5, R6 ;  /* 0x00000005ff067819 */ /* 0x000fe20000011406 */
[----:B------:R-:W-:Y:S01]  /*0d10*/  IMAD.IADD R9, R4, 0x1, -R9 ;  /* 0x0000000104097824 */ /* 0x000fe200078e0a09 */
[----:B------:R-:W-:Y:S01]  /*0d20*/  LOP3.LUT R2, R0, 0x1ffffff8, RZ, 0xc0, !PT ;  /* 0x1ffffff800027812 */ /* 0x000fe200078ec0ff */
[----:B------:R-:W-:Y:S01]  /*0d30*/  IMAD.SHL.U32 R3, R3, 0x8, RZ ;  /* 0x0000000803037824 */ /* 0x000fe200078e00ff */
[----:B------:R-:W-:Y:S01]  /*0d40*/  LOP3.LUT R16, R7, 0x7ffffffc, RZ, 0xc0, !PT ;  /* 0x7ffffffc07107812 */ /* 0x000fe200078ec0ff */
[----:B------:R-:W-:Y:S01]  /*0d50*/  IMAD R9, R6, 0x10, R9 ;  /* 0x0000001006097824 */ /* 0x000fe200078e0209 */
[----:B------:R-:W-:Y:S01]  /*0d60*/  SHF.R.S32.HI R190, RZ, 0x3, R0 ;  /* 0x00000003ffbe7819 */ /* 0x000fe20000011400 */
[----:B------:R-:W-:-:S02]  /*0d70*/  IMAD.IADD R2, R197, 0x1, -R2 ;  /* 0x00000001c5027824 */ /* 0x000fc400078e0a02 */
[----:B------:R-:W-:-:S04]  /*0d80*/  IMAD.WIDE R18, R3, 0x2, R18 ;  /* 0x0000000203127825 */ /* 0x000fc800078e0212 */
[----:B------:R-:W-:Y:S02]  /*0d90*/  IMAD R194, R194, 0x40, R9 ;  /* 0x00000040c2c27824 */ /* 0x000fe400078e0209 */
[----:B------:R-:W-:Y:S02]  /*0da0*/  IMAD.SHL.U32 R22, R2, 0x8, RZ ;  /* 0x0000000802167824 */ /* 0x000fe400078e00ff */
[----:B------:R-:W-:-:S07]  /*0db0*/  IMAD.IADD R16, R193, 0x1, -R16 ;  /* 0x00000001c1107824 */ /* 0x000fce00078e0a10 */
.L_x_968:
[----:B------:R-:W-:Y:S01]  /*0dc0*/  ULDC UR5, c[0x0][0xdd0] ;  /* 0x0003740000057ab9 */ /* 0x000fe20000000800 */
[----:B-1----:R-:W1:Y:S01]  /*0dd0*/  LDC R0, c[0x0][0xde8] ;  /* 0x00037a00ff007b82 */ /* 0x002e620000000800 */
[----:B------:R-:W-:Y:S01]  /*0de0*/  UISETP.NE.AND UP0, UPT, UR5, 0x1, UPT ;  /* 0x000000010500788c */ /* 0x000fe2000bf05270 */
[----:B------:R-:W-:-:S10]  /*0df0*/  UMOV UR8, UR4 ;  /* 0x0000000400087c82 */ /* 0x000fd40008000000 */
[----:B------:R-:W-:Y:S01]  /*0e00*/  @UP0 ULDC UR6, c[0x0][0xdd4] ;  /* 0x0003750000060ab9 */ /* 0x000fe20000000800 */
[----:B------:R-:W-:Y:S01]  /*0e10*/  @UP0 ULDC UR9, c[0x0][0xdd8] ;  /* 0x0003760000090ab9 */ /* 0x000fe20000000800 */
[----:B------:R-:W-:-:S04]  /*0e20*/  UIMAD.WIDE.U32 UR6, UR4, UR6, URZ ;  /* 0x00000006040672a5 */ /* 0x000fc8000f8e003f */
[----:B------:R-:W-:-:S04]  /*0e30*/  @UP0 USHF.R.U32.HI UR8, URZ, UR9, UR7 ;  /* 0x000000093f080299 */ /* 0x000fc80008011607 */
[----:B------:R-:W-:Y:S02]  /*0e40*/  UIADD3 UR6, -UR8, URZ, URZ ;  /* 0x0000003f08067290 */ /* 0x000fe4000fffe13f */
[----:B-1----:R-:W-:Y:S02]  /*0e50*/  ISETP.LE.AND P0, PT, R0, UR8, PT ;  /* 0x0000000800007c0c */ /* 0x002fe4000bf03270 */
[----:B------:R-:W-:-:S11]  /*0e60*/  UIMAD UR7, UR5, UR6, UR4 ;  /* 0x00000006050772a4 */ /* 0x000fd6000f8e0204 */
[----:B--234-:R-:W-:Y:S05]  /*0e70*/  @!P0 BRA `(.L_x_872) ;  /* 0x0000000000208947 */ /* 0x01cfea0003800000 */
[----:B------:R-:W-:Y:S01]  /*0e80*/  ULDC UR6, c[0x0][0xddc] ;  /* 0x0003770000067ab9 */ /* 0x000fe20000000800 */
[----:B------:R-:W-:Y:S01]  /*0e90*/  UMOV UR52, UR7 ;  /* 0x0000000700347c82 */ /* 0x000fe20008000000 */
[----:B------:R-:W-:-:S11]  /*0ea0*/  UISETP.NE.AND UP0, UPT, UR6, 0x1, UPT ;  /* 0x000000010600788c */ /* 0x000fd6000bf05270 */
[----:B------:R-:W-:Y:S02]  /*0eb0*/  @UP0 ULDC.64 UR10, c[0x0][0xde0] ;  /* 0x00037800000a0ab9 */ /* 0x000fe40000000a00 */
[----:B------:R-:W-:-:S04]  /*0ec0*/  UIMAD.WIDE.U32 UR4, UR7, UR10, URZ ;  /* 0x0000000a070472a5 */ /* 0x000fc8000f8e003f */
[----:B------:R-:W-:-:S04]  /*0ed0*/  @UP0 USHF.R.U32.HI UR52, URZ, UR11, UR5 ;  /* 0x0000000b3f340299 */ /* 0x000fc80008011605 */
[----:B------:R-:W-:Y:S01]  /*0ee0*/  UIMAD UR4, UR52, UR6, URZ ;  /* 0x00000006340472a4 */ /* 0x000fe2000f8e023f */
[----:B------:R-:W-:Y:S11]  /*0ef0*/  BRA `(.L_x_873) ;  /* 0x00000000001c7947 */ /* 0x000ff60003800000 */
.L_x_872:
[----:B------:R-:W-:Y:S01]  /*0f00*/  ULDC UR6, c[0x0][0xdc4] ;  /* 0x0003710000067ab9 */ /* 0x000fe20000000800 */
[----:B------:R-:W-:Y:S01]  /*0f10*/  UMOV UR52, UR7 ;  /* 0x0000000700347c82 */ /* 0x000fe20008000000 */
[----:B------:R-:W-:-:S11]  /*0f20*/  UISETP.NE.AND UP0, UPT, UR6, 0x1, UPT ;  /* 0x000000010600788c */ /* 0x000fd6000bf05270 */
[----:B------:R-:W-:Y:S02]  /*0f30*/  @UP0 ULDC.64 UR10, c[0x0][0xdc8] ;  /* 0x00037200000a0ab9 */ /* 0x000fe40000000a00 */
[----:B------:R-:W-:-:S04]  /*0f40*/  UIMAD.WIDE.U32 UR4, UR7, UR10, URZ ;  /* 0x0000000a070472a5 */ /* 0x000fc8000f8e003f */
[----:B------:R-:W-:-:S04]  /*0f50*/  @UP0 USHF.R.U32.HI UR52, URZ, UR11, UR5 ;  /* 0x0000000b3f340299 */ /* 0x000fc80008011605 */
[----:B------:R-:W-:-:S12]  /*0f60*/  UIMAD UR4, UR52, UR6, URZ ;  /* 0x00000006340472a4 */ /* 0x000fd8000f8e023f */
.L_x_873:
[----:B------:R-:W-:Y:S01]  /*0f70*/  ULDC UR43, c[0x0][0xdb8] ;  /* 0x00036e00002b7ab9 */ /* 0x000fe20000000800 */
[----:B------:R-:W-:Y:S01]  /*0f80*/  UIADD3 UR6, UR7, -UR4, URZ ;  /* 0x8000000407067290 */ /* 0x000fe2000fffe03f */
[----:B------:R-:W-:Y:S01]  /*0f90*/  IMAD.MOV.U32 R7, RZ, RZ, 0x3f800000 ;  /* 0x3f800000ff077424 */ /* 0x000fe200078e00ff */
[----:B------:R-:W-:Y:S01]  /*0fa0*/  UISETP.NE.AND UP1, UPT, UR43, 0x1, UPT ;  /* 0x000000012b00788c */ /* 0x000fe2000bf25270 */
[----:B------:R-:W-:Y:S01]  /*0fb0*/  IMAD.MOV.U32 R0, RZ, RZ, 0x3f800000 ;  /* 0x3f800000ff007424 */ /* 0x000fe200078e00ff */
[----:B------:R-:W-:Y:S01]  /*0fc0*/  ULDC UR12, c[0x0][0xdc4] ;  /* 0x00037100000c7ab9 */ /* 0x000fe20000000800 */
[----:B------:R-:W-:Y:S01]  /*0fd0*/  ULDC.64 UR4, c[0x0][0x990] ;  /* 0x0002640000047ab9 */ /* 0x000fe20000000a00 */
[----:B------:R-:W-:Y:S01]  /*0fe0*/  UIMAD UR12, UR8, UR12, UR6 ;  /* 0x0000000c080c72a4 */ /* 0x000fe2000f8e0206 */
[----:B------:R-:W1:Y:S01]  /*0ff0*/  LDC.64 R8, c[0x0][0x9e0] ;  /* 0x00027800ff087b82 */ /* 0x000e620000000a00 */
[----:B------:R-:W-:Y:S01]  /*1000*/  UISETP.NE.U32.AND UP0, UPT, UR4, URZ, UPT ;  /* 0x0000003f0400728c */ /* 0x000fe2000bf05070 */
[----:B------:R-:W-:Y:S01]  /*1010*/  ULDC.64 UR6, c[0x0][0x998] ;  /* 0x0002660000067ab9 */ /* 0x000fe20000000a00 */
[----:B------:R-:W-:-:S02]  /*1020*/  ULDC UR11, c[0x0][0x428] ;  /* 0x00010a00000b7ab9 */ /* 0x000fc40000000800 */
[----:B------:R-:W-:Y:S01]  /*1030*/  UISETP.NE.AND.EX UP0, UPT, UR5, URZ, UPT, UP0 ;  /* 0x0000003f0500728c */ /* 0x000fe2000bf05300 */
[----:B------:R-:W-:Y:S01]  /*1040*/  @UP1 ULDC UR8, c[0x0][0xdbc] ;  /* 0x00036f0000081ab9 */ /* 0x000fe20000000800 */
[----:B------:R-:W-:Y:S01]  /*1050*/  @UP1 ULDC UR10, c[0x0][0xdc0] ;  /* 0x00037000000a1ab9 */ /* 0x000fe20000000800 */
[----:B------:R-:W-:Y:S01]  /*1060*/  UIMAD.WIDE.U32 UR8, UR12, UR8, URZ ;  /* 0x000000080c0872a5 */ /* 0x000fe2000f8e003f */
[----:B------:R-:W2:Y:S01]  /*1070*/  LDC R192, c[0x0][0x288] ;  /* 0x0000a200ffc07b82 */ /* 0x000ea20000000800 */
[----:B------:R-:W-:Y:S01]  /*1080*/  UMOV UR44, UR12 ;  /* 0x0000000c002c7c82 */ /* 0x000fe20008000000 */
[----:B------:R-:W-:Y:S01]  /*1090*/  UISETP.NE.AND UP2, UPT, UR11, 0x1, UPT ;  /* 0x000000010b00788c */ /* 0x000fe2000bf45270 */
[----:B------:R-:W-:Y:S01]  /*10a0*/  PLOP3.LUT P0, PT, PT, PT, UP0, 0x80, 0x0 ;  /* 0x000000000000781c */ /* 0x000fe20003f0f008 */
[----:B------:R-:W-:Y:S02]  /*10b0*/  @UP1 USHF.R.U32.HI UR44, URZ, UR10, UR9 ;  /* 0x0000000a3f2c1299 */ /* 0x000fe40008011609 */
[----:B------:R-:W-:-:S02]  /*10c0*/  UISETP.NE.U32.AND UP1, UPT, UR6, URZ, UPT ;  /* 0x0000003f0600728c */ /* 0x000fc4000bf25070 */
[----:B------:R-:W-:Y:S01]  /*10d0*/  @UP0 USHF.R.S32.HI UR8, URZ, 0x1f, UR44 ;  /* 0x0000001f3f080899 */ /* 0x000fe2000801142c */
[----:B------:R-:W3:Y:S01]  /*10e0*/  LDC R17, c[0x0][0x404] ;  /* 0x00010100ff117b82 */ /* 0x000ee20000000800 */
[----:B------:R-:W-:Y:S01]  /*10f0*/  UISETP.NE.AND.EX UP1, UPT, UR7, URZ, UPT, UP1 ;  /* 0x0000003f0700728c */ /* 0x000fe2000bf25310 */
[----:B------:R-:W-:Y:S01]  /*1100*/  @UP0 ULDC.64 UR14, c[0x0][0x9a8] ;  /* 0x00026a00000e0ab9 */ /* 0x000fe20000000a00 */
[----:B------:R-:W-:Y:S02]  /*1110*/  UIADD3 UR11, -UR44, URZ, URZ ;  /* 0x0000003f2c0b7290 */ /* 0x000fe4000fffe13f */
[----:B------:R-:W-:Y:S02]  /*1120*/  @UP0 UIMAD UR10, UR8, UR14, URZ ;  /* 0x0000000e080a02a4 */ /* 0x000fe4000f8e023f */
[----:B------:R-:W-:Y:S01]  /*1130*/  PLOP3.LUT P1, PT, PT, PT, UP1, 0x80, 0x0 ;  /* 0x000000000000781c */ /* 0x000fe20003f2f018 */
[----:B------:R-:W-:Y:S01]  /*1140*/  @UP0 UIMAD.WIDE.U32 UR8, UR44, UR14, URZ ;  /* 0x0000000e2c0802a5 */ /* 0x000fe2000f8e003f */
[----:B------:R-:W4:Y:S01]  /*1150*/  LDC R6, c[0x0][0x2e0] ;  /* 0x0000b800ff067b82 */ /* 0x000f220000000800 */
[----:B------:R-:W-:-:S02]  /*1160*/  UIMAD UR43, UR43, UR11, UR12 ;  /* 0x0000000b2b2b72a4 */ /* 0x000fc4000f8e020c */
[----:B------:R-:W-:Y:S01]  /*1170*/  @UP1 USHF.R.S32.HI UR14, URZ, 0x1f, UR44 ;  /* 0x0000001f3f0e1899 */ /* 0x000fe2000801142c */
[----:B------:R-:W-:Y:S01]  /*1180*/  @UP1 ULDC.64 UR16, c[0x0][0x9b8] ;  /* 0x00026e0000101ab9 */ /* 0x000fe20000000a00 */
[----:B------:R-:W-:Y:S01]  /*1190*/  @UP0 UIMAD UR15, UR44, UR15, UR10 ;  /* 0x0000000f2c0f02a4 */ /* 0x000fe2000f8e020a */
[----:B------:R-:W-:Y:S01]  /*11a0*/  @UP2 ULDC UR12, c[0x0][0x42c] ;  /* 0x00010b00000c2ab9 */ /* 0x000fe20000000800 */
[----:B------:R-:W-:Y:S02]  /*11b0*/  @UP1 UIMAD.WIDE.U32 UR10, UR44, UR16, URZ ;  /* 0x000000102c0a12a5 */ /* 0x000fe4000f8e003f */
[----:B------:R-:W-:Y:S02]  /*11c0*/  UIMAD.WIDE.U32 UR12, UR43, UR12, URZ ;  /* 0x0000000c2b0c72a5 */ /* 0x000fe4000f8e003f */
[----:B------:R-:W-:Y:S01]  /*11d0*/  @UP1 UIMAD UR16, UR14, UR16, URZ ;  /* 0x000000100e1012a4 */ /* 0x000fe2000f8e023f */
[----:B------:R-:W-:Y:S02]  /*11e0*/  @UP2 ULDC UR18, c[0x0][0x430] ;  /* 0x00010c0000122ab9 */ /* 0x000fe40000000800 */
[----:B------:R-:W-:Y:S01]  /*11f0*/  UMOV UR14, UR43 ;  /* 0x0000002b000e7c82 */ /* 0x000fe20008000000 */
[----:B------:R-:W-:-:S02]  /*1200*/  @UP2 USHF.R.U32.HI UR14, URZ, UR18, UR13 ;  /* 0x000000123f0e2299 */ /* 0x000fc4000801160d */
[----:B------:R-:W-:Y:S02]  /*1210*/  @UP1 UIMAD UR16, UR44, UR17, UR16 ;  /* 0x000000112c1012a4 */ /* 0x000fe4000f8e0210 */
[----:B------:R-:W-:Y:S02]  /*1220*/  @UP0 USHF.R.S32.HI UR12, URZ, 0x1f, UR14 ;  /* 0x0000001f3f0c0899 */ /* 0x000fe4000801140e */
[----:B------:R-:W-:Y:S01]  /*1230*/  @UP1 USHF.R.S32.HI UR13, URZ, 0x1f, UR14 ;  /* 0x0000001f3f0d1899 */ /* 0x000fe2000801140e */
[----:B------:R-:W-:Y:S01]  /*1240*/  @UP0 ULDC.64 UR18, c[0x0][0x9b0] ;  /* 0x00026c0000120ab9 */ /* 0x000fe20000000a00 */
[----:B------:R-:W-:Y:S02]  /*1250*/  @UP1 UIADD3 UR11, UR11, UR16, URZ ;  /* 0x000000100b0b1290 */ /* 0x000fe4000fffe03f */
[----:B------:R-:W-:Y:S01]  /*1260*/  @UP0 UIADD3 UR9, UR9, UR15, URZ ;  /* 0x0000000f09090290 */ /* 0x000fe2000fffe03f */
[----:B------:R-:W-:Y:S01]  /*1270*/  @UP1 ULDC.64 UR16, c[0x0][0x9c0] ;  /* 0x0002700000101ab9 */ /* 0x000fe20000000a00 */
[----:B------:R-:W-:-:S02]  /*1280*/  @UP0 UIMAD UR12, UR12, UR18, URZ ;  /* 0x000000120c0c02a4 */ /* 0x000fc4000f8e023f */
[----:B------:R-:W-:Y:S02]  /*1290*/  @UP1 UIMAD UR13, UR13, UR16, URZ ;  /* 0x000000100d0d12a4 */ /* 0x000fe4000f8e023f */
[----:B------:R-:W-:Y:S02]  /*12a0*/  @UP0 UIMAD.WIDE.U32 UR8, UR14, UR18, UR8 ;  /* 0x000000120e0802a5 */ /* 0x000fe4000f8e0008 */
[----:B------:R-:W-:Y:S02]  /*12b0*/  @UP0 UIMAD UR12, UR14, UR19, UR12 ;  /* 0x000000130e0c02a4 */ /* 0x000fe4000f8e020c */
[----:B------:R-:W-:Y:S02]  /*12c0*/  @UP1 UIMAD.WIDE.U32 UR10, UR14, UR16, UR10 ;  /* 0x000000100e0a12a5 */ /* 0x000fe4000f8e000a */
[----:B------:R-:W-:Y:S02]  /*12d0*/  @UP1 UIMAD UR13, UR14, UR17, UR13 ;  /* 0x000000110e0d12a4 */ /* 0x000fe4000f8e020d */
[----:B------:R-:W-:-:S02]  /*12e0*/  @UP0 UIADD3 UR12, UR9, UR12, URZ ;  /* 0x0000000c090c0290 */ /* 0x000fc4000fffe03f */
[----:B------:R-:W-:Y:S02]  /*12f0*/  @UP0 ULEA UR4, UP3, UR8, UR4, 0x2 ;  /* 0x0000000408040291 */ /* 0x000fe4000f86103f */
[----:B------:R-:W-:Y:S02]  /*1300*/  @UP1 ULEA UR6, UP4, UR10, UR6, 0x2 ;  /* 0x000000060a061291 */ /* 0x000fe4000f88103f */
[----:B------:R-:W-:Y:S02]  /*1310*/  @UP1 UIADD3 UR9, UR11, UR13, URZ ;  /* 0x0000000d0b091290 */ /* 0x000fe4000fffe03f */
[----:B------:R-:W-:Y:S01]  /*1320*/  @UP0 ULEA.HI.X UR5, UR8, UR5, UR12, 0x2, UP3 ;  /* 0x0000000508050291 */ /* 0x000fe200098f140c */
[----:B------:R-:W-:Y:S01]  /*1330*/  IMAD.U32 R2, RZ, RZ, UR4 ;  /* 0x00000004ff027e24 */ /* 0x000fe2000f8e00ff */
[----:B------:R-:W-:Y:S01]  /*1340*/  @UP1 ULEA.HI.X UR7, UR10, UR7, UR9, 0x2, UP4 ;  /* 0x000000070a071291 */ /* 0x000fe2000a0f1409 */
[----:B------:R-:W-:Y:S01]  /*1350*/  IMAD.U32 R4, RZ, RZ, UR6 ;  /* 0x00000006ff047e24 */ /* 0x000fe2000f8e00ff */
[----:B------:R-:W-:Y:S01]  /*1360*/  ULDC UR42, c[0x0][0xdac] ;  /* 0x00036b00002a7ab9 */ /* 0x000fe20000000800 */
[----:B------:R-:W-:Y:S01]  /*1370*/  @UP2 ULDC UR6, c[0x0][0x430] ;  /* 0x00010c0000062ab9 */ /* 0x000fe20000000800 */
[----:B------:R-:W-:Y:S01]  /*1380*/  IMAD.U32 R3, RZ, RZ, UR5 ;  /* 0x00000005ff037e24 */ /* 0x000fe2000f8e00ff */
[----:B------:R-:W-:Y:S01]  /*1390*/  ULDC.64 UR4, c[0x0][0x3f8] ;  /* 0x0000fe0000047ab9 */ /* 0x000fe20000000a00 */
[----:B------:R-:W-:-:S03]  /*13a0*/  IMAD.U32 R5, RZ, RZ, UR7 ;  /* 0x00000007ff057e24 */ /* 0x000fc6000f8e00ff */
[----:B------:R-:W5:Y:S04]  /*13b0*/  @P0 LDG.E R7, desc[UR54][R2.64] ;  /* 0x0000003602070981 */ /* 0x000f68000c1e1900 */
[----:B------:R-:W5:Y:S01]  /*13c0*/  @P1 LDG.E R0, desc[UR54][R4.64] ;  /* 0x0000003604001981 */ /* 0x000f62000c1e1900 */
[----:B------:R-:W-:Y:S01]  /*13d0*/  ISETP.NE.U32.AND P0, PT, RZ, UR4, PT ;  /* 0x00000004ff007c0c */ /* 0x000fe2000bf05070 */
[----:B------:R-:W-:Y:S01]  /*13e0*/  ULOP3.LUT UR4, URZ, UR52, URZ, 0x33, !UPT ;  /* 0x000000343f047292 */ /* 0x000fe2000f8e333f */
[----:B-1----:R-:W-:Y:S01]  /*13f0*/  ISETP.GE.AND P1, PT, R9, 0x1, PT ;  /* 0x000000010900780c */ /* 0x002fe20003f26270 */
[----:B------:R-:W-:Y:S01]  /*1400*/  UMOV UR58, UR43 ;  /* 0x0000002b003a7c82 */ /* 0x000fe20008000000 */
[----:B------:R-:W-:Y:S01]  /*1410*/  ISETP.NE.AND.EX P0, PT, RZ, UR5, PT, P0 ;  /* 0x00000005ff007c0c */ /* 0x000fe2000bf05300 */
[----:B------:R-:W-:Y:S01]  /*1420*/  ULDC UR5, c[0x0][0x988] ;  /* 0x0002620000057ab9 */ /* 0x000fe20000000800 */
[----:B------:R-:W-:-:S02]  /*1430*/  UIADD3 UR42, UR4, UR42, URZ ;  /* 0x0000002a042a7290 */ /* 0x000fc4000fffe03f */
[----:B---3--:R-:W-:Y:S01]  /*1440*/  SEL R17, R17, 0x1, P0 ;  /* 0x0000000111117807 */ /* 0x008fe20000000000 */
[----:B------:R-:W-:Y:S01]  /*1450*/  @UP2 ULDC UR4, c[0x0][0x42c] ;  /* 0x00010b0000042ab9 */ /* 0x000fe20000000800 */
[----:B------:R-:W-:-:S03]  /*1460*/  USHF.L.U32 UR42, UR42, 0x7, URZ ;  /* 0x000000072a2a7899 */ /* 0x000fc6000800063f */
[----:B----4-:R-:W-:Y:S02]  /*1470*/  IMAD R107, R17, R6, RZ ;  /* 0x00000006116b7224 */ /* 0x010fe400078e02ff */
[----:B-----5:R-:W-:-:S04]  /*1480*/  FMUL.FTZ R0, R7, R0 ;  /* 0x0000000007007220 */ /* 0x020fc80000410000 */
[----:B------:R-:W-:Y:S01]  /*1490*/  FMUL.FTZ R2, R0, UR5 ;  /* 0x0000000500027c20 */ /* 0x000fe20008410000 */
[----:B--2---:R-:W-:Y:S01]  /*14a0*/  IADD3 R0, -R192, 0x80, RZ ;  /* 0x00000080c0007810 */ /* 0x004fe20007ffe1ff */
[----:B------:R-:W-:-:S03]  /*14b0*/  UIMAD.WIDE.U32 UR4, UR43, UR4, URZ ;  /* 0x000000042b0472a5 */ /* 0x000fc6000f8e003f */
[----:B------:R-:W-:Y:S01]  /*14c0*/  R2UR UR36, R2 ;  /* 0x00000000022472ca */ /* 0x000fe200000e0000 */
[----:B------:R-:W-:Y:S01]  /*14d0*/  IMAD R0, R17, R6, R0 ;  /* 0x0000000611007224 */ /* 0x000fe200078e0200 */
[----:B------:R-:W-:-:S03]  /*14e0*/  @UP2 USHF.R.U32.HI UR58, URZ, UR6, UR5 ;  /* 0x000000063f3a2299 */ /* 0x000fc60008011605 */
[----:B------:R-:W-:-:S04]  /*14f0*/  VIADD R188, R0, UR42 ;  /* 0x0000002a00bc7c36 */ /* 0x000fc80008000000 */
[----:B------:R-:W-:Y:S01]  /*1500*/  IMAD.IADD R0, R188, 0x1, R8 ;  /* 0x00000001bc007824 */ /* 0x000fe200078e0208 */
[----:B------:R-:W-:Y:S06]  /*1510*/  @!P1 BRA `(.L_x_874) ;  /* 0x0000000000409947 */ /* 0x000fec0003800000 */
[C---:B------:R-:W-:Y:S01]  /*1520*/  ISETP.GT.AND P0, PT, R188.reuse, RZ, PT ;  /* 0x000000ffbc00720c */ /* 0x040fe20003f04270 */
[----:B------:R-:W-:-:S12]  /*1530*/  VIADD R2, R188, 0xffffffff ;  /* 0xffffffffbc027836 */ /* 0x000fd80000000000 */
[----:B------:R-:W-:Y:S05]  /*1540*/  @P0 BRA `(.L_x_875) ;  /* 0x00000000001c0947 */ /* 0x000fea0003800000 */
[----:B------:R-:W-:Y:S01]  /*1550*/  ISETP.NE.AND P0, PT, R9, 0x1, PT ;  /* 0x000000010900780c */ /* 0x000fe20003f05270 */
[----:B------:R-:W-:-:S12]  /*1560*/  IMAD.MOV R3, RZ, RZ, -R188 ;  /* 0x000000ffff037224 */ /* 0x000fd800078e0abc */
[----:B------:R-:W1:Y:S02]  /*1570*/  @P0 LDC.64 R4, c[0x0][0x9e8] ;  /* 0x00027a00ff040b82 */ /* 0x000e640000000a00 */
[----:B-1----:R-:W-:-:S05]  /*1580*/  @P0 IMAD.HI.U32 R2, R3, R4, RZ ;  /* 0x0000000403020227 */ /* 0x002fca00078e00ff */
[----:B------:R-:W-:-:S04]  /*1590*/  @P0 SHF.R.U32.HI R3, RZ, R5, R2 ;  /* 0x00000005ff030219 */ /* 0x000fc80000011602 */
[----:B------:R-:W-:Y:S01]  /*15a0*/  LOP3.LUT R2, RZ, R3, RZ, 0x33, !PT ;  /* 0x00000003ff027212 */ /* 0x000fe200078e33ff */
[----:B------:R-:W-:Y:S06]  /*15b0*/  BRA `(.L_x_876) ;  /* 0x0000000000107947 */ /* 0x000fec0003800000 */
.L_x_875:
[----:B------:R-:W-:-:S13]  /*15c0*/  ISETP.NE.AND P0, PT, R9, 0x1, PT ;  /* 0x000000010900780c */ /* 0x000fda0003f05270 */
[----:B------:R-:W1:Y:S02]  /*15d0*/  @P0 LDC.64 R4, c[0x0][0x9e8] ;  /* 0x00027a00ff040b82 */ /* 0x000e640000000a00 */
[----:B-1----:R-:W-:-:S05]  /*15e0*/  @P0 IMAD.HI.U32 R4, R2, R4, RZ ;  /* 0x0000000402040227 */ /* 0x002fca00078e00ff */
[----:B------:R-:W-:-:S07]  /*15f0*/  @P0 SHF.R.U32.HI R2, RZ, R5, R4 ;  /* 0x00000005ff020219 */ /* 0x000fce0000011604 */
.L_x_876:
[----:B------:R-:W-:-:S05]  /*1600*/  IMAD R3, R2, R9, R9 ;  /* 0x0000000902037224 */ /* 0x000fca00078e0209 */
[----:B------:R-:W-:-:S07]  /*1610*/  VIMNMX R0, R0, R3, PT ;  /* 0x0000000300007248 */ /* 0x000fce0003fe0100 */
.L_x_874:
[----:B------:R-:W-:Y:S01]  /*1620*/  VIADD R2, R0, 0x9f ;  /* 0x0000009f00027836 */ /* 0x000fe20000000000 */
[----:B------:R-:W-:Y:S01]  /*1630*/  ULDC UR4, c[0x0][0x9dc] ;  /* 0x0002770000047ab9 */ /* 0x000fe20000000800 */
[CC--:B------:R-:W-:Y:S02]  /*1640*/  IMAD R0, R17.reuse, R6.reuse, 0x9f ;  /* 0x0000009f11007424 */ /* 0x0c0fe400078e0206 */
[----:B------:R-:W-:Y:S02]  /*1650*/  IMAD R192, R17, R6, -R192 ;  /* 0x0000000611c07224 */ /* 0x000fe400078e0ac0 */
[----:B------:R-:W-:-:S04]  /*1660*/  IMAD.HI R2, R2, 0x66666667, RZ ;  /* 0x6666666702027827 */ /* 0x000fc800078e02ff */
[----:B------:R-:W-:Y:S01]  /*1670*/  IMAD.HI R0, R0, 0x66666667, RZ ;  /* 0x6666666700007827 */ /* 0x000fe200078e02ff */
[----:B------:R-:W-:-:S03]  /*1680*/  SHF.R.U32.HI R5, RZ, 0x1f, R2 ;  /* 0x0000001fff057819 */ /* 0x000fc60000011602 */
[----:B------:R-:W-:Y:S01]  /*1690*/  VIADD R105, R192, UR42 ;  /* 0x0000002ac0697c36 */ /* 0x000fe20008000000 */
[----:B------:R-:W-:Y:S02]  /*16a0*/  SHF.R.U32.HI R3, RZ, 0x1f, R0 ;  /* 0x0000001fff037819 */ /* 0x000fe40000011600 */
[----:B------:R-:W-:Y:S01]  /*16b0*/  LEA.HI.SX32 R104, R2, R5, 0x1a ;  /* 0x0000000502687211 */ /* 0x000fe200078fd2ff */
[----:B------:R-:W-:Y:S01]  /*16c0*/  VIADD R4, R105, -UR4 ;  /* 0x8000000469047c36 */ /* 0x000fe20008000000 */
[----:B------:R-:W-:-:S04]  /*16d0*/  LEA.HI.SX32 R3, R0, R3, 0x1a ;  /* 0x0000000300037211 */ /* 0x000fc800078fd2ff */
[----:B------:R-:W-:Y:S02]  /*16e0*/  R2UR UR4, R4 ;  /* 0x00000000040472ca */ /* 0x000fe400000e0000 */
[----:B------:R-:W-:Y:S01]  /*16f0*/  VIMNMX R104, R3, R104, PT ;  /* 0x0000006803687248 */ /* 0x000fe20003fe0100 */
[----:B------:R-:W-:-:S12]  /*1700*/  @!P1 BRA `(.L_x_877) ;  /* 0x0000000000489947 */ /* 0x000fd80003800000 */
[----:B------:R-:W-:-:S13]  /*1710*/  ISETP.GT.AND P0, PT, R105, -0x1, PT ;  /* 0xffffffff6900780c */ /* 0x000fda0003f04270 */
[----:B------:R-:W-:Y:S05]  /*1720*/  @P0 BRA `(.L_x_878) ;  /* 0x00000000001c0947 */ /* 0x000fea0003800000 */
[----:B------:R-:W-:Y:S02]  /*1730*/  ISETP.NE.AND P0, PT, R9, 0x1, PT ;  /* 0x000000010900780c */ /* 0x000fe40003f05270 */
[----:B------:R-:W-:-:S11]  /*1740*/  LOP3.LUT R3, RZ, R105, RZ, 0x33, !PT ;  /* 0x00000069ff037212 */ /* 0x000fd600078e33ff */
[----:B------:R-:W1:Y:S02]  /*1750*/  @P0 LDC.64 R4, c[0x0][0x9e8] ;  /* 0x00027a00ff040b82 */ /* 0x000e640000000a00 */
[----:B-1----:R-:W-:-:S05]  /*1760*/  @P0 IMAD.HI.U32 R0, R3, R4, RZ ;  /* 0x0000000403000227 */ /* 0x002fca00078e00ff */
[----:B------:R-:W-:-:S04]  /*1770*/  @P0 SHF.R.U32.HI R3, RZ, R5, R0 ;  /* 0x00000005ff030219 */ /* 0x000fc80000011600 */
[----:B------:R-:W-:Y:S01]  /*1780*/  LOP3.LUT R0, RZ, R3, RZ, 0x33, !PT ;  /* 0x00000003ff007212 */ /* 0x000fe200078e33ff */
[----:B------:R-:W-:Y:S06]  /*1790*/  BRA `(.L_x_879) ;  /* 0x0000000000147947 */ /* 0x000fec0003800000 */
.L_x_878:
[----:B------:R-:W-:Y:S01]  /*17a0*/  ISETP.NE.AND P0, PT, R9, 0x1, PT ;  /* 0x000000010900780c */ /* 0x000fe20003f05270 */
[----:B------:R-:W-:-:S12]  /*17b0*/  IMAD.MOV.U32 R0, RZ, RZ, R105 ;  /* 0x000000ffff007224 */ /* 0x000fd800078e0069 */
[----:B------:R-:W1:Y:S02]  /*17c0*/  @P0 LDC.64 R2, c[0x0][0x9e8] ;  /* 0x00027a00ff020b82 */ /* 0x000e640000000a00 */
[----:B-1----:R-:W-:-:S05]  /*17d0*/  @P0 IMAD.HI.U32 R2, R105, R2, RZ ;  /* 0x0000000269020227 */ /* 0x002fca00078e00ff */
[----:B------:R-:W-:-:S07]  /*17e0*/  @P0 SHF.R.U32.HI R0, RZ, R3, R2 ;  /* 0x00000003ff000219 */ /* 0x000fce0000011602 */
.L_x_879:
[----:B------:R-:W-:-:S05]  /*17f0*/  IMAD R0, R0, R9, RZ ;  /* 0x0000000900007224 */ /* 0x000fca00078e02ff */
[----:B------:R-:W-:-:S13]  /*1800*/  R2UR UR5, R0 ;  /* 0x00000000000572ca */ /* 0x000fda00000e0000 */
[----:B------:R-:W-:-:S04]  /*1810*/  UISETP.LT.AND UP0, UPT, UR4, UR5, UPT ;  /* 0x000000050400728c */ /* 0x000fc8000bf01270 */
[----:B------:R-:W-:-:S12]  /*1820*/  USEL UR4, UR4, UR5, !UP0 ;  /* 0x0000000504047287 */ /* 0x000fd8000c000000 */
.L_x_877:
[----:B------:R-:W-:Y:S01]  /*1830*/  UIMAD.WIDE UR4, UR4, 0x66666667, URZ ;  /* 0x66666667040478a5 */ /* 0x000fe2000f8e023f */
[----:B------:R-:W-:Y:S02]  /*1840*/  PLOP3.LUT P0, PT, PT, PT, PT, 0x80, 0x0 ;  /* 0x000000000000781c */ /* 0x000fe40003f0f070 */
[----:B------:R-:W-:Y:S02]  /*1850*/  CS2R R2, SRZ ;  /* 0x0000000000027805 */ /* 0x000fe4000001ff00 */
[----:B------:R-:W-:Y:S01]  /*1860*/  CS2R R4, SRZ ;  /* 0x0000000000047805 */ /* 0x000fe2000001ff00 */
[----:B------:R-:W-:Y:S01]  /*1870*/  USHF.R.U32.HI UR4, URZ, 0x1f, UR5 ;  /* 0x0000001f3f047899 */ /* 0x000fe20008011605 */
[----:B------:R-:W-:Y:S01]  /*1880*/  CS2R R86, SRZ ;  /* 0x0000000000567805 */ /* 0x000fe2000001ff00 */
[----:B------:R-:W-:Y:S01]  /*1890*/  IMAD.MOV.U32 R0, RZ, RZ, RZ ;  /* 0x000000ffff007224 */ /* 0x000fe200078e00ff */
[----:B------:R-:W-:Y:S01]  /*18a0*/  CS2R R84, SRZ ;  /* 0x0000000000547805 */ /* 0x000fe2000001ff00 */
[----:B------:R-:W-:Y:S01]  /*18b0*/  ULEA.HI.SX32 UR4, UR5, UR4, 0x1a ;  /* 0x0000000405047291 */ /* 0x000fe2000f8fd23f */
[----:B------:R-:W-:-:S02]  /*18c0*/  CS2R R8, SRZ ;  /* 0x0000000000087805 */ /* 0x000fc4000001ff00 */
[----:B------:R-:W-:Y:S02]  /*18d0*/  CS2R R78, SRZ ;  /* 0x00000000004e7805 */ /* 0x000fe4000001ff00 */
[----:B------:R-:W-:Y:S01]  /*18e0*/  CS2R R76, SRZ ;  /* 0x00000000004c7805 */ /* 0x000fe2000001ff00 */
[----:B------:R-:W-:Y:S01]  /*18f0*/  UISETP.LT.AND UP0, UPT, URZ, UR4, UPT ;  /* 0x000000043f00728c */ /* 0x000fe2000bf01270 */
[----:B------:R-:W-:Y:S02]  /*1900*/  CS2R R10, SRZ ;  /* 0x00000000000a7805 */ /* 0x000fe4000001ff00 */
[----:B------:R-:W-:Y:S02]  /*1910*/  CS2R R12, SRZ ;  /* 0x00000000000c7805 */ /* 0x000fe4000001ff00 */
[----:B------:R-:W-:Y:S01]  /*1920*/  CS2R R70, SRZ ;  /* 0x0000000000467805 */ /* 0x000fe2000001ff00 */
[----:B------:R-:W-:Y:S01]  /*1930*/  USEL UR47, URZ, UR4, !UP0 ;  /* 0x000000043f2f7287 */ /* 0x000fe2000c000000 */
[----:B------:R-:W-:-:S02]  /*1940*/  CS2R R68, SRZ ;  /* 0x0000000000447805 */ /* 0x000fc4000001ff00 */
[----:B------:R-:W-:Y:S02]  /*1950*/  CS2R R14, SRZ ;  /* 0x00000000000e7805 */ /* 0x000fe4000001ff00 */
[----:B------:R-:W-:Y:S02]  /*1960*/  CS2R R20, SRZ ;  /* 0x0000000000147805 */ /* 0x000fe4000001ff00 */
[----:B------:R-:W-:Y:S02]  /*1970*/  CS2R R62, SRZ ;  /* 0x00000000003e7805 */ /* 0x000fe4000001ff00 */
[----:B------:R-:W-:Y:S02]  /*1980*/  CS2R R60, SRZ ;  /* 0x00000000003c7805 */ /* 0x000fe4000001ff00 */
[----:B------:R-:W-:Y:S02]  /*1990*/  ISETP.GT.AND P1, PT, R104, UR47, PT ;  /* 0x0000002f68007c0c */ /* 0x000fe4000bf24270 */
        /* <DEDUP_REMOVED lines=10> */
[----:B------:R-:W-:Y:S01]  /*1a40*/  CS2R R38, SRZ ;  /* 0x0000000000267805 */ /* 0x000fe2000001ff00 */
[----:B------:R-:W-:Y:S01]  /*1a50*/  IMAD.MOV.U32 R34, RZ, RZ, RZ ;  /* 0x000000ffff227224 */ /* 0x000fe200078e00ff */
[----:B------:R-:W-:Y:S02]  /*1a60*/  CS2R R88, SRZ ;  /* 0x0000000000587805 */ /* 0x000fe4000001ff00 */
[----:B------:R-:W-:-:S02]  /*1a70*/  CS2R R40, SRZ ;  /* 0x0000000000287805 */ /* 0x000fc4000001ff00 */
[----:B------:R-:W-:Y:S02]  /*1a80*/  CS2R R90, SRZ ;  /* 0x00000000005a7805 */ /* 0x000fe4000001ff00 */
[----:B------:R-:W-:Y:S02]  /*1a90*/  CS2R R48, SRZ ;  /* 0x0000000000307805 */ /* 0x000fe4000001ff00 */
[----:B------:R-:W-:Y:S01]  /*1aa0*/  CS2R R92, SRZ ;  /* 0x00000000005c7805 */ /* 0x000fe2000001ff00 */
[----:B------:R-:W-:Y:S02]  /*1ab0*/  IMAD.MOV.U32 R57, RZ, RZ, RZ ;  /* 0x000000ffff397224 */ /* 0x000fe400078e00ff */
[----:B------:R-:W-:Y:S01]  /*1ac0*/  IMAD.MOV.U32 R95, RZ, RZ, RZ ;  /* 0x000000ffff5f7224 */ /* 0x000fe200078e00ff */
[----:B------:R-:W-:Y:S06]  /*1ad0*/  @!P1 BRA `(.L_x_880) ;  /* 0x0000010c00909947 */ /* 0x000fec0003800000 */
[----:B------:R-:W1:Y:S01]  /*1ae0*/  SHFL.IDX PT, R0, R195, RZ, 0x1f ;  /* 0x00001fffc3007589 */ /* 0x000e6200000e0000 */
[----:B------:R-:W-:-:S04]  /*1af0*/  UIADD3 UR5, UR37, 0x14400, URZ ;  /* 0x0001440025057890 */ /* 0x000fc8000fffe03f */
[----:B------:R-:W-:-:S06]  /*1b00*/  ULOP3.LUT UP0, URZ, UR5, 0x9f, URZ, 0xc0, !UPT ;  /* 0x0000009f053f7892 */ /* 0x000fcc000f80c03f */
[----:B------:R-:W-:Y:S02]  /*1b10*/  PLOP3.LUT P0, PT, PT, PT, UP0, 0x80, 0x0 ;  /* 0x000000000000781c */ /* 0x000fe40003f0f008 */
[----:B-1----:R-:W-:-:S13]  /*1b20*/  R2UR UR45, R0 ;  /* 0x00000000002d72ca */ /* 0x002fda00000e0000 */
[----:B------:R-:W-:-:S04]  /*1b30*/  ULEA.HI UR4, UR45, UR45, URZ, 0x1 ;  /* 0x0000002d2d047291 */ /* 0x000fc8000f8f083f */
        /* <DEDUP_REMOVED lines=22> */
.L_x_881:
[----:B------:R-:W-:Y:S01]  /*1ca0*/  ULEA.HI UR4, UR59, UR59, URZ, 0x1 ;  /* 0x0000003b3b047291 */ /* 0x000fe2000f8f083f */
[----:B------:R-:W-:-:S03]  /*1cb0*/  IMAD.U32 R2, RZ, RZ, UR60 ;  /* 0x0000003cff027e24 */ /* 0x000fc6000f8e00ff */
[----:B------:R-:W-:Y:S02]  /*1cc0*/  ULOP3.LUT UR4, UR4, 0xfffffffe, URZ, 0xc0, !UPT ;  /* 0xfffffffe04047892 */ /* 0x000fe4000f8ec03f */
[----:B------:R-:W-:Y:S02]  /*1cd0*/  ISETP.NE.AND P0, PT, R2, 0x3, PT ;  /* 0x000000030200780c */ /* 0x000fe40003f05270 */
[----:B------:R-:W-:-:S06]  /*1ce0*/  UIADD3 UR4, UR59, -UR4, URZ ;  /* 0x800000043b047290 */ /* 0x000fcc000fffe03f */
[----:B------:R-:W-:-:S05]  /*1cf0*/  IMAD.U32 R0, RZ, RZ, UR4 ;  /* 0x00000004ff007e24 */ /* 0x000fca000f8e00ff */
[----:B------:R-:W-:-:S04]  /*1d00*/  SHF.L.U32 R0, R0, 0x1f, RZ ;  /* 0x0000001f00007819 */ /* 0x000fc800000006ff */
[----:B------:R-:W1:Y:S02]  /*1d10*/  SYNCS.PHASECHK.TRANS64.TRYWAIT P1, [UR37+0x29800], R0 ;  /* 0x02980000ff0075a7 */ /* 0x000e640008020165 */
[----:B-1----:R-:W-:Y:S05]  /*1d20*/  @!P1 BRA `(.L_x_882) ;  /* 0x0000015c00f49947 */ /* 0x002fea0003800000 */
.L_x_1046:
[----:B------:R-:W-:Y:S05]  /*1d30*/  @!P0 BRA `(.L_x_883) ;  /* 0x0000000000048947 */ /* 0x000fea0003800000 */
[----:B------:R-:W-:Y:S01]  /*1d40*/  BPT.TRAP 0x1 ;  /* 0x000000040000795c */ /* 0x000fe20000300000 */
.L_x_883:
[----:B-1----:R-:W-:Y:S02]  /*1d50*/  IMAD.U32 R3, RZ, RZ, UR38 ;  /* 0x00000026ff037e24 */ /* 0x002fe4000f8e00ff */
[----:B------:R-:W-:-:S03]  /*1d60*/  IMAD.U32 R0, RZ, RZ, UR39 ;  /* 0x00000027ff007e24 */ /* 0x000fc6000f8e00ff */
[----:B------:R-:W-:Y:S02]  /*1d70*/  LEA R3, R3, UR37, 0x3 ;  /* 0x0000002503037c11 */ /* 0x000fe4000f8e18ff */
[----:B------:R-:W-:-:S04]  /*1d80*/  SHF.L.U32 R0, R0, 0x1f, RZ ;  /* 0x0000001f00007819 */ /* 0x000fc800000006ff */
[----:B------:R1:W2:Y:S01]  /*1d90*/  SYNCS.PHASECHK.TRANS64.TRYWAIT P1, [R3+URZ+0x29830], R0 ;  /* 0x02983000030075a7 */ /* 0x0002a2000802017f */
[----:B------:R-:W-:Y:S05]  /*1da0*/  @!P0 BRA `(.L_x_884) ;  /* 0x0000000000048947 */ /* 0x000fea0003800000 */
[----:B------:R-:W-:Y:S01]  /*1db0*/  BPT.TRAP 0x1 ;  /* 0x000000040000795c */ /* 0x000fe20000300000 */
.L_x_884:
[----:B------:R-:W3:Y:S01]  /*1dc0*/  S2R R2, SR_TID.X ;  /* 0x0000000000027919 */ /* 0x000ee20000002100 */
[----:B------:R-:W-:Y:S02]  /*1dd0*/  LOP3.LUT R189, R189, 0xfffffff7, RZ, 0xc0, !PT ;  /* 0xfffffff7bdbd7812 */ /* 0x000fe400078ec0ff */
[----:B---3--:R-:W-:-:S13]  /*1de0*/  LOP3.LUT P2, RZ, R2, 0x7f, RZ, 0xc0, !PT ;  /* 0x0000007f02ff7812 */ /* 0x008fda000784c0ff */
[----:B------:R-:W-:Y:S01]  /*1df0*/  @P2 LOP3.LUT R189, R189, 0x8, RZ, 0xfc, !PT ;  /* 0x00000008bdbd2812 */ /* 0x000fe200078efcff */
[----:B--2---:R-:W-:Y:S06]  /*1e00*/  @P1 BRA `(.L_x_885) ;  /* 0x0000000000081947 */ /* 0x004fec0003800000 */
[----:B------:R-:W2:Y:S02]  /*1e10*/  SYNCS.PHASECHK.TRANS64.TRYWAIT P1, [R3+URZ+0x29830], R0 ;  /* 0x02983000030075a7 */ /* 0x000ea4000802017f */
[----:B--2---:R-:W-:Y:S05]  /*1e20*/  @!P1 BRA `(.L_x_886) ;  /* 0x0000015c00cc9947 */ /* 0x004fea0003800000 */
.L_x_885:
[----:B------:R-:W-:Y:S05]  /*1e30*/  WARPSYNC.ALL ;  /* 0x0000000000007948 */ /* 0x000fea0003800000 */
[----:B------:R-:W-:Y:S01]  /*1e40*/  UIADD3 UR4, UR37, 0x1a400, URZ ;  /* 0x0001a40025047890 */ /* 0x000fe2000fffe03f */
[----:B------:R-:W-:Y:S01]  /*1e50*/  WARPGROUP.ARRIVE ;  /* 0x00000000000079c5 */ /* 0x000fe20000000000 */
[----:B------:R-:W-:-:S05]  /*1e60*/  ULOP3.LUT UR6, UR40, 0x10000, URZ, 0xfc, !UPT ;  /* 0x0001000028067892 */ /* 0x000fca000f8efc3f */
[----:B------:R-:W3:Y:S01]  /*1e70*/  S2R R2, SR_TID.X ;  /* 0x0000000000027919 */ /* 0x000ee20000002100 */
[----:B------:R-:W-:Y:S01]  /*1e80*/  USHF.R.U32.HI UR4, URZ, 0x4, UR4 ;  /* 0x000000043f047899 */ /* 0x000fe20008011604 */
[----:B------:R-:W4:Y:S01]  /*1e90*/  LDC R14, c[0x0][0x288] ;  /* 0x0000a200ff0e7b82 */ /* 0x000f220000000800 */
[----:B------:R-:W-:Y:S01]  /*1ea0*/  UMOV UR29, 0x80000020 ;  /* 0x80000020001d7882 */ /* 0x000fe20000000000 */
[----:B------:R-:W-:Y:S01]  /*1eb0*/  UMOV UR31, 0x80000020 ;  /* 0x80000020001f7882 */ /* 0x000fe20000000000 */
[----:B------:R-:W-:Y:S01]  /*1ec0*/  ULOP3.LUT UR4, UR4, 0x3fff, URZ, 0xc0, !UPT ;  /* 0x00003fff04047892 */ /* 0x000fe2000f8ec03f */
[----:B------:R-:W-:Y:S01]  /*1ed0*/  IMAD R107, R104, -0xa0, R107 ;  /* 0xffffff60686b7824 */ /* 0x000fe200078e026b */
[----:B------:R-:W-:Y:S01]  /*1ee0*/  UMOV UR28, UR6 ;  /* 0x00000006001c7c82 */ /* 0x000fe20008000000 */
[----:B------:R-:W-:Y:S01]  /*1ef0*/  UMOV UR9, UR29 ;  /* 0x0000001d00097c82 */ /* 0x000fe20008000000 */
[----:B------:R-:W-:Y:S01]  /*1f00*/  ULOP3.LUT UR4, UR4, 0x10000, URZ, 0xfc, !UPT ;  /* 0x0001000004047892 */ /* 0x000fe2000f8efc3f */
[----:B------:R-:W5:Y:S01]  /*1f10*/  LDC R12, c[0x0][0x2e0] ;  /* 0x0000b800ff0c7b82 */ /* 0x000f620000000800 */
[----:B------:R-:W-:Y:S01]  /*1f20*/  UMOV UR8, UR28 ;  /* 0x0000001c00087c82 */ /* 0x000fe20008000000 */
[----:B------:R-:W-:Y:S01]  /*1f30*/  UMOV UR11, 0x80000020 ;  /* 0x80000020000b7882 */ /* 0x000fe20000000000 */
[----:B------:R-:W-:Y:S01]  /*1f40*/  UIMAD UR5, UR38, 0x780, UR4 ;  /* 0x00000780260578a4 */ /* 0x000fe2000f8e0204 */
[----:B------:R-:W-:Y:S01]  /*1f50*/  VIADD R7, R194, UR42 ;  /* 0x0000002ac2077c36 */ /* 0x000fe20008000000 */
[----:B------:R-:W-:Y:S01]  /*1f60*/  UMOV UR12, UR28 ;  /* 0x0000001c000c7c82 */ /* 0x000fe20008000000 */
[----:B------:R-:W-:Y:S01]  /*1f70*/  UMOV UR13, UR29 ;  /* 0x0000001d000d7c82 */ /* 0x000fe20008000000 */
[----:B------:R-:W-:-:S02]  /*1f80*/  UIADD3 UR10, UR5, 0x80, URZ ;  /* 0x00000080050a7890 */ /* 0x000fc4000fffe03f */
[----:B------:R-:W-:Y:S02]  /*1f90*/  UIADD3 UR14, UR5, 0x100, URZ ;  /* 0x00000100050e7890 */ /* 0x000fe4000fffe03f */
[----:B------:R-:W-:Y:S01]  /*1fa0*/  UMOV UR30, UR5 ;  /* 0x00000005001e7c82 */ /* 0x000fe20008000000 */
[----:B------:R-:W-:Y:S01]  /*1fb0*/  UMOV UR15, 0x80000020 ;  /* 0x80000020000f7882 */ /* 0x000fe20000000000 */
[----:B------:R-:W-:Y:S01]  /*1fc0*/  QGMMA.64x32x32.F32.E4M3.E4M3 R88, gdesc[UR28], RZ, !UPT, gsb0 ;  /* 0x006000001c5879f3 */ /* 0x000fe2000c0008ff */
[----:B------:R-:W-:Y:S02]  /*1fd0*/  UIADD3 UR7, UR5, 0x180, URZ ;  /* 0x0000018005077890 */ /* 0x000fe4000fffe03f */
[----:B------:R-:W-:Y:S01]  /*1fe0*/  UIADD3 UR16, UR5, 0x200, URZ ;  /* 0x0000020005107890 */ /* 0x000fe2000fffe03f */
[----:B----4-:R-:W-:Y:S01]  /*1ff0*/  IADD3 R107, -R14, 0xa1, R107 ;  /* 0x000000a10e6b7810 */ /* 0x010fe20007ffe16b */
[----:B------:R-:W-:Y:S01]  /*2000*/  UIADD3 UR18, UR5, 0x380, URZ ;  /* 0x0000038005127890 */ /* 0x000fe2000fffe03f */
[----:B------:R-:W-:Y:S01]  /*2010*/  UMOV UR19, 0x80000020 ;  /* 0x8000002000137882 */ /* 0x000fe20000000000 */
[----:B------:R-:W-:Y:S01]  /*2020*/  UIADD3 UR22, UR5, 0x382, URZ ;  /* 0x0000038205167890 */ /* 0x000fe2000fffe03f */
[----:B---3--:R-:W-:Y:S01]  /*2030*/  LOP3.LUT P1, RZ, R2, 0x7f, RZ, 0xc0, !PT ;  /* 0x0000007f02ff7812 */ /* 0x008fe2000782c0ff */
[----:B------:R-:W-:Y:S01]  /*2040*/  UMOV UR23, 0x80000020 ;  /* 0x8000002000177882 */ /* 0x000fe20000000000 */
[----:B------:R-:W-:Y:S01]  /*2050*/  UIADD3 UR26, UR5, 0x600, URZ ;  /* 0x00000600051a7890 */ /* 0x000fe2000fffe03f */
[----:B------:R-:W-:Y:S01]  /*2060*/  IMAD R107, R16, -0x2, R107 ;  /* 0xfffffffe106b7824 */ /* 0x000fe200078e026b */
[----:B------:R-:W-:Y:S01]  /*2070*/  UMOV UR27, 0x80000020 ;  /* 0x80000020001b7882 */ /* 0x000fe20000000000 */
[----:B------:R-:W-:Y:S01]  /*2080*/  UIADD3 UR34, UR5, 0x602, URZ ;  /* 0x0000060205227890 */ /* 0x000fe2000fffe03f */
[----:B------:R-:W-:Y:S01]  /*2090*/  UMOV UR35, 0x80000020 ;  /* 0x8000002000237882 */ /* 0x000fe20000000000 */
[----:B------:R-:W-:-:S06]  /*20a0*/  ULDC UR53, c[0x0][0x9dc] ;  /* 0x0002770000357ab9 */ /* 0x000fcc0000000800 */
[----:B-12---:R-:W-:Y:S02]  /*20b0*/  @!P1 VIADD R0, R3, 0x29840 ;  /* 0x0002984003009836 */ /* 0x006fe40000000000 */
[----:B------:R-:W-:-:S03]  /*20c0*/  IMAD.MOV.U32 R3, RZ, RZ, -0xa0 ;  /* 0xffffff60ff037424 */ /* 0x000fc600078e00ff */
[----:B------:R-:W-:Y:S01]  /*20d0*/  @!P1 PRMT R0, RZ, 0x654, R0 ;  /* 0x00000654ff009816 */ /* 0x000fe20000000000 */
[----:B------:R-:W-:-:S04]  /*20e0*/  IMAD R4, R104, R3, 0xa0 ;  /* 0x000000a068047424 */ /* 0x000fc800078e0203 */
[--C-:B-----5:R-:W-:Y:S02]  /*20f0*/  IMAD R3, R17, R12, R4.reuse ;  /* 0x0000000c11037224 */ /* 0x120fe400078e0204 */
[C---:B------:R-:W-:Y:S02]  /*2100*/  IMAD R10, R16.reuse, -0x2, R4 ;  /* 0xfffffffe100a7824 */ /* 0x040fe400078e0204 */
[----:B------:R-:W-:Y:S01]  /*2110*/  IMAD R5, R16, -0x2, R3 ;  /* 0xfffffffe10057824 */ /* 0x000fe200078e0203 */
[----:B------:R-:W-:Y:S02]  /*2120*/  WARPGROUP.DEPBAR.LE gsb0, 0x0 ;  /* 0x00008000000079c5 */ /* 0x000fe40000010000 */
[----:B------:R-:W-:-:S06]  /*2130*/  WARPGROUP.ARRIVE ;  /* 0x00000000000079c5 */ /* 0x000fcc0000000000 */
[----:B------:R-:W-:Y:S01]  /*2140*/  QGMMA.64x32x32.F32.E4M3.E4M3 R72, gdesc[UR8], RZ, !UPT, gsb0 ;  /* 0x00600000084879f3 */ /* 0x000fe2000c0008ff */
[----:B------:R-:W-:Y:S01]  /*2150*/  UMOV UR8, UR28 ;  /* 0x0000001c00087c82 */ /* 0x000fe20008000000 */
[----:B------:R-:W-:Y:S01]  /*2160*/  UMOV UR9, UR29 ;  /* 0x0000001d00097c82 */ /* 0x000fe20008000000 */
[----:B------:R-:W-:Y:S01]  /*2170*/  UMOV UR10, UR7 ;  /* 0x00000007000a7c82 */ /* 0x000fe20008000000 */
[----:B------:R-:W-:Y:S01]  /*2180*/  UMOV UR11, 0x80000020 ;  /* 0x80000020000b7882 */ /* 0x000fe20000000000 */
        /* <DEDUP_REMOVED lines=131> */
[----:B------:R-:W-:Y:S02]  /*29c0*/  UIADD3 UR6, UR5, 0x582, URZ ;  /* 0x0000058205067890 */ /* 0x000fe4000fffe03f */
[----:B------:R-:W-:Y:S01]  /*29d0*/  UMOV UR32, UR24 ;  /* 0x0000001800207c82 */ /* 0x000fe20008000000 */
[----:B------:R-:W-:Y:S01]  /*29e0*/  UMOV UR33, UR25 ;  /* 0x0000001900217c82 */ /* 0x000fe20008000000 */
[----:B------:R-:W-:-:S02]  /*29f0*/  WARPGROUP.DEPBAR.LE gsb0, 0x0 ;  /* 0x00008000000079c5 */ /* 0x000fc40000010000 */
[----:B------:R-:W-:-:S06]  /*2a00*/  WARPGROUP.ARRIVE ;  /* 0x00000000000079c5 */ /* 0x000fcc0000000000 */
[----:B------:R-:W-:Y:S01]  /*2a10*/  QGMMA.64x32x32.F32.E4M3.E4M3 R40, gdesc[UR20], R40, gsb0 ;  /* 0x00600000142879f3 */ /* 0x000fe20008000828 */
[----:B------:R-:W-:Y:S01]  /*2a20*/  UMOV UR22, UR7 ;  /* 0x0000000700167c82 */ /* 0x000fe20008000000 */
[----:B------:R-:W-:Y:S01]  /*2a30*/  UMOV UR23, 0x80000020 ;  /* 0x8000002000177882 */ /* 0x000fe20000000000 */
[----:B------:R-:W-:Y:S02]  /*2a40*/  UIADD3 UR7, UR5, 0x682, URZ ;  /* 0x0000068205077890 */ /* 0x000fe4000fffe03f */
        /* <DEDUP_REMOVED lines=14> */
[----:B------:R-:W-:Y:S02]  /*2b30*/  ULDC.64 UR6, c[0x0][0x9e0] ;  /* 0x0002780000067ab9 */ /* 0x000fe40000000a00 */
[----:B------:R-:W-:Y:S01]  /*2b40*/  UISETP.GE.AND UP0, UPT, UR7, 0x1, UPT ;  /* 0x000000010700788c */ /* 0x000fe2000bf06270 */
[----:B------:R-:W-:Y:S01]  /*2b50*/  VIADD R8, R107, UR6 ;  /* 0x000000066b087c36 */ /* 0x000fe20008000000 */
        /* <DEDUP_REMOVED lines=8> */
[----:B------:R-:W-:-:S06]  /*2be0*/  ULOP3.LUT UR5, URZ, UR53, URZ, 0x33, !UPT ;  /* 0x000000353f057292 */ /* 0x000fcc000f8e333f */
[----:B------:R-:W-:-:S04]  /*2bf0*/  VIADD R9, R107, UR5 ;  /* 0x000000056b097c36 */ /* 0x000fc80008000000 */
[----:B------:R-:W-:Y:S01]  /*2c00*/  IMAD.IADD R2, R9, 0x1, R7 ;  /* 0x0000000109027824 */ /* 0x000fe200078e0207 */
[----:B------:R-:W-:Y:S02]  /*2c10*/  WARPGROUP.DEPBAR.LE gsb0, 0x0 ;  /* 0x00008000000079c5 */ /* 0x000fe40000010000 */
[----:B------:R-:W-:-:S06]  /*2c20*/  WARPGROUP.ARRIVE ;  /* 0x00000000000079c5 */ /* 0x000fcc0000000000 */
[----:B------:R-:W-:Y:S03]  /*2c30*/  QGMMA.64x32x32.F32.E4M3.E4M3 R24, gdesc[UR24], R24, gsb0 ;  /* 0x00600000181879f3 */ /* 0x000fe60008000818 */
[----:B------:R-:W-:Y:S02]  /*2c40*/  WARPGROUP.DEPBAR.LE gsb0, 0x0 ;  /* 0x00008000000079c5 */ /* 0x000fe40000010000 */
[----:B------:R1:W-:Y:S01]  /*2c50*/  @!P1 SYNCS.ARRIVE.TRANS64.RED.A1T0 RZ, [R0+URZ], RZ ;  /* 0x000000ff00ff99a7 */ /* 0x0003e2000810043f */
[----:B------:R-:W-:Y:S02]  /*2c60*/  PLOP3.LUT P1, PT, PT, PT, UP0, 0x40, 0x0 ;  /* 0x000000000000781c */ /* 0x000fe40003f2e808 */
[----:B-1----:R-:W-:-:S11]  /*2c70*/  VIADDMNMX R0, R7, R8, R5, PT ;  /* 0x0000000807007246 */ /* 0x002fd60003800105 */
[----:B------:R-:W-:Y:S05]  /*2c80*/  @P1 BRA `(.L_x_887) ;  /* 0x0000000000581947 */ /* 0x000fea0003800000 */
[----:B------:R-:W-:Y:S01]  /*2c90*/  IMAD R3, R17, R12, R7 ;  /* 0x0000000c11037224 */ /* 0x000fe200078e0207 */
[----:B------:R-:W-:Y:S03]  /*2ca0*/  BSSY B0, `(.L_x_888) ;  /* 0x0000011000007945 */ /* 0x000fe60003800000 */
[----:B------:R-:W-:-:S05]  /*2cb0*/  IMAD.IADD R3, R3, 0x1, -R14 ;  /* 0x0000000103037824 */ /* 0x000fca00078e0a0e */
[----:B------:R-:W-:-:S13]  /*2cc0*/  ISETP.GT.AND P1, PT, R3, -0x1, PT ;  /* 0xffffffff0300780c */ /* 0x000fda0003f24270 */
[----:B------:R-:W-:Y:S05]  /*2cd0*/  @P1 BRA `(.L_x_889) ;  /* 0x0000000000201947 */ /* 0x000fea0003800000 */
[----:B------:R-:W-:Y:S01]  /*2ce0*/  UISETP.NE.AND UP1, UPT, UR7, 0x1, UPT ;  /* 0x000000010700788c */ /* 0x000fe2000bf25270 */
[----:B------:R-:W-:-:S05]  /*2cf0*/  LOP3.LUT R3, RZ, R3, RZ, 0x33, !PT ;  /* 0x00000003ff037212 */ /* 0x000fca00078e33ff */
[----:B------:R-:W-:-:S05]  /*2d00*/  PLOP3.LUT P1, PT, PT, PT, UP1, 0x80, 0x0 ;  /* 0x000000000000781c */ /* 0x000fca0003f2f018 */
[----:B------:R-:W-:-:S08]  /*2d10*/  @UP1 ULDC.64 UR10, c[0x0][0x9e8] ;  /* 0x00027a00000a1ab9 */ /* 0x000fd00000000a00 */
[----:B------:R-:W-:-:S05]  /*2d20*/  @P1 IMAD.HI.U32 R6, R3, UR10, RZ ;  /* 0x0000000a03061c27 */ /* 0x000fca000f8e00ff */
[----:B------:R-:W-:-:S04]  /*2d30*/  @P1 SHF.R.U32.HI R3, RZ, UR11, R6 ;  /* 0x0000000bff031c19 */ /* 0x000fc80008011606 */
[----:B------:R-:W-:Y:S01]  /*2d40*/  LOP3.LUT R3, RZ, R3, RZ, 0x33, !PT ;  /* 0x00000003ff037212 */ /* 0x000fe200078e33ff */
[----:B------:R-:W-:Y:S06]  /*2d50*/  BRA `(.L_x_890) ;  /* 0x0000000000147947 */ /* 0x000fec0003800000 */
.L_x_889:
[----:B------:R-:W-:-:S06]  /*2d60*/  UISETP.NE.AND UP1, UPT, UR7, 0x1, UPT ;  /* 0x000000010700788c */ /* 0x000fcc000bf25270 */
[----:B------:R-:W-:-:S05]  /*2d70*/  PLOP3.LUT P1, PT, PT, PT, UP1, 0x80, 0x0 ;  /* 0x000000000000781c */ /* 0x000fca0003f2f018 */
[----:B------:R-:W-:-:S08]  /*2d80*/  @UP1 ULDC.64 UR10, c[0x0][0x9e8] ;  /* 0x00027a00000a1ab9 */ /* 0x000fd00000000a00 */
[----:B------:R-:W-:-:S05]  /*2d90*/  @P1 IMAD.HI.U32 R6, R3, UR10, RZ ;  /* 0x0000000a03061c27 */ /* 0x000fca000f8e00ff */
[----:B------:R-:W-:-:S07]  /*2da0*/  @P1 SHF.R.U32.HI R3, RZ, UR11, R6 ;  /* 0x0000000bff031c19 */ /* 0x000fce0008011606 */
.L_x_890:
[----:B------:R-:W-:Y:S05]  /*2db0*/  BSYNC B0 ;  /* 0x0000000000007941 */ /* 0x000fea0003800000 */
.L_x_888:
[----:B------:R-:W-:-:S05]  /*2dc0*/  IMAD R3, R3, UR7, R10 ;  /* 0x0000000703037c24 */ /* 0x000fca000f8e020a */
[----:B------:R-:W-:Y:S02]  /*2dd0*/  VIMNMX R2, R2, R3, !PT ;  /* 0x0000000302027248 */ /* 0x000fe40007fe0100 */
[----:B------:R-:W-:-:S07]  /*2de0*/  VIADDMNMX R0, R3, UR7, R0, PT ;  /* 0x0000000703007c46 */ /* 0x000fce000b800100 */
.L_x_887:
[C---:B------:R-:W-:Y:S01]  /*2df0*/  ISETP.GE.AND P1, PT, R4.reuse, 0x2, PT ;  /* 0x000000020400780c */ /* 0x040fe20003f26270 */
[----:B------:R-:W-:Y:S01]  /*2e00*/  VIADD R6, R7, 0x8 ;  /* 0x0000000807067836 */ /* 0x000fe20000000000 */
[----:B------:R-:W-:Y:S02]  /*2e10*/  ISETP.GE.AND P3, PT, R4, 0xa, PT ;  /* 0x0000000a0400780c */ /* 0x000fe40003f66270 */
[----:B------:R-:W-:Y:S01]  /*2e20*/  P2R R20, PR, RZ, 0x2 ;  /* 0x00000002ff147803 */ /* 0x000fe20000000000 */
[----:B------:R-:W-:Y:S01]  /*2e30*/  IMAD.IADD R3, R9, 0x1, R6 ;  /* 0x0000000109037824 */ /* 0x000fe200078e0206 */
[----:B------:R-:W-:Y:S02]  /*2e40*/  ISETP.GT.AND P1, PT, R2, 0x1, !P1 ;  /* 0x000000010200780c */ /* 0x000fe40004f24270 */
[----:B------:R-:W-:Y:S02]  /*2e50*/  ISETP.GE.AND P2, PT, R4, 0x9, PT ;  /* 0x000000090400780c */ /* 0x000fe40003f46270 */
[----:B------:R-:W-:-:S02]  /*2e60*/  ISETP.LT.OR P1, PT, R0, 0x2, P1 ;  /* 0x000000020000780c */ /* 0x000fc40000f21670 */
[----:B------:R-:W-:Y:S02]  /*2e70*/  P2R R21, PR, RZ, 0x4 ;  /* 0x00000004ff157803 */ /* 0x000fe40000000000 */
[----:B------:R-:W-:Y:S02]  /*2e80*/  FSEL R89, R89, -INF , !P1 ;  /* 0xff80000059597808 */ /* 0x000fe40004800000 */
[----:B------:R-:W-:Y:S02]  /*2e90*/  ISETP.GT.AND P1, PT, R2, 0x9, !P3 ;  /* 0x000000090200780c */ /* 0x000fe40005f24270 */
[----:B------:R-:W-:Y:S02]  /*2ea0*/  P2R R106, PR, RZ, 0x8 ;  /* 0x00000008ff6a7803 */ /* 0x000fe40000000000 */
[----:B------:R-:W-:Y:S02]  /*2eb0*/  ISETP.LT.OR P1, PT, R0, 0xa, P1 ;  /* 0x0000000a0000780c */ /* 0x000fe40000f21670 */
[----:B------:R-:W-:-:S02]  /*2ec0*/  ISETP.GT.AND P2, PT, R2, 0x8, !P2 ;  /* 0x000000080200780c */ /* 0x000fc40005744270 */
[----:B------:R-:W-:Y:S02]  /*2ed0*/  ISETP.GE.AND P3, PT, R4, 0x11, PT ;  /* 0x000000110400780c */ /* 0x000fe40003f66270 */
[----:B------:R-:W-:Y:S02]  /*2ee0*/  FSEL R93, R93, -INF , !P1 ;  /* 0xff8000005d5d7808 */ /* 0x000fe40004800000 */
[----:B------:R-:W-:Y:S02]  /*2ef0*/  ISETP.LT.OR P2, PT, R0, 0x9, P2 ;  /* 0x000000090000780c */ /* 0x000fe40001741670 */
[----:B------:R-:W-:Y:S02]  /*2f00*/  ISETP.GT.AND P1, PT, R2, 0x10, !P3 ;  /* 0x000000100200780c */ /* 0x000fe40005f24270 */
[----:B------:R-:W-:Y:S02]  /*2f10*/  FSEL R92, R92, -INF , !P2 ;  /* 0xff8000005c5c7808 */ /* 0x000fe40005000000 */
[----:B------:R-:W-:-:S02]  /*2f20*/  ISETP.LT.OR P1, PT, R0, 0x11, P1 ;  /* 0x000000110000780c */ /* 0x000fc40000f21670 */
[----:B------:R-:W-:Y:S02]  /*2f30*/  ISETP.GE.AND P2, PT, R4, 0x12, PT ;  /* 0x000000120400780c */ /* 0x000fe40003f46270 */
[----:B------:R-:W-:Y:S02]  /*2f40*/  FSEL R96, R96, -INF , !P1 ;  /* 0xff80000060607808 */ /* 0x000fe40004800000 */
[----:B------:R-:W-:Y:S02]  /*2f50*/  ISETP.GT.AND P1, PT, R2, 0x11, !P2 ;  /* 0x000000110200780c */ /* 0x000fe40005724270 */
[----:B------:R-:W-:Y:S02]  /*2f60*/  P2R R108, PR, RZ, 0x4 ;  /* 0x00000004ff6c7803 */ /* 0x000fe40000000000 */
[----:B------:R-:W-:Y:S02]  /*2f70*/  ISETP.LT.OR P1, PT, R0, 0x12, P1 ;  /* 0x000000120000780c */ /* 0x000fe40000f21670 */
[----:B------:R-:W-:-:S02]  /*2f80*/  ISETP.GE.AND P2, PT, R4, 0x19, PT ;  /* 0x000000190400780c */ /* 0x000fc40003f46270 */
[----:B------:R-:W-:Y:S02]  /*2f90*/  FSEL R97, R97, -INF , !P1 ;  /* 0xff80000061617808 */ /* 0x000fe40004800000 */
[----:B------:R-:W-:Y:S02]  /*2fa0*/  ISETP.GT.AND P1, PT, R2, 0x18, !P2 ;  /* 0x000000180200780c */ /* 0x000fe40005724270 */
[----:B------:R-:W-:Y:S02]  /*2fb0*/  P2R R109, PR, RZ, 0x4 ;  /* 0x00000004ff6d7803 */ /* 0x000fe40000000000 */
[----:B------:R-:W-:Y:S02]  /*2fc0*/  ISETP.LT.OR P1, PT, R0, 0x19, P1 ;  /* 0x000000190000780c */ /* 0x000fe40000f21670 */
[----:B------:R-:W-:Y:S02]  /*2fd0*/  ISETP.GE.AND P2, PT, R4, 0x1a, PT ;  /* 0x0000001a0400780c */ /* 0x000fe40003f46270 */
[----:B------:R-:W-:-:S02]  /*2fe0*/  FSEL R100, R100, -INF , !P1 ;  /* 0xff80000064647808 */ /* 0x000fc40004800000 */
[----:B------:R-:W-:Y:S02]  /*2ff0*/  ISETP.GT.AND P1, PT, R2, 0x19, !P2 ;  /* 0x000000190200780c */ /* 0x000fe40005724270 */
[----:B------:R-:W-:Y:S02]  /*3000*/  P2R R110, PR, RZ, 0x4 ;  /* 0x00000004ff6e7803 */ /* 0x000fe40000000000 */
[----:B------:R-:W-:Y:S02]  /*3010*/  ISETP.LT.OR P1, PT, R0, 0x1a, P1 ;  /* 0x0000001a0000780c */ /* 0x000fe40000f21670 */
[----:B------:R-:W-:Y:S02]  /*3020*/  P2R R107, PR, RZ, 0x8 ;  /* 0x00000008ff6b7803 */ /* 0x000fe40000000000 */
[----:B------:R-:W-:Y:S02]  /*3030*/  FSEL R101, R101, -INF , !P1 ;  /* 0xff80000065657808 */ /* 0x000fe40004800000 */
[----:B------:R-:W-:-:S02]  /*3040*/  ISETP.GE.AND P1, PT, R4, 0x21, PT ;  /* 0x000000210400780c */ /* 0x000fc40003f26270 */
[----:B------:R-:W-:Y:S02]  /*3050*/  ISETP.GE.AND P3, PT, R4, 0x22, PT ;  /* 0x000000220400780c */ /* 0x000fe40003f66270 */
[----:B------:R-:W-:Y:S02]  /*3060*/  ISETP.GT.AND P2, PT, R2, 0x20, !P1 ;  /* 0x000000200200780c */ /* 0x000fe40004f44270 */
[----:B------:R-:W-:Y:S02]  /*3070*/  P2R R111, PR, RZ, 0x8 ;  /* 0x00000008ff6f7803 */ /* 0x000fe40000000000 */
[----:B------:R-:W-:Y:S02]  /*3080*/  ISETP.LT.OR P2, PT, R0, 0x21, P2 ;  /* 0x000000210000780c */ /* 0x000fe40001741670 */
[----:B------:R-:W-:Y:S02]  /*3090*/  ISETP.GE.AND P4, PT, R4, 0x31, PT ;  /* 0x000000310400780c */ /* 0x000fe40003f86270 */
[----:B------:R-:W-:-:S02]  /*30a0*/  FSEL R72, R72, -INF , !P2 ;  /* 0xff80000048487808 */ /* 0x000fc40005000000 */
[----:B------:R-:W-:Y:S02]  /*30b0*/  ISETP.GT.AND P2, PT, R2, 0x21, !P3 ;  /* 0x000000210200780c */ /* 0x000fe40005f44270 */
[----:B------:R-:W-:Y:S02]  /*30c0*/  ISETP.GE.AND P3, PT, R4, 0x29, PT ;  /* 0x000000290400780c */ /* 0x000fe40003f66270 */
[----:B------:R-:W-:Y:S02]  /*30d0*/  ISETP.LT.OR P2, PT, R0, 0x22, P2 ;  /* 0x000000220000780c */ /* 0x000fe40001741670 */
[----:B------:R-:W-:Y:S02]  /*30e0*/  P2R R112, PR, RZ, 0x8 ;  /* 0x00000008ff707803 */ /* 0x000fe40000000000 */
[----:B------:R-:W-:Y:S02]  /*30f0*/  FSEL R73, R73, -INF , !P2 ;  /* 0xff80000049497808 */ /* 0x000fe40005000000 */
[----:B------:R-:W-:-:S02]  /*3100*/  ISETP.GT.AND P2, PT, R2, 0x28, !P3 ;  /* 0x000000280200780c */ /* 0x000fc40005f44270 */
[----:B------:R-:W-:Y:S02]  /*3110*/  P2R R113, PR, RZ, 0x10 ;  /* 0x00000010ff717803 */ /* 0x000fe40000000000 */
[----:B------:R-:W-:-:S04]  /*3120*/  ISETP.LT.OR P2, PT, R0, 0x29, P2 ;  /* 0x000000290000780c */ /* 0x000fc80001741670 */
[----:B------:R-:W-:Y:S02]  /*3130*/  FSEL R76, R76, -INF , !P2 ;  /* 0xff8000004c4c7808 */ /* 0x000fe40005000000 */
[----:B------:R-:W-:-:S04]  /*3140*/  ISETP.GE.AND P2, PT, R4, 0x2a, PT ;  /* 0x0000002a0400780c */ /* 0x000fc80003f46270 */
[----:B------:R-:W-:-:S04]  /*3150*/  ISETP.GT.AND P3, PT, R2, 0x29, !P2 ;  /* 0x000000290200780c */ /* 0x000fc80005764270 */
[----:B------:R-:W-:-:S04]  /*3160*/  ISETP.LT.OR P3, PT, R0, 0x2a, P3 ;  /* 0x0000002a0000780c */ /* 0x000fc80001f61670 */
[----:B------:R-:W-:Y:S02]  /*3170*/  FSEL R77, R77, -INF , !P3 ;  /* 0xff8000004d4d7808 */ /* 0x000fe40005800000 */
[----:B------:R-:W-:Y:S02]  /*3180*/  ISETP.GT.AND P3, PT, R2, 0x30, !P4 ;  /* 0x000000300200780c */ /* 0x000fe40006764270 */
[----:B------:R-:W-:Y:S02]  /*3190*/  ISETP.GE.AND P4, PT, R4, 0x32, PT ;  /* 0x000000320400780c */ /* 0x000fe40003f86270 */
[----:B------:R-:W-:Y:S02]  /*31a0*/  ISETP.LT.OR P3, PT, R0, 0x31, P3 ;  /* 0x000000310000780c */ /* 0x000fe40001f61670 */
[----:B------:R-:W-:Y:S02]  /*31b0*/  P2R R114, PR, RZ, 0x10 ;  /* 0x00000010ff727803 */ /* 0x000fe40000000000 */
[----:B------:R-:W-:-:S02]  /*31c0*/  FSEL R80, R80, -INF , !P3 ;  /* 0xff80000050507808 */ /* 0x000fc40005800000 */
[----:B------:R-:W-:Y:S02]  /*31d0*/  ISETP.GT.AND P3, PT, R2, 0x31, !P4 ;  /* 0x000000310200780c */ /* 0x000fe40006764270 */
[----:B------:R-:W-:Y:S02]  /*31e0*/  ISETP.GE.AND P4, PT, R4, 0x39, PT ;  /* 0x000000390400780c */ /* 0x000fe40003f86270 */
[----:B------:R-:W-:Y:S02]  /*31f0*/  ISETP.LT.OR P3, PT, R0, 0x32, P3 ;  /* 0x000000320000780c */ /* 0x000fe40001f61670 */
[----:B------:R-:W-:Y:S02]  /*3200*/  P2R R115, PR, RZ, 0x10 ;  /* 0x00000010ff737803 */ /* 0x000fe40000000000 */
[----:B------:R-:W-:Y:S02]  /*3210*/  FSEL R81, R81, -INF , !P3 ;  /* 0xff80000051517808 */ /* 0x000fe40005800000 */
[----:B------:R-:W-:-:S02]  /*3220*/  ISETP.GT.AND P3, PT, R2, 0x38, !P4 ;  /* 0x000000380200780c */ /* 0x000fc40006764270 */
[----:B------:R-:W-:Y:S02]  /*3230*/  ISETP.GE.AND P4, PT, R4, 0x3a, PT ;  /* 0x0000003a0400780c */ /* 0x000fe40003f86270 */
[----:B------:R-:W-:Y:S02]  /*3240*/  ISETP.LT.OR P3, PT, R0, 0x39, P3 ;  /* 0x000000390000780c */ /* 0x000fe40001f61670 */
[----:B------:R-:W-:Y:S02]  /*3250*/  P2R R116, PR, RZ, 0x10 ;  /* 0x00000010ff747803 */ /* 0x000fe40000000000 */
[----:B------:R-:W-:Y:S02]  /*3260*/  FSEL R84, R84, -INF , !P3 ;  /* 0xff80000054547808 */ /* 0x000fe40005800000 */
[----:B------:R-:W-:Y:S02]  /*3270*/  ISETP.GT.AND P3, PT, R2, 0x39, !P4 ;  /* 0x000000390200780c */ /* 0x000fe40006764270 */
[----:B------:R-:W-:-:S02]  /*3280*/  ISETP.GE.AND P4, PT, R4, 0x41, PT ;  /* 0x000000410400780c */ /* 0x000fc40003f86270 */
[----:B------:R-:W-:Y:S02]  /*3290*/  ISETP.LT.OR P3, PT, R0, 0x3a, P3 ;  /* 0x0000003a0000780c */ /* 0x000fe40001f61670 */
[----:B------:R-:W-:Y:S02]  /*32a0*/  P2R R117, PR, RZ, 0x10 ;  /* 0x00000010ff757803 */ /* 0x000fe40000000000 */
[----:B------:R-:W-:Y:S02]  /*32b0*/  FSEL R85, R85, -INF , !P3 ;  /* 0xff80000055557808 */ /* 0x000fe40005800000 */
[----:B------:R-:W-:Y:S02]  /*32c0*/  ISETP.GT.AND P3, PT, R2, 0x40, !P4 ;  /* 0x000000400200780c */ /* 0x000fe40006764270 */
[----:B------:R-:W-:Y:S02]  /*32d0*/  ISETP.GE.AND P4, PT, R4, 0x42, PT ;  /* 0x000000420400780c */ /* 0x000fe40003f86270 */
[----:B------:R-:W-:-:S02]  /*32e0*/  ISETP.LT.OR P3, PT, R0, 0x41, P3 ;  /* 0x000000410000780c */ /* 0x000fc40001f61670 */
[----:B------:R-:W-:Y:S02]  /*32f0*/  P2R R118, PR, RZ, 0x10 ;  /* 0x00000010ff767803 */ /* 0x000fe40000000000 */
[----:B------:R-:W-:Y:S02]  /*3300*/  FSEL R56, R56, -INF , !P3 ;  /* 0xff80000038387808 */ /* 0x000fe40005800000 */
[----:B------:R-:W-:Y:S02]  /*3310*/  ISETP.GT.AND P3, PT, R2, 0x41, !P4 ;  /* 0x000000410200780c */ /* 0x000fe40006764270 */
[----:B------:R-:W-:Y:S02]  /*3320*/  ISETP.GE.AND P4, PT, R4, 0x49, PT ;  /* 0x000000490400780c */ /* 0x000fe40003f86270 */
[----:B------:R-:W-:Y:S02]  /*3330*/  ISETP.LT.OR P3, PT, R0, 0x42, P3 ;  /* 0x000000420000780c */ /* 0x000fe40001f61670 */
[----:B------:R-:W-:-:S02]  /*3340*/  P2R R119, PR, RZ, 0x10 ;  /* 0x00000010ff777803 */ /* 0x000fc40000000000 */
        /* <DEDUP_REMOVED lines=86> */
[----:B------:R-:W-:-:S04]  /*38b0*/  ISETP.GT.AND P3, PT, R2, 0x89, !P4 ;  /* 0x000000890200780c */ /* 0x000fc80006764270 */
[----:B------:R-:W-:-:S04]  /*38c0*/  ISETP.LT.OR P3, PT, R0, 0x8a, P3 ;  /* 0x0000008a0000780c */ /* 0x000fc80001f61670 */
[----:B------:R-:W-:Y:S02]  /*38d0*/  FSEL R29, R29, -INF , !P3 ;  /* 0xff8000001d1d7808 */ /* 0x000fe40005800000 */
[----:B------:R-:W-:-:S04]  /*38e0*/  ISETP.GE.AND P3, PT, R4, 0x91, PT ;  /* 0x000000910400780c */ /* 0x000fc80003f66270 */
        /* <DEDUP_REMOVED lines=12> */
[----:B------:R-:W-:Y:S02]  /*39b0*/  P2R R15, PR, RZ, 0x40 ;  /* 0x00000040ff0f7803 */ /* 0x000fe40000000000 */
[----:B------:R-:W-:-:S04]  /*39c0*/  ISETP.GT.AND P6, PT, R2, RZ, !P6 ;  /* 0x000000ff0200720c */ /* 0x000fc800077c4270 */
[----:B------:R-:W-:-:S04]  /*39d0*/  ISETP.LT.OR P6, PT, R0, 0x1, P6 ;  /* 0x000000010000780c */ /* 0x000fc800037c1670 */
[----:B------:R-:W-:Y:S02]  /*39e0*/  FSEL R11, R88, -INF , !P6 ;  /* 0xff800000580b7808 */ /* 0x000fe40007000000 */
[----:B------:R-:W-:-:S04]  /*39f0*/  ISETP.GE.AND P6, PT, R4, 0x9a, PT ;  /* 0x0000009a0400780c */ /* 0x000fc80003fc6270 */
[----:B------:R-:W-:Y:S02]  /*3a00*/  P2R R136, PR, RZ, 0x40 ;  /* 0x00000040ff887803 */ /* 0x000fe40000000000 */
[----:B------:R-:W-:-:S04]  /*3a10*/  ISETP.GT.AND P6, PT, R2, 0x99, !P6 ;  /* 0x000000990200780c */ /* 0x000fc800077c4270 */
[----:B------:R-:W-:Y:S02]  /*3a20*/  ISETP.LT.OR P6, PT, R0, 0x9a, P6 ;  /* 0x0000009a0000780c */ /* 0x000fe400037c1670 */
[----:B------:R-:W-:Y:S02]  /*3a30*/  VIADDMNMX R0, R6, R8, R5, PT ;  /* 0x0000000806007246 */ /* 0x000fe40003800105 */
[----:B------:R-:W-:Y:S02]  /*3a40*/  FSEL R37, R37, -INF , !P6 ;  /* 0xff80000025257808 */ /* 0x000fe40007000000 */
[----:B------:R-:W-:-:S13]  /*3a50*/  PLOP3.LUT P6, PT, PT, PT, UP0, 0x40, 0x0 ;  /* 0x000000000000781c */ /* 0x000fda0003fce808 */
        /* <DEDUP_REMOVED lines=10> */
[----:B------:R-:W-:Y:S01]  /*3b00*/  @P6 IMAD.HI.U32 R4, R2, UR10, RZ ;  /* 0x0000000a02046c27 */ /* 0x000fe2000f8e00ff */
[----:B------:R-:W-:-:S13]  /*3b10*/  PLOP3.LUT P6, PT, PT, PT, UP1, 0x80, 0x0 ;  /* 0x000000000000781c */ /* 0x000fda0003fcf018 */
[----:B------:R-:W-:-:S04]  /*3b20*/  @P6 SHF.R.U32.HI R2, RZ, UR11, R4 ;  /* 0x0000000bff026c19 */ /* 0x000fc80008011604 */
[----:B------:R-:W-:Y:S01]  /*3b30*/  LOP3.LUT R2, RZ, R2, RZ, 0x33, !PT ;  /* 0x00000002ff027212 */ /* 0x000fe200078e33ff */
[----:B------:R-:W-:Y:S06]  /*3b40*/  BRA `(.L_x_894) ;  /* 0x0000000000187947 */ /* 0x000fec0003800000 */
.L_x_893:
[----:B------:R-:W-:-:S06]  /*3b50*/  UISETP.NE.AND UP1, UPT, UR7, 0x1, UPT ;  /* 0x000000010700788c */ /* 0x000fcc000bf25270 */
[----:B------:R-:W-:-:S05]  /*3b60*/  PLOP3.LUT P6, PT, PT, PT, UP1, 0x80, 0x0 ;  /* 0x000000000000781c */ /* 0x000fca0003fcf018 */
[----:B------:R-:W-:-:S08]  /*3b70*/  @UP1 ULDC.64 UR10, c[0x0][0x9e8] ;  /* 0x00027a00000a1ab9 */ /* 0x000fd00000000a00 */
[----:B------:R-:W-:Y:S01]  /*3b80*/  @P6 IMAD.HI.U32 R4, R2, UR10, RZ ;  /* 0x0000000a02046c27 */ /* 0x000fe2000f8e00ff */
[----:B------:R-:W-:-:S13]  /*3b90*/  PLOP3.LUT P6, PT, PT, PT, UP1, 0x80, 0x0 ;  /* 0x000000000000781c */ /* 0x000fda0003fcf018 */
[----:B------:R-:W-:-:S07]  /*3ba0*/  @P6 SHF.R.U32.HI R2, RZ, UR11, R4 ;  /* 0x0000000bff026c19 */ /* 0x000fce0008011604 */
.L_x_894:
[----:B------:R-:W-:Y:S05]  /*3bb0*/  BSYNC B0 ;  /* 0x0000000000007941 */ /* 0x000fea0003800000 */
.L_x_892:
[----:B------:R-:W-:-:S05]  /*3bc0*/  IMAD R2, R2, UR7, R10 ;  /* 0x0000000702027c24 */ /* 0x000fca000f8e020a */
[----:B------:R-:W-:Y:S02]  /*3bd0*/  VIMNMX R3, R3, R2, !PT ;  /* 0x0000000203037248 */ /* 0x000fe40007fe0100 */
[----:B------:R-:W-:-:S07]  /*3be0*/  VIADDMNMX R0, R2, UR7, R0, PT ;  /* 0x0000000702007c46 */ /* 0x000fce000b800100 */
.L_x_891:
[C---:B------:R-:W-:Y:S01]  /*3bf0*/  ISETP.GT.AND P1, PT, R3.reuse, 0x20, !P1 ;  /* 0x000000200300780c */ /* 0x040fe20004f24270 */
[----:B------:R-:W-:Y:S01]  /*3c00*/  IMAD.U32 R9, RZ, RZ, UR36 ;  /* 0x00000024ff097e24 */ /* 0x000fe2000f8e00ff */
[----:B------:R-:W-:Y:S02]  /*3c10*/  ISETP.GT.AND P2, PT, R3, 0x29, !P2 ;  /* 0x000000290300780c */ /* 0x000fe40005744270 */
[C---:B------:R-:W-:Y:S02]  /*3c20*/  ISETP.LT.OR P1, PT, R0.reuse, 0x21, P1 ;  /* 0x000000210000780c */ /* 0x040fe40000f21670 */
[----:B------:R-:W-:Y:S02]  /*3c30*/  ISETP.LT.OR P2, PT, R0, 0x2a, P2 ;  /* 0x0000002a0000780c */ /* 0x000fe40001741670 */
[----:B------:R-:W-:Y:S02]  /*3c40*/  FSEL R74, R74, -INF , !P1 ;  /* 0xff8000004a4a7808 */ /* 0x000fe40004800000 */
[----:B------:R-:W-:-:S02]  /*3c50*/  ISETP.NE.AND P1, PT, R111, RZ, PT ;  /* 0x000000ff6f00720c */ /* 0x000fc40003f25270 */
[----:B------:R-:W-:Y:S02]  /*3c60*/  FSEL R79, R79, -INF , !P2 ;  /* 0xff8000004f4f7808 */ /* 0x000fe40005000000 */
[----:B------:R-:W-:Y:S02]  /*3c70*/  ISETP.GT.AND P1, PT, R3, 0x21, !P1 ;  /* 0x000000210300780c */ /* 0x000fe40004f24270 */
[----:B------:R-:W-:Y:S02]  /*3c80*/  ISETP.NE.AND P2, PT, R119, RZ, PT ;  /* 0x000000ff7700720c */ /* 0x000fe40003f45270 */
[----:B------:R-:W-:Y:S02]  /*3c90*/  ISETP.LT.OR P1, PT, R0, 0x22, P1 ;  /* 0x000000220000780c */ /* 0x000fe40000f21670 */
[----:B------:R-:W-:Y:S02]  /*3ca0*/  ISETP.NE.AND P6, PT, R120, RZ, PT ;  /* 0x000000ff7800720c */ /* 0x000fe40003fc5270 */
[----:B------:R-:W-:-:S02]  /*3cb0*/  FSEL R75, R75, -INF , !P1 ;  /* 0xff8000004b4b7808 */ /* 0x000fc40004800000 */
[----:B------:R-:W-:Y:S02]  /*3cc0*/  ISETP.NE.AND P1, PT, R112, RZ, PT ;  /* 0x000000ff7000720c */ /* 0x000fe40003f25270 */
[----:B------:R-:W-:Y:S02]  /*3cd0*/  FMNMX.FTZ R5, R11, R89, !PT ;  /* 0x000000590b057209 */ /* 0x000fe40007810000 */
[----:B------:R-:W-:Y:S02]  /*3ce0*/  ISETP.GT.AND P1, PT, R3, 0x28, !P1 ;  /* 0x000000280300780c */ /* 0x000fe40004f24270 */
[----:B------:R-:W-:Y:S02]  /*3cf0*/  FMNMX.FTZ R2, R92, R5, !PT ;  /* 0x000000055c027209 */ /* 0x000fe40007810000 */
[----:B------:R-:W-:Y:S02]  /*3d00*/  ISETP.LT.OR P1, PT, R0, 0x29, P1 ;  /* 0x000000290000780c */ /* 0x000fe40000f21670 */
[----:B------:R-:W-:-:S02]  /*3d10*/  FMNMX.FTZ R5, R93, R2, !PT ;  /* 0x000000025d057209 */ /* 0x000fc40007810000 */
[----:B------:R-:W-:Y:S02]  /*3d20*/  FSEL R78, R78, -INF , !P1 ;  /* 0xff8000004e4e7808 */ /* 0x000fe40004800000 */
[----:B------:R-:W-:Y:S02]  /*3d30*/  ISETP.NE.AND P1, PT, R113, RZ, PT ;  /* 0x000000ff7100720c */ /* 0x000fe40003f25270 */
[----:B------:R-:W-:Y:S02]  /*3d40*/  FMNMX.FTZ R2, R96, R5, !PT ;  /* 0x0000000560027209 */ /* 0x000fe40007810000 */
[----:B------:R-:W-:Y:S02]  /*3d50*/  ISETP.GT.AND P1, PT, R3, 0x30, !P1 ;  /* 0x000000300300780c */ /* 0x000fe40004f24270 */
[----:B------:R-:W-:Y:S02]  /*3d60*/  FMNMX.FTZ R5, R97, R2, !PT ;  /* 0x0000000261057209 */ /* 0x000fe40007810000 */
[----:B------:R-:W-:-:S02]  /*3d70*/  ISETP.LT.OR P1, PT, R0, 0x31, P1 ;  /* 0x000000310000780c */ /* 0x000fc40000f21670 */
[----:B------:R-:W-:Y:S02]  /*3d80*/  FMNMX.FTZ R2, R100, R5, !PT ;  /* 0x0000000564027209 */ /* 0x000fe40007810000 */
[----:B------:R-:W-:Y:S02]  /*3d90*/  FSEL R82, R82, -INF , !P1 ;  /* 0xff80000052527808 */ /* 0x000fe40004800000 */
[----:B------:R-:W-:Y:S02]  /*3da0*/  ISETP.NE.AND P1, PT, R114, RZ, PT ;  /* 0x000000ff7200720c */ /* 0x000fe40003f25270 */
[----:B------:R-:W-:Y:S02]  /*3db0*/  FMNMX.FTZ R5, R101, R2, !PT ;  /* 0x0000000265057209 */ /* 0x000fe40007810000 */
[----:B------:R-:W-:Y:S02]  /*3dc0*/  ISETP.GT.AND P1, PT, R3, 0x31, !P1 ;  /* 0x000000310300780c */ /* 0x000fe40004f24270 */
[----:B------:R-:W-:-:S02]  /*3dd0*/  FMNMX.FTZ R2, R72, R5, !PT ;  /* 0x0000000548027209 */ /* 0x000fc40007810000 */
[----:B------:R-:W-:Y:S02]  /*3de0*/  ISETP.LT.OR P1, PT, R0, 0x32, P1 ;  /* 0x000000320000780c */ /* 0x000fe40000f21670 */
[----:B------:R-:W-:Y:S02]  /*3df0*/  FMNMX.FTZ R5, R73, R2, !PT ;  /* 0x0000000249057209 */ /* 0x000fe40007810000 */
[----:B------:R-:W-:Y:S02]  /*3e00*/  FSEL R83, R83, -INF , !P1 ;  /* 0xff80000053537808 */ /* 0x000fe40004800000 */
[----:B------:R-:W-:Y:S02]  /*3e10*/  ISETP.NE.AND P1, PT, R115, RZ, PT ;  /* 0x000000ff7300720c */ /* 0x000fe40003f25270 */
[----:B------:R-:W-:Y:S02]  /*3e20*/  FMNMX.FTZ R2, R76, R5, !PT ;  /* 0x000000054c027209 */ /* 0x000fe40007810000 */
[----:B------:R-:W-:-:S02]  /*3e30*/  ISETP.GT.AND P1, PT, R3, 0x38, !P1 ;  /* 0x000000380300780c */ /* 0x000fc40004f24270 */
[----:B------:R-:W-:Y:S02]  /*3e40*/  FMNMX.FTZ R5, R77, R2, !PT ;  /* 0x000000024d057209 */ /* 0x000fe40007810000 */
[----:B------:R-:W-:Y:S02]  /*3e50*/  ISETP.LT.OR P1, PT, R0, 0x39, P1 ;  /* 0x000000390000780c */ /* 0x000fe40000f21670 */
[----:B------:R-:W-:Y:S02]  /*3e60*/  FMNMX.FTZ R2, R80, R5, !PT ;  /* 0x0000000550027209 */ /* 0x000fe40007810000 */
[----:B------:R-:W-:Y:S02]  /*3e70*/  FSEL R86, R86, -INF , !P1 ;  /* 0xff80000056567808 */ /* 0x000fe40004800000 */
[----:B------:R-:W-:Y:S02]  /*3e80*/  ISETP.NE.AND P1, PT, R116, RZ, PT ;  /* 0x000000ff7400720c */ /* 0x000fe40003f25270 */
[----:B------:R-:W-:-:S02]  /*3e90*/  FMNMX.FTZ R5, R81, R2, !PT ;  /* 0x0000000251057209 */ /* 0x000fc40007810000 */
[----:B------:R-:W-:Y:S02]  /*3ea0*/  ISETP.GT.AND P1, PT, R3, 0x39, !P1 ;  /* 0x000000390300780c */ /* 0x000fe40004f24270 */
[----:B------:R-:W-:Y:S02]  /*3eb0*/  FMNMX.FTZ R2, R84, R5, !PT ;  /* 0x0000000554027209 */ /* 0x000fe40007810000 */
[----:B------:R-:W-:Y:S02]  /*3ec0*/  ISETP.LT.OR P1, PT, R0, 0x3a, P1 ;  /* 0x0000003a0000780c */ /* 0x000fe40000f21670 */
[----:B------:R-:W-:Y:S02]  /*3ed0*/  FMNMX.FTZ R5, R85, R2, !PT ;  /* 0x0000000255057209 */ /* 0x000fe40007810000 */
[----:B------:R-:W-:Y:S02]  /*3ee0*/  FSEL R87, R87, -INF , !P1 ;  /* 0xff80000057577808 */ /* 0x000fe40004800000 */
[----:B------:R-:W-:-:S02]  /*3ef0*/  ISETP.NE.AND P1, PT, R117, RZ, PT ;  /* 0x000000ff7500720c */ /* 0x000fc40003f25270 */
[----:B------:R-:W-:Y:S02]  /*3f00*/  FMNMX.FTZ R2, R56, R5, !PT ;  /* 0x0000000538027209 */ /* 0x000fe40007810000 */
[----:B------:R-:W-:Y:S02]  /*3f10*/  ISETP.GT.AND P1, PT, R3, 0x40, !P1 ;  /* 0x000000400300780c */ /* 0x000fe40004f24270 */
[----:B------:R-:W-:Y:S02]  /*3f20*/  FMNMX.FTZ R5, R57, R2, !PT ;  /* 0x0000000239057209 */ /* 0x000fe40007810000 */
[----:B------:R-:W-:Y:S02]  /*3f30*/  ISETP.LT.OR P1, PT, R0, 0x41, P1 ;  /* 0x000000410000780c */ /* 0x000fe40000f21670 */
[----:B------:R-:W-:Y:S02]  /*3f40*/  FMNMX.FTZ R2, R60, R5, !PT ;  /* 0x000000053c027209 */ /* 0x000fe40007810000 */
        /* <DEDUP_REMOVED lines=8> */
[----:B------:R-:W-:Y:S02]  /*3fd0*/  ISETP.GT.AND P1, PT, R3, 0x48, !P2 ;  /* 0x000000480300780c */ /* 0x000fe40005724270 */
[----:B------:R-:W-:Y:S02]  /*3fe0*/  ISETP.NE.AND P2, PT, R130, RZ, PT ;  /* 0x000000ff8200720c */ /* 0x000fe40003f45270 */
[----:B------:R-:W-:Y:S02]  /*3ff0*/  ISETP.LT.OR P1, PT, R0, 0x49, P1 ;  /* 0x000000490000780c */ /* 0x000fe40000f21670 */
[----:B------:R-:W-:Y:S02]  /*4000*/  FMNMX.FTZ R2, R68, R5, !PT ;  /* 0x0000000544027209 */ /* 0x000fe40007810000 */
[----:B------:R-:W-:-:S02]  /*4010*/  FSEL R62, R62, -INF , !P1 ;  /* 0xff8000003e3e7808 */ /* 0x000fc40004800000 */
[----:B------:R-:W-:Y:S02]  /*4020*/  ISETP.GT.AND P1, PT, R3, 0x49, !P6 ;  /* 0x000000490300780c */ /* 0x000fe40007724270 */
[----:B------:R-:W-:Y:S02]  /*4030*/  ISETP.NE.AND P6, PT, R131, RZ, PT ;  /* 0x000000ff8300720c */ /* 0x000fe40003fc5270 */
        /* <DEDUP_REMOVED lines=40> */
[C---:B------:R-:W-:Y:S02]  /*42c0*/  ISETP.GT.AND P1, PT, R3.reuse, 0x61, !P1 ;  /* 0x000000610300780c */ /* 0x040fe40004f24270 */
[C---:B------:R-:W-:Y:S01]  /*42d0*/  ISETP.GT.AND P3, PT, R3.reuse, 0x90, !P3 ;  /* 0x000000900300780c */ /* 0x040fe20005f64270 */
[----:B------:R-:W1:Y:S01]  /*42e0*/  SHFL.BFLY PT, R5, R4, 0x2, 0x1f ;  /* 0x0c401f0004057f89 */ /* 0x000e6200000e0000 */
[----:B------:R-:W-:Y:S02]  /*42f0*/  ISETP.LT.OR P1, PT, R0, 0x62, P1 ;  /* 0x000000620000780c */ /* 0x000fe40000f21670 */
[----:B------:R-:W-:Y:S02]  /*4300*/  ISETP.GT.AND P4, PT, R3, 0x91, !P4 ;  /* 0x000000910300780c */ /* 0x000fe40006784270 */
[----:B------:R-:W-:Y:S02]  /*4310*/  FSEL R43, R43, -INF , !P1 ;  /* 0xff8000002b2b7808 */ /* 0x000fe40004800000 */
[----:B------:R-:W-:-:S02]  /*4320*/  ISETP.NE.AND P1, PT, R127, RZ, PT ;  /* 0x000000ff7f00720c */ /* 0x000fc40003f25270 */
[C---:B------:R-:W-:Y:S02]  /*4330*/  ISETP.LT.OR P3, PT, R0.reuse, 0x91, P3 ;  /* 0x000000910000780c */ /* 0x040fe40001f61670 */
[C---:B------:R-:W-:Y:S02]  /*4340*/  ISETP.GT.AND P1, PT, R3.reuse, 0x68, !P1 ;  /* 0x000000680300780c */ /* 0x040fe40004f24270 */
[----:B------:R-:W-:Y:S02]  /*4350*/  ISETP.GT.AND P5, PT, R3, 0x98, !P5 ;  /* 0x000000980300780c */ /* 0x000fe40006fa4270 */
[C---:B------:R-:W-:Y:S02]  /*4360*/  ISETP.LT.OR P1, PT, R0.reuse, 0x69, P1 ;  /* 0x000000690000780c */ /* 0x040fe40000f21670 */
[----:B------:R-:W-:Y:S02]  /*4370*/  ISETP.LT.OR P4, PT, R0, 0x92, P4 ;  /* 0x000000920000780c */ /* 0x000fe40002781670 */
[----:B------:R-:W-:-:S02]  /*4380*/  FSEL R46, R46, -INF , !P1 ;  /* 0xff8000002e2e7808 */ /* 0x000fc40004800000 */
[----:B------:R-:W-:Y:S02]  /*4390*/  ISETP.NE.AND P1, PT, R128, RZ, PT ;  /* 0x000000ff8000720c */ /* 0x000fe40003f25270 */
[----:B------:R-:W-:Y:S02]  /*43a0*/  FSEL R34, R34, -INF , !P3 ;  /* 0xff80000022227808 */ /* 0x000fe40005800000 */
[----:B------:R-:W-:Y:S02]  /*43b0*/  ISETP.GT.AND P1, PT, R3, 0x69, !P1 ;  /* 0x000000690300780c */ /* 0x000fe40004f24270 */
[----:B-1----:R-:W-:Y:S02]  /*43c0*/  FMNMX.FTZ R5, R4, R5, !PT ;  /* 0x0000000504057209 */ /* 0x002fe40007810000 */
[C---:B------:R-:W-:Y:S02]  /*43d0*/  ISETP.LT.OR P1, PT, R0.reuse, 0x6a, P1 ;  /* 0x0000006a0000780c */ /* 0x040fe40000f21670 */
[----:B------:R-:W-:Y:S01]  /*43e0*/  ISETP.LT.OR P5, PT, R0, 0x99, P5 ;  /* 0x000000990000780c */ /* 0x000fe20002fa1670 */
[----:B------:R-:W1:Y:S01]  /*43f0*/  SHFL.BFLY PT, R2, R5, 0x1, 0x1f ;  /* 0x0c201f0005027f89 */ /* 0x000e6200000e0000 */
[----:B------:R-:W-:-:S02]  /*4400*/  FSEL R47, R47, -INF , !P1 ;  /* 0xff8000002f2f7808 */ /* 0x000fc40004800000 */
[----:B------:R-:W-:Y:S02]  /*4410*/  ISETP.NE.AND P1, PT, R129, RZ, PT ;  /* 0x000000ff8100720c */ /* 0x000fe40003f25270 */
[----:B------:R-:W-:Y:S02]  /*4420*/  FSEL R35, R35, -INF , !P4 ;  /* 0xff80000023237808 */ /* 0x000fe40006000000 */
[----:B------:R-:W-:Y:S02]  /*4430*/  ISETP.GT.AND P1, PT, R3, 0x70, !P1 ;  /* 0x000000700300780c */ /* 0x000fe40004f24270 */
[----:B------:R-:W-:Y:S02]  /*4440*/  R2UR UR10, R105 ;  /* 0x00000000690a72ca */ /* 0x000fe400000e0000 */
[----:B------:R-:W-:-:S04]  /*4450*/  ISETP.LT.OR P1, PT, R0, 0x71, P1 ;  /* 0x000000710000780c */ /* 0x000fc80000f21670 */
[----:B------:R-:W-:Y:S02]  /*4460*/  FSEL R50, R50, -INF , !P1 ;  /* 0xff80000032327808 */ /* 0x000fe40004800000 */
[----:B------:R-:W-:Y:S02]  /*4470*/  ISETP.GT.AND P1, PT, R3, 0x71, !P2 ;  /* 0x000000710300780c */ /* 0x000fe40005724270 */
[----:B------:R-:W-:Y:S02]  /*4480*/  ISETP.NE.AND P2, PT, R133, RZ, PT ;  /* 0x000000ff8500720c */ /* 0x000fe40003f45270 */
[----:B------:R-:W-:Y:S01]  /*4490*/  ISETP.LT.OR P1, PT, R0, 0x72, P1 ;  /* 0x000000720000780c */ /* 0x000fe20000f21670 */
[----:B------:R-:W-:Y:S01]  /*44a0*/  UIADD3 UR6, UR10, UR6, URZ ;  /* 0x000000060a067290 */ /* 0x000fe2000fffe03f */
[----:B-1----:R-:W-:Y:S02]  /*44b0*/  FMNMX.FTZ R2, R5, R2, !PT ;  /* 0x0000000205027209 */ /* 0x002fe40007810000 */
[----:B------:R-:W-:-:S02]  /*44c0*/  FSEL R51, R51, -INF , !P1 ;  /* 0xff80000033337808 */ /* 0x000fc40004800000 */
[----:B------:R-:W-:Y:S01]  /*44d0*/  ISETP.GT.AND P1, PT, R3, 0x78, !P6 ;  /* 0x000000780300780c */ /* 0x000fe20007724270 */
[----:B------:R-:W-:-:S01]  /*44e0*/  FFMA.FTZ R8, R2, R9, -8 ;  /* 0xc100000002087423 */ /* 0x000fc20000010009 */
[----:B------:R-:W-:Y:S02]  /*44f0*/  ISETP.NE.AND P6, PT, R134, RZ, PT ;  /* 0x000000ff8600720c */ /* 0x000fe40003fc5270 */
[----:B------:R-:W-:-:S04]  /*4500*/  ISETP.LT.OR P1, PT, R0, 0x79, P1 ;  /* 0x000000790000780c */ /* 0x000fc80000f21670 */
[----:B------:R-:W-:Y:S02]  /*4510*/  FSEL R54, R54, -INF , !P1 ;  /* 0xff80000036367808 */ /* 0x000fe40004800000 */
[----:B------:R-:W-:-:S04]  /*4520*/  ISETP.NE.AND P1, PT, R132, RZ, PT ;  /* 0x000000ff8400720c */ /* 0x000fc80003f25270 */
[----:B------:R-:W-:-:S04]  /*4530*/  ISETP.GT.AND P1, PT, R3, 0x79, !P1 ;  /* 0x000000790300780c */ /* 0x000fc80004f24270 */
        /* <DEDUP_REMOVED lines=31> */
[----:B------:R-:W-:-:S04]  /*4730*/  ISETP.GT.AND P1, PT, R3, RZ, !P1 ;  /* 0x000000ff0300720c */ /* 0x000fc80004f24270 */
[----:B------:R-:W-:-:S04]  /*4740*/  ISETP.LT.OR P1, PT, R0, 0x1, P1 ;  /* 0x000000010000780c */ /* 0x000fc80000f21670 */
[----:B------:R-:W-:Y:S02]  /*4750*/  FSEL R90, R90, -INF , !P1 ;  /* 0xff8000005a5a7808 */ /* 0x000fe40004800000 */
[----:B------:R-:W-:Y:S02]  /*4760*/  ISETP.GT.AND P1, PT, R3, 0x80, !P2 ;  /* 0x000000800300780c */ /* 0x000fe40005724270 */
[----:B------:R-:W-:Y:S02]  /*4770*/  FMNMX.FTZ R15, R90, R91, !PT ;  /* 0x0000005b5a0f7209 */ /* 0x000fe40007810000 */
[----:B------:R-:W-:Y:S02]  /*4780*/  ISETP.LT.OR P1, PT, R0, 0x81, P1 ;  /* 0x000000810000780c */ /* 0x000fe40000f21670 */
[----:B------:R-:W-:Y:S02]  /*4790*/  FMNMX.FTZ R20, R94, R15, !PT ;  /* 0x0000000f5e147209 */ /* 0x000fe40007810000 */
[----:B------:R-:W-:-:S02]  /*47a0*/  FSEL R26, R26, -INF , !P1 ;  /* 0xff8000001a1a7808 */ /* 0x000fc40004800000 */
[----:B------:R-:W-:Y:S02]  /*47b0*/  ISETP.GT.AND P1, PT, R3, 0x81, !P6 ;  /* 0x000000810300780c */ /* 0x000fe40007724270 */
[----:B------:R-:W-:Y:S02]  /*47c0*/  FMNMX.FTZ R15, R95, R20, !PT ;  /* 0x000000145f0f7209 */ /* 0x000fe40007810000 */
[----:B------:R-:W-:Y:S02]  /*47d0*/  ISETP.LT.OR P1, PT, R0, 0x82, P1 ;  /* 0x000000820000780c */ /* 0x000fe40000f21670 */
[----:B------:R-:W-:Y:S02]  /*47e0*/  FMNMX.FTZ R20, R98, R15, !PT ;  /* 0x0000000f62147209 */ /* 0x000fe40007810000 */
[----:B------:R-:W-:Y:S02]  /*47f0*/  FSEL R27, R27, -INF , !P1 ;  /* 0xff8000001b1b7808 */ /* 0x000fe40004800000 */
[----:B------:R-:W-:-:S02]  /*4800*/  FSETP.NEU.FTZ.AND P1, PT, R2, -INF , PT ;  /* 0xff8000000200780b */ /* 0x000fc40003f3d000 */
[----:B------:R-:W-:Y:S02]  /*4810*/  FMNMX.FTZ R21, R99, R20, !PT ;  /* 0x0000001463157209 */ /* 0x000fe40007810000 */
[----:B------:R-:W-:Y:S02]  /*4820*/  FSEL R88, R8, RZ, P1 ;  /* 0x000000ff08587208 */ /* 0x000fe40000800000 */
[----:B------:R-:W-:Y:S02]  /*4830*/  ISETP.NE.AND P6, PT, R135, RZ, PT ;  /* 0x000000ff8700720c */ /* 0x000fe40003fc5270 */
[----:B------:R-:W-:Y:S01]  /*4840*/  ISETP.NE.AND P2, PT, R13, RZ, PT ;  /* 0x000000ff0d00720c */ /* 0x000fe20003f45270 */
        /* <DEDUP_REMOVED lines=8> */
[----:B------:R1:W-:Y:S01]  /*48d0*/  MUFU.EX2 R15, R89 ;  /* 0x00000059000f7308 */ /* 0x0003e20000000800 */
[----:B------:R-:W-:Y:S01]  /*48e0*/  FMNMX.FTZ R72, R74, R21, !PT ;  /* 0x000000154a487209 */ /* 0x000fe20007810000 */
[--C-:B------:R-:W-:Y:S01]  /*48f0*/  FFMA.FTZ R85, R85, UR36, -R88.reuse ;  /* 0x0000002455557c23 */ /* 0x100fe20008010858 */
[----:B------:R-:W-:Y:S01]  /*4900*/  ISETP.GT.AND P1, PT, R3, 0x88, !P6 ;  /* 0x000000880300780c */ /* 0x000fe20007724270 */
[--C-:B------:R-:W-:Y:S01]  /*4910*/  FFMA.FTZ R4, R11, UR36, -R88.reuse ;  /* 0x000000240b047c23 */ /* 0x100fe20008010858 */
[----:B------:R-:W-:Y:S01]  /*4920*/  FMNMX.FTZ R73, R75, R72, !PT ;  /* 0x000000484b497209 */ /* 0x000fe20007810000 */
[--C-:B------:R-:W-:Y:S01]  /*4930*/  FFMA.FTZ R72, R80, UR36, -R88.reuse ;  /* 0x0000002450487c23 */ /* 0x100fe20008010858 */
[----:B------:R-:W-:Y:S01]  /*4940*/  ISETP.LT.OR P1, PT, R0, 0x89, P1 ;  /* 0x000000890000780c */ /* 0x000fe20000f21670 */
[----:B------:R-:W-:Y:S01]  /*4950*/  MUFU.EX2 R5, R5 ;  /* 0x0000000500057308 */ /* 0x000fe20000000800 */
[----:B------:R-:W-:Y:S01]  /*4960*/  FMNMX.FTZ R76, R78, R73, !PT ;  /* 0x000000494e4c7209 */ /* 0x000fe20007810000 */
[--C-:B-1----:R-:W-:Y:S01]  /*4970*/  FFMA.FTZ R89, R81, UR36, -R88.reuse ;  /* 0x0000002451597c23 */ /* 0x102fe20008010858 */
[----:B------:R-:W-:Y:S01]  /*4980*/  FSEL R30, R30, -INF , !P1 ;  /* 0xff8000001e1e7808 */ /* 0x000fe20004800000 */
[--C-:B------:R-:W-:Y:S01]  /*4990*/  FFMA.FTZ R9, R93, UR36, -R88.reuse ;  /* 0x000000245d097c23 */ /* 0x100fe20008010858 */
[----:B------:R-:W-:Y:S01]  /*49a0*/  FMNMX.FTZ R73, R79, R76, !PT ;  /* 0x0000004c4f497209 */ /* 0x000fe20007810000 */
[--C-:B------:R-:W-:Y:S01]  /*49b0*/  FFMA.FTZ R10, R96, UR36, -R88.reuse ;  /* 0x00000024600a7c23 */ /* 0x100fe20008010858 */
[----:B------:R-:W-:Y:S01]  /*49c0*/  ISETP.GT.AND P1, PT, R3, 0x89, !P2 ;  /* 0x000000890300780c */ /* 0x000fe20005724270 */
[----:B------:R-:W1:Y:S01]  /*49d0*/  MUFU.EX2 R4, R4 ;  /* 0x0000000400047308 */ /* 0x000e620000000800 */
[----:B------:R-:W-:Y:S01]  /*49e0*/  FMNMX.FTZ R76, R82, R73, !PT ;  /* 0x00000049524c7209 */ /* 0x000fe20007810000 */
[--C-:B------:R-:W-:Y:S01]  /*49f0*/  FFMA.FTZ R11, R97, UR36, -R88.reuse ;  /* 0x00000024610b7c23 */ /* 0x100fe20008010858 */
[----:B------:R-:W-:Y:S01]  /*4a00*/  ISETP.LT.OR P1, PT, R0, 0x8a, P1 ;  /* 0x0000008a0000780c */ /* 0x000fe20000f21670 */
[--C-:B------:R-:W-:Y:S01]  /*4a10*/  FFMA.FTZ R12, R100, UR36, -R88.reuse ;  /* 0x00000024640c7c23 */ /* 0x100fe20008010858 */
[----:B------:R-:W-:Y:S01]  /*4a20*/  FMNMX.FTZ R77, R83, R76, !PT ;  /* 0x0000004c534d7209 */ /* 0x000fe20007810000 */
[--C-:B------:R-:W-:Y:S01]  /*4a30*/  FFMA.FTZ R76, R84, UR36, -R88.reuse ;  /* 0x00000024544c7c23 */ /* 0x100fe20008010858 */
[----:B------:R-:W-:-:S01]  /*4a40*/  FFMA.FTZ R84, R69, UR36, -R88 ;  /* 0x0000002445547c23 */ /* 0x000fc20008010858 */
[----:B------:R-:W-:Y:S01]  /*4a50*/  FSEL R31, R31, -INF , !P1 ;  /* 0xff8000001f1f7808 */ /* 0x000fe20004800000 */
[----:B------:R-:W2:Y:S01]  /*4a60*/  MUFU.EX2 R8, R8 ;  /* 0x0000000800087308 */ /* 0x000ea20000000800 */
[----:B------:R-:W-:Y:S01]  /*4a70*/  FMNMX.FTZ R80, R86, R77, !PT ;  /* 0x0000004d56507209 */ /* 0x000fe20007810000 */
[--C-:B------:R-:W-:Y:S01]  /*4a80*/  FFMA.FTZ R13, R101, UR36, -R88.reuse ;  /* 0x00000024650d7c23 */ /* 0x100fe20008010858 */
[----:B------:R-:W-:Y:S01]  /*4a90*/  ISETP.NE.AND P6, PT, R136, RZ, PT ;  /* 0x000000ff8800720c */ /* 0x000fe20003fc5270 */
[--C-:B------:R-:W-:Y:S01]  /*4aa0*/  FFMA.FTZ R56, R56, UR36, -R88.reuse ;  /* 0x0000002438387c23 */ /* 0x100fe20008010858 */
[----:B------:R-:W-:Y:S01]  /*4ab0*/  FMNMX.FTZ R77, R87, R80, !PT ;  /* 0x00000050574d7209 */ /* 0x000fe20007810000 */
[--C-:B------:R-:W-:Y:S01]  /*4ac0*/  FFMA.FTZ R57, R57, UR36, -R88.reuse ;  /* 0x0000002439397c23 */ /* 0x100fe20008010858 */
[----:B------:R-:W-:Y:S01]  /*4ad0*/  ISETP.GT.AND P2, PT, R3, 0x99, !P6 ;  /* 0x000000990300780c */ /* 0x000fe20007744270 */
[----:B------:R-:W3:Y:S01]  /*4ae0*/  MUFU.EX2 R9, R9 ;  /* 0x0000000900097308 */ /* 0x000ee20000000800 */
[----:B------:R-:W-:Y:S01]  /*4af0*/  FMNMX.FTZ R80, R58, R77, !PT ;  /* 0x0000004d3a507209 */ /* 0x000fe20007810000 */
[--C-:B------:R-:W-:Y:S01]  /*4b00*/  FFMA.FTZ R60, R60, UR36, -R88.reuse ;  /* 0x000000243c3c7c23 */ /* 0x100fe20008010858 */
[----:B------:R-:W-:Y:S01]  /*4b10*/  ISETP.LT.OR P2, PT, R0, 0x9a, P2 ;  /* 0x0000009a0000780c */ /* 0x000fe20001741670 */
[--C-:B------:R-:W-:Y:S01]  /*4b20*/  FFMA.FTZ R61, R61, UR36, -R88.reuse ;  /* 0x000000243d3d7c23 */ /* 0x100fe20008010858 */
[----:B------:R-:W-:Y:S01]  /*4b30*/  FMNMX.FTZ R81, R59, R80, !PT ;  /* 0x000000503b517209 */ /* 0x000fe20007810000 */
[--C-:B------:R-:W-:Y:S01]  /*4b40*/  FFMA.FTZ R64, R64, UR36, -R88.reuse ;  /* 0x0000002440407c23 */ /* 0x100fe20008010858 */
[----:B------:R-:W-:Y:S01]  /*4b50*/  FSEL R39, R39, -INF , !P2 ;  /* 0xff80000027277808 */ /* 0x000fe20005000000 */
[----:B------:R4:W-:Y:S01]  /*4b60*/  MUFU.EX2 R77, R85 ;  /* 0x00000055004d7308 */ /* 0x0009e20000000800 */
        /* <DEDUP_REMOVED lines=9> */
[--C-:B----4-:R-:W-:Y:S01]  /*4c00*/  FFMA.FTZ R85, R40, UR36, -R88.reuse ;  /* 0x0000002428557c23 */ /* 0x110fe20008010858 */
[----:B------:R-:W-:-:S01]  /*4c10*/  FFMA.FTZ R29, R29, UR36, -R88 ;  /* 0x000000241d1d7c23 */ /* 0x000fc20008010858 */
[--C-:B------:R-:W-:Y:S01]  /*4c20*/  FFMA.FTZ R32, R32, UR36, -R88.reuse ;  /* 0x0000002420207c23 */ /* 0x100fe20008010858 */
[----:B------:R-:W-:Y:S01]  /*4c30*/  FMNMX.FTZ R81, R67, R80, !PT ;  /* 0x0000005043517209 */ /* 0x000fe20007810000 */
[--C-:B------:R-:W-:Y:S01]  /*4c40*/  FFMA.FTZ R33, R33, UR36, -R88.reuse ;  /* 0x0000002421217c23 */ /* 0x100fe20008010858 */
[----:B------:R-:W-:-:S01]  /*4c50*/  FFMA.FTZ R36, R36, UR36, -R88 ;  /* 0x0000002424247c23 */ /* 0x000fc20008010858 */
[----:B------:R-:W4:Y:S01]  /*4c60*/  MUFU.EX2 R10, R10 ;  /* 0x0000000a000a7308 */ /* 0x000f220000000800 */
[----:B------:R-:W-:Y:S01]  /*4c70*/  FMNMX.FTZ R80, R70, R81, !PT ;  /* 0x0000005146507209 */ /* 0x000fe20007810000 */
[--C-:B-----5:R-:W-:Y:S01]  /*4c80*/  FFMA.FTZ R84, R41, UR36, -R88.reuse ;  /* 0x0000002429547c23 */ /* 0x120fe20008010858 */
[----:B------:R-:W-:-:S02]  /*4c90*/  FFMA.FTZ R37, R37, UR36, -R88 ;  /* 0x0000002425257c23 */ /* 0x000fc40008010858 */
[----:B------:R-:W-:-:S03]  /*4ca0*/  FMNMX.FTZ R81, R71, R80, !PT ;  /* 0x0000005047517209 */ /* 0x000fc60007810000 */
[----:B------:R-:W-:Y:S01]  /*4cb0*/  MUFU.EX2 R73, R89 ;  /* 0x0000005900497308 */ /* 0x000fe20000000800 */
[----:B------:R-:W-:-:S04]  /*4cc0*/  FMNMX.FTZ R80, R42, R81, !PT ;  /* 0x000000512a507209 */ /* 0x000fc80007810000 */
[----:B------:R-:W-:-:S03]  /*4cd0*/  FMNMX.FTZ R81, R43, R80, !PT ;  /* 0x000000502b517209 */ /* 0x000fc60007810000 */
[----:B------:R-:W5:Y:S01]  /*4ce0*/  MUFU.EX2 R11, R11 ;  /* 0x0000000b000b7308 */ /* 0x000f620000000800 */
[----:B------:R-:W-:-:S04]  /*4cf0*/  FMNMX.FTZ R80, R46, R81, !PT ;  /* 0x000000512e507209 */ /* 0x000fc80007810000 */
[----:B------:R-:W-:-:S03]  /*4d00*/  FMNMX.FTZ R81, R47, R80, !PT ;  /* 0x000000502f517209 */ /* 0x000fc60007810000 */
[----:B------:R-:W-:Y:S01]  /*4d10*/  MUFU.EX2 R12, R12 ;  /* 0x0000000c000c7308 */ /* 0x000fe20000000800 */
        /* <DEDUP_REMOVED lines=10> */
[----:B------:R-:W-:Y:S02]  /*4dc0*/  FMNMX.FTZ R81, R31, R40, !PT ;  /* 0x000000281f517209 */ /* 0x000fe40007810000 */
[----:B------:R-:W-:Y:S01]  /*4dd0*/  FSEL R40, R38, -INF , !P5 ;  /* 0xff80000026287808 */ /* 0x000fe20006800000 */
[----:B------:R1:W-:Y:S01]  /*4de0*/  MUFU.EX2 R69, R85 ;  /* 0x0000005500457308 */ /* 0x0003e20000000800 */
[----:B------:R-:W-:-:S04]  /*4df0*/  FMNMX.FTZ R80, R34, R81, !PT ;  /* 0x0000005122507209 */ /* 0x000fc80007810000 */
[----:B------:R-:W-:Y:S01]  /*4e00*/  FMNMX.FTZ R41, R35, R80, !PT ;  /* 0x0000005023297209 */ /* 0x000fe20007810000 */
[----:B------:R-:W-:-:S01]  /*4e10*/  FFMA.FTZ R80, R44, UR36, -R88 ;  /* 0x000000242c507c23 */ /* 0x000fc20008010858 */
[--C-:B------:R-:W-:Y:S01]  /*4e20*/  FFMA.FTZ R44, R45, UR36, -R88.reuse ;  /* 0x000000242d2c7c23 */ /* 0x100fe20008010858 */
[----:B------:R-:W-:-:S01]  /*4e30*/  FFMA.FTZ R45, R48, UR36, -R88 ;  /* 0x00000024302d7c23 */ /* 0x000fc20008010858 */
[----:B------:R-:W-:Y:S01]  /*4e40*/  FMNMX.FTZ R0, R40, R41, !PT ;  /* 0x0000002928007209 */ /* 0x000fe20007810000 */
[----:B-1----:R-:W-:Y:S02]  /*4e50*/  IMAD.U32 R85, RZ, RZ, UR36 ;  /* 0x00000024ff557e24 */ /* 0x002fe4000f8e00ff */
[--C-:B------:R-:W-:Y:S01]  /*4e60*/  FFMA.FTZ R48, R49, UR36, -R88.reuse ;  /* 0x0000002431307c23 */ /* 0x100fe20008010858 */
[----:B------:R-:W-:-:S01]  /*4e70*/  FFMA.FTZ R49, R52, UR36, -R88 ;  /* 0x0000002434317c23 */ /* 0x000fc20008010858 */
[----:B------:R-:W-:Y:S01]  /*4e80*/  FMNMX.FTZ R0, R39, R0, !PT ;  /* 0x0000000027007209 */ /* 0x000fe20007810000 */
[----:B------:R1:W-:Y:S01]  /*4e90*/  MUFU.EX2 R41, R80 ;  /* 0x0000005000297308 */ /* 0x0003e20000000800 */
[----:B------:R-:W-:-:S03]  /*4ea0*/  FFMA.FTZ R52, R53, UR36, -R88 ;  /* 0x0000002435347c23 */ /* 0x000fc60008010858 */
[----:B------:R-:W2:Y:S04]  /*4eb0*/  SHFL.BFLY PT, R81, R0, 0x2, 0x1f ;  /* 0x0c401f0000517f89 */ /* 0x000ea800000e0000 */
[----:B------:R3:W-:Y:S08]  /*4ec0*/  MUFU.EX2 R38, R84 ;  /* 0x0000005400267308 */ /* 0x0007f00000000800 */
[----:B------:R-:W-:Y:S08]  /*4ed0*/  MUFU.EX2 R21, R92 ;  /* 0x0000005c00157308 */ /* 0x000ff00000000800 */
[----:B------:R-:W-:Y:S01]  /*4ee0*/  MUFU.EX2 R72, R72 ;  /* 0x0000004800487308 */ /* 0x000fe20000000800 */
[----:B--2---:R-:W-:-:S07]  /*4ef0*/  FMNMX.FTZ R81, R0, R81, !PT ;  /* 0x0000005100517209 */ /* 0x004fce0007810000 */
[----:B------:R-:W-:Y:S01]  /*4f00*/  MUFU.EX2 R76, R76 ;  /* 0x0000004c004c7308 */ /* 0x000fe20000000800 */
[----:B------:R-:W2:Y:S07]  /*4f10*/  SHFL.BFLY PT, R0, R81, 0x1, 0x1f ;  /* 0x0c201f0051007f89 */ /* 0x000eae00000e0000 */
[----:B------:R-:W-:Y:S08]  /*4f20*/  MUFU.EX2 R56, R56 ;  /* 0x0000003800387308 */ /* 0x000ff00000000800 */
[----:B------:R-:W-:Y:S08]  /*4f30*/  MUFU.EX2 R57, R57 ;  /* 0x0000003900397308 */ /* 0x000ff00000000800 */
[----:B------:R-:W-:Y:S01]  /*4f40*/  MUFU.EX2 R60, R60 ;  /* 0x0000003c003c7308 */ /* 0x000fe20000000800 */
[----:B--2---:R-:W-:-:S04]  /*4f50*/  FMNMX.FTZ R0, R81, R0, !PT ;  /* 0x0000000051007209 */ /* 0x004fc80007810000 */
[C---:B------:R-:W-:Y:S01]  /*4f60*/  FSETP.NEU.FTZ.AND P1, PT, R0.reuse, -INF , PT ;  /* 0xff8000000000780b */ /* 0x040fe20003f3d000 */
[----:B------:R-:W-:-:S02]  /*4f70*/  FFMA.FTZ R85, R0, R85, -8 ;  /* 0xc100000000557423 */ /* 0x000fc40000010055 */
[----:B------:R-:W-:Y:S03]  /*4f80*/  MUFU.EX2 R61, R61 ;  /* 0x0000003d003d7308 */ /* 0x000fe60000000800 */
[----:B------:R-:W-:Y:S02]  /*4f90*/  FSEL R85, R85, RZ, P1 ;  /* 0x000000ff55557208 */ /* 0x000fe40000800000 */
[----:B------:R-:W-:-:S03]  /*4fa0*/  PLOP3.LUT P1, PT, PT, PT, UP0, 0x40, 0x0 ;  /* 0x000000000000781c */ /* 0x000fc60003f2e808 */
[--C-:B------:R-:W-:Y:S01]  /*4fb0*/  FFMA.FTZ R53, R90, UR36, -R85.reuse ;  /* 0x000000245a357c23 */ /* 0x100fe20008010855 */
[----:B-1----:R-:W-:-:S01]  /*4fc0*/  FFMA.FTZ R80, R91, UR36, -R85 ;  /* 0x000000245b507c23 */ /* 0x002fc20008010855 */
        /* <DEDUP_REMOVED lines=8> */
[----:B------:R-:W-:Y:S01]  /*5050*/  FADD.FTZ R67, R4, R5 ;  /* 0x0000000504437221 */ /* 0x000fe20000010000 */
[----:B------:R-:W-:-:S01]  /*5060*/  FFMA.FTZ R78, R82, UR36, -R85 ;  /* 0x00000024524e7c23 */ /* 0x000fc20008010855 */
[--C-:B------:R-:W-:Y:S01]  /*5070*/  FFMA.FTZ R82, R62, UR36, -R85.reuse ;  /* 0x000000243e527c23 */ /* 0x100fe20008010855 */
[----:B------:R-:W-:-:S01]  /*5080*/  FFMA.FTZ R81, R98, UR36, -R85 ;  /* 0x0000002462517c23 */ /* 0x000fc20008010855 */
[----:B------:R-:W1:Y:S01]  /*5090*/  MUFU.EX2 R80, R80 ;  /* 0x0000005000507308 */ /* 0x000e620000000800 */
[----:B------:R-:W-:-:S01]  /*50a0*/  FFMA.FTZ R62, R66, UR36, -R85 ;  /* 0x00000024423e7c23 */ /* 0x000fc20008010855 */
[----:B------:R-:W-:Y:S01]  /*50b0*/  FADD.FTZ R66, R8, R67 ;  /* 0x0000004308427221 */ /* 0x000fe20000010000 */
[----:B---3--:R-:W-:-:S01]  /*50c0*/  FFMA.FTZ R84, R99, UR36, -R85 ;  /* 0x0000002463547c23 */ /* 0x008fc20008010855 */
[--C-:B------:R-:W-:Y:S01]  /*50d0*/  FFMA.FTZ R102, R102, UR36, -R85.reuse ;  /* 0x0000002466667c23 */ /* 0x100fe20008010855 */
[----:B------:R-:W-:-:S01]  /*50e0*/  FFMA.FTZ R103, R103, UR36, -R85 ;  /* 0x0000002467677c23 */ /* 0x000fc20008010855 */
[----:B------:R-:W-:Y:S01]  /*50f0*/  FADD.FTZ R67, R9, R66 ;  /* 0x0000004209437221 */ /* 0x000fe20000010000 */
[----:B------:R-:W-:-:S01]  /*5100*/  FFMA.FTZ R74, R74, UR36, -R85 ;  /* 0x000000244a4a7c23 */ /* 0x000fc20008010855 */
[----:B------:R-:W2:Y:S01]  /*5110*/  MUFU.EX2 R94, R94 ;  /* 0x0000005e005e7308 */ /* 0x000ea20000000800 */
[----:B------:R-:W-:-:S01]  /*5120*/  FFMA.FTZ R75, R75, UR36, -R85 ;  /* 0x000000244b4b7c23 */ /* 0x000fc20008010855 */
[----:B----4-:R-:W-:Y:S01]  /*5130*/  FADD.FTZ R66, R10, R67 ;  /* 0x000000430a427221 */ /* 0x010fe20000010000 */
[----:B------:R-:W-:-:S01]  /*5140*/  FFMA.FTZ R86, R86, UR36, -R85 ;  /* 0x0000002456567c23 */ /* 0x000fc20008010855 */
[--C-:B------:R-:W-:Y:S01]  /*5150*/  FFMA.FTZ R87, R87, UR36, -R85.reuse ;  /* 0x0000002457577c23 */ /* 0x100fe20008010855 */
[----:B------:R-:W-:-:S01]  /*5160*/  FFMA.FTZ R58, R58, UR36, -R85 ;  /* 0x000000243a3a7c23 */ /* 0x000fc20008010855 */
[----:B-----5:R-:W-:Y:S01]  /*5170*/  FADD.FTZ R91, R11, R66 ;  /* 0x000000420b5b7221 */ /* 0x020fe20000010000 */
[----:B------:R-:W-:-:S01]  /*5180*/  FFMA.FTZ R59, R59, UR36, -R85 ;  /* 0x000000243b3b7c23 */ /* 0x000fc20008010855 */
[----:B------:R-:W3:Y:S01]  /*5190*/  MUFU.EX2 R95, R95 ;  /* 0x0000005f005f7308 */ /* 0x000ee20000000800 */
[----:B-1----:R-:W-:-:S01]  /*51a0*/  FADD.FTZ R67, R53, R80 ;  /* 0x0000005035437221 */ /* 0x002fc20000010000 */
[----:B------:R-:W-:Y:S01]  /*51b0*/  FADD.FTZ R90, R12, R91 ;  /* 0x0000005b0c5a7221 */ /* 0x000fe20000010000 */
[----:B------:R-:W-:-:S01]  /*51c0*/  FFMA.FTZ R70, R70, UR36, -R85 ;  /* 0x0000002446467c23 */ /* 0x000fc20008010855 */
[--C-:B------:R-:W-:Y:S01]  /*51d0*/  FFMA.FTZ R71, R71, UR36, -R85.reuse ;  /* 0x0000002447477c23 */ /* 0x100fe20008010855 */
[----:B------:R-:W-:-:S01]  /*51e0*/  FFMA.FTZ R42, R42, UR36, -R85 ;  /* 0x000000242a2a7c23 */ /* 0x000fc20008010855 */
[----:B------:R-:W-:Y:S01]  /*51f0*/  FADD.FTZ R91, R13, R90 ;  /* 0x0000005a0d5b7221 */ /* 0x000fe20000010000 */
        /* <DEDUP_REMOVED lines=19> */
[----:B------:R-:W-:Y:S01]  /*5330*/  FADD.FTZ R66, R14, R91 ;  /* 0x0000005b0e427221 */ /* 0x000fe20000010000 */
[----:B------:R-:W-:-:S01]  /*5340*/  FFMA.FTZ R40, R40, UR36, -R85 ;  /* 0x0000002428287c23 */ /* 0x000fc20008010855 */
[----:B------:R-:W-:Y:S01]  /*5350*/  FFMA.FTZ R39, R39, UR36, -R85 ;  /* 0x0000002427277c23 */ /* 0x000fe20008010855 */
[----:B------:R-:W-:Y:S01]  /*5360*/  F2FP.SATFINITE.E4M3.F32.PACK_AB_MERGE_C R94, R95, R94, RZ ;  /* 0x0000005e5f5e723e */ /* 0x000fe200048070ff */
[----:B------:R-:W-:-:S02]  /*5370*/  FADD.FTZ R91, R15, R66 ;  /* 0x000000420f5b7221 */ /* 0x000fc40000010000 */
[----:B------:R-:W1:Y:S01]  /*5380*/  MUFU.EX2 R103, R103 ;  /* 0x0000006700677308 */ /* 0x000e620000000800 */
[----:B--2---:R-:W-:-:S01]  /*5390*/  FADD.FTZ R67, R84, R67 ;  /* 0x0000004354437221 */ /* 0x004fc20000010000 */
[----:B------:R-:W-:Y:S01]  /*53a0*/  FADD.FTZ R90, R20, R91 ;  /* 0x0000005b145a7221 */ /* 0x000fe20000010000 */
[----:B------:R-:W-:Y:S02]  /*53b0*/  F2FP.SATFINITE.E4M3.F32.PACK_AB_MERGE_C R91, R9, R8, RZ ;  /* 0x00000008095b723e */ /* 0x000fe400048070ff */
[----:B------:R-:W-:Y:S02]  /*53c0*/  F2FP.SATFINITE.E4M3.F32.PACK_AB_MERGE_C R20, R21, R20, RZ ;  /* 0x000000141514723e */ /* 0x000fe400048070ff */
[----:B------:R-:W-:Y:S01]  /*53d0*/  F2FP.SATFINITE.E4M3.F32.PACK_AB_MERGE_C R184, R5, R4, R91 ;  /* 0x0000000405b8723e */ /* 0x000fe2000480705b */
[----:B------:R-:W2:Y:S01]  /*53e0*/  MUFU.EX2 R74, R74 ;  /* 0x0000004a004a7308 */ /* 0x000ea20000000800 */
[----:B---3--:R-:W-:-:S01]  /*53f0*/  FADD.FTZ R66, R102, R67 ;  /* 0x0000004366427221 */ /* 0x008fc20000010000 */
[----:B------:R-:W-:Y:S01]  /*5400*/  FADD.FTZ R67, R21, R90 ;  /* 0x0000005a15437221 */ /* 0x000fe20000010000 */
[----:B------:R-:W-:-:S02]  /*5410*/  F2FP.SATFINITE.E4M3.F32.PACK_AB_MERGE_C R180, R15, R14, R20 ;  /* 0x0000000e0fb4723e */ /* 0x000fc40004807014 */
[----:B------:R-:W-:-:S03]  /*5420*/  F2FP.SATFINITE.E4M3.F32.PACK_AB_MERGE_C R185, R80, R53, R94 ;  /* 0x0000003550b9723e */ /* 0x000fc6000480705e */
[----:B------:R-:W3:Y:S01]  /*5430*/  MUFU.EX2 R75, R75 ;  /* 0x0000004b004b7308 */ /* 0x000ee20000000800 */
[----:B-1----:R-:W-:-:S01]  /*5440*/  FADD.FTZ R9, R103, R66 ;  /* 0x0000004267097221 */ /* 0x002fc20000010000 */
[----:B------:R-:W-:Y:S01]  /*5450*/  F2FP.SATFINITE.E4M3.F32.PACK_AB_MERGE_C R66, R13, R12, RZ ;  /* 0x0000000c0d42723e */ /* 0x000fe200048070ff */
[----:B------:R-:W-:-:S01]  /*5460*/  FADD.FTZ R12, R72, R67 ;  /* 0x00000043480c7221 */ /* 0x000fc20000010000 */
[----:B------:R-:W-:Y:S02]  /*5470*/  F2FP.SATFINITE.E4M3.F32.PACK_AB_MERGE_C R102, R103, R102, RZ ;  /* 0x000000666766723e */ /* 0x000fe400048070ff */
[----:B------:R-:W-:Y:S01]  /*5480*/  F2FP.SATFINITE.E4M3.F32.PACK_AB_MERGE_C R186, R11, R10, R66 ;  /* 0x0000000a0bba723e */ /* 0x000fe20004807042 */
[----:B------:R-:W-:Y:S01]  /*5490*/  FADD.FTZ R13, R73, R12 ;  /* 0x0000000c490d7221 */ /* 0x000fe20000010000 */
[----:B------:R-:W1:Y:S01]  /*54a0*/  MUFU.EX2 R88, R88 ;  /* 0x0000005800587308 */ /* 0x000e620000000800 */
[----:B--2---:R-:W-:-:S01]  /*54b0*/  FADD.FTZ R8, R74, R9 ;  /* 0x000000094a087221 */ /* 0x004fc20000010000 */
[----:B------:R-:W-:-:S06]  /*54c0*/  F2FP.SATFINITE.E4M3.F32.PACK_AB_MERGE_C R187, R84, R81, R102 ;  /* 0x0000005154bb723e */ /* 0x000fcc0004807066 */
[----:B------:R-:W2:Y:S01]  /*54d0*/  MUFU.EX2 R89, R89 ;  /* 0x0000005900597308 */ /* 0x000ea20000000800 */
[----:B---3--:R-:W-:-:S01]  /*54e0*/  FADD.FTZ R9, R75, R8 ;  /* 0x000000084b097221 */ /* 0x008fc20000010000 */
[----:B------:R-:W-:Y:S01]  /*54f0*/  FADD.FTZ R8, R76, R13 ;  /* 0x0000000d4c087221 */ /* 0x000fe20000010000 */
[----:B------:R-:W-:-:S03]  /*5500*/  F2FP.SATFINITE.E4M3.F32.PACK_AB_MERGE_C R76, R77, R76, RZ ;  /* 0x0000004c4d4c723e */ /* 0x000fc600048070ff */
[----:B------:R-:W-:Y:S01]  /*5510*/  FADD.FTZ R77, R77, R8 ;  /* 0x000000084d4d7221 */ /* 0x000fe20000010000 */
[----:B------:R-:W-:Y:S01]  /*5520*/  F2FP.SATFINITE.E4M3.F32.PACK_AB_MERGE_C R182, R73, R72, R76 ;  /* 0x0000004849b6723e */ /* 0x000fe2000480704c */
[----:B------:R-:W3:Y:S01]  /*5530*/  MUFU.EX2 R78, R78 ;  /* 0x0000004e004e7308 */ /* 0x000ee20000000800 */
[----:B-1----:R-:W-:-:S01]  /*5540*/  FADD.FTZ R4, R88, R9 ;  /* 0x0000000958047221 */ /* 0x002fc20000010000 */
[----:B------:R-:W-:-:S04]  /*5550*/  FADD.FTZ R8, R56, R77 ;  /* 0x0000004d38087221 */ /* 0x000fc80000010000 */
[----:B------:R-:W-:Y:S02]  /*5560*/  FADD.FTZ R9, R57, R8 ;  /* 0x0000000839097221 */ /* 0x000fe40000010000 */
[----:B------:R-:W1:Y:S01]  /*5570*/  MUFU.EX2 R79, R79 ;  /* 0x0000004f004f7308 */ /* 0x000e620000000800 */
[----:B--2---:R-:W-:-:S01]  /*5580*/  FADD.FTZ R5, R89, R4 ;  /* 0x0000000459057221 */ /* 0x004fc20000010000 */
[----:B------:R-:W-:Y:S01]  /*5590*/  FADD.FTZ R8, R60, R9 ;  /* 0x000000093c087221 */ /* 0x000fe20000010000 */
[----:B------:R-:W-:Y:S02]  /*55a0*/  F2FP.SATFINITE.E4M3.F32.PACK_AB_MERGE_C R60, R61, R60, RZ ;  /* 0x0000003c3d3c723e */ /* 0x000fe400048070ff */
[----:B------:R-:W-:Y:S01]  /*55b0*/  F2FP.SATFINITE.E4M3.F32.PACK_AB_MERGE_C R88, R89, R88, RZ ;  /* 0x000000585958723e */ /* 0x000fe200048070ff */
[----:B------:R-:W-:-:S01]  /*55c0*/  FADD.FTZ R61, R61, R8 ;  /* 0x000000083d3d7221 */ /* 0x000fc20000010000 */
[----:B------:R-:W-:Y:S01]  /*55d0*/  F2FP.SATFINITE.E4M3.F32.PACK_AB_MERGE_C R176, R57, R56, R60 ;  /* 0x0000003839b0723e */ /* 0x000fe2000480703c */
[----:B------:R-:W2:Y:S01]  /*55e0*/  MUFU.EX2 R86, R86 ;  /* 0x0000005600567308 */ /* 0x000ea20000000800 */
[----:B---3--:R-:W-:-:S01]  /*55f0*/  FADD.FTZ R4, R78, R5 ;  /* 0x000000054e047221 */ /* 0x008fc20000010000 */
[----:B------:R-:W-:-:S06]  /*5600*/  F2FP.SATFINITE.E4M3.F32.PACK_AB_MERGE_C R181, R75, R74, R88 ;  /* 0x0000004a4bb5723e */ /* 0x000fcc0004807058 */
[----:B------:R-:W3:Y:S01]  /*5610*/  MUFU.EX2 R87, R87 ;  /* 0x0000005700577308 */ /* 0x000ee20000000800 */
[----:B-1----:R-:W-:-:S07]  /*5620*/  FADD.FTZ R5, R79, R4 ;  /* 0x000000044f057221 */ /* 0x002fce0000010000 */
[----:B------:R-:W1:Y:S01]  /*5630*/  MUFU.EX2 R58, R58 ;  /* 0x0000003a003a7308 */ /* 0x000e620000000800 */
[----:B--2---:R-:W-:-:S07]  /*5640*/  FADD.FTZ R4, R86, R5 ;  /* 0x0000000556047221 */ /* 0x004fce0000010000 */
[----:B------:R-:W2:Y:S01]  /*5650*/  MUFU.EX2 R59, R59 ;  /* 0x0000003b003b7308 */ /* 0x000ea20000000800 */
[----:B---3--:R-:W-:-:S01]  /*5660*/  FADD.FTZ R5, R87, R4 ;  /* 0x0000000457057221 */ /* 0x008fc20000010000 */
[----:B------:R-:W-:-:S04]  /*5670*/  F2FP.SATFINITE.E4M3.F32.PACK_AB_MERGE_C R86, R87, R86, RZ ;  /* 0x000000565756723e */ /* 0x000fc800048070ff */
[----:B------:R-:W-:Y:S02]  /*5680*/  F2FP.SATFINITE.E4M3.F32.PACK_AB_MERGE_C R183, R79, R78, R86 ;  /* 0x0000004e4fb7723e */ /* 0x000fe40004807056 */
        /* <DEDUP_REMOVED lines=15> */
[----:B-1----:R-:W-:Y:S01]  /*5780*/  F2FP.SATFINITE.E4M3.F32.PACK_AB_MERGE_C R10, R3, R68, RZ ;  /* 0x00000044030a723e */ /* 0x002fe200048070ff */
[----:B------:R-:W-:-:S03]  /*5790*/  FADD.FTZ R68, R68, R9 ;  /* 0x0000000944447221 */ /* 0x000fc60000010000 */
[----:B------:R-:W-:Y:S01]  /*57a0*/  F2FP.SATFINITE.E4M3.F32.PACK_AB_MERGE_C R178, R65, R64, R10 ;  /* 0x0000004041b2723e */ /* 0x000fe2000480700a */
[----:B------:R-:W-:-:S02]  /*57b0*/  FADD.FTZ R68, R3, R68 ;  /* 0x0000004403447221 */ /* 0x000fc40000010000 */
[----:B------:R-:W1:Y:S01]  /*57c0*/  MUFU.EX2 R70, R70 ;  /* 0x0000004600467308 */ /* 0x000e620000000800 */
[----:B--2---:R-:W-:-:S07]  /*57d0*/  FADD.FTZ R4, R62, R5 ;  /* 0x000000053e047221 */ /* 0x004fce0000010000 */
[----:B------:R-:W2:Y:S01]  /*57e0*/  MUFU.EX2 R44, R44 ;  /* 0x0000002c002c7308 */ /* 0x000ea20000000800 */
[----:B---3--:R-:W-:-:S07]  /*57f0*/  FADD.FTZ R3, R63, R4 ;  /* 0x000000043f037221 */ /* 0x008fce0000010000 */
[----:B------:R-:W3:Y:S01]  /*5800*/  MUFU.EX2 R71, R71 ;  /* 0x0000004700477308 */ /* 0x000ee20000000800 */
[----:B-1----:R-:W-:-:S07]  /*5810*/  FADD.FTZ R4, R70, R3 ;  /* 0x0000000346047221 */ /* 0x002fce0000010000 */
[----:B------:R-:W1:Y:S01]  /*5820*/  MUFU.EX2 R42, R42 ;  /* 0x0000002a002a7308 */ /* 0x000e620000000800 */
[----:B--2---:R-:W-:-:S04]  /*5830*/  F2FP.SATFINITE.E4M3.F32.PACK_AB_MERGE_C R8, R44, R41, RZ ;  /* 0x000000292c08723e */ /* 0x004fc800048070ff */
[----:B------:R-:W-:Y:S01]  /*5840*/  F2FP.SATFINITE.E4M3.F32.PACK_AB_MERGE_C R172, R38, R69, R8 ;  /* 0x0000004526ac723e */ /* 0x000fe20004807008 */
[----:B------:R-:W-:-:S02]  /*5850*/  FADD.FTZ R69, R69, R68 ;  /* 0x0000004445457221 */ /* 0x000fc40000010000 */
        /* <DEDUP_REMOVED lines=8> */
[----:B------:R-:W-:-:S06]  /*58e0*/  FADD.FTZ R44, R44, R41 ;  /* 0x000000292c2c7221 */ /* 0x000fcc0000010000 */
[----:B------:R-:W-:Y:S01]  /*58f0*/  MUFU.EX2 R49, R49 ;  /* 0x0000003100317308 */ /* 0x000fe20000000800 */
[----:B--2---:R-:W-:-:S07]  /*5900*/  FADD.FTZ R3, R43, R4 ;  /* 0x000000042b037221 */ /* 0x004fce0000010000 */
[----:B------:R-:W1:Y:S01]  /*5910*/  MUFU.EX2 R52, R52 ;  /* 0x0000003400347308 */ /* 0x000e620000000800 */
[----:B---3--:R-:W-:-:S07]  /*5920*/  FADD.FTZ R4, R46, R3 ;  /* 0x000000032e047221 */ /* 0x008fce0000010000 */
[----:B------:R-:W2:Y:S08]  /*5930*/  MUFU.EX2 R47, R47 ;  /* 0x0000002f002f7308 */ /* 0x000eb00000000800 */
[----:B------:R-:W-:Y:S01]  /*5940*/  MUFU.EX2 R45, R45 ;  /* 0x0000002d002d7308 */ /* 0x000fe20000000800 */
[----:B-1----:R-:W-:-:S07]  /*5950*/  F2FP.SATFINITE.E4M3.F32.PACK_AB_MERGE_C R5, R52, R49, RZ ;  /* 0x000000313405723e */ /* 0x002fce00048070ff */
[----:B------:R-:W1:Y:S01]  /*5960*/  MUFU.EX2 R48, R48 ;  /* 0x0000003000307308 */ /* 0x000e620000000800 */
[----:B--2---:R-:W-:-:S01]  /*5970*/  FADD.FTZ R3, R47, R4 ;  /* 0x000000042f037221 */ /* 0x004fc20000010000 */
[----:B------:R-:W-:-:S04]  /*5980*/  F2FP.SATFINITE.E4M3.F32.PACK_AB_MERGE_C R46, R47, R46, RZ ;  /* 0x0000002e2f2e723e */ /* 0x000fc800048070ff */
[----:B------:R-:W-:Y:S02]  /*5990*/  F2FP.SATFINITE.E4M3.F32.PACK_AB_MERGE_C R173, R43, R42, R46 ;  /* 0x0000002a2bad723e */ /* 0x000fe4000480702e */
[----:B------:R-:W2:Y:S08]  /*59a0*/  MUFU.EX2 R50, R50 ;  /* 0x0000003200327308 */ /* 0x000eb00000000800 */
[----:B------:R-:W3:Y:S01]  /*59b0*/  MUFU.EX2 R51, R51 ;  /* 0x0000003300337308 */ /* 0x000ee20000000800 */
[----:B-1----:R-:W-:Y:S01]  /*59c0*/  F2FP.SATFINITE.E4M3.F32.PACK_AB_MERGE_C R174, R48, R45, R5 ;  /* 0x0000002d30ae723e */ /* 0x002fe20004807005 */
[----:B------:R-:W-:-:S04]  /*59d0*/  FADD.FTZ R45, R45, R44 ;  /* 0x0000002c2d2d7221 */ /* 0x000fc80000010000 */
[----:B------:R-:W-:Y:S02]  /*59e0*/  FADD.FTZ R48, R48, R45 ;  /* 0x0000002d30307221 */ /* 0x000fe40000010000 */
[----:B------:R-:W1:Y:S01]  /*59f0*/  MUFU.EX2 R54, R54 ;  /* 0x0000003600367308 */ /* 0x000e620000000800 */
[----:B--2---:R-:W-:-:S01]  /*5a00*/  FADD.FTZ R4, R50, R3 ;  /* 0x0000000332047221 */ /* 0x004fc20000010000 */
[----:B------:R-:W-:-:S04]  /*5a10*/  FADD.FTZ R49, R49, R48 ;  /* 0x0000003031317221 */ /* 0x000fc80000010000 */
[----:B------:R-:W-:Y:S02]  /*5a20*/  FADD.FTZ R49, R52, R49 ;  /* 0x0000003134317221 */ /* 0x000fe40000010000 */
[----:B------:R-:W-:Y:S01]  /*5a30*/  MUFU.EX2 R28, R28 ;  /* 0x0000001c001c7308 */ /* 0x000fe20000000800 */
[----:B---3--:R-:W-:-:S07]  /*5a40*/  FADD.FTZ R3, R51, R4 ;  /* 0x0000000433037221 */ /* 0x008fce0000010000 */
[----:B------:R-:W2:Y:S01]  /*5a50*/  MUFU.EX2 R29, R29 ;  /* 0x0000001d001d7308 */ /* 0x000ea20000000800 */
[----:B-1----:R-:W-:-:S07]  /*5a60*/  FADD.FTZ R4, R54, R3 ;  /* 0x0000000336047221 */ /* 0x002fce0000010000 */
[----:B------:R-:W1:Y:S08]  /*5a70*/  MUFU.EX2 R55, R55 ;  /* 0x0000003700377308 */ /* 0x000e700000000800 */
[----:B------:R-:W-:Y:S01]  /*5a80*/  MUFU.EX2 R24, R24 ;  /* 0x0000001800187308 */ /* 0x000fe20000000800 */
[----:B--2---:R-:W-:-:S07]  /*5a90*/  F2FP.SATFINITE.E4M3.F32.PACK_AB_MERGE_C R5, R29, R28, RZ ;  /* 0x0000001c1d05723e */ /* 0x004fce00048070ff */
[----:B------:R-:W2:Y:S01]  /*5aa0*/  MUFU.EX2 R25, R25 ;  /* 0x0000001900197308 */ /* 0x000ea20000000800 */
[C---:B-1----:R-:W-:Y:S01]  /*5ab0*/  F2FP.SATFINITE.E4M3.F32.PACK_AB_MERGE_C R54, R55.reuse, R54, RZ ;  /* 0x000000363736723e */ /* 0x042fe200048070ff */
[----:B------:R-:W-:-:S03]  /*5ac0*/  FADD.FTZ R55, R55, R4 ;  /* 0x0000000437377221 */ /* 0x000fc60000010000 */
[----:B------:R-:W-:-:S03]  /*5ad0*/  F2FP.SATFINITE.E4M3.F32.PACK_AB_MERGE_C R175, R51, R50, R54 ;  /* 0x0000003233af723e */ /* 0x000fc60004807036 */
[----:B------:R-:W1:Y:S08]  /*5ae0*/  MUFU.EX2 R26, R26 ;  /* 0x0000001a001a7308 */ /* 0x000e700000000800 */
[----:B------:R-:W3:Y:S01]  /*5af0*/  MUFU.EX2 R27, R27 ;  /* 0x0000001b001b7308 */ /* 0x000ee20000000800 */
[----:B--2---:R-:W-:Y:S01]  /*5b00*/  F2FP.SATFINITE.E4M3.F32.PACK_AB_MERGE_C R168, R25, R24, R5 ;  /* 0x0000001819a8723e */ /* 0x004fe20004807005 */
[----:B------:R-:W-:-:S04]  /*5b10*/  FADD.FTZ R24, R24, R49 ;  /* 0x0000003118187221 */ /* 0x000fc80000010000 */
[----:B------:R-:W-:Y:S02]  /*5b20*/  FADD.FTZ R25, R25, R24 ;  /* 0x0000001819197221 */ /* 0x000fe40000010000 */
[----:B------:R-:W2:Y:S01]  /*5b30*/  MUFU.EX2 R30, R30 ;  /* 0x0000001e001e7308 */ /* 0x000ea20000000800 */
[----:B-1----:R-:W-:-:S01]  /*5b40*/  FADD.FTZ R4, R26, R55 ;  /* 0x000000371a047221 */ /* 0x002fc20000010000 */
[----:B------:R-:W-:-:S04]  /*5b50*/  FADD.FTZ R28, R28, R25 ;  /* 0x000000191c1c7221 */ /* 0x000fc80000010000 */
[----:B------:R-:W-:Y:S02]  /*5b60*/  FADD.FTZ R29, R29, R28 ;  /* 0x0000001c1d1d7221 */ /* 0x000fe40000010000 */
[----:B------:R-:W-:Y:S01]  /*5b70*/  MUFU.EX2 R36, R36 ;  /* 0x0000002400247308 */ /* 0x000fe20000000800 */
[----:B---3--:R-:W-:-:S07]  /*5b80*/  FADD.FTZ R3, R27, R4 ;  /* 0x000000041b037221 */ /* 0x008fce0000010000 */
[----:B------:R-:W1:Y:S01]  /*5b90*/  MUFU.EX2 R37, R37 ;  /* 0x0000002500257308 */ /* 0x000e620000000800 */
[----:B--2---:R-:W-:-:S07]  /*5ba0*/  FADD.FTZ R4, R30, R3 ;  /* 0x000000031e047221 */ /* 0x004fce0000010000 */
[----:B------:R-:W2:Y:S08]  /*5bb0*/  MUFU.EX2 R31, R31 ;  /* 0x0000001f001f7308 */ /* 0x000eb00000000800 */
[----:B------:R-:W-:Y:S01]  /*5bc0*/  MUFU.EX2 R32, R32 ;  /* 0x0000002000207308 */ /* 0x000fe20000000800 */
[----:B-1----:R-:W-:-:S07]  /*5bd0*/  F2FP.SATFINITE.E4M3.F32.PACK_AB_MERGE_C R3, R37, R36, RZ ;  /* 0x000000242503723e */ /* 0x002fce00048070ff */
[----:B------:R-:W1:Y:S01]  /*5be0*/  MUFU.EX2 R33, R33 ;  /* 0x0000002100217308 */ /* 0x000e620000000800 */
[C---:B--2---:R-:W-:Y:S01]  /*5bf0*/  F2FP.SATFINITE.E4M3.F32.PACK_AB_MERGE_C R30, R31.reuse, R30, RZ ;  /* 0x0000001e1f1e723e */ /* 0x044fe200048070ff */
[----:B------:R-:W-:-:S03]  /*5c00*/  FADD.FTZ R31, R31, R4 ;  /* 0x000000041f1f7221 */ /* 0x000fc60000010000 */
[----:B------:R-:W-:-:S03]  /*5c10*/  F2FP.SATFINITE.E4M3.F32.PACK_AB_MERGE_C R169, R27, R26, R30 ;  /* 0x0000001a1ba9723e */ /* 0x000fc6000480701e */
[----:B------:R-:W2:Y:S08]  /*5c20*/  MUFU.EX2 R34, R34 ;  /* 0x0000002200227308 */ /* 0x000eb00000000800 */
[----:B------:R-:W3:Y:S01]  /*5c30*/  MUFU.EX2 R35, R35 ;  /* 0x0000002300237308 */ /* 0x000ee20000000800 */
[----:B-1----:R-:W-:Y:S01]  /*5c40*/  F2FP.SATFINITE.E4M3.F32.PACK_AB_MERGE_C R170, R33, R32, R3 ;  /* 0x0000002021aa723e */ /* 0x002fe20004807003 */
[----:B------:R-:W-:-:S04]  /*5c50*/  FADD.FTZ R32, R32, R29 ;  /* 0x0000001d20207221 */ /* 0x000fc80000010000 */
[----:B------:R-:W-:Y:S02]  /*5c60*/  FADD.FTZ R33, R33, R32 ;  /* 0x0000002021217221 */ /* 0x000fe40000010000 */
[----:B------:R-:W1:Y:S01]  /*5c70*/  MUFU.EX2 R40, R40 ;  /* 0x0000002800287308 */ /* 0x000e620000000800 */
[----:B--2---:R-:W-:-:S01]  /*5c80*/  FADD.FTZ R4, R34, R31 ;  /* 0x0000001f22047221 */ /* 0x004fc20000010000 */
[----:B------:R-:W-:-:S06]  /*5c90*/  FADD.FTZ R36, R36, R33 ;  /* 0x0000002124247221 */ /* 0x000fcc0000010000 */
[----:B------:R-:W2:Y:S01]  /*5ca0*/  MUFU.EX2 R39, R39 ;  /* 0x0000002700277308 */ /* 0x000ea20000000800 */
[----:B---3--:R-:W-:-:S04]  /*5cb0*/  FADD.FTZ R3, R35, R4 ;  /* 0x0000000423037221 */ /* 0x008fc80000010000 */
[----:B-1----:R-:W-:Y:S01]  /*5cc0*/  FADD.FTZ R4, R40, R3 ;  /* 0x0000000328047221 */ /* 0x002fe20000010000 */
[----:B------:R-:W-:Y:S01]  /*5cd0*/  VIADD R3, R104, 0xfffffffe ;  /* 0xfffffffe68037836 */ /* 0x000fe20000000000 */
[C---:B--2---:R-:W-:Y:S02]  /*5ce0*/  F2FP.SATFINITE.E4M3.F32.PACK_AB_MERGE_C R5, R39.reuse, R40, RZ ;  /* 0x000000282705723e */ /* 0x044fe400048070ff */
[----:B------:R-:W-:-:S02]  /*5cf0*/  FADD.FTZ R4, R39, R4 ;  /* 0x0000000427047221 */ /* 0x000fc40000010000 */
[----:B------:R-:W-:Y:S01]  /*5d00*/  F2FP.SATFINITE.E4M3.F32.PACK_AB_MERGE_C R171, R35, R34, R5 ;  /* 0x0000002223ab723e */ /* 0x000fe20004807005 */
[----:B------:R-:W-:-:S01]  /*5d10*/  FADD.FTZ R5, R37, R36 ;  /* 0x0000002425057221 */ /* 0x000fc20000010000 */
[----:B------:R-:W-:Y:S06]  /*5d20*/  @P1 BRA `(.L_x_895) ;  /* 0x0000000000481947 */ /* 0x000fec0003800000 */
[C---:B------:R-:W-:Y:S01]  /*5d30*/  ISETP.GT.AND P1, PT, R105.reuse, RZ, PT ;  /* 0x000000ff6900720c */ /* 0x040fe20003f24270 */
[----:B------:R-:W-:-:S05]  /*5d40*/  VIADD R8, R105, 0xffffffff ;  /* 0xffffffff69087836 */ /* 0x000fca0000000000 */
[----:B------:R-:W-:-:S07]  /*5d50*/  R2UR UR5, R8 ;  /* 0x00000000080572ca */ /* 0x000fce00000e0000 */
[----:B------:R-:W-:Y:S08]  /*5d60*/  @P1 BRA `(.L_x_896) ;  /* 0x00000000001c1947 */ /* 0x000ff00003800000 */
[----:B------:R-:W-:Y:S02]  /*5d70*/  UISETP.NE.AND UP1, UPT, UR7, 0x1, UPT ;  /* 0x000000010700788c */ /* 0x000fe4000bf25270 */
[----:B------:R-:W-:-:S09]  /*5d80*/  UIADD3 UR5, -UR10, URZ, URZ ;  /* 0x0000003f0a057290 */ /* 0x000fd2000fffe13f */
[----:B------:R-:W-:Y:S02]  /*5d90*/  @UP1 ULDC.64 UR10, c[0x0][0x9e8] ;  /* 0x00027a00000a1ab9 */ /* 0x000fe40000000a00 */
[----:B------:R-:W-:-:S04]  /*5da0*/  UIMAD.WIDE.U32 UR14, UR5, UR10, URZ ;  /* 0x0000000a050e72a5 */ /* 0x000fc8000f8e003f */
[----:B------:R-:W-:-:S04]  /*5db0*/  @UP1 USHF.R.U32.HI UR5, URZ, UR11, UR15 ;  /* 0x0000000b3f051299 */ /* 0x000fc8000801160f */
[----:B------:R-:W-:Y:S01]  /*5dc0*/  ULOP3.LUT UR5, URZ, UR5, URZ, 0x33, !UPT ;  /* 0x000000053f057292 */ /* 0x000fe2000f8e333f */
[----:B------:R-:W-:Y:S11]  /*5dd0*/  BRA `(.L_x_897) ;  /* 0x0000000000107947 */ /* 0x000ff60003800000 */
.L_x_896:
[----:B------:R-:W-:-:S11]  /*5de0*/  UISETP.NE.AND UP1, UPT, UR7, 0x1, UPT ;  /* 0x000000010700788c */ /* 0x000fd6000bf25270 */
[----:B------:R-:W-:Y:S02]  /*5df0*/  @UP1 ULDC.64 UR10, c[0x0][0x9e8] ;  /* 0x00027a00000a1ab9 */ /* 0x000fe40000000a00 */
[----:B------:R-:W-:-:S04]  /*5e00*/  UIMAD.WIDE.U32 UR14, UR5, UR10, URZ ;  /* 0x0000000a050e72a5 */ /* 0x000fc8000f8e003f */
[----:B------:R-:W-:-:S12]  /*5e10*/  @UP1 USHF.R.U32.HI UR5, URZ, UR11, UR15 ;  /* 0x0000000b3f051299 */ /* 0x000fd8000801160f */
.L_x_897:
[----:B------:R-:W-:-:S04]  /*5e20*/  UIMAD UR5, UR5, UR7, UR7 ;  /* 0x00000007050572a4 */ /* 0x000fc8000f8e0207 */
[----:B------:R-:W-:-:S04]  /*5e30*/  UISETP.LT.AND UP1, UPT, UR6, UR5, UPT ;  /* 0x000000050600728c */ /* 0x000fc8000bf21270 */
[----:B------:R-:W-:-:S12]  /*5e40*/  USEL UR6, UR6, UR5, UP1 ;  /* 0x0000000506067287 */ /* 0x000fd80008800000 */
.L_x_895:
[----:B------:R-:W-:Y:S01]  /*5e50*/  UIMAD.WIDE UR6, UR6, 0x66666667, URZ ;  /* 0x66666667060678a5 */ /* 0x000fe2000f8e023f */
[----:B------:R-:W-:Y:S02]  /*5e60*/  CS2R R86, SRZ ;  /* 0x0000000000567805 */ /* 0x000fe4000001ff00 */
[----:B------:R-:W-:Y:S02]  /*5e70*/  CS2R R84, SRZ ;  /* 0x0000000000547805 */ /* 0x000fe4000001ff00 */
[----:B------:R-:W-:Y:S01]  /*5e80*/  CS2R R82, SRZ ;  /* 0x0000000000527805 */ /* 0x000fe2000001ff00 */
[----:B------:R-:W-:Y:S01]  /*5e90*/  USHF.R.U32.HI UR5, URZ, 0x1f, UR7 ;  /* 0x0000001f3f057899 */ /* 0x000fe20008011607 */
[----:B------:R-:W-:Y:S02]  /*5ea0*/  CS2R R80, SRZ ;  /* 0x0000000000507805 */ /* 0x000fe4000001ff00 */
[----:B------:R-:W-:Y:S02]  /*5eb0*/  CS2R R78, SRZ ;  /* 0x00000000004e7805 */ /* 0x000fe4000001ff00 */
[----:B------:R-:W-:Y:S01]  /*5ec0*/  CS2R R76, SRZ ;  /* 0x00000000004c7805 */ /* 0x000fe2000001ff00 */
[----:B------:R-:W-:Y:S01]  /*5ed0*/  ULEA.HI.SX32 UR5, UR7, UR5, 0x1a ;  /* 0x0000000507057291 */ /* 0x000fe2000f8fd23f */
[----:B------:R-:W-:-:S02]  /*5ee0*/  CS2R R74, SRZ ;  /* 0x00000000004a7805 */ /* 0x000fc4000001ff00 */
[----:B------:R-:W-:Y:S02]  /*5ef0*/  CS2R R72, SRZ ;  /* 0x0000000000487805 */ /* 0x000fe4000001ff00 */
[----:B------:R-:W-:Y:S01]  /*5f00*/  CS2R R70, SRZ ;  /* 0x0000000000467805 */ /* 0x000fe2000001ff00 */
[----:B------:R-:W-:Y:S01]  /*5f10*/  UISETP.LT.AND UP1, UPT, UR47, UR5, UPT ;  /* 0x000000052f00728c */ /* 0x000fe2000bf21270 */
[----:B------:R-:W-:Y:S02]  /*5f20*/  CS2R R68, SRZ ;  /* 0x0000000000447805 */ /* 0x000fe4000001ff00 */
[----:B------:R-:W-:Y:S02]  /*5f30*/  CS2R R66, SRZ ;  /* 0x0000000000427805 */ /* 0x000fe4000001ff00 */
[----:B------:R-:W-:Y:S01]  /*5f40*/  CS2R R64, SRZ ;  /* 0x0000000000407805 */ /* 0x000fe2000001ff00 */
[----:B------:R-:W-:Y:S01]  /*5f50*/  USEL UR40, UR47, UR5, !UP1 ;  /* 0x000000052f287287 */ /* 0x000fe2000c800000 */
[----:B------:R-:W-:-:S02]  /*5f60*/  CS2R R62, SRZ ;  /* 0x00000000003e7805 */ /* 0x000fc4000001ff00 */
[----:B------:R-:W-:Y:S02]  /*5f70*/  CS2R R60, SRZ ;  /* 0x00000000003c7805 */ /* 0x000fe4000001ff00 */
[----:B------:R-:W-:Y:S02]  /*5f80*/  CS2R R58, SRZ ;  /* 0x00000000003a7805 */ /* 0x000fe4000001ff00 */
[----:B------:R-:W-:Y:S02]  /*5f90*/  CS2R R56, SRZ ;  /* 0x0000000000387805 */ /* 0x000fe4000001ff00 */
[----:B------:R-:W-:Y:S02]  /*5fa0*/  CS2R R54, SRZ ;  /* 0x0000000000367805 */ /* 0x000fe4000001ff00 */
        /* <DEDUP_REMOVED lines=16> */
[----:B------:R-:W-:Y:S06]  /*60b0*/  @!P1 BRA `(.L_x_898) ;  /* 0x0000004400c09947 */ /* 0x000fec0003800000 */
[----:B------:R-:W-:Y:S01]  /*60c0*/  IMAD.IADD R8, R192, 0x1, R7 ;  /* 0x00000001c0087824 */ /* 0x000fe200078e0207 */
[----:B------:R-:W-:Y:S01]  /*60d0*/  ULDC UR41, c[0x0][0x9e4] ;  /* 0x0002790000297ab9 */ /* 0x000fe20000000800 */
[----:B------:R-:W-:Y:S01]  /*60e0*/  IMAD.MOV.U32 R87, RZ, RZ, RZ ;  /* 0x000000ffff577224 */ /* 0x000fe200078e00ff */
[----:B------:R-:W-:Y:S01]  /*60f0*/  ULDC UR53, c[0x0][0x9dc] ;  /* 0x0002770000357ab9 */ /* 0x000fe20000000800 */
[----:B------:R-:W-:Y:S01]  /*6100*/  ULDC UR57, c[0x0][0x2e0] ;  /* 0x0000b80000397ab9 */ /* 0x000fe20000000800 */
[----:B------:R-:W-:-:S05]  /*6110*/  ULDC UR56, c[0x0][0x9e0] ;  /* 0x0002780000387ab9 */ /* 0x000fca0000000800 */
.L_x_916:
[----:B------:R-:W-:Y:S01]  /*6120*/  UIADD3 UR5, UR38, 0x1, URZ ;  /* 0x0000000126057890 */ /* 0x000fe2000fffe03f */
[----:B------:R-:W-:-:S03]  /*6130*/  ISETP.NE.AND P2, PT, RZ, UR45, PT ;  /* 0x0000002dff007c0c */ /* 0x000fc6000bf45270 */
[----:B------:R-:W-:-:S04]  /*6140*/  UISETP.NE.AND UP1, UPT, UR5, 0x2, UPT ;  /* 0x000000020500788c */ /* 0x000fc8000bf25270 */
[----:B------:R-:W-:Y:S02]  /*6150*/  USEL UR7, URZ, 0x1, UP1 ;  /* 0x000000013f077887 */ /* 0x000fe40008800000 */
[----:B------:R-:W-:Y:S02]  /*6160*/  USEL UR5, UR5, URZ, UP1 ;  /* 0x0000003f05057287 */ /* 0x000fe40008800000 */
[----:B------:R-:W-:Y:S02]  /*6170*/  ULOP3.LUT UR7, UR39, UR7, URZ, 0x3c, !UPT ;  /* 0x0000000727077292 */ /* 0x000fe4000f8e3c3f */
[----:B------:R-:W-:Y:S10]  /*6180*/  @P2 BRA `(.L_x_899) ;  /* 0x00000000002c2947 */ /* 0x000ff40003800000 */
[----:B------:R-:W-:Y:S05]  /*6190*/  @!P0 BRA `(.L_x_900) ;  /* 0x0000000000048947 */ /* 0x000fea0003800000 */
[----:B------:R-:W-:Y:S01]  /*61a0*/  BPT.TRAP 0x1 ;  /* 0x000000040000795c */ /* 0x000fe20000300000 */
.L_x_900:
[----:B------:R-:W-:Y:S01]  /*61b0*/  ULEA UR6, UR5, UR37, 0x3 ;  /* 0x0000002505067291 */ /* 0x000fe2000f8e183f */
[----:B------:R-:W-:-:S05]  /*61c0*/  IMAD.U32 R9, RZ, RZ, UR7 ;  /* 0x00000007ff097e24 */ /* 0x000fca000f8e00ff */
[----:B------:R-:W-:-:S04]  /*61d0*/  SHF.L.U32 R9, R9, 0x1f, RZ ;  /* 0x0000001f09097819 */ /* 0x000fc800000006ff */
[----:B------:R1:W2:Y:S01]  /*61e0*/  SYNCS.PHASECHK.TRANS64.TRYWAIT P1, [UR6+0x29830], R9 ;  /* 0x02983009ff0075a7 */ /* 0x0002a20008020146 */
[----:B------:R-:W-:Y:S05]  /*61f0*/  @!P0 BRA `(.L_x_901) ;  /* 0x0000000000048947 */ /* 0x000fea0003800000 */
[----:B------:R-:W-:Y:S01]  /*6200*/  BPT.TRAP 0x1 ;  /* 0x000000040000795c */ /* 0x000fe20000300000 */
.L_x_901:
[----:B--2---:R-:W-:Y:S05]  /*6210*/  @P1 BRA `(.L_x_899) ;  /* 0x0000000000081947 */ /* 0x004fea0003800000 */
[----:B------:R-:W2:Y:S02]  /*6220*/  SYNCS.PHASECHK.TRANS64.TRYWAIT P1, [UR6+0x29830], R9 ;  /* 0x02983009ff0075a7 */ /* 0x000ea40008020146 */
[----:B--2---:R-:W-:Y:S05]  /*6230*/  @!P1 BRA `(.L_x_902) ;  /* 0x0000011800dc9947 */ /* 0x004fea0003800000 */
.L_x_899:
[----:B--2---:R-:W2:Y:S01]  /*6240*/  S2R R10, SR_TID.X ;  /* 0x00000000000a7919 */ /* 0x004ea20000002100 */
[----:B------:R-:W-:Y:S01]  /*6250*/  UIMAD UR6, UR5, 0x780, UR4 ;  /* 0x00000780050678a4 */ /* 0x000fe2000f8e0204 */
[----:B------:R-:W-:Y:S01]  /*6260*/  UMOV UR31, 0x80000020 ;  /* 0x80000020001f7882 */ /* 0x000fe20000000000 */
[----:B------:R-:W-:Y:S02]  /*6270*/  UMOV UR32, UR28 ;  /* 0x0000001c00207c82 */ /* 0x000fe40008000000 */
[----:B------:R-:W-:Y:S01]  /*6280*/  UIADD3 UR34, UR6, 0x80, URZ ;  /* 0x0000008006227890 */ /* 0x000fe2000fffe03f */
[----:B------:R-:W-:Y:S02]  /*6290*/  UMOV UR33, UR29 ;  /* 0x0000001d00217c82 */ /* 0x000fe40008000000 */
[----:B------:R-:W-:Y:S01]  /*62a0*/  UMOV UR30, UR6 ;  /* 0x00000006001e7c82 */ /* 0x000fe20008000000 */
[----:B------:R-:W-:Y:S01]  /*62b0*/  UMOV UR35, 0x80000020 ;  /* 0x8000002000237882 */ /* 0x000fe20000000000 */
[----:B------:R-:W-:Y:S01]  /*62c0*/  UIADD3 UR50, UR6, 0x100, URZ ;  /* 0x0000010006327890 */ /* 0x000fe2000fffe03f */
[----:B------:R-:W-:Y:S01]  /*62d0*/  UMOV UR48, UR28 ;  /* 0x0000001c00307c82 */ /* 0x000fe20008000000 */
[----:B------:R-:W-:Y:S01]  /*62e0*/  UMOV UR49, UR29 ;  /* 0x0000001d00317c82 */ /* 0x000fe20008000000 */
[----:B------:R-:W-:Y:S01]  /*62f0*/  UMOV UR51, 0x80000020 ;  /* 0x8000002000337882 */ /* 0x000fe20000000000 */
[----:B------:R-:W-:Y:S01]  /*6300*/  UIADD3 UR10, UR6, 0x200, URZ ;  /* 0x00000200060a7890 */ /* 0x000fe2000fffe03f */
        /* <DEDUP_REMOVED lines=9> */
[----:B--2---:R-:W-:-:S05]  /*63a0*/  SHF.R.U32.HI R10, RZ, 0x7, R10 ;  /* 0x00000007ff0a7819 */ /* 0x004fca000001160a */
[----:B-1----:R-:W-:-:S05]  /*63b0*/  VIADD R9, R10, 0x8 ;  /* 0x000000080a097836 */ /* 0x002fca0000000000 */
[----:B------:R1:W-:Y:S06]  /*63c0*/  BAR.SYNC.DEFER_BLOCKING R9, 0x100 ;  /* 0x000400090000751d */ /* 0x0003ec0000010000 */
[----:B------:R-:W-:-:S06]  /*63d0*/  WARPGROUP.ARRIVE ;  /* 0x00000000000079c5 */ /* 0x000fcc0000000000 */
[----:B------:R-:W-:Y:S01]  /*63e0*/  QGMMA.64x32x32.F32.E4M3.E4M3 R152, gdesc[UR28], RZ, !UPT, gsb0 ;  /* 0x006000001c9879f3 */ /* 0x000fe2000c0008ff */
[----:B------:R-:W-:Y:S01]  /*63f0*/  UIADD3 UR30, UR6, 0x180, URZ ;  /* 0x00000180061e7890 */ /* 0x000fe2000fffe03f */
        /* <DEDUP_REMOVED lines=160> */
.L_x_904:
[----:B------:R-:W-:Y:S01]  /*6e00*/  ULEA UR6, UR38, UR37, 0x3 ;  /* 0x0000002526067291 */ /* 0x000fe2000f8e183f */
[----:B------:R-:W-:-:S05]  /*6e10*/  IMAD.U32 R9, RZ, RZ, UR39 ;  /* 0x00000027ff097e24 */ /* 0x000fca000f8e00ff */
[----:B------:R-:W-:-:S04]  /*6e20*/  SHF.L.U32 R9, R9, 0x1f, RZ ;  /* 0x0000001f09097819 */ /* 0x000fc800000006ff */
[----:B------:R1:W2:Y:S01]  /*6e30*/  SYNCS.PHASECHK.TRANS64.TRYWAIT P1, [UR6+0x29850], R9 ;  /* 0x02985009ff0075a7 */ /* 0x0002a20008020146 */
[----:B------:R-:W-:Y:S05]  /*6e40*/  @!P0 BRA `(.L_x_905) ;  /* 0x0000000000048947 */ /* 0x000fea0003800000 */
[----:B------:R-:W-:Y:S01]  /*6e50*/  BPT.TRAP 0x1 ;  /* 0x000000040000795c */ /* 0x000fe20000300000 */
.L_x_905:
[----:B--2---:R-:W-:Y:S05]  /*6e60*/  @P1 BRA `(.L_x_903) ;  /* 0x0000000000081947 */ /* 0x004fea0003800000 */
[----:B------:R-:W2:Y:S02]  /*6e70*/  SYNCS.PHASECHK.TRANS64.TRYWAIT P1, [UR6+0x29850], R9 ;  /* 0x02985009ff0075a7 */ /* 0x000ea40008020146 */
[----:B--2---:R-:W-:Y:S05]  /*6e80*/  @!P1 BRA `(.L_x_906) ;  /* 0x0000010c00e09947 */ /* 0x004fea0003800000 */
.L_x_903:
[----:B------:R-:W-:Y:S01]  /*6e90*/  UIADD3 UR6, UR37, 0x400, URZ ;  /* 0x0000040025067890 */ /* 0x000fe2000fffe03f */
[----:B------:R-:W-:Y:S01]  /*6ea0*/  WARPGROUP.ARRIVE ;  /* 0x00000000000079c5 */ /* 0x000fe20000000000 */
[----:B------:R-:W-:-:S05]  /*6eb0*/  UMOV UR11, 0xc0000010 ;  /* 0xc0000010000b7882 */ /* 0x000fca0000000000 */
[----:B--2---:R-:W2:Y:S01]  /*6ec0*/  S2R R10, SR_TID.X ;  /* 0x00000000000a7919 */ /* 0x004ea20000002100 */
[----:B------:R-:W-:Y:S01]  /*6ed0*/  USHF.R.U32.HI UR6, URZ, 0x4, UR6 ;  /* 0x000000043f067899 */ /* 0x000fe20008011606 */
[----:B------:R-:W3:Y:S01]  /*6ee0*/  LDC R11, c[0x0][0x288] ;  /* 0x0000a200ff0b7b82 */ /* 0x000ee20000000800 */
[----:B-1----:R-:W-:Y:S02]  /*6ef0*/  IMAD.U32 R9, RZ, RZ, UR5 ;  /* 0x00000005ff097e24 */ /* 0x002fe4000f8e00ff */
[----:B------:R-:W-:Y:S01]  /*6f00*/  ULOP3.LUT UR6, UR6, 0x3fff, URZ, 0xc0, !UPT ;  /* 0x00003fff06067892 */ /* 0x000fe2000f8ec03f */
[----:B------:R-:W-:-:S03]  /*6f10*/  IMAD R14, R3, -0xa0, RZ ;  /* 0xffffff60030e7824 */ /* 0x000fc600078e02ff */
[----:B------:R-:W-:-:S04]  /*6f20*/  ULOP3.LUT UR6, UR6, 0x10000, URZ, 0xfc, !UPT ;  /* 0x0001000006067892 */ /* 0x000fc8000f8efc3f */
[----:B------:R-:W-:-:S07]  /*6f30*/  UIMAD UR6, UR38, 0x500, UR6 ;  /* 0x00000500260678a4 */ /* 0x000fce000f8e0206 */
[----:B------:R-:W-:Y:S02]  /*6f40*/  UMOV UR10, UR6 ;  /* 0x00000006000a7c82 */ /* 0x000fe40008000000 */
[----:B------:R-:W-:Y:S01]  /*6f50*/  QGMMA.64x128x32.F32.E4M3.E4M3 R24, R184, gdesc[UR8], R24, gsb0 ;  /* 0x01e00008b8187df3 */ /* 0x000fe20008000818 */
[----:B------:R-:W-:Y:S01]  /*6f60*/  UIADD3 UR10, UR6, 0x100, URZ ;  /* 0x00000100060a7890 */ /* 0x000fe2000fffe03f */
[----:B------:R-:W-:Y:S01]  /*6f70*/  UMOV UR11, 0xc0000010 ;  /* 0xc0000010000b7882 */ /* 0x000fe20000000000 */
[----:B--2---:R-:W-:Y:S02]  /*6f80*/  LOP3.LUT P1, RZ, R10, 0x7f, RZ, 0xc0, !PT ;  /* 0x0000007f0aff7812 */ /* 0x004fe4000782c0ff */
[----:B------:R-:W-:-:S04]  /*6f90*/  SHF.R.U32.HI R10, RZ, 0x7, R10 ;  /* 0x00000007ff0a7819 */ /* 0x000fc8000001160a */
[----:B------:R-:W-:Y:S01]  /*6fa0*/  IADD3 R12, -R10, 0xb, RZ ;  /* 0x0000000b0a0c7810 */ /* 0x000fe20007ffe1ff */
[----:B------:R-:W-:-:S06]  /*6fb0*/  IMAD R10, R17, UR57, R14 ;  /* 0x00000039110a7c24 */ /* 0x000fcc000f8e020e */
[----:B------:R-:W-:-:S05]  /*6fc0*/  @!P1 LEA R9, R9, UR37, 0x3 ;  /* 0x0000002509099c11 */ /* 0x000fca000f8e18ff */
[----:B------:R-:W-:-:S05]  /*6fd0*/  @!P1 VIADD R9, R9, 0x29840 ;  /* 0x0002984009099836 */ /* 0x000fca0000000000 */
[----:B------:R-:W-:Y:S01]  /*6fe0*/  @!P1 PRMT R9, RZ, 0x654, R9 ;  /* 0x00000654ff099816 */ /* 0x000fe20000000009 */
[----:B------:R-:W-:Y:S02]  /*6ff0*/  WARPGROUP.DEPBAR.LE gsb0, 0x0 ;  /* 0x00008000000079c5 */ /* 0x000fe40000010000 */
[----:B------:R-:W-:-:S06]  /*7000*/  WARPGROUP.ARRIVE ;  /* 0x00000000000079c5 */ /* 0x000fcc0000000000 */
        /* <DEDUP_REMOVED lines=13> */
[----:B------:R-:W-:Y:S01]  /*70e0*/  ULOP3.LUT UR6, URZ, UR53, URZ, 0x33, !UPT ;  /* 0x000000353f067292 */ /* 0x000fe2000f8e333f */
[----:B------:R-:W-:Y:S02]  /*70f0*/  WARPGROUP.DEPBAR.LE gsb0, 0x0 ;  /* 0x00008000000079c5 */ /* 0x000fe40000010000 */
[----:B------:R-:W-:-:S06]  /*7100*/  WARPGROUP.ARRIVE ;  /* 0x00000000000079c5 */ /* 0x000fcc0000000000 */
[----:B------:R-:W-:Y:S03]  /*7110*/  QGMMA.64x128x32.F32.E4M3.E4M3 R24, R168, gdesc[UR8], R24, gsb0 ;  /* 0x01e00008a8187df3 */ /* 0x000fe60008000818 */
[----:B------:R-:W-:Y:S02]  /*7120*/  WARPGROUP.DEPBAR.LE gsb0, 0x0 ;  /* 0x00008000000079c5 */ /* 0x000fe40000010000 */
[----:B------:R1:W-:Y:S06]  /*7130*/  BAR.ARV R12, 0x100 ;  /* 0x0004000c0000751d */ /* 0x0003ec0000002000 */
[----:B------:R3:W-:Y:S01]  /*7140*/  @!P1 SYNCS.ARRIVE.TRANS64.RED.A1T0 RZ, [R9+URZ], RZ ;  /* 0x000000ff09ff99a7 */ /* 0x0007e2000810043f */
[----:B------:R-:W-:-:S02]  /*7150*/  PLOP3.LUT P1, PT, PT, PT, UP0, 0x40, 0x0 ;  /* 0x000000000000781c */ /* 0x000fc40003f2e808 */
[----:B---3--:R-:W-:-:S05]  /*7160*/  IADD3 R9, R10, 0x1, -R11 ;  /* 0x000000010a097810 */ /* 0x008fca0007ffe80b */
[----:B------:R-:W-:-:S04]  /*7170*/  IMAD R9, R16, -0x2, R9 ;  /* 0xfffffffe10097824 */ /* 0x000fc800078e0209 */
[C---:B------:R-:W-:Y:S02]  /*7180*/  VIADD R11, R9.reuse, UR56 ;  /* 0x00000038090b7c36 */ /* 0x040fe40008000000 */
[----:B------:R-:W-:Y:S02]  /*7190*/  VIADD R10, R9, UR6 ;  /* 0x00000006090a7c36 */ /* 0x000fe40008000000 */
[----:B------:R-:W-:Y:S02]  /*71a0*/  IMAD R9, R16, -0x2, R14 ;  /* 0xfffffffe10097824 */ /* 0x000fe400078e020e */
[C---:B------:R-:W-:Y:S02]  /*71b0*/  IMAD.IADD R13, R7.reuse, 0x1, R11 ;  /* 0x00000001070d7824 */ /* 0x040fe400078e020b */
[----:B-1----:R-:W-:Y:S01]  /*71c0*/  IMAD.IADD R12, R7, 0x1, R10 ;  /* 0x00000001070c7824 */ /* 0x002fe200078e020a */
[----:B------:R-:W-:Y:S06]  /*71d0*/  @P1 BRA `(.L_x_907) ;  /* 0x0000000000581947 */ /* 0x000fec0003800000 */
[----:B------:R-:W-:Y:S01]  /*71e0*/  ISETP.GT.AND P1, PT, R8, -0x1, PT ;  /* 0xffffffff0800780c */ /* 0x000fe20003f24270 */
[----:B------:R-:W-:-:S12]  /*71f0*/  BSSY B0, `(.L_x_908) ;  /* 0x0000011000007945 */ /* 0x000fd80003800000 */
[----:B------:R-:W-:Y:S05]  /*7200*/  @P1 BRA `(.L_x_909) ;  /* 0x0000000000201947 */ /* 0x000fea0003800000 */
[----:B------:R-:W-:Y:S01]  /*7210*/  IMAD.U32 R170, RZ, RZ, UR41 ;  /* 0x00000029ffaa7e24 */ /* 0x000fe2000f8e00ff */
[----:B------:R-:W-:-:S04]  /*7220*/  LOP3.LUT R15, RZ, R8, RZ, 0x33, !PT ;  /* 0x00000008ff0f7212 */ /* 0x000fc800078e33ff */
[----:B------:R-:W-:-:S13]  /*7230*/  ISETP.NE.AND P1, PT, R170, 0x1, PT ;  /* 0x00000001aa00780c */ /* 0x000fda0003f25270 */
[----:B------:R-:W1:Y:S02]  /*7240*/  @P1 LDC.64 R20, c[0x0][0x9e8] ;  /* 0x00027a00ff141b82 */ /* 0x000e640000000a00 */
[----:B-1----:R-:W-:-:S05]  /*7250*/  @P1 IMAD.HI.U32 R20, R15, R20, RZ ;  /* 0x000000140f141227 */ /* 0x002fca00078e00ff */
[----:B------:R-:W-:-:S04]  /*7260*/  @P1 SHF.R.U32.HI R15, RZ, R21, R20 ;  /* 0x00000015ff0f1219 */ /* 0x000fc80000011614 */
[----:B------:R-:W-:Y:S01]  /*7270*/  LOP3.LUT R20, RZ, R15, RZ, 0x33, !PT ;  /* 0x0000000fff147212 */ /* 0x000fe200078e33ff */
[----:B------:R-:W-:Y:S06]  /*7280*/  BRA `(.L_x_910) ;  /* 0x00000000001c7947 */ /* 0x000fec0003800000 */
.L_x_909:
[----:B------:R-:W-:Y:S02]  /*7290*/  IMAD.U32 R170, RZ, RZ, UR41 ;  /* 0x00000029ffaa7e24 */ /* 0x000fe4000f8e00ff */
[----:B------:R-:W-:-:S03]  /*72a0*/  IMAD.MOV.U32 R20, RZ, RZ, R8 ;  /* 0x000000ffff147224 */ /* 0x000fc600078e0008 */
[----:B------:R-:W-:-:S13]  /*72b0*/  ISETP.NE.AND P1, PT, R170, 0x1, PT ;  /* 0x00000001aa00780c */ /* 0x000fda0003f25270 */
[----:B------:R-:W1:Y:S01]  /*72c0*/  @P1 LDC.64 R168, c[0x0][0x9e8] ;  /* 0x00027a00ffa81b82 */ /* 0x000e620000000a00 */
[----:B------:R-:W-:-:S04]  /*72d0*/  @P1 IMAD.IADD R15, R192, 0x1, R7 ;  /* 0x00000001c00f1824 */ /* 0x000fc800078e0207 */
[----:B-1----:R-:W-:-:S05]  /*72e0*/  @P1 IMAD.HI.U32 R168, R15, R168, RZ ;  /* 0x000000a80fa81227 */ /* 0x002fca00078e00ff */
[----:B------:R-:W-:-:S07]  /*72f0*/  @P1 SHF.R.U32.HI R20, RZ, R169, R168 ;  /* 0x000000a9ff141219 */ /* 0x000fce00000116a8 */
.L_x_910:
[----:B------:R-:W-:Y:S05]  /*7300*/  BSYNC B0 ;  /* 0x0000000000007941 */ /* 0x000fea0003800000 */
.L_x_908:
[----:B------:R-:W-:-:S05]  /*7310*/  IMAD R15, R20, R170, R9 ;  /* 0x000000aa140f7224 */ /* 0x000fca00078e0209 */
[----:B------:R-:W-:Y:S02]  /*7320*/  VIADDMNMX R13, R15, R170, R13, PT ;  /* 0x000000aa0f0d7246 */ /* 0x000fe4000380010d */
[----:B------:R-:W-:-:S07]  /*7330*/  VIMNMX R12, R12, R15, !PT ;  /* 0x0000000f0c0c7248 */ /* 0x000fce0007fe0100 */
.L_x_907:
[C---:B------:R-:W-:Y:S02]  /*7340*/  ISETP.GE.AND P1, PT, R14.reuse, 0x2, PT ;  /* 0x000000020e00780c */ /* 0x040fe40003f26270 */
[----:B------:R-:W-:Y:S02]  /*7350*/  ISETP.GE.AND P3, PT, R14, 0xa, PT ;  /* 0x0000000a0e00780c */ /* 0x000fe40003f66270 */
[----:B------:R-:W-:Y:S02]  /*7360*/  P2R R21, PR, RZ, 0x2 ;  /* 0x00000002ff157803 */ /* 0x000fe40000000000 */
[----:B------:R-:W-:Y:S02]  /*7370*/  ISETP.GT.AND P1, PT, R12, 0x1, !P1 ;  /* 0x000000010c00780c */ /* 0x000fe40004f24270 */
[----:B------:R-:W-:Y:S02]  /*7380*/  ISETP.GE.AND P2, PT, R14, 0x9, PT ;  /* 0x000000090e00780c */ /* 0x000fe40003f46270 */
[----:B------:R-:W-:-:S02]  /*7390*/  ISETP.LT.OR P1, PT, R13, 0x2, P1 ;  /* 0x000000020d00780c */ /* 0x000fc40000f21670 */
[----:B------:R-:W-:Y:S02]  /*73a0*/  P2R R20, PR, RZ, 0x4 ;  /* 0x00000004ff147803 */ /* 0x000fe40000000000 */
[----:B------:R-:W-:Y:S02]  /*73b0*/  FSEL R153, R153, -INF , !P1 ;  /* 0xff80000099997808 */ /* 0x000fe40004800000 */
[C---:B------:R-:W-:Y:S02]  /*73c0*/  ISETP.GT.AND P1, PT, R12.reuse, 0x9, !P3 ;  /* 0x000000090c00780c */ /* 0x040fe40005f24270 */
[----:B------:R-:W-:Y:S02]  /*73d0*/  P2R R168, PR, RZ, 0x8 ;  /* 0x00000008ffa87803 */ /* 0x000fe40000000000 */
[----:B------:R-:W-:Y:S02]  /*73e0*/  ISETP.LT.OR P1, PT, R13, 0xa, P1 ;  /* 0x0000000a0d00780c */ /* 0x000fe40000f21670 */
[----:B------:R-:W-:-:S02]  /*73f0*/  ISETP.GT.AND P2, PT, R12, 0x8, !P2 ;  /* 0x000000080c00780c */ /* 0x000fc40005744270 */
[----:B------:R-:W-:Y:S02]  /*7400*/  ISETP.GE.AND P3, PT, R14, 0x11, PT ;  /* 0x000000110e00780c */ /* 0x000fe40003f66270 */
[----:B------:R-:W-:Y:S02]  /*7410*/  FSEL R157, R157, -INF , !P1 ;  /* 0xff8000009d9d7808 */ /* 0x000fe40004800000 */
[C---:B------:R-:W-:Y:S02]  /*7420*/  ISETP.LT.OR P2, PT, R13.reuse, 0x9, P2 ;  /* 0x000000090d00780c */ /* 0x040fe40001741670 */
        /* <DEDUP_REMOVED lines=43> */
[C---:B------:R-:W-:Y:S02]  /*76e0*/  ISETP.LT.OR P2, PT, R13.reuse, 0x31, P2 ;  /* 0x000000310d00780c */ /* 0x040fe40001741670 */
        /* <DEDUP_REMOVED lines=133> */
[----:B------:R-:W-:Y:S01]  /*7f40*/  ISETP.GT.AND P6, PT, R12, 0x99, !P6 ;  /* 0x000000990c00780c */ /* 0x000fe200077c4270 */
[----:B------:R-:W-:-:S03]  /*7f50*/  IMAD.IADD R12, R6, 0x1, R11 ;  /* 0x00000001060c7824 */ /* 0x000fc600078e020b */
[----:B------:R-:W-:Y:S01]  /*7f60*/  ISETP.LT.OR P6, PT, R13, 0x9a, P6 ;  /* 0x0000009a0d00780c */ /* 0x000fe200037c1670 */
[----:B------:R-:W-:-:S03]  /*7f70*/  IMAD.IADD R13, R6, 0x1, R10 ;  /* 0x00000001060d7824 */ /* 0x000fc600078e020a */
[----:B------:R-:W-:Y:S02]  /*7f80*/  FSEL R101, R101, -INF , !P6 ;  /* 0xff80000065657808 */ /* 0x000fe40007000000 */
[----:B------:R-:W-:-:S13]  /*7f90*/  PLOP3.LUT P6, PT, PT, PT, UP0, 0x40, 0x0 ;  /* 0x000000000000781c */ /* 0x000fda0003fce808 */
[----:B------:R-:W-:Y:S05]  /*7fa0*/  @P6 BRA `(.L_x_911) ;  /* 0x0000000000546947 */ /* 0x000fea0003800000 */
[----:B------:R-:W-:Y:S01]  /*7fb0*/  IMAD.IADD R211, R192, 0x1, R6 ;  /* 0x00000001c0d37824 */ /* 0x000fe200078e0206 */
[----:B------:R-:W-:Y:S04]  /*7fc0*/  BSSY B0, `(.L_x_912) ;  /* 0x0000010000007945 */ /* 0x000fe80003800000 */
[----:B------:R-:W-:-:S13]  /*7fd0*/  ISETP.GT.AND P6, PT, R211, -0x1, PT ;  /* 0xffffffffd300780c */ /* 0x000fda0003fc4270 */
        /* <DEDUP_REMOVED lines=9> */
.L_x_913:
[----:B------:R-:W-:-:S05]  /*8070*/  IMAD.U32 R152, RZ, RZ, UR41 ;  /* 0x00000029ff987e24 */ /* 0x000fca000f8e00ff */
[----:B------:R-:W-:-:S13]  /*8080*/  ISETP.NE.AND P6, PT, R152, 0x1, PT ;  /* 0x000000019800780c */ /* 0x000fda0003fc5270 */
[----:B------:R-:W1:Y:S02]  /*8090*/  @P6 LDC.64 R10, c[0x0][0x9e8] ;  /* 0x00027a00ff0a6b82 */ /* 0x000e640000000a00 */
[----:B-1----:R-:W-:-:S05]  /*80a0*/  @P6 IMAD.HI.U32 R10, R211, R10, RZ ;  /* 0x0000000ad30a6227 */ /* 0x002fca00078e00ff */
[----:B------:R-:W-:-:S07]  /*80b0*/  @P6 SHF.R.U32.HI R211, RZ, R11, R10 ;  /* 0x0000000bffd36219 */ /* 0x000fce000001160a */
.L_x_914:
[----:B------:R-:W-:Y:S05]  /*80c0*/  BSYNC B0 ;  /* 0x0000000000007941 */ /* 0x000fea0003800000 */
.L_x_912:
[----:B------:R-:W-:-:S05]  /*80d0*/  IMAD R211, R211, R152, R9 ;  /* 0x00000098d3d37224 */ /* 0x000fca00078e0209 */
[----:B------:R-:W-:Y:S02]  /*80e0*/  VIADDMNMX R12, R211, R152, R12, PT ;  /* 0x00000098d30c7246 */ /* 0x000fe4000380010c */
[----:B------:R-:W-:-:S07]  /*80f0*/  VIMNMX R13, R13, R211, !PT ;  /* 0x000000d30d0d7248 */ /* 0x000fce0007fe0100 */
.L_x_911:
        /* <DEDUP_REMOVED lines=75> */
[----:B------:R-:W-:Y:S02]  /*85b0*/  ISETP.GT.AND P1, PT, R13, 0x49, !P6 ;  /* 0x000000490d00780c */ /* 0x000fe40007724270 */
[----:B------:R-:W-:Y:S02]  /*85c0*/  ISETP.NE.AND P6, PT, R207, RZ, PT ;  /* 0x000000ffcf00720c */ /* 0x000fe40003fc5270 */
        /* <DEDUP_REMOVED lines=22> */
[----:B------:R-:W-:Y:S01]  /*8730*/  ISETP.GT.AND P2, PT, R13, 0x89, !P2 ;  /* 0x000000890d00780c */ /* 0x000fe20005744270 */
[----:B------:R-:W1:Y:S01]  /*8740*/  SHFL.BFLY PT, R9, R10, 0x2, 0x1f ;  /* 0x0c401f000a097f89 */ /* 0x000e6200000e0000 */
[----:B------:R-:W-:Y:S02]  /*8750*/  FSEL R134, R134, -INF , !P1 ;  /* 0xff80000086867808 */ /* 0x000fe40004800000 */
[----:B------:R-:W-:-:S02]  /*8760*/  ISETP.NE.AND P1, PT, R174, RZ, PT ;  /* 0x000000ffae00720c */ /* 0x000fc40003f25270 */
[C---:B------:R-:W-:Y:S02]  /*8770*/  ISETP.LT.OR P2, PT, R12.reuse, 0x8a, P2 ;  /* 0x0000008a0c00780c */ /* 0x040fe40001741670 */
[C---:B------:R-:W-:Y:S02]  /*8780*/  ISETP.GT.AND P1, PT, R13.reuse, 0x59, !P1 ;  /* 0x000000590d00780c */ /* 0x040fe40004f24270 */
[----:B------:R-:W-:Y:S02]  /*8790*/  ISETP.GT.AND P3, PT, R13, 0x90, !P3 ;  /* 0x000000900d00780c */ /* 0x000fe40005f64270 */
[----:B------:R-:W-:Y:S02]  /*87a0*/  ISETP.LT.OR P1, PT, R12, 0x5a, P1 ;  /* 0x0000005a0c00780c */ /* 0x000fe40000f21670 */
[----:B------:R-:W-:Y:S02]  /*87b0*/  FSEL R95, R95, -INF , !P2 ;  /* 0xff8000005f5f7808 */ /* 0x000fe40005000000 */
[----:B------:R-:W-:-:S02]  /*87c0*/  FSEL R135, R135, -INF , !P1 ;  /* 0xff80000087877808 */ /* 0x000fc40004800000 */
[----:B------:R-:W-:Y:S02]  /*87d0*/  ISETP.NE.AND P1, PT, R173, RZ, PT ;  /* 0x000000ffad00720c */ /* 0x000fe40003f25270 */
[C---:B------:R-:W-:Y:S02]  /*87e0*/  ISETP.GT.AND P4, PT, R13.reuse, 0x91, !P4 ;  /* 0x000000910d00780c */ /* 0x040fe40006784270 */
[----:B------:R-:W-:Y:S02]  /*87f0*/  ISETP.GT.AND P1, PT, R13, 0x60, !P1 ;  /* 0x000000600d00780c */ /* 0x000fe40004f24270 */
[C---:B------:R-:W-:Y:S02]  /*8800*/  ISETP.LT.OR P3, PT, R12.reuse, 0x91, P3 ;  /* 0x000000910c00780c */ /* 0x040fe40001f61670 */
[----:B------:R-:W-:Y:S02]  /*8810*/  ISETP.LT.OR P1, PT, R12, 0x61, P1 ;  /* 0x000000610c00780c */ /* 0x000fe40000f21670 */
[----:B-1----:R-:W-:-:S02]  /*8820*/  FMNMX.FTZ R11, R10, R9, !PT ;  /* 0x000000090a0b7209 */ /* 0x002fc40007810000 */
[----:B------:R-:W-:Y:S02]  /*8830*/  FSEL R106, R106, -INF , !P1 ;  /* 0xff8000006a6a7808 */ /* 0x000fe40004800000 */
[----:B------:R-:W-:Y:S02]  /*8840*/  ISETP.NE.AND P1, PT, R198, RZ, PT ;  /* 0x000000ffc600720c */ /* 0x000fe40003f25270 */
[C---:B------:R-:W-:Y:S02]  /*8850*/  ISETP.GT.AND P5, PT, R13.reuse, 0x98, !P5 ;  /* 0x000000980d00780c */ /* 0x040fe40006fa4270 */
[----:B------:R-:W-:Y:S02]  /*8860*/  ISETP.GT.AND P1, PT, R13, 0x61, !P1 ;  /* 0x000000610d00780c */ /* 0x000fe40004f24270 */
[C---:B------:R-:W-:Y:S02]  /*8870*/  ISETP.LT.OR P4, PT, R12.reuse, 0x92, P4 ;  /* 0x000000920c00780c */ /* 0x040fe40002781670 */
[----:B------:R-:W-:-:S02]  /*8880*/  ISETP.LT.OR P1, PT, R12, 0x62, P1 ;  /* 0x000000620c00780c */ /* 0x000fc40000f21670 */
[----:B------:R-:W-:Y:S02]  /*8890*/  FSEL R98, R98, -INF , !P3 ;  /* 0xff80000062627808 */ /* 0x000fe40005800000 */
[----:B------:R-:W-:Y:S02]  /*88a0*/  FSEL R107, R107, -INF , !P1 ;  /* 0xff8000006b6b7808 */ /* 0x000fe40004800000 */
[----:B------:R-:W-:Y:S02]  /*88b0*/  ISETP.NE.AND P1, PT, R199, RZ, PT ;  /* 0x000000ffc700720c */ /* 0x000fe40003f25270 */
[----:B------:R-:W-:Y:S02]  /*88c0*/  ISETP.LT.OR P5, PT, R12, 0x99, P5 ;  /* 0x000000990c00780c */ /* 0x000fe40002fa1670 */
[----:B------:R-:W-:Y:S02]  /*88d0*/  ISETP.GT.AND P1, PT, R13, 0x68, !P1 ;  /* 0x000000680d00780c */ /* 0x000fe40004f24270 */
[----:B------:R-:W-:-:S02]  /*88e0*/  FSEL R102, R102, -INF , !P5 ;  /* 0xff80000066667808 */ /* 0x000fc40006800000 */
        /* <DEDUP_REMOVED lines=14> */
[----:B------:R-:W-:Y:S02]  /*89d0*/  ISETP.GT.AND P1, PT, R13, 0x78, !P6 ;  /* 0x000000780d00780c */ /* 0x000fe40007724270 */
        /* <DEDUP_REMOVED lines=11> */
[----:B------:R-:W-:Y:S02]  /*8a90*/  ISETP.NE.AND P1, PT, R20, RZ, PT ;  /* 0x000000ff1400720c */ /* 0x000fe40003f25270 */
[----:B------:R-:W1:Y:S02]  /*8aa0*/  SHFL.BFLY PT, R20, R11, 0x1, 0x1f ;  /* 0x0c201f000b147f89 */ /* 0x000e6400000e0000 */
        /* <DEDUP_REMOVED lines=8> */
[----:B-1----:R-:W-:Y:S02]  /*8b30*/  FMNMX.FTZ R9, R11, R20, !PT ;  /* 0x000000140b097209 */ /* 0x002fe40007810000 */
        /* <DEDUP_REMOVED lines=27> */
[C---:B------:R-:W-:Y:S02]  /*8cf0*/  ISETP.GT.AND P1, PT, R13.reuse, RZ, !P6 ;  /* 0x000000ff0d00720c */ /* 0x040fe40007724270 */
[----:B------:R-:W-:Y:S01]  /*8d00*/  ISETP.NE.AND P6, PT, R14, RZ, PT ;  /* 0x000000ff0e00720c */ /* 0x000fe20003fc5270 */
[----:B------:R-:W-:Y:S01]  /*8d10*/  IMAD.U32 R14, RZ, RZ, UR36 ;  /* 0x00000024ff0e7e24 */ /* 0x000fe2000f8e00ff */
[----:B------:R-:W-:Y:S02]  /*8d20*/  ISETP.LT.OR P1, PT, R12, 0x1, P1 ;  /* 0x000000010c00780c */ /* 0x000fe40000f21670 */
[----:B------:R-:W-:Y:S02]  /*8d30*/  ISETP.GT.AND P2, PT, R13, 0x99, !P6 ;  /* 0x000000990d00780c */ /* 0x000fe40007744270 */
[----:B------:R-:W-:Y:S01]  /*8d40*/  FSEL R169, R154, -INF , !P1 ;  /* 0xff8000009aa97808 */ /* 0x000fe20004800000 */
[----:B------:R-:W-:-:S01]  /*8d50*/  FFMA.FTZ R154, R9, R14, -8 ;  /* 0xc1000000099a7423 */ /* 0x000fc2000001000e */
[----:B------:R-:W-:-:S02]  /*8d60*/  FSETP.NEU.FTZ.AND P1, PT, R9, -INF , PT ;  /* 0xff8000000900780b */ /* 0x000fc40003f3d000 */
[----:B------:R-:W-:Y:S02]  /*8d70*/  ISETP.LT.OR P2, PT, R12, 0x9a, P2 ;  /* 0x0000009a0c00780c */ /* 0x000fe40001741670 */
[----:B------:R-:W-:Y:S02]  /*8d80*/  FSEL R154, R154, RZ, P1 ;  /* 0x000000ff9a9a7208 */ /* 0x000fe40000800000 */
[----:B------:R-:W-:-:S03]  /*8d90*/  FSEL R103, R103, -INF , !P2 ;  /* 0xff80000067677808 */ /* 0x000fc60005000000 */
        /* <DEDUP_REMOVED lines=20> */
[----:B-1----:R-:W-:-:S01]  /*8ee0*/  FFMA.FTZ R160, R112, UR36, -R154 ;  /* 0x0000002470a07c23 */ /* 0x002fc2000801089a */
        /* <DEDUP_REMOVED lines=30> */
[----:B------:R-:W-:Y:S02]  /*90d0*/  MUFU.EX2 R10, R10 ;  /* 0x0000000a000a7308 */ /* 0x000fe40000000800 */
[----:B------:R-:W-:-:S04]  /*90e0*/  FMNMX.FTZ R157, R147, R156, !PT ;  /* 0x0000009c939d7209 */ /* 0x000fc80007810000 */
[----:B------:R-:W-:Y:S02]  /*90f0*/  FMNMX.FTZ R156, R150, R157, !PT ;  /* 0x0000009d969c7209 */ /* 0x000fe40007810000 */
        /* <DEDUP_REMOVED lines=30> */
[----:B------:R-:W-:Y:S01]  /*92e0*/  FSEL R105, R99, -INF , !P4 ;  /* 0xff80000063697808 */ /* 0x000fe20006000000 */
[----:B------:R-:W-:Y:S01]  /*92f0*/  MUFU.EX2 R141, R141 ;  /* 0x0000008d008d7308 */ /* 0x000fe20000000800 */
[----:B------:R-:W-:-:S04]  /*9300*/  FMNMX.FTZ R157, R95, R156, !PT ;  /* 0x0000009c5f9d7209 */ /* 0x000fc80007810000 */
[----:B------:R-:W-:-:S03]  /*9310*/  FMNMX.FTZ R108, R98, R157, !PT ;  /* 0x0000009d626c7209 */ /* 0x000fc60007810000 */
[----:B------:R-:W-:Y:S01]  /*9320*/  MUFU.EX2 R99, R161 ;  /* 0x000000a100637308 */ /* 0x000fe20000000800 */
[----:B------:R-:W-:-:S04]  /*9330*/  FMNMX.FTZ R109, R105, R108, !PT ;  /* 0x0000006c696d7209 */ /* 0x000fc80007810000 */
[----:B------:R-:W-:Y:S01]  /*9340*/  FMNMX.FTZ R108, R102, R109, !PT ;  /* 0x0000006d666c7209 */ /* 0x000fe20007810000 */
[----:B------:R-:W-:-:S01]  /*9350*/  FFMA.FTZ R109, R113, UR36, -R154 ;  /* 0x00000024716d7c23 */ /* 0x000fc2000801089a */
[--C-:B------:R-:W-:Y:S01]  /*9360*/  FFMA.FTZ R113, R117, UR36, -R154.reuse ;  /* 0x0000002475717c23 */ /* 0x100fe2000801089a */
[----:B------:R-:W-:Y:S01]  /*9370*/  IMAD.U32 R117, RZ, RZ, UR36 ;  /* 0x00000024ff757e24 */ /* 0x000fe2000f8e00ff */
[----:B------:R-:W-:Y:S01]  /*9380*/  FMNMX.FTZ R156, R103, R108, !PT ;  /* 0x0000006c679c7209 */ /* 0x000fe20007810000 */
[----:B------:R-:W-:Y:S04]  /*9390*/  MUFU.EX2 R144, R144 ;  /* 0x0000009000907308 */ /* 0x000fe80000000800 */
[----:B------:R-:W1:Y:S04]  /*93a0*/  SHFL.BFLY PT, R157, R156, 0x2, 0x1f ;  /* 0x0c401f009c9d7f89 */ /* 0x000e6800000e0000 */
[----:B------:R-:W-:Y:S08]  /*93b0*/  MUFU.EX2 R108, R160 ;  /* 0x000000a0006c7308 */ /* 0x000ff00000000800 */
[----:B------:R-:W-:Y:S08]  /*93c0*/  MUFU.EX2 R145, R145 ;  /* 0x0000009100917308 */ /* 0x000ff00000000800 */
[----:B------:R-:W-:Y:S01]  /*93d0*/  MUFU.EX2 R148, R148 ;  /* 0x0000009400947308 */ /* 0x000fe20000000800 */
[----:B-1----:R-:W-:Y:S01]  /*93e0*/  FMNMX.FTZ R157, R156, R157, !PT ;  /* 0x0000009d9c9d7209 */ /* 0x002fe20007810000 */
[----:B------:R-:W-:Y:S01]  /*93f0*/  FFMA.FTZ R156, R101, UR36, -R154 ;  /* 0x00000024659c7c23 */ /* 0x000fe2000801089a */
[----:B------:R-:W-:-:S05]  /*9400*/  FSEL R101, R9, RZ, P1 ;  /* 0x000000ff09657208 */ /* 0x000fca0000800000 */
[----:B------:R-:W-:Y:S01]  /*9410*/  MUFU.EX2 R149, R149 ;  /* 0x0000009500957308 */ /* 0x000fe20000000800 */
[----:B------:R-:W1:Y:S01]  /*9420*/  SHFL.BFLY PT, R88, R157, 0x1, 0x1f ;  /* 0x0c201f009d587f89 */ /* 0x000e6200000e0000 */
[----:B------:R-:W-:-:S06]  /*9430*/  FADD.FTZ R2, -R101, R2 ;  /* 0x0000000265027221 */ /* 0x000fcc0000010100 */
[----:B------:R2:W-:Y:S08]  /*9440*/  MUFU.EX2 R101, R156 ;  /* 0x0000009c00657308 */ /* 0x0005f00000000800 */
[----:B------:R-:W-:Y:S08]  /*9450*/  MUFU.EX2 R120, R120 ;  /* 0x0000007800787308 */ /* 0x000ff00000000800 */
[----:B------:R-:W-:Y:S01]  /*9460*/  MUFU.EX2 R121, R121 ;  /* 0x0000007900797308 */ /* 0x000fe20000000800 */
[----:B-1----:R-:W-:-:S04]  /*9470*/  FMNMX.FTZ R88, R157, R88, !PT ;  /* 0x000000589d587209 */ /* 0x002fc80007810000 */
[C---:B------:R-:W-:Y:S01]  /*9480*/  FSETP.NEU.FTZ.AND P1, PT, R88.reuse, -INF , PT ;  /* 0xff8000005800780b */ /* 0x040fe20003f3d000 */
[----:B------:R-:W-:-:S01]  /*9490*/  FFMA.FTZ R154, R88, R117, -8 ;  /* 0xc1000000589a7423 */ /* 0x000fc20000010075 */
[----:B------:R-:W-:Y:S01]  /*94a0*/  FMUL.FTZ R117, R2, UR36 ;  /* 0x0000002402757c20 */ /* 0x000fe20008410000 */
[----:B------:R-:W-:Y:S03]  /*94b0*/  MUFU.EX2 R124, R124 ;  /* 0x0000007c007c7308 */ /* 0x000fe60000000800 */
[----:B------:R-:W-:-:S05]  /*94c0*/  FSEL R2, R154, RZ, P1 ;  /* 0x000000ff9a027208 */ /* 0x000fca0000800000 */
[--C-:B--2---:R-:W-:Y:S01]  /*94d0*/  FFMA.FTZ R156, R159, UR36, -R2.reuse ;  /* 0x000000249f9c7c23 */ /* 0x104fe20008010802 */
[----:B------:R-:W-:-:S01]  /*94e0*/  FFMA.FTZ R159, R163, UR36, -R2 ;  /* 0x00000024a39f7c23 */ /* 0x000fc20008010802 */
[----:B------:R-:W-:Y:S01]  /*94f0*/  FSEL R163, R88, RZ, P1 ;  /* 0x000000ff58a37208 */ /* 0x000fe20000800000 */
[----:B------:R-:W-:-:S01]  /*9500*/  FFMA.FTZ R154, R155, UR36, -R2 ;  /* 0x000000249b9a7c23 */ /* 0x000fc20008010802 */
[--C-:B------:R-:W-:Y:S01]  /*9510*/  FFMA.FTZ R155, R158, UR36, -R2.reuse ;  /* 0x000000249e9b7c23 */ /* 0x100fe20008010802 */
[----:B------:R-:W-:-:S01]  /*9520*/  FFMA.FTZ R158, R162, UR36, -R2 ;  /* 0x00000024a29e7c23 */ /* 0x000fc20008010802 */
[----:B------:R-:W-:Y:S01]  /*9530*/  FFMA.FTZ R162, R126, UR36, -R2 ;  /* 0x000000247ea27c23 */ /* 0x000fe20008010802 */
[----:B------:R-:W-:-:S01]  /*9540*/  FADD.FTZ R163, -R163, R0 ;  /* 0x00000000a3a37221 */ /* 0x000fc20000010100 */
[--C-:B------:R-:W-:Y:S01]  /*9550*/  FFMA.FTZ R157, R169, UR36, -R2.reuse ;  /* 0x00000024a99d7c23 */ /* 0x100fe20008010802 */
[----:B------:R-:W1:Y:S01]  /*9560*/  MUFU.EX2 R117, R117 ;  /* 0x0000007500757308 */ /* 0x000e620000000800 */
[----:B------:R-:W-:-:S01]  /*9570*/  FFMA.FTZ R160, R166, UR36, -R2 ;  /* 0x00000024a6a07c23 */ /* 0x000fc20008010802 */
[----:B------:R-:W-:Y:S01]  /*9580*/  FMUL.FTZ R126, R163, UR36 ;  /* 0x00000024a37e7c20 */ /* 0x000fe20008410000 */
        /* <DEDUP_REMOVED lines=30> */
[----:B--2---:R-:W-:-:S01]  /*9770*/  FFMA.FTZ R5, R126, R4, R157 ;  /* 0x000000047e057223 */ /* 0x004fc2000001009d */
[--C-:B------:R-:W-:Y:S01]  /*9780*/  FFMA.FTZ R90, R90, UR36, -R2.reuse ;  /* 0x000000245a5a7c23 */ /* 0x100fe20008010802 */
[----:B------:R-:W-:-:S01]  /*9790*/  FFMA.FTZ R91, R91, UR36, -R2 ;  /* 0x000000245b5b7c23 */ /* 0x000fc20008010802 */
[--C-:B------:R-:W-:Y:S01]  /*97a0*/  FFMA.FTZ R94, R94, UR36, -R2.reuse ;  /* 0x000000245e5e7c23 */ /* 0x100fe20008010802 */
[----:B------:R-:W-:-:S01]  /*97b0*/  FFMA.FTZ R95, R95, UR36, -R2 ;  /* 0x000000245f5f7c23 */ /* 0x000fc20008010802 */
[--C-:B------:R-:W-:Y:S01]  /*97c0*/  FFMA.FTZ R98, R98, UR36, -R2.reuse ;  /* 0x0000002462627c23 */ /* 0x100fe20008010802 */
[----:B------:R-:W-:-:S01]  /*97d0*/  FFMA.FTZ R105, R105, UR36, -R2 ;  /* 0x0000002469697c23 */ /* 0x000fc20008010802 */
[----:B------:R-:W2:Y:S01]  /*97e0*/  MUFU.EX2 R156, R156 ;  /* 0x0000009c009c7308 */ /* 0x000ea20000000800 */
[----:B-1----:R-:W-:-:S01]  /*97f0*/  FADD.FTZ R4, R154, R5 ;  /* 0x000000059a047221 */ /* 0x002fc20000010000 */
[--C-:B------:R-:W-:Y:S01]  /*9800*/  FFMA.FTZ R102, R102, UR36, -R2.reuse ;  /* 0x0000002466667c23 */ /* 0x100fe20008010802 */
[----:B------:R-:W-:-:S05]  /*9810*/  FFMA.FTZ R2, R103, UR36, -R2 ;  /* 0x0000002467027c23 */ /* 0x000fca0008010802 */
[----:B------:R-:W1:Y:S01]  /*9820*/  MUFU.EX2 R158, R158 ;  /* 0x0000009e009e7308 */ /* 0x000e620000000800 */
[----:B---3--:R-:W-:-:S07]  /*9830*/  FADD.FTZ R5, R155, R4 ;  /* 0x000000049b057221 */ /* 0x008fce0000010000 */
[----:B------:R-:W3:Y:S01]  /*9840*/  MUFU.EX2 R159, R159 ;  /* 0x0000009f009f7308 */ /* 0x000ee20000000800 */
[----:B--2---:R-:W-:-:S07]  /*9850*/  FADD.FTZ R5, R156, R5 ;  /* 0x000000059c057221 */ /* 0x004fce0000010000 */
[----:B------:R2:W-:Y:S08]  /*9860*/  MUFU.EX2 R0, R162 ;  /* 0x000000a200007308 */ /* 0x0005f00000000800 */
[----:B------:R-:W4:Y:S01]  /*9870*/  MUFU.EX2 R160, R160 ;  /* 0x000000a000a07308 */ /* 0x000f220000000800 */
[----:B--2---:R-:W-:-:S04]  /*9880*/  FADD.FTZ R162, R14, R163 ;  /* 0x000000a30ea27221 */ /* 0x004fc80000010000 */
[----:B------:R-:W-:Y:S01]  /*9890*/  FADD.FTZ R163, R15, R162 ;  /* 0x000000a20fa37221 */ /* 0x000fe20000010000 */
[----:B-1----:R-:W-:-:S02]  /*98a0*/  FADD.FTZ R162, R158, R5 ;  /* 0x000000059ea27221 */ /* 0x002fc40000010000 */
[----:B------:R-:W1:Y:S01]  /*98b0*/  MUFU.EX2 R161, R161 ;  /* 0x000000a100a17308 */ /* 0x000e620000000800 */
[----:B------:R-:W-:-:S01]  /*98c0*/  FADD.FTZ R4, R20, R163 ;  /* 0x000000a314047221 */ /* 0x000fc20000010000 */
[----:B---3--:R-:W-:-:S03]  /*98d0*/  FADD.FTZ R163, R159, R162 ;  /* 0x000000a29fa37221 */ /* 0x008fc60000010000 */
[----:B------:R-:W-:-:S03]  /*98e0*/  FADD.FTZ R5, R21, R4 ;  /* 0x0000000415057221 */ /* 0x000fc60000010000 */
[----:B------:R-:W2:Y:S01]  /*98f0*/  MUFU.EX2 R138, R138 ;  /* 0x0000008a008a7308 */ /* 0x000ea20000000800 */
[----:B------:R-:W-:-:S01]  /*9900*/  FADD.FTZ R4, R152, R5 ;  /* 0x0000000598047221 */ /* 0x000fc20000010000 */
[----:B----4-:R-:W-:-:S03]  /*9910*/  FADD.FTZ R162, R160, R163 ;  /* 0x000000a3a0a27221 */ /* 0x010fc60000010000 */
[----:B------:R-:W-:-:S03]  /*9920*/  FADD.FTZ R5, R153, R4 ;  /* 0x0000000499057221 */ /* 0x000fc60000010000 */
[----:B------:R-:W3:Y:S01]  /*9930*/  MUFU.EX2 R139, R139 ;  /* 0x0000008b008b7308 */ /* 0x000ee20000000800 */
[----:B-1----:R-:W-:-:S01]  /*9940*/  FADD.FTZ R163, R161, R162 ;  /* 0x000000a2a1a37221 */ /* 0x002fc20000010000 */
[----:B------:R-:W-:-:S04]  /*9950*/  FADD.FTZ R4, R136, R5 ;  /* 0x0000000588047221 */ /* 0x000fc80000010000 */
[----:B------:R-:W-:Y:S02]  /*9960*/  FADD.FTZ R5, R137, R4 ;  /* 0x0000000489057221 */ /* 0x000fe40000010000 */
[----:B------:R-:W1:Y:S01]  /*9970*/  MUFU.EX2 R142, R142 ;  /* 0x0000008e008e7308 */ /* 0x000e620000000800 */
[----:B--2---:R-:W-:-:S01]  /*9980*/  FADD.FTZ R162, R138, R163 ;  /* 0x000000a38aa27221 */ /* 0x004fc20000010000 */
[----:B------:R-:W-:-:S04]  /*9990*/  FADD.FTZ R4, R140, R5 ;  /* 0x000000058c047221 */ /* 0x000fc80000010000 */
[----:B------:R-:W-:Y:S02]  /*99a0*/  FADD.FTZ R5, R141, R4 ;  /* 0x000000048d057221 */ /* 0x000fe40000010000 */
[----:B------:R-:W2:Y:S01]  /*99b0*/  MUFU.EX2 R143, R143 ;  /* 0x0000008f008f7308 */ /* 0x000ea20000000800 */
[----:B---3--:R-:W-:-:S01]  /*99c0*/  FADD.FTZ R163, R139, R162 ;  /* 0x000000a28ba37221 */ /* 0x008fc20000010000 */
[----:B------:R-:W-:-:S04]  /*99d0*/  FADD.FTZ R4, R144, R5 ;  /* 0x0000000590047221 */ /* 0x000fc80000010000 */
[----:B------:R-:W-:Y:S02]  /*99e0*/  FADD.FTZ R5, R145, R4 ;  /* 0x0000000491057221 */ /* 0x000fe40000010000 */
        /* <DEDUP_REMOVED lines=20> */
[----:B--2---:R-:W-:-:S04]  /*9b30*/  FADD.FTZ R163, R123, R162 ;  /* 0x000000a27ba37221 */ /* 0x004fc80000010000 */
[----:B------:R-:W-:-:S03]  /*9b40*/  FADD.FTZ R162, R0, R163 ;  /* 0x000000a300a27221 */ /* 0x000fc60000010000 */
        /* <DEDUP_REMOVED lines=21> */
[----:B-1----:R-:W-:-:S04]  /*9ca0*/  FADD.FTZ R4, R104, R5 ;  /* 0x0000000568047221 */ /* 0x002fc80000010000 */
        /* <DEDUP_REMOVED lines=22> */
[----:B--2---:R-:W-:-:S07]  /*9e10*/  FADD.FTZ R162, R118, R163 ;  /* 0x000000a376a27221 */ /* 0x004fce0000010000 */
        /* <DEDUP_REMOVED lines=11> */
[----:B------:R1:W-:Y:S08]  /*9ed0*/  MUFU.EX2 R164, R95 ;  /* 0x0000005f00a47308 */ /* 0x0003f00000000800 */
[----:B------:R-:W3:Y:S01]  /*9ee0*/  MUFU.EX2 R96, R96 ;  /* 0x0000006000607308 */ /* 0x000ee20000000800 */
[----:B-1----:R-:W-:-:S01]  /*9ef0*/  FADD.FTZ R95, R119, R162 ;  /* 0x000000a2775f7221 */ /* 0x002fc20000010000 */
[----:B--2---:R-:W-:-:S06]  /*9f00*/  FADD.FTZ R5, R93, R4 ;  /* 0x000000045d057221 */ /* 0x004fcc0000010000 */
[----:B------:R1:W2:Y:S08]  /*9f10*/  MUFU.EX2 R94, R98 ;  /* 0x00000062005e7308 */ /* 0x0002b00000000800 */
[----:B------:R-:W4:Y:S01]  /*9f20*/  MUFU.EX2 R97, R97 ;  /* 0x0000006100617308 */ /* 0x000f220000000800 */
[----:B-1----:R-:W-:-:S01]  /*9f30*/  FADD.FTZ R98, R90, R95 ;  /* 0x0000005f5a627221 */ /* 0x002fc20000010000 */
[----:B---3--:R-:W-:-:S03]  /*9f40*/  FADD.FTZ R4, R96, R5 ;  /* 0x0000000560047221 */ /* 0x008fc60000010000 */
[----:B------:R-:W-:-:S03]  /*9f50*/  FADD.FTZ R98, R91, R98 ;  /* 0x000000625b627221 */ /* 0x000fc60000010000 */
[----:B------:R-:W1:Y:S01]  /*9f60*/  MUFU.EX2 R166, R105 ;  /* 0x0000006900a67308 */ /* 0x000e620000000800 */
[----:B------:R-:W-:-:S04]  /*9f70*/  FADD.FTZ R98, R165, R98 ;  /* 0x00000062a5627221 */ /* 0x000fc80000010000 */
[----:B------:R-:W-:-:S03]  /*9f80*/  FADD.FTZ R95, R164, R98 ;  /* 0x00000062a45f7221 */ /* 0x000fc60000010000 */
[----:B------:R-:W3:Y:S01]  /*9f90*/  MUFU.EX2 R100, R100 ;  /* 0x0000006400647308 */ /* 0x000ee20000000800 */
[----:B--2---:R-:W-:-:S01]  /*9fa0*/  FADD.FTZ R95, R94, R95 ;  /* 0x0000005f5e5f7221 */ /* 0x004fc20000010000 */
[----:B----4-:R-:W-:-:S06]  /*9fb0*/  FADD.FTZ R5, R97, R4 ;  /* 0x0000000461057221 */ /* 0x010fcc0000010000 */
[----:B------:R-:W2:Y:S01]  /*9fc0*/  MUFU.EX2 R102, R102 ;  /* 0x0000006600667308 */ /* 0x000ea20000000800 */
[----:B-1----:R-:W-:-:S07]  /*9fd0*/  FADD.FTZ R95, R166, R95 ;  /* 0x0000005fa65f7221 */ /* 0x002fce0000010000 */
[----:B------:R-:W1:Y:S01]  /*9fe0*/  MUFU.EX2 R103, R2 ;  /* 0x0000000200677308 */ /* 0x000e620000000800 */
[----:B---3--:R-:W-:-:S04]  /*9ff0*/  FADD.FTZ R4, R100, R5 ;  /* 0x0000000564047221 */ /* 0x008fc80000010000 */
[----:B------:R-:W-:Y:S01]  /*a000*/  FADD.FTZ R5, R101, R4 ;  /* 0x0000000465057221 */ /* 0x000fe20000010000 */
[----:B--2---:R-:W-:-:S04]  /*a010*/  FADD.FTZ R95, R102, R95 ;  /* 0x0000005f665f7221 */ /* 0x004fc80000010000 */
[----:B-1----:R-:W-:Y:S01]  /*a020*/  FADD.FTZ R4, R103, R95 ;  /* 0x0000005f67047221 */ /* 0x002fe20000010000 */
[----:B------:R-:W-:Y:S06]  /*a030*/  @!P0 BRA `(.L_x_915) ;  /* 0x0000000000048947 */ /* 0x000fec0003800000 */
[----:B------:R-:W-:Y:S01]  /*a040*/  BPT.TRAP 0x1 ;  /* 0x000000040000795c */ /* 0x000fe20000300000 */
.L_x_915:
[----:B------:R-:W-:Y:S01]  /*a050*/  ULEA UR6, UR38, UR37, 0x3 ;  /* 0x0000002526067291 */ /* 0x000fe2000f8e183f */
[----:B------:R-:W-:Y:S01]  /*a060*/  ISETP.GT.AND P1, PT, R3, UR40, PT ;  /* 0x0000002803007c0c */ /* 0x000fe2000bf24270 */
[----:B------:R-:W-:Y:S01]  /*a070*/  UMOV UR39, UR7 ;  /* 0x0000000700277c82 */ /* 0x000fe20008000000 */
[----:B------:R-:W-:Y:S01]  /*a080*/  F2FP.SATFINITE.E4M3.F32.PACK_AB_MERGE_C R14, R15, R14, RZ ;  /* 0x0000000e0f0e723e */ /* 0x000fe200048070ff */
[----:B------:R-:W-:Y:S01]  /*a090*/  UIADD3 UR6, UR6, 0x29860, URZ ;  /* 0x0002986006067890 */ /* 0x000fe2000fffe03f */
[----:B------:R-:W-:Y:S01]  /*a0a0*/  F2FP.SATFINITE.E4M3.F32.PACK_AB_MERGE_C R0, R127, R0, RZ ;  /* 0x000000007f00723e */ /* 0x000fe200048070ff */
[----:B------:R-:W-:Y:S01]  /*a0b0*/  UMOV UR38, UR5 ;  /* 0x0000000500267c82 */ /* 0x000fe20008000000 */
[----:B------:R-:W-:Y:S01]  /*a0c0*/  F2FP.SATFINITE.E4M3.F32.PACK_AB_MERGE_C R2, R164, R165, RZ ;  /* 0x000000a5a402723e */ /* 0x000fe200048070ff */
[----:B------:R-:W-:Y:S01]  /*a0d0*/  UPRMT UR6, UR46, 0x654, UR6 ;  /* 0x000006542e067896 */ /* 0x000fe20008000006 */
        /* <DEDUP_REMOVED lines=34> */
[----:B------:R-:W-:Y:S01]  /*a300*/  F2FP.SATFINITE.E4M3.F32.PACK_AB_MERGE_C R177, R123, R122, R0 ;  /* 0x0000007a7bb1723e */ /* 0x000fe20004807000 */
[-C--:B------:R-:W-:Y:S01]  /*a310*/  FMUL.FTZ R56, R56, R117.reuse ;  /* 0x0000007538387220 */ /* 0x080fe20000410000 */
[----:B------:R-:W-:Y:S01]  /*a320*/  F2FP.SATFINITE.E4M3.F32.PACK_AB_MERGE_C R169, R91, R90, R2 ;  /* 0x0000005a5ba9723e */ /* 0x000fe20004807002 */
[-C--:B------:R-:W-:Y:S01]  /*a330*/  FMUL.FTZ R57, R57, R117.reuse ;  /* 0x0000007539397220 */ /* 0x080fe20000410000 */
[----:B------:R-:W-:Y:S01]  /*a340*/  F2FP.SATFINITE.E4M3.F32.PACK_AB_MERGE_C R184, R11, R10, R14 ;  /* 0x0000000a0bb8723e */ /* 0x000fe2000480700e */
        /* <DEDUP_REMOVED lines=28> */
[----:B------:R-:W-:Y:S01]  /*a510*/  VIADD R3, R3, 0xffffffff ;  /* 0xffffffff03037836 */ /* 0x000fe20000000000 */
[----:B------:R-:W-:Y:S01]  /*a520*/  F2FP.SATFINITE.E4M3.F32.PACK_AB_MERGE_C R168, R89, R116, R92 ;  /* 0x0000007459a8723e */ /* 0x000fe2000480705c */
[----:B------:R-:W-:Y:S01]  /*a530*/  FMUL.FTZ R26, R26, R126 ;  /* 0x0000007e1a1a7220 */ /* 0x000fe20000410000 */
[----:B------:R-:W-:Y:S01]  /*a540*/  F2FP.SATFINITE.E4M3.F32.PACK_AB_MERGE_C R170, R97, R96, R100 ;  /* 0x0000006061aa723e */ /* 0x000fe20004807064 */
        /* <DEDUP_REMOVED lines=32> */
[----:B------:R-:W-:-:S02]  /*a750*/  IMAD.MOV.U32 R0, RZ, RZ, R88 ;  /* 0x000000ffff007224 */ /* 0x000fc400078e0058 */
[----:B------:R-:W-:Y:S01]  /*a760*/  IMAD.MOV.U32 R2, RZ, RZ, R9 ;  /* 0x000000ffff027224 */ /* 0x000fe200078e0009 */
[----:B------:R-:W-:Y:S06]  /*a770*/  @P1 BRA `(.L_x_916) ;  /* 0xffffffb800681947 */ /* 0x000fec000383ffff */
[----:B------:R-:W-:Y:S01]  /*a780*/  IMAD.MOV.U32 R0, RZ, RZ, R88 ;  /* 0x000000ffff007224 */ /* 0x000fe200078e0058 */
[----:B------:R-:W-:Y:S01]  /*a790*/  UMOV UR38, UR5 ;  /* 0x0000000500267c82 */ /* 0x000fe20008000000 */
[----:B------:R-:W-:Y:S01]  /*a7a0*/  IMAD.MOV.U32 R2, RZ, RZ, R9 ;  /* 0x000000ffff027224 */ /* 0x000fe200078e0009 */
[----:B------:R-:W-:-:S06]  /*a7b0*/  UMOV UR39, UR7 ;  /* 0x0000000700277c82 */ /* 0x000fcc0008000000 */
.L_x_898:
[----:B------:R-:W1:Y:S01]  /*a7c0*/  LDC R8, c[0x0][0x9e4] ;  /* 0x00027900ff087b82 */ /* 0x000e620000000800 */
[----:B------:R-:W-:Y:S01]  /*a7d0*/  VIADD R9, R188, -UR53 ;  /* 0x80000035bc097c36 */ /* 0x000fe20008000000 */
[----:B------:R-:W-:-:S04]  /*a7e0*/  LOP3.LUT R189, R189, 0xffffffef, RZ, 0xc0, !PT ;  /* 0xffffffefbdbd7812 */ /* 0x000fc800078ec0ff */
[----:B------:R-:W-:Y:S02]  /*a7f0*/  R2UR UR5, R9 ;  /* 0x00000000090572ca */ /* 0x000fe400000e0000 */
[----:B-1----:R-:W-:-:S13]  /*a800*/  ISETP.GE.AND P1, PT, R8, 0x1, PT ;  /* 0x000000010800780c */ /* 0x002fda0003f26270 */
[----:B------:R-:W-:Y:S01]  /*a810*/  @P1 LOP3.LUT R189, R189, 0x10, RZ, 0xfc, !PT ;  /* 0x00000010bdbd1812 */ /* 0x000fe200078efcff */
[----:B------:R-:W-:Y:S06]  /*a820*/  @!P1 BRA `(.L_x_917) ;  /* 0x0000000000449947 */ /* 0x000fec0003800000 */
        /* <DEDUP_REMOVED lines=9> */
.L_x_918:
[----:B------:R-:W-:-:S13]  /*a8c0*/  ISETP.NE.AND P1, PT, R8, 0x1, PT ;  /* 0x000000010800780c */ /* 0x000fda0003f25270 */
[----:B------:R-:W1:Y:S02]  /*a8d0*/  @P1 LDC.64 R10, c[0x0][0x9e8] ;  /* 0x00027a00ff0a1b82 */ /* 0x000e640000000a00 */
[----:B-1----:R-:W-:-:S05]  /*a8e0*/  @P1 IMAD.HI.U32 R10, R188, R10, RZ ;  /* 0x0000000abc0a1227 */ /* 0x002fca00078e00ff */
[----:B------:R-:W-:-:S07]  /*a8f0*/  @P1 SHF.R.U32.HI R188, RZ, R11, R10 ;  /* 0x0000000bffbc1219 */ /* 0x000fce000001160a */
.L_x_919:
[----:B------:R-:W-:-:S05]  /*a900*/  IMAD R188, R188, R8, RZ ;  /* 0x00000008bcbc7224 */ /* 0x000fca00078e02ff */
[----:B------:R-:W-:-:S13]  /*a910*/  R2UR UR6, R188 ;  /* 0x00000000bc0672ca */ /* 0x000fda00000e0000 */
[----:B------:R-:W-:-:S04]  /*a920*/  UISETP.LT.AND UP0, UPT, UR5, UR6, UPT ;  /* 0x000000060500728c */ /* 0x000fc8000bf01270 */
[----:B------:R-:W-:-:S12]  /*a930*/  USEL UR5, UR5, UR6, !UP0 ;  /* 0x0000000605057287 */ /* 0x000fd8000c000000 */
.L_x_917:
[----:B------:R-:W-:-:S04]  /*a940*/  UIADD3 UR6, UR5, 0x9f, URZ ;  /* 0x0000009f05067890 */ /* 0x000fc8000fffe03f */
[----:B------:R-:W-:-:S04]  /*a950*/  UIMAD.WIDE UR6, UR6, 0x66666667, URZ ;  /* 0x66666667060678a5 */ /* 0x000fc8000f8e023f */
[----:B------:R-:W-:-:S04]  /*a960*/  USHF.R.U32.HI UR5, URZ, 0x1f, UR7 ;  /* 0x0000001f3f057899 */ /* 0x000fc80008011607 */
[----:B------:R-:W-:-:S04]  /*a970*/  ULEA.HI.SX32 UR5, UR7, UR5, 0x1a ;  /* 0x0000000507057291 */ /* 0x000fc8000f8fd23f */
[----:B------:R-:W-:-:S04]  /*a980*/  UISETP.LT.AND UP0, UPT, UR47, UR5, UPT ;  /* 0x000000052f00728c */ /* 0x000fc8000bf01270 */
[----:B------:R-:W-:-:S06]  /*a990*/  USEL UR41, UR47, UR5, !UP0 ;  /* 0x000000052f297287 */ /* 0x000fcc000c000000 */
[----:B------:R-:W-:-:S13]  /*a9a0*/  ISETP.GE.AND P1, PT, R3, UR41, PT ;  /* 0x0000002903007c0c */ /* 0x000fda000bf26270 */
[----:B------:R-:W-:Y:S05]  /*a9b0*/  @!P1 BRA `(.L_x_920) ;  /* 0x0000002c00409947 */ /* 0x000fea0003800000 */
[----:B------:R-:W-:Y:S01]  /*a9c0*/  IMAD.MOV.U32 R11, RZ, RZ, R0 ;  /* 0x000000ffff0b7224 */ /* 0x000fe200078e0000 */
[----:B------:R-:W-:Y:S01]  /*a9d0*/  UMOV UR40, UR39 ;  /* 0x0000002700287c82 */ /* 0x000fe20008000000 */
[----:B------:R-:W-:Y:S01]  /*a9e0*/  IMAD.MOV.U32 R9, RZ, RZ, R2 ;  /* 0x000000ffff097224 */ /* 0x000fe200078e0002 */
[----:B------:R-:W-:-:S06]  /*a9f0*/  UMOV UR7, UR38 ;  /* 0x0000002600077c82 */ /* 0x000fcc0008000000 */
.L_x_930:
[----:B------:R-:W-:Y:S01]  /*aa00*/  ISETP.NE.AND P2, PT, RZ, UR45, PT ;  /* 0x0000002dff007c0c */ /* 0x000fe2000bf45270 */
[----:B------:R-:W-:-:S04]  /*aa10*/  UISETP.NE.AND UP0, UPT, UR7, 0x1, UPT ;  /* 0x000000010700788c */ /* 0x000fc8000bf05270 */
[----:B------:R-:W-:-:S04]  /*aa20*/  USEL UR39, URZ, 0x1, UP0 ;  /* 0x000000013f277887 */ /* 0x000fc80008000000 */
[----:B------:R-:W-:-:S04]  /*aa30*/  ULOP3.LUT UR39, UR40, UR39, URZ, 0x3c, !UPT ;  /* 0x0000002728277292 */ /* 0x000fc8000f8e3c3f */
[----:B------:R-:W-:Y:S08]  /*aa40*/  @P2 BRA `(.L_x_921) ;  /* 0x0000000000382947 */ /* 0x000ff00003800000 */
[----:B------:R-:W-:Y:S05]  /*aa50*/  @!P0 BRA `(.L_x_922) ;  /* 0x0000000000048947 */ /* 0x000fea0003800000 */
[----:B------:R-:W-:Y:S01]  /*aa60*/  BPT.TRAP 0x1 ;  /* 0x000000040000795c */ /* 0x000fe20000300000 */
.L_x_922:
        /* <DEDUP_REMOVED lines=9> */
.L_x_923:
[----:B--2---:R-:W-:Y:S05]  /*ab00*/  @P1 BRA `(.L_x_921) ;  /* 0x0000000000081947 */ /* 0x004fea0003800000 */
[----:B------:R-:W2:Y:S02]  /*ab10*/  SYNCS.PHASECHK.TRANS64.TRYWAIT P1, [UR5+0x29830], R0 ;  /* 0x02983000ff0075a7 */ /* 0x000ea40008020145 */
[----:B--2---:R-:W-:Y:S05]  /*ab20*/  @!P1 BRA `(.L_x_924) ;  /* 0x000000d000d09947 */ /* 0x004fea0003800000 */
.L_x_921:
[----:B------:R-:W3:Y:S01]  /*ab30*/  S2R R2, SR_TID.X ;  /* 0x0000000000027919 */ /* 0x000ee20000002100 */
[----:B------:R-:W-:Y:S01]  /*ab40*/  UIADD3 UR5, UR7, 0x1, URZ ;  /* 0x0000000107057890 */ /* 0x000fe2000fffe03f */
[----:B------:R-:W-:Y:S01]  /*ab50*/  UMOV UR31, 0x80000020 ;  /* 0x80000020001f7882 */ /* 0x000fe20000000000 */
[----:B------:R-:W-:Y:S02]  /*ab60*/  UMOV UR32, UR28 ;  /* 0x0000001c00207c82 */ /* 0x000fe40008000000 */
[----:B------:R-:W-:Y:S01]  /*ab70*/  UISETP.NE.AND UP0, UPT, UR5, 0x2, UPT ;  /* 0x000000020500788c */ /* 0x000fe2000bf05270 */
[----:B------:R-:W-:Y:S01]  /*ab80*/  UMOV UR33, UR29 ;  /* 0x0000001d00217c82 */ /* 0x000fe20008000000 */
[----:B------:R-:W-:Y:S02]  /*ab90*/  UMOV UR35, 0x80000020 ;  /* 0x8000002000237882 */ /* 0x000fe40000000000 */
[----:B------:R-:W-:Y:S01]  /*aba0*/  USEL UR5, UR5, URZ, UP0 ;  /* 0x0000003f05057287 */ /* 0x000fe20008000000 */
[----:B------:R-:W-:Y:S01]  /*abb0*/  UMOV UR48, UR28 ;  /* 0x0000001c00307c82 */ /* 0x000fe20008000000 */
[----:B------:R-:W-:-:S02]  /*abc0*/  UMOV UR49, UR29 ;  /* 0x0000001d00317c82 */ /* 0x000fc40008000000 */
[----:B------:R-:W-:Y:S01]  /*abd0*/  UIMAD UR6, UR5, 0x780, UR4 ;  /* 0x00000780050678a4 */ /* 0x000fe2000f8e0204 */
[----:B------:R-:W-:Y:S01]  /*abe0*/  UMOV UR51, 0x80000020 ;  /* 0x8000002000337882 */ /* 0x000fe20000000000 */
[----:B------:R-:W-:Y:S02]  /*abf0*/  UMOV UR11, 0x80000020 ;  /* 0x80000020000b7882 */ /* 0x000fe40000000000 */
[----:B------:R-:W-:Y:S02]  /*ac00*/  UIADD3 UR34, UR6, 0x80, URZ ;  /* 0x0000008006227890 */ /* 0x000fe4000fffe03f */
[----:B------:R-:W-:Y:S02]  /*ac10*/  UIADD3 UR50, UR6, 0x100, URZ ;  /* 0x0000010006327890 */ /* 0x000fe4000fffe03f */
[----:B------:R-:W-:Y:S01]  /*ac20*/  UMOV UR30, UR6 ;  /* 0x00000006001e7c82 */ /* 0x000fe20008000000 */
[----:B------:R-:W-:Y:S02]  /*ac30*/  UIADD3 UR10, UR6, 0x200, URZ ;  /* 0x00000200060a7890 */ /* 0x000fe4000fffe03f */
[----:B------:R-:W-:Y:S01]  /*ac40*/  UIADD3 UR14, UR6, 0x202, URZ ;  /* 0x00000202060e7890 */ /* 0x000fe2000fffe03f */
[----:B------:R-:W-:Y:S01]  /*ac50*/  UMOV UR15, 0x80000020 ;  /* 0x80000020000f7882 */ /* 0x000fe20000000000 */
[----:B------:R-:W-:Y:S01]  /*ac60*/  UIADD3 UR18, UR6, 0x282, URZ ;  /* 0x0000028206127890 */ /* 0x000fe2000fffe03f */
[----:B------:R-:W-:Y:S01]  /*ac70*/  UMOV UR19, 0x80000020 ;  /* 0x8000002000137882 */ /* 0x000fe20000000000 */
[----:B------:R-:W-:Y:S01]  /*ac80*/  UIADD3 UR22, UR6, 0x500, URZ ;  /* 0x0000050006167890 */ /* 0x000fe2000fffe03f */
[----:B---3--:R-:W-:Y:S01]  /*ac90*/  SHF.R.U32.HI R2, RZ, 0x7, R2 ;  /* 0x00000007ff027819 */ /* 0x008fe20000011602 */
[----:B------:R-:W-:Y:S01]  /*aca0*/  UMOV UR23, 0x80000020 ;  /* 0x8000002000177882 */ /* 0x000fe20000000000 */
[----:B------:R-:W-:Y:S01]  /*acb0*/  UIADD3 UR26, UR6, 0x502, URZ ;  /* 0x00000502061a7890 */ /* 0x000fe2000fffe03f */
[----:B------:R-:W-:-:S02]  /*acc0*/  UMOV UR27, 0x80000020 ;  /* 0x80000020001b7882 */ /* 0x000fc40000000000 */
[----:B-12---:R-:W-:-:S05]  /*acd0*/  VIADD R0, R2, 0x8 ;  /* 0x0000000802007836 */ /* 0x006fca0000000000 */
        /* <DEDUP_REMOVED lines=164> */
.L_x_926:
[----:B------:R-:W-:Y:S01]  /*b720*/  ULEA UR6, UR7, UR37, 0x3 ;  /* 0x0000002507067291 */ /* 0x000fe2000f8e183f */
[----:B------:R-:W-:-:S05]  /*b730*/  IMAD.U32 R0, RZ, RZ, UR40 ;  /* 0x00000028ff007e24 */ /* 0x000fca000f8e00ff */
[----:B------:R-:W-:-:S04]  /*b740*/  SHF.L.U32 R0, R0, 0x1f, RZ ;  /* 0x0000001f00007819 */ /* 0x000fc800000006ff */
[----:B------:R1:W2:Y:S01]  /*b750*/  SYNCS.PHASECHK.TRANS64.TRYWAIT P1, [UR6+0x29850], R0 ;  /* 0x02985000ff0075a7 */ /* 0x0002a20008020146 */
[----:B------:R-:W-:Y:S05]  /*b760*/  @!P0 BRA `(.L_x_927) ;  /* 0x0000000000048947 */ /* 0x000fea0003800000 */
[----:B------:R-:W-:Y:S01]  /*b770*/  BPT.TRAP 0x1 ;  /* 0x000000040000795c */ /* 0x000fe20000300000 */
.L_x_927:
[----:B--2---:R-:W-:Y:S05]  /*b780*/  @P1 BRA `(.L_x_925) ;  /* 0x0000000000081947 */ /* 0x004fea0003800000 */
[----:B------:R-:W2:Y:S02]  /*b790*/  SYNCS.PHASECHK.TRANS64.TRYWAIT P1, [UR6+0x29850], R0 ;  /* 0x02985000ff0075a7 */ /* 0x000ea40008020146 */
[----:B--2---:R-:W-:Y:S05]  /*b7a0*/  @!P1 BRA `(.L_x_928) ;  /* 0x000000c400c89947 */ /* 0x004fea0003800000 */
.L_x_925:
        /* <DEDUP_REMOVED lines=91> */
[----:B-1----:R-:W-:Y:S01]  /*bd60*/  SHF.R.U32.HI R198, RZ, 0x7, R198 ;  /* 0x00000007ffc67819 */ /* 0x002fe200000116c6 */
        /* <DEDUP_REMOVED lines=8> */
[----:B-1----:R-:W-:-:S05]  /*bdf0*/  FMNMX.FTZ R13, R10, R13, !PT ;  /* 0x0000000d0a0d7209 */ /* 0x002fca0007810000 */
[----:B------:R-:W1:Y:S01]  /*be00*/  SHFL.BFLY PT, R2, R13, 0x1, 0x1f ;  /* 0x0c201f000d027f89 */ /* 0x000e6200000e0000 */
[----:B--2---:R-:W-:-:S05]  /*be10*/  FMNMX.FTZ R15, R12, R15, !PT ;  /* 0x0000000f0c0f7209 */ /* 0x004fca0007810000 */
[----:B------:R-:W2:Y:S01]  /*be20*/  SHFL.BFLY PT, R0, R15, 0x1, 0x1f ;  /* 0x0c201f000f007f89 */ /* 0x000ea200000e0000 */
[----:B-1----:R-:W-:-:S05]  /*be30*/  FMNMX.FTZ R2, R13, R2, !PT ;  /* 0x000000020d027209 */ /* 0x002fca0007810000 */
[----:B------:R-:W-:-:S04]  /*be40*/  FADD.FTZ R9, -R2, R9 ;  /* 0x0000000902097221 */ /* 0x000fc80000010100 */
[----:B------:R-:W-:Y:S01]  /*be50*/  FMUL.FTZ R10, R9, UR36 ;  /* 0x00000024090a7c20 */ /* 0x000fe20008410000 */
[----:B--2---:R-:W-:-:S05]  /*be60*/  FMNMX.FTZ R0, R15, R0, !PT ;  /* 0x000000000f007209 */ /* 0x004fca0007810000 */
[----:B------:R-:W-:Y:S01]  /*be70*/  MUFU.EX2 R10, R10 ;  /* 0x0000000a000a7308 */ /* 0x000fe20000000800 */
[----:B------:R-:W-:-:S01]  /*be80*/  FADD.FTZ R9, -R0, R11 ;  /* 0x0000000b00097221 */ /* 0x000fc20000010100 */
[----:B------:R-:W-:-:S03]  /*be90*/  IMAD.U32 R11, RZ, RZ, UR36 ;  /* 0x00000024ff0b7e24 */ /* 0x000fc6000f8e00ff */
[----:B------:R-:W-:Y:S01]  /*bea0*/  FMUL.FTZ R9, R9, UR36 ;  /* 0x0000002409097c20 */ /* 0x000fe20008410000 */
[----:B------:R-:W-:-:S04]  /*beb0*/  FFMA.FTZ R188, R2, R11, -8 ;  /* 0xc100000002bc7423 */ /* 0x000fc8000001000b */
[--C-:B------:R-:W-:Y:S01]  /*bec0*/  FFMA.FTZ R14, R157, UR36, -R188.reuse ;  /* 0x000000249d0e7c23 */ /* 0x100fe200080108bc */
[----:B------:R-:W-:Y:S02]  /*bed0*/  IMAD.U32 R157, RZ, RZ, UR36 ;  /* 0x00000024ff9d7e24 */ /* 0x000fe4000f8e00ff */
[--C-:B------:R-:W-:Y:S01]  /*bee0*/  FFMA.FTZ R12, R153, UR36, -R188.reuse ;  /* 0x00000024990c7c23 */ /* 0x100fe200080108bc */
[----:B------:R-:W-:-:S01]  /*bef0*/  FFMA.FTZ R153, R101, UR36, -R188 ;  /* 0x0000002465997c23 */ /* 0x000fc200080108bc */
[----:B------:R-:W-:Y:S01]  /*bf00*/  FFMA.FTZ R11, R152, UR36, -R188 ;  /* 0x00000024980b7c23 */ /* 0x000fe200080108bc */
[----:B------:R-:W-:-:S01]  /*bf10*/  FFMA.FTZ R101, R0, R157, -8 ;  /* 0xc100000000657423 */ /* 0x000fc2000001009d */
[----:B------:R-:W-:Y:S01]  /*bf20*/  MUFU.EX2 R9, R9 ;  /* 0x0000000900097308 */ /* 0x000fe20000000800 */
[----:B------:R-:W-:-:S01]  /*bf30*/  FFMA.FTZ R13, R156, UR36, -R188 ;  /* 0x000000249c0d7c23 */ /* 0x000fc200080108bc */
[----:B------:R-:W-:Y:S01]  /*bf40*/  FFMA.FTZ R15, R160, UR36, -R188 ;  /* 0x00000024a00f7c23 */ /* 0x000fe200080108bc */
[----:B------:R-:W-:-:S01]  /*bf50*/  FFMA.FTZ R154, R154, UR36, -R101 ;  /* 0x000000249a9a7c23 */ /* 0x000fc20008010865 */
[--C-:B------:R-:W-:Y:S01]  /*bf60*/  FFMA.FTZ R155, R155, UR36, -R101.reuse ;  /* 0x000000249b9b7c23 */ /* 0x100fe20008010865 */
[----:B------:R-:W-:-:S01]  /*bf70*/  FFMA.FTZ R156, R158, UR36, -R101 ;  /* 0x000000249e9c7c23 */ /* 0x000fc20008010865 */
        /* <DEDUP_REMOVED lines=60> */
[----:B------:R-:W-:Y:S01]  /*c340*/  IADD3 R167, -R198, 0xb, RZ ;  /* 0x0000000bc6a77810 */ /* 0x000fe20007ffe1ff */
[----:B------:R-:W-:-:S02]  /*c350*/  WARPGROUP.DEPBAR.LE gsb0, 0x0 ;  /* 0x00008000000079c5 */ /* 0x000fc40000010000 */
[----:B------:R-:W-:-:S06]  /*c360*/  WARPGROUP.ARRIVE ;  /* 0x00000000000079c5 */ /* 0x000fcc0000000000 */
[----:B------:R-:W3:Y:S01]  /*c370*/  S2R R198, SR_TID.X ;  /* 0x0000000000c67919 */ /* 0x000ee20000002100 */
[----:B------:R-:W-:-:S01]  /*c380*/  FFMA.FTZ R109, R109, UR36, -R188 ;  /* 0x000000246d6d7c23 */ /* 0x000fc200080108bc */
[----:B------:R-:W4:Y:S01]  /*c390*/  MUFU.EX2 R15, R15 ;  /* 0x0000000f000f7308 */ /* 0x000f220000000800 */
[----:B-1----:R-:W-:-:S01]  /*c3a0*/  FADD.FTZ R162, R14, R163 ;  /* 0x000000a30ea27221 */ /* 0x002fc20000010000 */
[--C-:B------:R-:W-:Y:S01]  /*c3b0*/  FFMA.FTZ R111, R111, UR36, -R101.reuse ;  /* 0x000000246f6f7c23 */ /* 0x100fe20008010865 */
[----:B------:R-:W-:Y:S01]  /*c3c0*/  QGMMA.64x128x32.F32.E4M3.E4M3 R24, R176, gdesc[UR8], R24, gsb0 ;  /* 0x01e00008b0187df3 */ /* 0x000fe20008000818 */
[----:B------:R-:W-:Y:S01]  /*c3d0*/  UIADD3 UR10, UR6, 0x300, URZ ;  /* 0x00000300060a7890 */ /* 0x000fe2000fffe03f */
[----:B------:R-:W-:Y:S01]  /*c3e0*/  FFMA.FTZ R112, R112, UR36, -R188 ;  /* 0x0000002470707c23 */ /* 0x000fe200080108bc */
[----:B------:R-:W-:Y:S01]  /*c3f0*/  UMOV UR11, 0xc0000010 ;  /* 0xc0000010000b7882 */ /* 0x000fe20000000000 */
[----:B------:R-:W-:Y:S01]  /*c400*/  FFMA.FTZ R114, R114, UR36, -R101 ;  /* 0x0000002472727c23 */ /* 0x000fe20008010865 */
        /* <DEDUP_REMOVED lines=9> */
[----:B----4-:R-:W-:-:S01]  /*c4a0*/  FADD.FTZ R163, R15, R162 ;  /* 0x000000a20fa37221 */ /* 0x010fc20000010000 */
[----:B------:R-:W-:Y:S01]  /*c4b0*/  FFMA.FTZ R88, R88, UR36, -R188 ;  /* 0x0000002458587c23 */ /* 0x000fe200080108bc */
[----:B------:R-:W-:-:S01]  /*c4c0*/  FFMA.FTZ R90, R90, UR36, -R101 ;  /* 0x000000245a5a7c23 */ /* 0x000fc20008010865 */
[----:B------:R-:W-:Y:S01]  /*c4d0*/  FFMA.FTZ R89, R89, UR36, -R188 ;  /* 0x0000002459597c23 */ /* 0x000fe200080108bc */
[----:B------:R-:W-:-:S01]  /*c4e0*/  FFMA.FTZ R91, R91, UR36, -R101 ;  /* 0x000000245b5b7c23 */ /* 0x000fc20008010865 */
[----:B------:R-:W-:Y:S01]  /*c4f0*/  FFMA.FTZ R92, R92, UR36, -R188 ;  /* 0x000000245c5c7c23 */ /* 0x000fe200080108bc */
[----:B------:R-:W-:-:S01]  /*c500*/  FFMA.FTZ R94, R94, UR36, -R101 ;  /* 0x000000245e5e7c23 */ /* 0x000fc20008010865 */
[----:B------:R-:W4:Y:S01]  /*c510*/  MUFU.EX2 R159, R159 ;  /* 0x0000009f009f7308 */ /* 0x000f220000000800 */
[----:B-1----:R-:W-:-:S01]  /*c520*/  FADD.FTZ R4, R158, R5 ;  /* 0x000000059e047221 */ /* 0x002fc20000010000 */
[----:B------:R-:W-:Y:S01]  /*c530*/  FFMA.FTZ R93, R93, UR36, -R188 ;  /* 0x000000245d5d7c23 */ /* 0x000fe200080108bc */
[----:B------:R-:W-:-:S01]  /*c540*/  FFMA.FTZ R95, R95, UR36, -R101 ;  /* 0x000000245f5f7c23 */ /* 0x000fc20008010865 */
[----:B------:R-:W-:Y:S01]  /*c550*/  FFMA.FTZ R96, R96, UR36, -R188 ;  /* 0x0000002460607c23 */ /* 0x000fe200080108bc */
[----:B------:R-:W-:-:S01]  /*c560*/  FFMA.FTZ R98, R98, UR36, -R101 ;  /* 0x0000002462627c23 */ /* 0x000fc20008010865 */
[----:B---3--:R-:W-:Y:S01]  /*c570*/  LOP3.LUT P1, RZ, R198, 0x7f, RZ, 0xc0, !PT ;  /* 0x0000007fc6ff7812 */ /* 0x008fe2000782c0ff */
[----:B------:R-:W-:-:S01]  /*c580*/  FFMA.FTZ R97, R97, UR36, -R188 ;  /* 0x0000002461617c23 */ /* 0x000fc200080108bc */
[----:B------:R-:W1:Y:S01]  /*c590*/  MUFU.EX2 R21, R21 ;  /* 0x0000001500157308 */ /* 0x000e620000000800 */
[----:B--2---:R-:W-:-:S01]  /*c5a0*/  FADD.FTZ R162, R20, R163 ;  /* 0x000000a314a27221 */ /* 0x004fc20000010000 */
[----:B------:R-:W-:Y:S01]  /*c5b0*/  FFMA.FTZ R99, R99, UR36, -R101 ;  /* 0x0000002463637c23 */ /* 0x000fe20008010865 */
[----:B------:R-:W-:-:S01]  /*c5c0*/  FFMA.FTZ R100, R100, UR36, -R188 ;  /* 0x0000002464647c23 */ /* 0x000fc200080108bc */
[--C-:B------:R-:W-:Y:S01]  /*c5d0*/  FFMA.FTZ R102, R102, UR36, -R101.reuse ;  /* 0x0000002466667c23 */ /* 0x100fe20008010865 */
[----:B------:R-:W-:-:S03]  /*c5e0*/  FFMA.FTZ R101, R103, UR36, -R101 ;  /* 0x0000002467657c23 */ /* 0x000fc60008010865 */
[----:B------:R-:W2:Y:S01]  /*c5f0*/  MUFU.EX2 R160, R160 ;  /* 0x000000a000a07308 */ /* 0x000ea20000000800 */
[----:B----4-:R-:W-:-:S07]  /*c600*/  FADD.FTZ R5, R159, R4 ;  /* 0x000000049f057221 */ /* 0x010fce0000010000 */
        /* <DEDUP_REMOVED lines=25> */
[----:B------:R-:W-:Y:S02]  /*c7a0*/  WARPGROUP.DEPBAR.LE gsb0, 0x0 ;  /* 0x00008000000079c5 */ /* 0x000fe40000010000 */
[----:B------:R-:W-:Y:S01]  /*c7b0*/  WARPGROUP.ARRIVE ;  /* 0x00000000000079c5 */ /* 0x000fe20000000000 */
[----:B-1----:R-:W-:-:S04]  /*c7c0*/  FADD.FTZ R4, R144, R5 ;  /* 0x0000000590047221 */ /* 0x002fc80000010000 */
[----:B------:R-:W1:Y:S01]  /*c7d0*/  MUFU.EX2 R147, R147 ;  /* 0x0000009300937308 */ /* 0x000e620000000800 */
[----:B------:R-:W-:Y:S01]  /*c7e0*/  QGMMA.64x128x32.F32.E4M3.E4M3 R24, R172, gdesc[UR8], R24, gsb0 ;  /* 0x01e00008ac187df3 */ /* 0x000fe20008000818 */
[----:B------:R-:W-:Y:S01]  /*c7f0*/  UIADD3 UR10, UR6, 0x400, URZ ;  /* 0x00000400060a7890 */ /* 0x000fe2000fffe03f */
[----:B--2---:R-:W-:Y:S01]  /*c800*/  FADD.FTZ R162, R146, R163 ;  /* 0x000000a392a27221 */ /* 0x004fe20000010000 */
[----:B------:R-:W-:-:S04]  /*c810*/  UMOV UR11, 0xc0000010 ;  /* 0xc0000010000b7882 */ /* 0x000fc80000000000 */
        /* <DEDUP_REMOVED lines=33> */
[----:B-1----:R-:W-:-:S01]  /*ca30*/  FADD.FTZ R5, R129, R4 ;  /* 0x0000000481057221 */ /* 0x002fc20000010000 */
[----:B------:R-:W-:Y:S02]  /*ca40*/  WARPGROUP.DEPBAR.LE gsb0, 0x0 ;  /* 0x00008000000079c5 */ /* 0x000fe40000010000 */
[----:B------:R-:W-:-:S04]  /*ca50*/  WARPGROUP.ARRIVE ;  /* 0x00000000000079c5 */ /* 0x000fc80000000000 */
[----:B------:R-:W1:Y:S01]  /*ca60*/  MUFU.EX2 R134, R134 ;  /* 0x0000008600867308 */ /* 0x000e620000000800 */
[----:B--2---:R-:W-:-:S01]  /*ca70*/  FADD.FTZ R163, R131, R162 ;  /* 0x000000a283a37221 */ /* 0x004fc20000010000 */
[----:B------:R-:W-:Y:S01]  /*ca80*/  QGMMA.64x128x32.F32.E4M3.E4M3 R24, R168, gdesc[UR8], R24, gsb0 ;  /* 0x01e00008a8187df3 */ /* 0x000fe20008000818 */
[----:B---3--:R-:W-:-:S05]  /*ca90*/  FADD.FTZ R4, R132, R5 ;  /* 0x0000000584047221 */ /* 0x008fca0000010000 */
        /* <DEDUP_REMOVED lines=35> */
[----:B------:R-:W-:Y:S01]  /*ccd0*/  IMAD.U32 R163, RZ, RZ, UR5 ;  /* 0x00000005ffa37e24 */ /* 0x000fe2000f8e00ff */
[----:B------:R-:W-:-:S05]  /*cce0*/  WARPGROUP.DEPBAR.LE gsb0, 0x0 ;  /* 0x00008000000079c5 */ /* 0x000fca0000010000 */
[----:B------:R-:W-:Y:S01]  /*ccf0*/  MUFU.EX2 R88, R88 ;  /* 0x0000005800587308 */ /* 0x000fe20000000800 */
[----:B---3--:R-:W-:-:S01]  /*cd00*/  FADD.FTZ R5, R117, R4 ;  /* 0x0000000475057221 */ /* 0x008fc20000010000 */
[----:B------:R-:W-:-:S05]  /*cd10*/  @!P1 LEA R4, R163, UR37, 0x3 ;  /* 0x00000025a3049c11 */ /* 0x000fca000f8e18ff */
[----:B------:R-:W-:Y:S01]  /*cd20*/  @!P1 VIADD R4, R4, 0x29840 ;  /* 0x0002984004049836 */ /* 0x000fe20000000000 */
[----:B------:R-:W2:Y:S04]  /*cd30*/  MUFU.EX2 R90, R90 ;  /* 0x0000005a005a7308 */ /* 0x000ea80000000800 */
[----:B------:R-:W-:Y:S01]  /*cd40*/  @!P1 PRMT R4, RZ, 0x654, R4 ;  /* 0x00000654ff049816 */ /* 0x000fe20000000004 */
[----:B------:R3:W-:Y:S06]  /*cd50*/  BAR.ARV R167, 0x100 ;  /* 0x000400a70000751d */ /* 0x0007ec0000002000 */
[----:B------:R-:W-:Y:S01]  /*cd60*/  MUFU.EX2 R89, R89 ;  /* 0x0000005900597308 */ /* 0x000fe20000000800 */
[----:B------:R4:W-:Y:S07]  /*cd70*/  @!P1 SYNCS.ARRIVE.TRANS64.RED.A1T0 RZ, [R4+URZ], RZ ;  /* 0x000000ff04ff99a7 */ /* 0x0009ee000810043f */
[----:B------:R-:W5:Y:S08]  /*cd80*/  MUFU.EX2 R91, R91 ;  /* 0x0000005b005b7308 */ /* 0x000f700000000800 */
[----:B------:R-:W-:Y:S08]  /*cd90*/  MUFU.EX2 R92, R92 ;  /* 0x0000005c005c7308 */ /* 0x000ff00000000800 */
[----:B------:R-:W3:Y:S08]  /*cda0*/  MUFU.EX2 R165, R94 ;  /* 0x0000005e00a57308 */ /* 0x000ef00000000800 */
[----:B------:R-:W-:Y:S08]  /*cdb0*/  MUFU.EX2 R93, R93 ;  /* 0x0000005d005d7308 */ /* 0x000ff00000000800 */
[----:B------:R1:W4:Y:S08]  /*cdc0*/  MUFU.EX2 R164, R95 ;  /* 0x0000005f00a47308 */ /* 0x0003300000000800 */
[----:B------:R-:W-:Y:S01]  /*cdd0*/  MUFU.EX2 R96, R96 ;  /* 0x0000006000607308 */ /* 0x000fe20000000800 */
[----:B-1----:R-:W-:-:S04]  /*cde0*/  FADD.FTZ R95, R119, R162 ;  /* 0x000000a2775f7221 */ /* 0x002fc80000010000 */
[----:B--2---:R-:W-:-:S03]  /*cdf0*/  FADD.FTZ R162, R90, R95 ;  /* 0x0000005f5aa27221 */ /* 0x004fc60000010000 */
[----:B------:R1:W2:Y:S01]  /*ce00*/  MUFU.EX2 R94, R98 ;  /* 0x00000062005e7308 */ /* 0x0002a20000000800 */
[----:B-----5:R-:W-:-:S04]  /*ce10*/  FADD.FTZ R162, R91, R162 ;  /* 0x000000a25ba27221 */ /* 0x020fc80000010000 */
[----:B---3--:R-:W-:-:S03]  /*ce20*/  FADD.FTZ R162, R165, R162 ;  /* 0x000000a2a5a27221 */ /* 0x008fc60000010000 */
[----:B------:R-:W3:Y:S01]  /*ce30*/  MUFU.EX2 R97, R97 ;  /* 0x0000006100617308 */ /* 0x000ee20000000800 */
[----:B-1----:R-:W-:-:S01]  /*ce40*/  FADD.FTZ R98, R88, R5 ;  /* 0x0000000558627221 */ /* 0x002fc20000010000 */
[----:B----4-:R-:W-:-:S03]  /*ce50*/  FADD.FTZ R95, R164, R162 ;  /* 0x000000a2a45f7221 */ /* 0x010fc60000010000 */
[----:B------:R-:W-:-:S03]  /*ce60*/  FADD.FTZ R5, R89, R98 ;  /* 0x0000006259057221 */ /* 0x000fc60000010000 */
[----:B------:R-:W1:Y:S01]  /*ce70*/  MUFU.EX2 R166, R99 ;  /* 0x0000006300a67308 */ /* 0x000e620000000800 */
[----:B------:R-:W-:-:S01]  /*ce80*/  FADD.FTZ R98, R92, R5 ;  /* 0x000000055c627221 */ /* 0x000fc20000010000 */
[----:B--2---:R-:W-:-:S03]  /*ce90*/  FADD.FTZ R95, R94, R95 ;  /* 0x0000005f5e5f7221 */ /* 0x004fc60000010000 */
[----:B------:R-:W-:-:S03]  /*cea0*/  FADD.FTZ R5, R93, R98 ;  /* 0x000000625d057221 */ /* 0x000fc60000010000 */
[----:B------:R-:W2:Y:S01]  /*ceb0*/  MUFU.EX2 R100, R100 ;  /* 0x0000006400647308 */ /* 0x000ea20000000800 */
[----:B------:R-:W-:-:S04]  /*cec0*/  FADD.FTZ R4, R96, R5 ;  /* 0x0000000560047221 */ /* 0x000fc80000010000 */
[----:B---3--:R-:W-:-:S03]  /*ced0*/  FADD.FTZ R5, R97, R4 ;  /* 0x0000000461057221 */ /* 0x008fc60000010000 */
[----:B------:R-:W3:Y:S01]  /*cee0*/  MUFU.EX2 R102, R102 ;  /* 0x0000006600667308 */ /* 0x000ee20000000800 */
[----:B-1----:R-:W-:-:S07]  /*cef0*/  FADD.FTZ R95, R166, R95 ;  /* 0x0000005fa65f7221 */ /* 0x002fce0000010000 */
[----:B------:R-:W1:Y:S01]  /*cf00*/  MUFU.EX2 R153, R153 ;  /* 0x0000009900997308 */ /* 0x000e620000000800 */
[----:B--2---:R-:W-:-:S07]  /*cf10*/  FADD.FTZ R4, R100, R5 ;  /* 0x0000000564047221 */ /* 0x004fce0000010000 */
[----:B------:R-:W2:Y:S01]  /*cf20*/  MUFU.EX2 R101, R101 ;  /* 0x0000006500657308 */ /* 0x000ea20000000800 */
[----:B---3--:R-:W-:-:S01]  /*cf30*/  FADD.FTZ R95, R102, R95 ;  /* 0x0000005f665f7221 */ /* 0x008fc20000010000 */
[----:B-1----:R-:W-:-:S03]  /*cf40*/  FADD.FTZ R5, R153, R4 ;  /* 0x0000000499057221 */ /* 0x002fc60000010000 */
[----:B--2---:R-:W-:Y:S01]  /*cf50*/  FADD.FTZ R4, R101, R95 ;  /* 0x0000005f65047221 */ /* 0x004fe20000010000 */
[----:B------:R-:W-:Y:S06]  /*cf60*/  @!P0 BRA `(.L_x_929) ;  /* 0x0000000000048947 */ /* 0x000fec0003800000 */
[----:B------:R-:W-:Y:S01]  /*cf70*/  BPT.TRAP 0x1 ;  /* 0x000000040000795c */ /* 0x000fe20000300000 */
.L_x_929:
        /* <DEDUP_REMOVED lines=63> */
[----:B------:R-:W-:Y:S01]  /*d370*/  FMUL.FTZ R25, R25, R10 ;  /* 0x0000000a19197220 */ /* 0x000fe20000410000 */
        /* <DEDUP_REMOVED lines=47> */
[----:B------:R-:W-:-:S02]  /*d670*/  VIADD R3, R3, 0xffffffff ;  /* 0xffffffff03037836 */ /* 0x000fc40000000000 */
[----:B------:R-:W-:Y:S02]  /*d680*/  IMAD.MOV.U32 R11, RZ, RZ, R0 ;  /* 0x000000ffff0b7224 */ /* 0x000fe400078e0000 */
[----:B------:R-:W-:Y:S01]  /*d690*/  IMAD.MOV.U32 R9, RZ, RZ, R2 ;  /* 0x000000ffff097224 */ /* 0x000fe200078e0002 */
[----:B------:R-:W-:Y:S06]  /*d6a0*/  @P1 BRA `(.L_x_930) ;  /* 0xffffffd000d41947 */ /* 0x000fec000383ffff */
[----:B------:R-:W-:-:S05]  /*d6b0*/  UMOV UR38, UR5 ;  /* 0x0000000500267c82 */ /* 0x000fca0008000000 */
.L_x_920:
[----:B------:R-:W-:-:S13]  /*d6c0*/  ISETP.GE.AND P1, PT, R3, UR47, PT ;  /* 0x0000002f03007c0c */ /* 0x000fda000bf26270 */
[----:B------:R-:W-:Y:S05]  /*d6d0*/  @!P1 BRA `(.L_x_931) ;  /* 0x0000004400d09947 */ /* 0x000fea0003800000 */
[----:B------:R-:W-:Y:S01]  /*d6e0*/  IMAD.MOV.U32 R11, RZ, RZ, R0 ;  /* 0x000000ffff0b7224 */ /* 0x000fe200078e0000 */
[----:B------:R-:W-:Y:S01]  /*d6f0*/  UMOV UR7, UR38 ;  /* 0x0000002600077c82 */ /* 0x000fe20008000000 */
[----:B------:R-:W-:Y:S01]  /*d700*/  IMAD.MOV.U32 R10, RZ, RZ, R2 ;  /* 0x000000ffff0a7224 */ /* 0x000fe200078e0002 */
[----:B------:R-:W-:Y:S01]  /*d710*/  UMOV UR40, UR39 ;  /* 0x0000002700287c82 */ /* 0x000fe20008000000 */
[----:B------:R-:W-:Y:S01]  /*d720*/  IMAD.IADD R9, R192, 0x1, R7 ;  /* 0x00000001c0097824 */ /* 0x000fe200078e0207 */
[----:B------:R-:W-:Y:S01]  /*d730*/  ULDC UR38, c[0x0][0x9e4] ;  /* 0x0002790000267ab9 */ /* 0x000fe20000000800 */
[----:B------:R-:W-:Y:S01]  /*d740*/  ULDC UR41, c[0x0][0x9dc] ;  /* 0x0002770000297ab9 */ /* 0x000fe20000000800 */
[----:B------:R-:W-:Y:S01]  /*d750*/  ULDC UR56, c[0x0][0x2e0] ;  /* 0x0000b80000387ab9 */ /* 0x000fe20000000800 */
[----:B------:R-:W-:-:S05]  /*d760*/  ULDC UR53, c[0x0][0x9e0] ;  /* 0x0002780000357ab9 */ /* 0x000fca0000000800 */
.L_x_949:
[----:B------:R-:W-:Y:S01]  /*d770*/  ISETP.NE.AND P2, PT, RZ, UR45, PT ;  /* 0x0000002dff007c0c */ /* 0x000fe2000bf45270 */
[----:B------:R-:W-:-:S04]  /*d780*/  UISETP.NE.AND UP0, UPT, UR7, 0x1, UPT ;  /* 0x000000010700788c */ /* 0x000fc8000bf05270 */
[----:B------:R-:W-:-:S04]  /*d790*/  USEL UR39, URZ, 0x1, UP0 ;  /* 0x000000013f277887 */ /* 0x000fc80008000000 */
[----:B------:R-:W-:-:S04]  /*d7a0*/  ULOP3.LUT UR39, UR40, UR39, URZ, 0x3c, !UPT ;  /* 0x0000002728277292 */ /* 0x000fc8000f8e3c3f */
[----:B------:R-:W-:Y:S08]  /*d7b0*/  @P2 BRA `(.L_x_932) ;  /* 0x0000000000382947 */ /* 0x000ff00003800000 */
[----:B------:R-:W-:Y:S05]  /*d7c0*/  @!P0 BRA `(.L_x_933) ;  /* 0x0000000000048947 */ /* 0x000fea0003800000 */
[----:B------:R-:W-:Y:S01]  /*d7d0*/  BPT.TRAP 0x1 ;  /* 0x000000040000795c */ /* 0x000fe20000300000 */
.L_x_933:
        /* <DEDUP_REMOVED lines=9> */
.L_x_934:
[----:B--2---:R-:W-:Y:S05]  /*d870*/  @P1 BRA `(.L_x_932) ;  /* 0x0000000000081947 */ /* 0x004fea0003800000 */
[----:B------:R-:W2:Y:S02]  /*d880*/  SYNCS.PHASECHK.TRANS64.TRYWAIT P1, [UR5+0x29830], R0 ;  /* 0x02983000ff0075a7 */ /* 0x000ea40008020145 */
[----:B--2---:R-:W-:Y:S05]  /*d890*/  @!P1 BRA `(.L_x_935) ;  /* 0x000000a400a49947 */ /* 0x004fea0003800000 */
.L_x_932:
        /* <DEDUP_REMOVED lines=191> */
.L_x_937:
[----:B------:R-:W-:Y:S01]  /*e490*/  ULEA UR6, UR7, UR37, 0x3 ;  /* 0x0000002507067291 */ /* 0x000fe2000f8e183f */
[----:B------:R-:W-:-:S05]  /*e4a0*/  IMAD.U32 R0, RZ, RZ, UR40 ;  /* 0x00000028ff007e24 */ /* 0x000fca000f8e00ff */
[----:B------:R-:W-:-:S04]  /*e4b0*/  SHF.L.U32 R0, R0, 0x1f, RZ ;  /* 0x0000001f00007819 */ /* 0x000fc800000006ff */
[----:B------:R1:W2:Y:S01]  /*e4c0*/  SYNCS.PHASECHK.TRANS64.TRYWAIT P1, [UR6+0x29850], R0 ;  /* 0x02985000ff0075a7 */ /* 0x0002a20008020146 */
[----:B------:R-:W-:Y:S05]  /*e4d0*/  @!P0 BRA `(.L_x_938) ;  /* 0x0000000000048947 */ /* 0x000fea0003800000 */
[----:B------:R-:W-:Y:S01]  /*e4e0*/  BPT.TRAP 0x1 ;  /* 0x000000040000795c */ /* 0x000fe20000300000 */
.L_x_938:
[----:B--2---:R-:W-:Y:S05]  /*e4f0*/  @P1 BRA `(.L_x_936) ;  /* 0x0000000000081947 */ /* 0x004fea0003800000 */
[----:B------:R-:W2:Y:S02]  /*e500*/  SYNCS.PHASECHK.TRANS64.TRYWAIT P1, [UR6+0x29850], R0 ;  /* 0x02985000ff0075a7 */ /* 0x000ea40008020146 */
[----:B--2---:R-:W-:Y:S05]  /*e510*/  @!P1 BRA `(.L_x_939) ;  /* 0x00000098009c9947 */ /* 0x004fea0003800000 */
.L_x_936:
[----:B------:R-:W-:Y:S01]  /*e520*/  UIADD3 UR6, UR37, 0x400, URZ ;  /* 0x0000040025067890 */ /* 0x000fe2000fffe03f */
[----:B------:R-:W-:Y:S01]  /*e530*/  WARPGROUP.ARRIVE ;  /* 0x00000000000079c5 */ /* 0x000fe20000000000 */
[----:B------:R-:W-:-:S05]  /*e540*/  UMOV UR11, 0xc0000010 ;  /* 0xc0000010000b7882 */ /* 0x000fca0000000000 */
[----:B------:R-:W3:Y:S01]  /*e550*/  S2R R2, SR_TID.X ;  /* 0x0000000000027919 */ /* 0x000ee20000002100 */
[----:B------:R-:W-:Y:S01]  /*e560*/  USHF.R.U32.HI UR6, URZ, 0x4, UR6 ;  /* 0x000000043f067899 */ /* 0x000fe20008011606 */
[----:B--2---:R-:W2:Y:S01]  /*e570*/  LDC R13, c[0x0][0x288] ;  /* 0x0000a200ff0d7b82 */ /* 0x004ea20000000800 */
        /* <DEDUP_REMOVED lines=9> */
[----:B---3--:R-:W-:Y:S02]  /*e610*/  LOP3.LUT P1, RZ, R2, 0x7f, RZ, 0xc0, !PT ;  /* 0x0000007f02ff7812 */ /* 0x008fe4000782c0ff */
[----:B------:R-:W-:-:S04]  /*e620*/  SHF.R.U32.HI R2, RZ, 0x7, R2 ;  /* 0x00000007ff027819 */ /* 0x000fc80000011602 */
[----:B------:R-:W-:Y:S01]  /*e630*/  IADD3 R20, -R2, 0xb, RZ ;  /* 0x0000000b02147810 */ /* 0x000fe20007ffe1ff */
[----:B------:R-:W-:-:S05]  /*e640*/  IMAD R2, R17, UR56, R15 ;  /* 0x0000003811027c24 */ /* 0x000fca000f8e020f */
[----:B--2---:R-:W-:Y:S02]  /*e650*/  IADD3 R13, R2, 0x1, -R13 ;  /* 0x00000001020d7810 */ /* 0x004fe40007ffe80d */
[----:B------:R-:W-:-:S03]  /*e660*/  @!P1 LEA R0, R0, UR37, 0x3 ;  /* 0x0000002500009c11 */ /* 0x000fc6000f8e18ff */
[----:B------:R-:W-:Y:S02]  /*e670*/  IMAD R13, R16, -0x2, R13 ;  /* 0xfffffffe100d7824 */ /* 0x000fe400078e020d */
[----:B------:R-:W-:Y:S02]  /*e680*/  @!P1 VIADD R0, R0, 0x29840 ;  /* 0x0002984000009836 */ /* 0x000fe40000000000 */
[----:B------:R-:W-:-:S03]  /*e690*/  VIADD R12, R13, UR53 ;  /* 0x000000350d0c7c36 */ /* 0x000fc60008000000 */
[----:B------:R-:W-:Y:S01]  /*e6a0*/  @!P1 PRMT R0, RZ, 0x654, R0 ;  /* 0x00000654ff009816 */ /* 0x000fe20000000000 */
[----:B------:R-:W-:Y:S01]  /*e6b0*/  IMAD.IADD R14, R7, 0x1, R12 ;  /* 0x00000001070e7824 */ /* 0x000fe200078e020c */
        /* <DEDUP_REMOVED lines=15> */
[----:B------:R-:W-:-:S06]  /*e7b0*/  ULOP3.LUT UR6, URZ, UR41, URZ, 0x33, !UPT ;  /* 0x000000293f067292 */ /* 0x000fcc000f8e333f */
[----:B------:R-:W-:-:S04]  /*e7c0*/  VIADD R2, R13, UR6 ;  /* 0x000000060d027c36 */ /* 0x000fc80008000000 */
[----:B------:R-:W-:Y:S01]  /*e7d0*/  IMAD.IADD R13, R7, 0x1, R2 ;  /* 0x00000001070d7824 */ /* 0x000fe200078e0202 */
[----:B------:R-:W-:Y:S02]  /*e7e0*/  WARPGROUP.DEPBAR.LE gsb0, 0x0 ;  /* 0x00008000000079c5 */ /* 0x000fe40000010000 */
[----:B------:R-:W-:-:S06]  /*e7f0*/  WARPGROUP.ARRIVE ;  /* 0x00000000000079c5 */ /* 0x000fcc0000000000 */
[----:B------:R-:W-:Y:S03]  /*e800*/  QGMMA.64x128x32.F32.E4M3.E4M3 R24, R168, gdesc[UR8], R24, gsb0 ;  /* 0x01e00008a8187df3 */ /* 0x000fe60008000818 */
[----:B------:R-:W-:Y:S02]  /*e810*/  WARPGROUP.DEPBAR.LE gsb0, 0x0 ;  /* 0x00008000000079c5 */ /* 0x000fe40000010000 */
[----:B------:R1:W-:Y:S06]  /*e820*/  BAR.ARV R20, 0x100 ;  /* 0x000400140000751d */ /* 0x0003ec0000002000 */
[----:B------:R2:W-:Y:S01]  /*e830*/  @!P1 SYNCS.ARRIVE.TRANS64.RED.A1T0 RZ, [R0+URZ], RZ ;  /* 0x000000ff00ff99a7 */ /* 0x0005e2000810043f */
[----:B------:R-:W-:Y:S01]  /*e840*/  ISETP.GE.AND P1, PT, R8, 0x1, PT ;  /* 0x000000010800780c */ /* 0x000fe20003f26270 */
[----:B--2---:R-:W-:-:S12]  /*e850*/  IMAD R0, R16, -0x2, R15 ;  /* 0xfffffffe10007824 */ /* 0x004fd800078e020f */
[----:B-1----:R-:W-:Y:S05]  /*e860*/  @!P1 BRA `(.L_x_940) ;  /* 0x0000000000589947 */ /* 0x002fea0003800000 */
        /* <DEDUP_REMOVED lines=11> */
.L_x_942:
[----:B------:R-:W-:-:S05]  /*e920*/  IMAD.U32 R169, RZ, RZ, UR38 ;  /* 0x00000026ffa97e24 */ /* 0x000fca000f8e00ff */
[----:B------:R-:W-:-:S13]  /*e930*/  ISETP.NE.AND P1, PT, R169, 0x1, PT ;  /* 0x00000001a900780c */ /* 0x000fda0003f25270 */
[----:B------:R-:W1:Y:S01]  /*e940*/  @P1 LDC.64 R170, c[0x0][0x9e8] ;  /* 0x00027a00ffaa1b82 */ /* 0x000e620000000a00 */
[----:B------:R-:W-:-:S04]  /*e950*/  @P1 IMAD.IADD R21, R192, 0x1, R7 ;  /* 0x00000001c0151824 */ /* 0x000fc800078e0207 */
[----:B-1----:R-:W-:-:S04]  /*e960*/  @P1 IMAD.HI.U32 R170, R21, R170, RZ ;  /* 0x000000aa15aa1227 */ /* 0x002fc800078e00ff */
[----:B------:R-:W-:Y:S01]  /*e970*/  IMAD.MOV.U32 R21, RZ, RZ, R9 ;  /* 0x000000ffff157224 */ /* 0x000fe200078e0009 */
[----:B------:R-:W-:-:S07]  /*e980*/  @P1 SHF.R.U32.HI R21, RZ, R171, R170 ;  /* 0x000000abff151219 */ /* 0x000fce00000116aa */
.L_x_943:
[----:B------:R-:W-:Y:S05]  /*e990*/  BSYNC B0 ;  /* 0x0000000000007941 */ /* 0x000fea0003800000 */
.L_x_941:
[----:B------:R-:W-:-:S05]  /*e9a0*/  IMAD R20, R21, R169, R0 ;  /* 0x000000a915147224 */ /* 0x000fca00078e0200 */
[----:B------:R-:W-:Y:S02]  /*e9b0*/  VIADDMNMX R14, R20, R169, R14, PT ;  /* 0x000000a9140e7246 */ /* 0x000fe4000380010e */
[----:B------:R-:W-:-:S07]  /*e9c0*/  VIMNMX R13, R13, R20, !PT ;  /* 0x000000140d0d7248 */ /* 0x000fce0007fe0100 */
.L_x_940:
[C---:B------:R-:W-:Y:S02]  /*e9d0*/  ISETP.GE.AND P1, PT, R15.reuse, 0x9, PT ;  /* 0x000000090f00780c */ /* 0x040fe40003f26270 */
[----:B------:R-:W-:Y:S02]  /*e9e0*/  ISETP.GE.AND P2, PT, R15, 0x2, PT ;  /* 0x000000020f00780c */ /* 0x000fe40003f46270 */
[----:B------:R-:W-:Y:S02]  /*e9f0*/  P2R R20, PR, RZ, 0x2 ;  /* 0x00000002ff147803 */ /* 0x000fe40000000000 */
[----:B------:R-:W-:Y:S02]  /*ea00*/  ISETP.GT.AND P1, PT, R13, 0x8, !P1 ;  /* 0x000000080d00780c */ /* 0x000fe40004f24270 */
[----:B------:R-:W-:Y:S02]  /*ea10*/  P2R R168, PR, RZ, 0x4 ;  /* 0x00000004ffa87803 */ /* 0x000fe40000000000 */
[----:B------:R-:W-:-:S02]  /*ea20*/  ISETP.LT.OR P1, PT, R14, 0x9, P1 ;  /* 0x000000090e00780c */ /* 0x000fc40000f21670 */
[----:B------:R-:W-:Y:S02]  /*ea30*/  ISETP.GT.AND P2, PT, R13, 0x1, !P2 ;  /* 0x000000010d00780c */ /* 0x000fe40005744270 */
[----:B------:R-:W-:Y:S02]  /*ea40*/  ISETP.GE.AND P3, PT, R15, 0xa, PT ;  /* 0x0000000a0f00780c */ /* 0x000fe40003f66270 */
[----:B------:R-:W-:Y:S02]  /*ea50*/  FSEL R156, R156, -INF , !P1 ;  /* 0xff8000009c9c7808 */ /* 0x000fe40004800000 */
[----:B------:R-:W-:Y:S02]  /*ea60*/  ISETP.LT.OR P2, PT, R14, 0x2, P2 ;  /* 0x000000020e00780c */ /* 0x000fe40001741670 */
[----:B------:R-:W-:Y:S02]  /*ea70*/  ISETP.GT.AND P1, PT, R13, 0x9, !P3 ;  /* 0x000000090d00780c */ /* 0x000fe40005f24270 */
[----:B------:R-:W-:-:S02]  /*ea80*/  FSEL R153, R153, -INF , !P2 ;  /* 0xff80000099997808 */ /* 0x000fc40005000000 */
[C---:B------:R-:W-:Y:S02]  /*ea90*/  ISETP.LT.OR P1, PT, R14.reuse, 0xa, P1 ;  /* 0x0000000a0e00780c */ /* 0x040fe40000f21670 */
[----:B------:R-:W-:Y:S02]  /*eaa0*/  ISETP.GE.AND P2, PT, R15, 0x11, PT ;  /* 0x000000110f00780c */ /* 0x000fe40003f46270 */
[----:B------:R-:W-:Y:S02]  /*eab0*/  FSEL R157, R157, -INF , !P1 ;  /* 0xff8000009d9d7808 */ /* 0x000fe40004800000 */
[----:B------:R-:W-:Y:S02]  /*eac0*/  ISETP.GT.AND P1, PT, R13, 0x10, !P2 ;  /* 0x000000100d00780c */ /* 0x000fe40005724270 */
[----:B------:R-:W-:Y:S02]  /*ead0*/  P2R R170, PR, RZ, 0x4 ;  /* 0x00000004ffaa7803 */ /* 0x000fe40000000000 */
        /* <DEDUP_REMOVED lines=173> */
[----:B------:R-:W-:Y:S01]  /*f5b0*/  ISETP.GE.AND P6, PT, R15, 0x9a, PT ;  /* 0x0000009a0f00780c */ /* 0x000fe20003fc6270 */
[----:B------:R-:W-:-:S03]  /*f5c0*/  IMAD.IADD R15, R6, 0x1, R2 ;  /* 0x00000001060f7824 */ /* 0x000fc600078e0202 */
[----:B------:R-:W-:Y:S02]  /*f5d0*/  P2R R152, PR, RZ, 0x40 ;  /* 0x00000040ff987803 */ /* 0x000fe40000000000 */
[----:B------:R-:W-:-:S04]  /*f5e0*/  ISETP.GT.AND P6, PT, R13, 0x99, !P6 ;  /* 0x000000990d00780c */ /* 0x000fc800077c4270 */
[----:B------:R-:W-:Y:S01]  /*f5f0*/  ISETP.LT.OR P6, PT, R14, 0x9a, P6 ;  /* 0x0000009a0e00780c */ /* 0x000fe200037c1670 */
[----:B------:R-:W-:-:S03]  /*f600*/  IMAD.IADD R14, R6, 0x1, R12 ;  /* 0x00000001060e7824 */ /* 0x000fc600078e020c */
[----:B------:R-:W-:Y:S02]  /*f610*/  FSEL R101, R101, -INF , !P6 ;  /* 0xff80000065657808 */ /* 0x000fe40007000000 */
[----:B------:R-:W-:-:S13]  /*f620*/  ISETP.GE.AND P6, PT, R8, 0x1, PT ;  /* 0x000000010800780c */ /* 0x000fda0003fc6270 */
[----:B------:R-:W-:Y:S05]  /*f630*/  @!P6 BRA `(.L_x_944) ;  /* 0x000000000054e947 */ /* 0x000fea0003800000 */
        /* <DEDUP_REMOVED lines=12> */
.L_x_946:
[----:B------:R-:W-:-:S05]  /*f700*/  IMAD.U32 R2, RZ, RZ, UR38 ;  /* 0x00000026ff027e24 */ /* 0x000fca000f8e00ff */
[----:B------:R-:W-:-:S13]  /*f710*/  ISETP.NE.AND P6, PT, R2, 0x1, PT ;  /* 0x000000010200780c */ /* 0x000fda0003fc5270 */
[----:B------:R-:W1:Y:S02]  /*f720*/  @P6 LDC.64 R12, c[0x0][0x9e8] ;  /* 0x00027a00ff0c6b82 */ /* 0x000e640000000a00 */
[----:B-1----:R-:W-:-:S05]  /*f730*/  @P6 IMAD.HI.U32 R12, R211, R12, RZ ;  /* 0x0000000cd30c6227 */ /* 0x002fca00078e00ff */
[----:B------:R-:W-:-:S07]  /*f740*/  @P6 SHF.R.U32.HI R211, RZ, R13, R12 ;  /* 0x0000000dffd36219 */ /* 0x000fce000001160c */
.L_x_947:
[----:B------:R-:W-:Y:S05]  /*f750*/  BSYNC B0 ;  /* 0x0000000000007941 */ /* 0x000fea0003800000 */
.L_x_945:
[----:B------:R-:W-:-:S05]  /*f760*/  IMAD R211, R211, R2, R0 ;  /* 0x00000002d3d37224 */ /* 0x000fca00078e0200 */
[----:B------:R-:W-:Y:S02]  /*f770*/  VIADDMNMX R14, R211, R2, R14, PT ;  /* 0x00000002d30e7246 */ /* 0x000fe4000380010e */
[----:B------:R-:W-:-:S07]  /*f780*/  VIMNMX R15, R15, R211, !PT ;  /* 0x000000d30f0f7248 */ /* 0x000fce0007fe0100 */
.L_x_944:
        /* <DEDUP_REMOVED lines=110> */
[C---:B------:R-:W-:Y:S02]  /*fe70*/  ISETP.LT.OR P3, PT, R14.reuse, 0x91, P3 ;  /* 0x000000910e00780c */ /* 0x040fe40001f61670 */
[C---:B------:R-:W-:Y:S02]  /*fe80*/  ISETP.GT.AND P1, PT, R15.reuse, 0x60, !P1 ;  /* 0x000000600f00780c */ /* 0x040fe40004f24270 */
[----:B------:R-:W-:Y:S02]  /*fe90*/  ISETP.GT.AND P4, PT, R15, 0x91, !P4 ;  /* 0x000000910f00780c */ /* 0x000fe40006784270 */
[----:B------:R-:W-:Y:S02]  /*fea0*/  ISETP.LT.OR P1, PT, R14, 0x61, P1 ;  /* 0x000000610e00780c */ /* 0x000fe40000f21670 */
[----:B-1----:R-:W-:-:S02]  /*feb0*/  FMNMX.FTZ R13, R12, R13, !PT ;  /* 0x0000000d0c0d7209 */ /* 0x002fc40007810000 */
[----:B------:R-:W-:Y:S02]  /*fec0*/  FSEL R106, R106, -INF , !P1 ;  /* 0xff8000006a6a7808 */ /* 0x000fe40004800000 */
[----:B------:R-:W-:Y:S01]  /*fed0*/  ISETP.NE.AND P1, PT, R198, RZ, PT ;  /* 0x000000ffc600720c */ /* 0x000fe20003f25270 */
[----:B------:R-:W1:Y:S01]  /*fee0*/  SHFL.BFLY PT, R2, R13, 0x1, 0x1f ;  /* 0x0c201f000d027f89 */ /* 0x000e6200000e0000 */
[----:B------:R-:W-:Y:S02]  /*fef0*/  FSEL R98, R98, -INF , !P3 ;  /* 0xff80000062627808 */ /* 0x000fe40005800000 */
[C---:B------:R-:W-:Y:S02]  /*ff00*/  ISETP.GT.AND P1, PT, R15.reuse, 0x61, !P1 ;  /* 0x000000610f00780c */ /* 0x040fe40004f24270 */
[----:B------:R-:W-:Y:S02]  /*ff10*/  ISETP.GT.AND P5, PT, R15, 0x98, !P5 ;  /* 0x000000980f00780c */ /* 0x000fe40006fa4270 */
[----:B------:R-:W-:-:S02]  /*ff20*/  ISETP.LT.OR P1, PT, R14, 0x62, P1 ;  /* 0x000000620e00780c */ /* 0x000fc40000f21670 */
[C---:B------:R-:W-:Y:S02]  /*ff30*/  ISETP.LT.OR P4, PT, R14.reuse, 0x92, P4 ;  /* 0x000000920e00780c */ /* 0x040fe40002781670 */
[----:B------:R-:W-:Y:S02]  /*ff40*/  FSEL R107, R107, -INF , !P1 ;  /* 0xff8000006b6b7808 */ /* 0x000fe40004800000 */
[----:B------:R-:W-:Y:S02]  /*ff50*/  ISETP.NE.AND P1, PT, R199, RZ, PT ;  /* 0x000000ffc700720c */ /* 0x000fe40003f25270 */
[----:B------:R-:W-:Y:S02]  /*ff60*/  ISETP.LT.OR P5, PT, R14, 0x99, P5 ;  /* 0x000000990e00780c */ /* 0x000fe40002fa1670 */
[----:B------:R-:W-:Y:S02]  /*ff70*/  ISETP.GT.AND P1, PT, R15, 0x68, !P1 ;  /* 0x000000680f00780c */ /* 0x000fe40004f24270 */
[----:B------:R-:W-:-:S02]  /*ff80*/  FSEL R99, R99, -INF , !P4 ;  /* 0xff80000063637808 */ /* 0x000fc40006000000 */
[----:B------:R-:W-:Y:S02]  /*ff90*/  ISETP.LT.OR P1, PT, R14, 0x69, P1 ;  /* 0x000000690e00780c */ /* 0x000fe40000f21670 */
[----:B------:R-:W-:Y:S02]  /*ffa0*/  FSEL R102, R102, -INF , !P5 ;  /* 0xff80000066667808 */ /* 0x000fe40006800000 */
        /* <DEDUP_REMOVED lines=30> */
[----:B------:R-:W-:Y:S01]  /*10190*/  ISETP.NE.AND P1, PT, R169, RZ, PT ;  /* 0x000000ffa900720c */ /* 0x000fe20003f25270 */
[----:B------:R-:W-:-:S03]  /*101a0*/  IMAD.U32 R169, RZ, RZ, UR36 ;  /* 0x00000024ffa97e24 */ /* 0x000fc6000f8e00ff */
[----:B------:R-:W-:Y:S01]  /*101b0*/  ISETP.GT.AND P1, PT, R15, 0x9, !P1 ;  /* 0x000000090f00780c */ /* 0x000fe20004f24270 */
[----:B------:R-:W-:-:S03]  /*101c0*/  FFMA.FTZ R0, R2, R169, -8 ;  /* 0xc100000002007423 */ /* 0x000fc600000100a9 */
        /* <DEDUP_REMOVED lines=31> */
[----:B------:R-:W-:Y:S02]  /*103c0*/  ISETP.NE.AND P6, PT, R152, RZ, PT ;  /* 0x000000ff9800720c */ /* 0x000fe40003fc5270 */
[----:B------:R-:W-:Y:S02]  /*103d0*/  ISETP.LT.OR P1, PT, R14, 0x1, P1 ;  /* 0x000000010e00780c */ /* 0x000fe40000f21670 */
[----:B------:R-:W-:Y:S02]  /*103e0*/  ISETP.GT.AND P2, PT, R15, 0x99, !P6 ;  /* 0x000000990f00780c */ /* 0x000fe40007744270 */
[----:B------:R-:W-:-:S02]  /*103f0*/  FSEL R168, R154, -INF , !P1 ;  /* 0xff8000009aa87808 */ /* 0x000fc40004800000 */
[----:B------:R-:W-:Y:S02]  /*10400*/  FSETP.NEU.FTZ.AND P1, PT, R2, -INF , PT ;  /* 0xff8000000200780b */ /* 0x000fe40003f3d000 */
        /* <DEDUP_REMOVED lines=51> */
[----:B------:R-:W-:Y:S01]  /*10740*/  FFMA.FTZ R100, R100, UR36, -R0 ;  /* 0x0000002464647c23 */ /* 0x000fe20008010800 */
[----:B------:R-:W-:Y:S01]  /*10750*/  FMNMX.FTZ R156, R146, R161, !PT ;  /* 0x000000a1929c7209 */ /* 0x000fe20007810000 */
[----:B------:R-:W-:Y:S03]  /*10760*/  MUFU.EX2 R12, R12 ;  /* 0x0000000c000c7308 */ /* 0x000fe60000000800 */
[----:B------:R-:W-:-:S04]  /*10770*/  FMNMX.FTZ R161, R147, R156, !PT ;  /* 0x0000009c93a17209 */ /* 0x000fc80007810000 */
        /* <DEDUP_REMOVED lines=61> */
[--C-:B------:R-:W-:Y:S01]  /*10b50*/  FFMA.FTZ R116, R155, UR36, -R10.reuse ;  /* 0x000000249b747c23 */ /* 0x100fe2000801080a */
[----:B------:R-:W-:-:S01]  /*10b60*/  FFMA.FTZ R155, R158, UR36, -R10 ;  /* 0x000000249e9b7c23 */ /* 0x000fc2000801080a */
[--C-:B------:R-:W-:Y:S01]  /*10b70*/  FFMA.FTZ R158, R162, UR36, -R10.reuse ;  /* 0x00000024a29e7c23 */ /* 0x100fe2000801080a */
[----:B------:R-:W-:Y:S01]  /*10b80*/  FSEL R162, R0, RZ, P1 ;  /* 0x000000ff00a27208 */ /* 0x000fe20000800000 */
[--C-:B------:R-:W-:Y:S01]  /*10b90*/  FFMA.FTZ R164, R126, UR36, -R10.reuse ;  /* 0x000000247ea47c23 */ /* 0x100fe2000801080a */
[----:B------:R-:W-:-:S01]  /*10ba0*/  FFMA.FTZ R161, R168, UR36, -R10 ;  /* 0x00000024a8a17c23 */ /* 0x000fc2000801080a */
[----:B------:R-:W1:Y:S01]  /*10bb0*/  MUFU.EX2 R117, R117 ;  /* 0x0000007500757308 */ /* 0x000e620000000800 */
[----:B--2---:R-:W-:-:S01]  /*10bc0*/  FFMA.FTZ R156, R159, UR36, -R10 ;  /* 0x000000249f9c7c23 */ /* 0x004fc2000801080a */
[----:B------:R-:W-:Y:S01]  /*10bd0*/  FADD.FTZ R162, -R162, R11 ;  /* 0x0000000ba2a27221 */ /* 0x000fe20000010100 */
[----:B------:R-:W-:-:S01]  /*10be0*/  FFMA.FTZ R159, R163, UR36, -R10 ;  /* 0x00000024a39f7c23 */ /* 0x000fc2000801080a */
[--C-:B------:R-:W-:Y:S01]  /*10bf0*/  FFMA.FTZ R160, R166, UR36, -R10.reuse ;  /* 0x00000024a6a07c23 */ /* 0x100fe2000801080a */
[----:B------:R-:W-:-:S01]  /*10c00*/  FFMA.FTZ R163, R167, UR36, -R10 ;  /* 0x00000024a7a37c23 */ /* 0x000fc2000801080a */
[----:B------:R-:W-:Y:S01]  /*10c10*/  FMUL.FTZ R126, R162, UR36 ;  /* 0x00000024a27e7c20 */ /* 0x000fe20008410000 */
        /* <DEDUP_REMOVED lines=36> */
[----:B------:R-:W-:-:S01]  /*10e60*/  FFMA.FTZ R98, R98, UR36, -R10 ;  /* 0x0000002462627c23 */ /* 0x000fc2000801080a */
[--C-:B------:R-:W-:Y:S01]  /*10e70*/  FFMA.FTZ R99, R99, UR36, -R10.reuse ;  /* 0x0000002463637c23 */ /* 0x100fe2000801080a */
[----:B------:R-:W-:-:S01]  /*10e80*/  FFMA.FTZ R102, R102, UR36, -R10 ;  /* 0x0000002466667c23 */ /* 0x000fc2000801080a */
[----:B------:R-:W-:-:S02]  /*10e90*/  FFMA.FTZ R10, R103, UR36, -R10 ;  /* 0x00000024670a7c23 */ /* 0x000fc4000801080a */
        /* <DEDUP_REMOVED lines=48> */
[----:B------:R-:W-:-:S06]  /*111a0*/  FADD.FTZ R135, R125, R4 ;  /* 0x000000047d877221 */ /* 0x000fcc0000010000 */
        /* <DEDUP_REMOVED lines=46> */
[----:B------:R-:W-:Y:S01]  /*11490*/  MUFU.EX2 R119, R119 ;  /* 0x0000007700777308 */ /* 0x000fe20000000800 */
[----:B---3--:R-:W-:-:S07]  /*114a0*/  FADD.FTZ R164, R118, R135 ;  /* 0x0000008776a47221 */ /* 0x008fce0000010000 */
        /* <DEDUP_REMOVED lines=11> */
[----:B------:R2:W-:Y:S08]  /*11560*/  MUFU.EX2 R166, R95 ;  /* 0x0000005f00a67308 */ /* 0x0005f00000000800 */
[----:B------:R-:W3:Y:S01]  /*11570*/  MUFU.EX2 R96, R96 ;  /* 0x0000006000607308 */ /* 0x000ee20000000800 */
[----:B--2---:R-:W-:-:S01]  /*11580*/  FADD.FTZ R95, R119, R164 ;  /* 0x000000a4775f7221 */ /* 0x004fc20000010000 */
[----:B-1----:R-:W-:-:S06]  /*11590*/  FADD.FTZ R5, R93, R4 ;  /* 0x000000045d057221 */ /* 0x002fcc0000010000 */
        /* <DEDUP_REMOVED lines=20> */
.L_x_948:
        /* <DEDUP_REMOVED lines=115> */
[----:B------:R-:W-:-:S05]  /*11e10*/  UMOV UR38, UR5 ;  /* 0x0000000500267c82 */ /* 0x000fca0008000000 */
.L_x_931:
[----:B------:R-:W-:Y:S06]  /*11e20*/  BAR.ARV 0x8, 0x120 ;  /* 0x0204800000007b1d */ /* 0x000fec0000002000 */
[----:B------:R-:W-:Y:S05]  /*11e30*/  @!P0 BRA `(.L_x_950) ;  /* 0x0000000000048947 */ /* 0x000fea0003800000 */
[----:B------:R-:W-:Y:S01]  /*11e40*/  BPT.TRAP 0x1 ;  /* 0x000000040000795c */ /* 0x000fe20000300000 */
.L_x_950:
[----:B------:R-:W-:Y:S01]  /*11e50*/  ULEA UR9, UR38, UR37, 0x3 ;  /* 0x0000002526097291 */ /* 0x000fe2000f8e183f */
[----:B------:R-:W-:-:S05]  /*11e60*/  IMAD.U32 R3, RZ, RZ, UR39 ;  /* 0x00000027ff037e24 */ /* 0x000fca000f8e00ff */
[----:B------:R-:W-:-:S04]  /*11e70*/  SHF.L.U32 R3, R3, 0x1f, RZ ;  /* 0x0000001f03037819 */ /* 0x000fc800000006ff */
[----:B------:R1:W2:Y:S01]  /*11e80*/  SYNCS.PHASECHK.TRANS64.TRYWAIT P1, [UR9+0x29850], R3 ;  /* 0x02985003ff0075a7 */ /* 0x0002a20008020149 */
[----:B------:R-:W-:Y:S05]  /*11e90*/  @!P0 BRA `(.L_x_951) ;  /* 0x0000000000048947 */ /* 0x000fea0003800000 */
[----:B------:R-:W-:Y:S01]  /*11ea0*/  BPT.TRAP 0x1 ;  /* 0x000000040000795c */ /* 0x000fe20000300000 */
.L_x_951:
[----:B--2---:R-:W-:Y:S05]  /*11eb0*/  @P1 BRA `(.L_x_952) ;  /* 0x0000000000081947 */ /* 0x004fea0003800000 */
[----:B------:R-:W2:Y:S02]  /*11ec0*/  SYNCS.PHASECHK.TRANS64.TRYWAIT P1, [UR9+0x29850], R3 ;  /* 0x02985003ff0075a7 */ /* 0x000ea40008020149 */
[----:B--2---:R-:W-:Y:S05]  /*11ed0*/  @!P1 BRA `(.L_x_953) ;  /* 0x0000006000449947 */ /* 0x004fea0003800000 */
.L_x_952:
[----:B------:R-:W-:Y:S01]  /*11ee0*/  UIADD3 UR37, UR37, 0x400, URZ ;  /* 0x0000040025257890 */ /* 0x000fe2000fffe03f */
[----:B------:R-:W-:Y:S01]  /*11ef0*/  WARPGROUP.ARRIVE ;  /* 0x00000000000079c5 */ /* 0x000fe20000000000 */
[----:B------:R-:W-:Y:S01]  /*11f00*/  UMOV UR7, 0xc0000010 ;  /* 0xc000001000077882 */ /* 0x000fe20000000000 */
[----:B------:R-:W-:Y:S01]  /*11f10*/  ULDC.64 UR10, c[0x0][0x9a0] ;  /* 0x00026800000a7ab9 */ /* 0x000fe20000000a00 */
[----:B------:R-:W-:Y:S01]  /*11f20*/  USHF.R.U32.HI UR37, URZ, 0x4, UR37 ;  /* 0x000000043f257899 */ /* 0x000fe20008011625 */
[----:B------:R-:W-:Y:S01]  /*11f30*/  IMAD.MOV.U32 R8, RZ, RZ, 0x3f800000 ;  /* 0x3f800000ff087424 */ /* 0x000fe200078e00ff */
[----:B------:R-:W-:Y:S02]  /*11f40*/  UISETP.NE.U32.AND UP0, UPT, UR10, URZ, UPT ;  /* 0x0000003f0a00728c */ /* 0x000fe4000bf05070 */
[----:B------:R-:W-:Y:S02]  /*11f50*/  ULOP3.LUT UR37, UR37, 0x3fff, URZ, 0xc0, !UPT ;  /* 0x00003fff25257892 */ /* 0x000fe4000f8ec03f */
[----:B------:R-:W-:-:S02]  /*11f60*/  UISETP.NE.AND.EX UP0, UPT, UR11, URZ, UPT, UP0 ;  /* 0x0000003f0b00728c */ /* 0x000fc4000bf05300 */
[----:B------:R-:W-:-:S04]  /*11f70*/  ULOP3.LUT UR8, UR37, 0x10000, URZ, 0xfc, !UPT ;  /* 0x0001000025087892 */ /* 0x000fc8000f8efc3f */
[----:B------:R-:W-:Y:S01]  /*11f80*/  UIMAD UR8, UR38, 0x500, UR8 ;  /* 0x00000500260878a4 */ /* 0x000fe2000f8e0208 */
[----:B------:R-:W-:-:S03]  /*11f90*/  PLOP3.LUT P1, PT, PT, PT, UP0, 0x80, 0x0 ;  /* 0x000000000000781c */ /* 0x000fc60003f2f008 */
[----:B------:R-:W-:Y:S01]  /*11fa0*/  UIADD3 UR4, UR8, 0x100, URZ ;  /* 0x0000010008047890 */ /* 0x000fe2000fffe03f */
[----:B------:R-:W-:Y:S02]  /*11fb0*/  @UP0 ULDC.64 UR12, c[0x0][0x9c8] ;  /* 0x00027200000c0ab9 */ /* 0x000fe40000000a00 */
[----:B------:R-:W-:-:S06]  /*11fc0*/  UMOV UR6, UR8 ;  /* 0x0000000800067c82 */ /* 0x000fcc0008000000 */
[----:B------:R-:W-:Y:S01]  /*11fd0*/  QGMMA.64x128x32.F32.E4M3.E4M3 R24, R184, gdesc[UR4], R24, gsb0 ;  /* 0x01e00004b8187df3 */ /* 0x000fe20008000818 */
[----:B------:R-:W-:Y:S01]  /*11fe0*/  UMOV UR7, 0xc0000010 ;  /* 0xc000001000077882 */ /* 0x000fe20000000000 */
[----:B------:R-:W-:Y:S01]  /*11ff0*/  UMOV UR6, UR4 ;  /* 0x0000000400067c82 */ /* 0x000fe20008000000 */
[----:B------:R-:W-:Y:S01]  /*12000*/  @UP0 UIMAD.WIDE.U32 UR4, UR44, UR12, URZ ;  /* 0x0000000c2c0402a5 */ /* 0x000fe2000f8e003f */
[----:B------:R-:W-:Y:S02]  /*12010*/  WARPGROUP.DEPBAR.LE gsb0, 0x0 ;  /* 0x00008000000079c5 */ /* 0x000fe40000010000 */
[----:B------:R-:W-:-:S06]  /*12020*/  WARPGROUP.ARRIVE ;  /* 0x00000000000079c5 */ /* 0x000fcc0000000000 */
[----:B------:R-:W-:Y:S01]  /*12030*/  QGMMA.64x128x32.F32.E4M3.E4M3 R24, R180, gdesc[UR4], R24, gsb0 ;  /* 0x01e00004b4187df3 */ /* 0x000fe20008000818 */
[----:B------:R-:W-:-:S04]  /*12040*/  @UP0 USHF.R.S32.HI UR6, URZ, 0x1f, UR44 ;  /* 0x0000001f3f060899 */ /* 0x000fc8000801142c */
        /* <DEDUP_REMOVED lines=9> */
[----:B------:R-:W-:-:S04]  /*120e0*/  @UP0 ULEA UR6, UP1, UR4, UR10, 0x2 ;  /* 0x0000000a04060291 */ /* 0x000fc8000f82103f */
[----:B------:R-:W-:Y:S02]  /*120f0*/  @UP0 ULEA.HI.X UR7, UR4, UR11, UR5, 0x2, UP1 ;  /* 0x0000000b04070291 */ /* 0x000fe400088f1405 */
[----:B------:R-:W-:Y:S01]  /*12100*/  UIADD3 UR4, UR8, 0x200, URZ ;  /* 0x0000020008047890 */ /* 0x000fe2000fffe03f */
[----:B--2---:R-:W-:-:S03]  /*12110*/  IMAD.U32 R6, RZ, RZ, UR6 ;  /* 0x00000006ff067e24 */ /* 0x004fc6000f8e00ff */
[----:B------:R-:W-:Y:S01]  /*12120*/  IMAD.U32 R7, RZ, RZ, UR7 ;  /* 0x00000007ff077e24 */ /* 0x000fe2000f8e00ff */
[----:B------:R-:W-:Y:S02]  /*12130*/  UMOV UR7, 0xc0000010 ;  /* 0xc000001000077882 */ /* 0x000fe40000000000 */
[----:B------:R-:W-:Y:S02]  /*12140*/  UMOV UR6, UR4 ;  /* 0x0000000400067c82 */ /* 0x000fe40008000000 */
[----:B------:R2:W3:Y:S01]  /*12150*/  @P1 LDG.E R8, desc[UR54][R6.64] ;  /* 0x0000003606081981 */ /* 0x0004e2000c1e1900 */
[----:B------:R-:W-:Y:S02]  /*12160*/  WARPGROUP.DEPBAR.LE gsb0, 0x0 ;  /* 0x00008000000079c5 */ /* 0x000fe40000010000 */
[----:B------:R-:W-:-:S06]  /*12170*/  WARPGROUP.ARRIVE ;  /* 0x00000000000079c5 */ /* 0x000fcc0000000000 */
[----:B------:R-:W-:Y:S01]  /*12180*/  QGMMA.64x128x32.F32.E4M3.E4M3 R24, R176, gdesc[UR4], R24, gsb0 ;  /* 0x01e00004b0187df3 */ /* 0x000fe20008000818 */
[----:B------:R-:W-:Y:S01]  /*12190*/  UIADD3 UR4, UR8, 0x300, URZ ;  /* 0x0000030008047890 */ /* 0x000fe2000fffe03f */
[----:B------:R-:W-:-:S06]  /*121a0*/  UMOV UR7, 0xc0000010 ;  /* 0xc000001000077882 */ /* 0x000fcc0000000000 */
[----:B------:R-:W-:Y:S01]  /*121b0*/  UMOV UR6, UR4 ;  /* 0x0000000400067c82 */ /* 0x000fe20008000000 */
[----:B------:R-:W-:Y:S01]  /*121c0*/  UIADD3 UR8, UR8, 0x400, URZ ;  /* 0x0000040008087890 */ /* 0x000fe2000fffe03f */
[----:B------:R-:W4:Y:S04]  /*121d0*/  SHFL.BFLY PT, R10, R5, 0x2, 0x1f ;  /* 0x0c401f00050a7f89 */ /* 0x000f2800000e0000 */
[----:B------:R-:W5:Y:S01]  /*121e0*/  SHFL.BFLY PT, R9, R4, 0x2, 0x1f ;  /* 0x0c401f0004097f89 */ /* 0x000f6200000e0000 */
[----:B------:R-:W-:Y:S02]  /*121f0*/  WARPGROUP.DEPBAR.LE gsb0, 0x0 ;  /* 0x00008000000079c5 */ /* 0x000fe40000010000 */
[----:B------:R-:W-:-:S06]  /*12200*/  WARPGROUP.ARRIVE ;  /* 0x00000000000079c5 */ /* 0x000fcc0000000000 */
[----:B------:R-:W-:Y:S01]  /*12210*/  QGMMA.64x128x32.F32.E4M3.E4M3 R24, R172, gdesc[UR4], R24, gsb0 ;  /* 0x01e00004ac187df3 */ /* 0x000fe20008000818 */
[----:B------:R-:W-:Y:S01]  /*12220*/  UMOV UR6, UR8 ;  /* 0x0000000800067c82 */ /* 0x000fe20008000000 */
[----:B------:R-:W-:Y:S01]  /*12230*/  UMOV UR7, 0xc0000010 ;  /* 0xc000001000077882 */ /* 0x000fe20000000000 */
[----:B----4-:R-:W-:-:S01]  /*12240*/  FADD.FTZ R10, R10, R5 ;  /* 0x000000050a0a7221 */ /* 0x010fc20000010000 */
[----:B-----5:R-:W-:-:S04]  /*12250*/  FADD.FTZ R9, R9, R4 ;  /* 0x0000000409097221 */ /* 0x020fc80000010000 */
[----:B-1----:R-:W1:Y:S04]  /*12260*/  SHFL.BFLY PT, R3, R10, 0x1, 0x1f ;  /* 0x0c201f000a037f89 */ /* 0x002e6800000e0000 */
[----:B--2---:R-:W2:Y:S01]  /*12270*/  SHFL.BFLY PT, R6, R9, 0x1, 0x1f ;  /* 0x0c201f0009067f89 */ /* 0x004ea200000e0000 */
[----:B------:R-:W-:Y:S02]  /*12280*/  IMAD.MOV.U32 R5, RZ, RZ, RZ ;  /* 0x000000ffff057224 */ /* 0x000fe400078e00ff */
[----:B-1----:R-:W-:Y:S01]  /*12290*/  FADD.FTZ R7, R10, R3 ;  /* 0x000000030a077221 */ /* 0x002fe20000010000 */
[----:B--2---:R-:W-:-:S04]  /*122a0*/  FADD.FTZ R12, R9, R6 ;  /* 0x00000006090c7221 */ /* 0x004fc80000010000 */
[C---:B------:R-:W-:Y:S01]  /*122b0*/  FSETP.NE.FTZ.AND P1, PT, R7.reuse, RZ, PT ;  /* 0x000000ff0700720b */ /* 0x040fe20003f35000 */
[----:B------:R-:W-:Y:S01]  /*122c0*/  FMUL.FTZ R11, R7, 0.00390625 ;  /* 0x3b800000070b7820 */ /* 0x000fe20000410000 */
[----:B------:R-:W-:-:S04]  /*122d0*/  FMUL.FTZ R13, R12, 0.00390625 ;  /* 0x3b8000000c0d7820 */ /* 0x000fc80000410000 */
        /* <DEDUP_REMOVED lines=9> */
[----:B------:R-:W2:Y:S08]  /*12370*/  @P3 MUFU.LG2 R10, R13 ;  /* 0x0000000d000a3308 */ /* 0x000eb00000000c00 */
[----:B------:R-:W4:Y:S01]  /*12380*/  @P1 MUFU.RCP R9, R12 ;  /* 0x0000000c00091308 */ /* 0x000f220000001000 */
[----:B------:R-:W-:-:S02]  /*12390*/  IMAD.U32 R14, RZ, RZ, UR36 ;  /* 0x00000024ff0e7e24 */ /* 0x000fc4000f8e00ff */
[----:B------:R-:W-:Y:S02]  /*123a0*/  IMAD.U32 R15, RZ, RZ, UR36 ;  /* 0x00000024ff0f7e24 */ /* 0x000fe4000f8e00ff */
[----:B-1----:R-:W-:Y:S01]  /*123b0*/  @P2 FMUL.FTZ R6, R6, 0.69314718246459960938 ;  /* 0x3f31721806062820 */ /* 0x002fe20000410000 */
[----:B------:R-:W-:Y:S01]  /*123c0*/  @P2 FMUL.FTZ R7, R14, 0.69314718246459960938 ;  /* 0x3f3172180e072820 */ /* 0x000fe20000410000 */
[----:B------:R-:W-:Y:S01]  /*123d0*/  @P3 FMUL.FTZ R14, R15, 0.69314718246459960938 ;  /* 0x3f3172180f0e3820 */ /* 0x000fe20000410000 */
[----:B--2---:R-:W-:Y:S01]  /*123e0*/  @P3 FMUL.FTZ R11, R10, 0.69314718246459960938 ;  /* 0x3f3172180a0b3820 */ /* 0x004fe20000410000 */
[----:B------:R-:W-:Y:S02]  /*123f0*/  IMAD.MOV.U32 R4, RZ, RZ, -0x800000 ;  /* 0xff800000ff047424 */ /* 0x000fe400078e00ff */
[----:B------:R-:W-:Y:S01]  /*12400*/  @P2 FFMA.FTZ R4, R7, R2, R6 ;  /* 0x0000000207042223 */ /* 0x000fe20000010006 */
[----:B------:R-:W-:Y:S02]  /*12410*/  IMAD.MOV.U32 R3, RZ, RZ, -0x800000 ;  /* 0xff800000ff037424 */ /* 0x000fe400078e00ff */
[----:B------:R-:W-:Y:S01]  /*12420*/  @P3 FFMA.FTZ R3, R14, R0, R11 ;  /* 0x000000000e033223 */ /* 0x000fe2000001000b */
[-C--:B---3--:R-:W-:Y:S01]  /*12430*/  FMUL.FTZ R5, R5, R8.reuse ;  /* 0x0000000805057220 */ /* 0x088fe20000410000 */
[----:B----4-:R-:W-:Y:S01]  /*12440*/  FMUL.FTZ R6, R9, R8 ;  /* 0x0000000809067220 */ /* 0x010fe20000410000 */
[----:B------:R-:W-:-:S02]  /*12450*/  WARPGROUP.DEPBAR.LE gsb0, 0x0 ;  /* 0x00008000000079c5 */ /* 0x000fc40000010000 */
[----:B------:R-:W-:Y:S05]  /*12460*/  @!P0 BRA `(.L_x_954) ;  /* 0x0000000000048947 */ /* 0x000fea0003800000 */
[----:B------:R-:W-:Y:S01]  /*12470*/  BPT.TRAP 0x1 ;  /* 0x000000040000795c */ /* 0x000fe20000300000 */
.L_x_954:
[----:B------:R-:W-:Y:S01]  /*12480*/  UIADD3 UR4, UR9, 0x29860, URZ ;  /* 0x0002986009047890 */ /* 0x000fe2000fffe03f */
[-C--:B------:R-:W-:Y:S01]  /*12490*/  FMUL.FTZ R88, R36, R5.reuse ;  /* 0x0000000524587220 */ /* 0x080fe20000410000 */
[----:B------:R-:W-:Y:S01]  /*124a0*/  UIADD3 UR38, UR38, 0x1, URZ ;  /* 0x0000000126267890 */ /* 0x000fe2000fffe03f */
[-C--:B------:R-:W-:Y:S01]  /*124b0*/  FMUL.FTZ R95, R24, R5.reuse ;  /* 0x00000005185f7220 */ /* 0x080fe20000410000 */
[----:B------:R-:W-:Y:S01]  /*124c0*/  UPRMT UR4, UR46, 0x654, UR4 ;  /* 0x000006542e047896 */ /* 0x000fe20008000004 */
[-C--:B------:R-:W-:Y:S01]  /*124d0*/  FMUL.FTZ R92, R28, R5.reuse ;  /* 0x000000051c5c7220 */ /* 0x080fe20000410000 */
[----:B------:R-:W-:Y:S01]  /*124e0*/  UISETP.NE.AND UP0, UPT, UR38, 0x2, UPT ;  /* 0x000000022600788c */ /* 0x000fe2000bf05270 */
        /* <DEDUP_REMOVED lines=9> */
[----:B------:R-:W-:Y:S01]  /*12580*/  SYNCS.ARRIVE.TRANS64.RED.A1T0 RZ, [UR4], RZ ;  /* 0x000000ffffff79a7 */ /* 0x000fe20008100404 */
        /* <DEDUP_REMOVED lines=25> */
[----:B------:R-:W-:Y:S01]  /*12720*/  USEL UR4, URZ, 0x1, UP0 ;  /* 0x000000013f047887 */ /* 0x000fe20008000000 */
        /* <DEDUP_REMOVED lines=30> */
[----:B------:R-:W-:-:S12]  /*12910*/  ULOP3.LUT UR39, UR39, UR4, URZ, 0x3c, !UPT ;  /* 0x0000000427277292 */ /* 0x000fd8000f8e3c3f */
.L_x_880:
[----:B------:R-:W1:Y:S08]  /*12920*/  S2UR UR46, SR_CgaCtaId ;  /* 0x00000000002e79c3 */ /* 0x000e700000008800 */
[----:B------:R-:W-:Y:S06]  /*12930*/  BAR.SYNC.DEFER_BLOCKING 0x5, 0x180 ;  /* 0x0146000000007b1d */ /* 0x000fec0000010000 */
[----:B------:R-:W-:-:S02]  /*12940*/  UMOV UR37, 0x400 ;  /* 0x0000040000257882 */ /* 0x000fc40000000000 */
[----:B-1----:R-:W-:-:S09]  /*12950*/  ULEA UR37, UR46, UR37, 0x18 ;  /* 0x000000252e257291 */ /* 0x002fd2000f8ec03f */
[----:B------:R-:W1:Y:S02]  /*12960*/  LDS R6, [UR37+0x298d0] ;  /* 0x0298d025ff067984 */ /* 0x000e640008000800 */
[----:B-1----:R-:W-:Y:S01]  /*12970*/  R2UR UR4, R6 ;  /* 0x00000000060472ca */ /* 0x002fe200000e0000 */
[----:B------:R-:W-:Y:S06]  /*12980*/  BAR.ARV 0x4, 0x180 ;  /* 0x0106000000007b1d */ /* 0x000fec0000002000 */
[----:B------:R-:W-:Y:S08]  /*12990*/  @P0 BRA `(.L_x_955) ;  /* 0x0000000c00ec0947 */ /* 0x000ff00003800000 */
[----:B------:R-:W1:Y:S01]  /*129a0*/  S2R R35, SR_TID.X ;  /* 0x0000000000237919 */ /* 0x000e620000002100 */
[----:B------:R-:W-:Y:S01]  /*129b0*/  ULDC.64 UR6, c[0x4][0x40] ;  /* 0x0100100000067ab9 */ /* 0x000fe20000000a00 */
[----:B------:R-:W-:Y:S01]  /*129c0*/  F2FP.BF16.F32.PACK_AB R5, R86, R5 ;  /* 0x000000055605723e */ /* 0x000fe200000010ff */
[----:B------:R-:W-:Y:S01]  /*129d0*/  VIADD R67, R194, UR42 ;  /* 0x0000002ac2437c36 */ /* 0x000fe20008000000 */
[----:B------:R-:W-:Y:S01]  /*129e0*/  F2FP.BF16.F32.PACK_AB R0, R87, R0 ;  /* 0x000000005700723e */ /* 0x000fe200000010ff */
[----:B------:R-:W-:Y:S01]  /*129f0*/  ULDC UR10, c[0x0][0xa88] ;  /* 0x0002a200000a7ab9 */ /* 0x000fe20000000800 */
        /* <DEDUP_REMOVED lines=9> */
[----:B------:R-:W-:Y:S02]  /*12a90*/  LOP3.LUT P1, RZ, R193, 0x3, RZ, 0xc0, !PT ;  /* 0x00000003c1ff7812 */ /* 0x000fe4000782c0ff */
[----:B------:R-:W-:Y:S02]  /*12aa0*/  F2FP.BF16.F32.PACK_AB R49, R40, R49 ;  /* 0x000000312831723e */ /* 0x000fe400000010ff */
[----:B------:R-:W-:Y:S02]  /*12ab0*/  F2FP.BF16.F32.PACK_AB R29, R60, R29 ;  /* 0x0000001d3c1d723e */ /* 0x000fe400000010ff */
[----:B------:R-:W-:Y:S02]  /*12ac0*/  F2FP.BF16.F32.PACK_AB R24, R61, R24 ;  /* 0x000000183d18723e */ /* 0x000fe400000010ff */
[----:B------:R-:W-:Y:S01]  /*12ad0*/  F2FP.BF16.F32.PACK_AB R15, R70, R15 ;  /* 0x0000000f460f723e */ /* 0x000fe200000010ff */
[----:B-1----:R-:W-:Y:S01]  /*12ae0*/  IMAD.SHL.U32 R6, R35, 0x4, RZ ;  /* 0x0000000423067824 */ /* 0x002fe200078e00ff */
        /* <DEDUP_REMOVED lines=9> */
[----:B------:R-:W-:Y:S01]  /*12b80*/  F2FP.BF16.F32.PACK_AB R39, R39, R34 ;  /* 0x000000222727723e */ /* 0x000fe200000010ff */
[----:B------:R-:W-:Y:S01]  /*12b90*/  USHF.R.S32.HI UR5, URZ, 0x1f, UR43 ;  /* 0x0000001f3f057899 */ /* 0x000fe2000801142b */
[----:B------:R-:W-:Y:S01]  /*12ba0*/  LOP3.LUT R6, R6, 0xc, RZ, 0xc0, !PT ;  /* 0x0000000c06067812 */ /* 0x000fe200078ec0ff */
[----:B------:R-:W-:-:S03]  /*12bb0*/  ULDC.64 UR8, c[0x0][0xb70] ;  /* 0x0002dc0000087ab9 */ /* 0x000fc60000000a00 */
[----:B------:R-:W-:-:S05]  /*12bc0*/  IADD3 R6, P0, R6, UR6, RZ ;  /* 0x0000000606067c10 */ /* 0x000fca000ff1e0ff */
[----:B------:R-:W-:-:S05]  /*12bd0*/  IMAD.X R7, RZ, RZ, UR7, P0 ;  /* 0x00000007ff077e24 */ /* 0x000fca00080e06ff */
[----:B------:R1:W2:Y:S01]  /*12be0*/  LDG.E.CONSTANT R17, desc[UR54][R6.64] ;  /* 0x0000003606117981 */ /* 0x0002a2000c1e9900 */
[----:B------:R-:W-:Y:S01]  /*12bf0*/  F2FP.BF16.F32.PACK_AB R31, R46, R31 ;  /* 0x0000001f2e1f723e */ /* 0x000fe200000010ff */
[----:B------:R-:W-:Y:S01]  /*12c00*/  UIMAD UR5, UR5, UR8, URZ ;  /* 0x00000008050572a4 */ /* 0x000fe2000f8e023f */
[----:B------:R-:W-:Y:S01]  /*12c10*/  F2FP.BF16.F32.PACK_AB R30, R47, R30 ;  /* 0x0000001e2f1e723e */ /* 0x000fe200000010ff */
[----:B------:R-:W-:Y:S01]  /*12c20*/  UIMAD.WIDE.U32 UR6, UR43, UR8, URZ ;  /* 0x000000082b0672a5 */ /* 0x000fe2000f8e003f */
[----:B------:R-:W-:Y:S01]  /*12c30*/  F2FP.BF16.F32.PACK_AB R9, R84, R9 ;  /* 0x000000095409723e */ /* 0x000fe200000010ff */
[----:B------:R-:W-:Y:S01]  /*12c40*/  UIMAD UR5, UR43, UR9, UR5 ;  /* 0x000000092b0572a4 */ /* 0x000fe2000f8e0205 */
[----:B------:R-:W-:Y:S02]  /*12c50*/  F2FP.BF16.F32.PACK_AB R2, R85, R2 ;  /* 0x000000025502723e */ /* 0x000fe400000010ff */
[----:B------:R-:W-:Y:S01]  /*12c60*/  F2FP.BF16.F32.PACK_AB R26, R55, R26 ;  /* 0x0000001a371a723e */ /* 0x000fe200000010ff */
[----:B------:R-:W-:Y:S01]  /*12c70*/  UIADD3 UR5, UR7, UR5, URZ ;  /* 0x0000000507057290 */ /* 0x000fe2000fffe03f */
[----:B------:R-:W-:Y:S01]  /*12c80*/  BAR.SYNC.DEFER_BLOCKING 0x1, 0x100 ;  /* 0x0044000000007b1d */ /* 0x000fe20000010000 */
[----:B-1----:R-:W-:-:S02]  /*12c90*/  LOP3.LUT P0, R6, R35, 0x3, RZ, 0xc0, !PT ;  /* 0x0000000323067812 */ /* 0x002fc4000780c0ff */
[----:B------:R-:W-:Y:S02]  /*12ca0*/  F2FP.BF16.F32.PACK_AB R11, R78, R11 ;  /* 0x0000000b4e0b723e */ /* 0x000fe400000010ff */
[----:B------:R-:W-:Y:S02]  /*12cb0*/  ISETP.EQ.OR P0, PT, R6, 0x3, !P0 ;  /* 0x000000030600780c */ /* 0x000fe40004702670 */
[----:B------:R-:W-:Y:S02]  /*12cc0*/  F2FP.BF16.F32.PACK_AB R8, R79, R8 ;  /* 0x000000084f08723e */ /* 0x000fe400000010ff */
[----:B------:R-:W-:Y:S02]  /*12cd0*/  SEL R58, R5, R0, P0 ;  /* 0x00000000053a7207 */ /* 0x000fe40000000000 */
[----:B------:R-:W-:Y:S01]  /*12ce0*/  SEL R57, R0, R5, P0 ;  /* 0x0000000500397207 */ /* 0x000fe20000000000 */
[----:B------:R-:W-:Y:S01]  /*12cf0*/  VIADD R0, R67, 0x8 ;  /* 0x0000000843007836 */ /* 0x000fe20000000000 */
[----:B------:R-:W-:-:S02]  /*12d00*/  SEL R40, R37, R32, P0 ;  /* 0x0000002025287207 */ /* 0x000fc40000000000 */
[----:B------:R-:W-:Y:S02]  /*12d10*/  SEL R36, R88, R89, P0 ;  /* 0x0000005958247207 */ /* 0x000fe40000000000 */
[----:B------:R-:W-:Y:S02]  /*12d20*/  SEL R37, R32, R37, P0 ;  /* 0x0000002520257207 */ /* 0x000fe40000000000 */
[----:B------:R-:W-:Y:S02]  /*12d30*/  SEL R52, R25, R20, P0 ;  /* 0x0000001419347207 */ /* 0x000fe40000000000 */
[----:B------:R-:W-:Y:S02]  /*12d40*/  SEL R51, R20, R25, P0 ;  /* 0x0000001914337207 */ /* 0x000fe40000000000 */
[----:B------:R-:W-:Y:S02]  /*12d50*/  SEL R89, R89, R88, P0 ;  /* 0x0000005859597207 */ /* 0x000fe40000000000 */
[----:B------:R-:W-:-:S02]  /*12d60*/  SEL R32, R33, R28, P0 ;  /* 0x0000001c21207207 */ /* 0x000fc40000000000 */
[----:B------:R-:W-:Y:S02]  /*12d70*/  IADD3 R25, P5, R18, 0x20, RZ ;  /* 0x0000002012197810 */ /* 0x000fe40007fbe0ff */
[----:B------:R-:W-:Y:S02]  /*12d80*/  ISETP.GE.OR P2, PT, R0, UR10, P1 ;  /* 0x0000000a00007c0c */ /* 0x000fe40008f46670 */
[----:B------:R-:W-:Y:S02]  /*12d90*/  SEL R33, R28, R33, P0 ;  /* 0x000000211c217207 */ /* 0x000fe40000000000 */
[----:B------:R-:W-:Y:S02]  /*12da0*/  SEL R28, R29, R24, P0 ;  /* 0x000000181d1c7207 */ /* 0x000fe40000000000 */
[----:B------:R-:W-:Y:S02]  /*12db0*/  SEL R29, R24, R29, P0 ;  /* 0x0000001d181d7207 */ /* 0x000fe40000000000 */
[----:B------:R-:W-:-:S02]  /*12dc0*/  LOP3.LUT R24, R25, 0x380, RZ, 0xc0, !PT ;  /* 0x0000038019187812 */ /* 0x000fc400078ec0ff */
[----:B------:R-:W-:Y:S02]  /*12dd0*/  SEL R54, R15, R12, P0 ;  /* 0x0000000c0f367207 */ /* 0x000fe40000000000 */
[----:B------:R-:W-:Y:S02]  /*12de0*/  SHF.R.U64 R24, R24, 0x3, RZ ;  /* 0x0000000318187819 */ /* 0x000fe400000012ff */
[----:B------:R-:W-:Y:S02]  /*12df0*/  SEL R53, R12, R15, P0 ;  /* 0x0000000f0c357207 */ /* 0x000fe40000000000 */
[----:B------:R-:W-:Y:S02]  /*12e00*/  SEL R44, R13, R10, P0 ;  /* 0x0000000a0d2c7207 */ /* 0x000fe40000000000 */
[----:B------:R-:W-:Y:S02]  /*12e10*/  SEL R41, R10, R13, P0 ;  /* 0x0000000d0a297207 */ /* 0x000fe40000000000 */
[----:B------:R-:W-:-:S02]  /*12e20*/  IADD3 R15, P3, R18, 0x60, RZ ;  /* 0x00000060120f7810 */ /* 0x000fc40007f7e0ff */
[----:B------:R-:W-:Y:S02]  /*12e30*/  IADD3 R13, P4, R18, 0x4000, RZ ;  /* 0x00004000120d7810 */ /* 0x000fe40007f9e0ff */
[----:B------:R-:W-:Y:S01]  /*12e40*/  LOP3.LUT R24, R24, R25, RZ, 0x3c, !PT ;  /* 0x0000001918187212 */ /* 0x000fe200078e3cff */
[----:B------:R-:W-:Y:S01]  /*12e50*/  IMAD.X R25, RZ, RZ, R19, P5 ;  /* 0x000000ffff197224 */ /* 0x000fe200028e0613 */
[----:B------:R-:W-:Y:S02]  /*12e60*/  SEL R42, R21, R14, P0 ;  /* 0x0000000e152a7207 */ /* 0x000fe40000000000 */
[----:B------:R-:W-:Y:S02]  /*12e70*/  SEL R35, R14, R21, P0 ;  /* 0x000000150e237207 */ /* 0x000fe40000000000 */
[----:B------:R-:W-:Y:S02]  /*12e80*/  IADD3 R21, P6, R18, 0x40, RZ ;  /* 0x0000004012157810 */ /* 0x000fe40007fde0ff */
[----:B------:R-:W-:-:S02]  /*12e90*/  LOP3.LUT R14, R15, 0x380, RZ, 0xc0, !PT ;  /* 0x000003800f0e7812 */ /* 0x000fc400078ec0ff */
[----:B------:R-:W-:Y:S02]  /*12ea0*/  LOP3.LUT R12, R13, 0x380, RZ, 0xc0, !PT ;  /* 0x000003800d0c7812 */ /* 0x000fe400078ec0ff */
[----:B------:R-:W-:Y:S02]  /*12eb0*/  SEL R34, R92, R93, P0 ;  /* 0x0000005d5c227207 */ /* 0x000fe40000000000 */
[----:B------:R-:W-:Y:S02]  /*12ec0*/  SEL R50, R48, R49, P0 ;  /* 0x0000003130327207 */ /* 0x000fe40000000000 */
[----:B------:R-:W-:Y:S02]  /*12ed0*/  SEL R93, R93, R92, P0 ;  /* 0x0000005c5d5d7207 */ /* 0x000fe40000000000 */
[----:B------:R-:W-:Y:S02]  /*12ee0*/  SEL R49, R49, R48, P0 ;  /* 0x0000003031317207 */ /* 0x000fe40000000000 */
[----:B------:R-:W-:-:S02]  /*12ef0*/  LOP3.LUT R20, R21, 0x380, RZ, 0xc0, !PT ;  /* 0x0000038015147812 */ /* 0x000fc400078ec0ff */
[----:B------:R-:W-:Y:S02]  /*12f00*/  SHF.R.U64 R14, R14, 0x3, RZ ;  /* 0x000000030e0e7819 */ /* 0x000fe400000012ff */
[----:B------:R-:W-:Y:S02]  /*12f10*/  MOV R65, R24 ;  /* 0x0000001800417202 */ /* 0x000fe40000000f00 */
[----:B------:R-:W-:Y:S01]  /*12f20*/  SHF.R.U64 R12, R12, 0x3, RZ ;  /* 0x000000030c0c7819 */ /* 0x000fe200000012ff */
[----:B------:R-:W1:Y:S01]  /*12f30*/  LDC.64 R24, c[0x0][0xb78] ;  /* 0x0002de00ff187b82 */ /* 0x000e620000000a00 */
[----:B------:R-:W-:Y:S02]  /*12f40*/  SEL R48, R38, R39, P0 ;  /* 0x0000002726307207 */ /* 0x000fe40000000000 */
[----:B------:R-:W-:Y:S02]  /*12f50*/  SEL R39, R39, R38, P0 ;  /* 0x0000002627277207 */ /* 0x000fe40000000000 */
[----:B------:R-:W-:-:S02]  /*12f60*/  SHF.R.U64 R20, R20, 0x3, RZ ;  /* 0x0000000314147819 */ /* 0x000fc400000012ff */
[----:B------:R-:W-:Y:S01]  /*12f70*/  LOP3.LUT R14, R14, R15, RZ, 0x3c, !PT ;  /* 0x0000000f0e0e7212 */ /* 0x000fe200078e3cff */
[--C-:B------:R-:W-:Y:S01]  /*12f80*/  IMAD.X R15, RZ, RZ, R19.reuse, P3 ;  /* 0x000000ffff0f7224 */ /* 0x100fe200018e0613 */
[----:B------:R-:W-:Y:S02]  /*12f90*/  SEL R38, R31, R30, P0 ;  /* 0x0000001e1f267207 */ /* 0x000fe40000000000 */
[----:B------:R-:W-:Y:S01]  /*12fa0*/  LOP3.LUT R12, R12, R13, RZ, 0x3c, !PT ;  /* 0x0000000d0c0c7212 */ /* 0x000fe200078e3cff */
[----:B------:R-:W-:Y:S01]  /*12fb0*/  IMAD.X R13, RZ, RZ, R19, P4 ;  /* 0x000000ffff0d7224 */ /* 0x000fe200020e0613 */
[----:B------:R-:W-:Y:S02]  /*12fc0*/  SEL R31, R30, R31, P0 ;  /* 0x0000001f1e1f7207 */ /* 0x000fe40000000000 */
[----:B------:R-:W-:Y:S02]  /*12fd0*/  IADD3 R7, P3, R18, 0x4060, RZ ;  /* 0x0000406012077810 */ /* 0x000fe40007f7e0ff */
[----:B------:R-:W-:-:S02]  /*12fe0*/  SEL R46, R9, R2, P0 ;  /* 0x00000002092e7207 */ /* 0x000fc40000000000 */
[----:B------:R-:W-:Y:S02]  /*12ff0*/  SEL R43, R2, R9, P0 ;  /* 0x00000009022b7207 */ /* 0x000fe40000000000 */
[----:B------:R-:W-:Y:S02]  /*13000*/  SEL R30, R27, R26, P0 ;  /* 0x0000001a1b1e7207 */ /* 0x000fe40000000000 */
[----:B------:R-:W-:Y:S02]  /*13010*/  SEL R45, R26, R27, P0 ;  /* 0x0000001b1a2d7207 */ /* 0x000fe40000000000 */
[----:B------:R-:W-:Y:S01]  /*13020*/  LOP3.LUT R20, R20, R21, RZ, 0x3c, !PT ;  /* 0x0000001514147212 */ /* 0x000fe200078e3cff */
[----:B------:R-:W-:Y:S01]  /*13030*/  IMAD.X R21, RZ, RZ, R19, P6 ;  /* 0x000000ffff157224 */ /* 0x000fe200030e0613 */
[----:B------:R-:W-:Y:S02]  /*13040*/  SEL R56, R11, R8, P0 ;  /* 0x000000080b387207 */ /* 0x000fe40000000000 */
[----:B------:R-:W-:-:S02]  /*13050*/  SEL R55, R8, R11, P0 ;  /* 0x0000000b08377207 */ /* 0x000fc40000000000 */
[C---:B------:R-:W-:Y:S02]  /*13060*/  IADD3 R11, P5, R18.reuse, 0x4020, RZ ;  /* 0x00004020120b7810 */ /* 0x040fe40007fbe0ff */
[----:B------:R-:W-:Y:S02]  /*13070*/  IADD3 R9, P6, R18, 0x4040, RZ ;  /* 0x0000404012097810 */ /* 0x000fe40007fde0ff */
[----:B------:R-:W-:Y:S02]  /*13080*/  LOP3.LUT R6, R7, 0x380, RZ, 0xc0, !PT ;  /* 0x0000038007067812 */ /* 0x000fe400078ec0ff */
[----:B------:R-:W-:Y:S02]  /*13090*/  MOV R63, R14 ;  /* 0x0000000e003f7202 */ /* 0x000fe40000000f00 */
[----:B------:R-:W-:Y:S02]  /*130a0*/  MOV R62, R12 ;  /* 0x0000000c003e7202 */ /* 0x000fe40000000f00 */
[----:B------:R-:W-:-:S02]  /*130b0*/  LOP3.LUT R10, R11, 0x380, RZ, 0xc0, !PT ;  /* 0x000003800b0a7812 */ /* 0x000fc400078ec0ff */
[----:B------:R-:W-:Y:S02]  /*130c0*/  LOP3.LUT R8, R9, 0x380, RZ, 0xc0, !PT ;  /* 0x0000038009087812 */ /* 0x000fe400078ec0ff */
[----:B------:R-:W-:Y:S02]  /*130d0*/  SHF.R.U64 R6, R6, 0x3, RZ ;  /* 0x0000000306067819 */ /* 0x000fe400000012ff */
[----:B------:R-:W-:Y:S02]  /*130e0*/  LOP3.LUT R27, R18, 0x380, RZ, 0xc0, !PT ;  /* 0x00000380121b7812 */ /* 0x000fe400078ec0ff */
[----:B------:R-:W-:Y:S01]  /*130f0*/  MOV R64, R20 ;  /* 0x0000001400407202 */ /* 0x000fe20000000f00 */
[----:B------:R-:W-:Y:S01]  /*13100*/  IMAD.U32 R21, RZ, RZ, UR7 ;  /* 0x00000007ff157e24 */ /* 0x000fe2000f8e00ff */
[----:B------:R-:W-:Y:S01]  /*13110*/  SHF.R.U64 R10, R10, 0x3, RZ ;  /* 0x000000030a0a7819 */ /* 0x000fe200000012ff */
[----:B------:R-:W-:Y:S01]  /*13120*/  IMAD.U32 R21, RZ, RZ, UR5 ;  /* 0x00000005ff157e24 */ /* 0x000fe2000f8e00ff */
[----:B------:R-:W-:Y:S01]  /*13130*/  SHF.R.U64 R8, R8, 0x3, RZ ;  /* 0x0000000308087819 */ /* 0x000fe200000012ff */
[----:B------:R-:W-:Y:S01]  /*13140*/  USHF.R.S32.HI UR5, URZ, 0x1f, UR44 ;  /* 0x0000001f3f057899 */ /* 0x000fe2000801142c */
[----:B------:R-:W-:Y:S01]  /*13150*/  LOP3.LUT R6, R6, R7, RZ, 0x3c, !PT ;  /* 0x0000000706067212 */ /* 0x000fe200078e3cff */
[--C-:B------:R-:W-:Y:S01]  /*13160*/  IMAD.X R7, RZ, RZ, R19.reuse, P3 ;  /* 0x000000ffff077224 */ /* 0x100fe200018e0613 */
[----:B------:R-:W-:Y:S01]  /*13170*/  SHF.R.U64 R27, R27, 0x3, RZ ;  /* 0x000000031b1b7819 */ /* 0x000fe200000012ff */
[----:B------:R-:W-:Y:S01]  /*13180*/  IMAD.U32 R20, RZ, RZ, UR6 ;  /* 0x00000006ff147e24 */ /* 0x000fe2000f8e00ff */
[----:B------:R-:W-:Y:S01]  /*13190*/  LOP3.LUT R10, R10, R11, RZ, 0x3c, !PT ;  /* 0x0000000b0a0a7212 */ /* 0x000fe200078e3cff */
[--C-:B------:R-:W-:Y:S01]  /*131a0*/  IMAD.X R11, RZ, RZ, R19.reuse, P5 ;  /* 0x000000ffff0b7224 */ /* 0x100fe200028e0613 */
[----:B------:R-:W-:Y:S01]  /*131b0*/  LOP3.LUT R8, R8, R9, RZ, 0x3c, !PT ;  /* 0x0000000908087212 */ /* 0x000fe200078e3cff */
[--C-:B------:R-:W-:Y:S01]  /*131c0*/  IMAD.X R9, RZ, RZ, R19.reuse, P6 ;  /* 0x000000ffff097224 */ /* 0x100fe200030e0613 */
[----:B------:R-:W-:Y:S01]  /*131d0*/  LOP3.LUT R26, R27, R18, RZ, 0x3c, !PT ;  /* 0x000000121b1a7212 */ /* 0x000fe200078e3cff */
[----:B------:R-:W-:Y:S01]  /*131e0*/  IMAD.MOV.U32 R27, RZ, RZ, R19 ;  /* 0x000000ffff1b7224 */ /* 0x000fe200078e0013 */
[----:B------:R-:W-:Y:S01]  /*131f0*/  MOV R59, R6 ;  /* 0x00000006003b7202 */ /* 0x000fe20000000f00 */
[----:B-1----:R-:W-:Y:S01]  /*13200*/  IMAD R6, R24, UR5, RZ ;  /* 0x0000000518067c24 */ /* 0x002fe2000f8e02ff */
[----:B------:R-:W-:Y:S01]  /*13210*/  MOV R61, R10 ;  /* 0x0000000a003d7202 */ /* 0x000fe20000000f00 */
[----:B------:R-:W-:Y:S01]  /*13220*/  ULDC.64 UR6, c[0x0][0xb40] ;  /* 0x0002d00000067ab9 */ /* 0x000fe20000000a00 */
[----:B------:R-:W-:-:S02]  /*13230*/  MOV R60, R8 ;  /* 0x00000008003c7202 */ /* 0x000fc40000000f00 */
[----:B------:R-:W-:Y:S02]  /*13240*/  MOV R27, R26 ;  /* 0x0000001a001b7202 */ /* 0x000fe40000000f00 */
[----:B------:R-:W-:Y:S02]  /*13250*/  ISETP.GE.OR P1, PT, R67, UR10, P1 ;  /* 0x0000000a43007c0c */ /* 0x000fe40008f26670 */
[----:B--2---:R-:W-:Y:S01]  /*13260*/  LOP3.LUT R0, R17, 0x2, RZ, 0x3c, !PT ;  /* 0x0000000211007812 */ /* 0x004fe200078e3cff */
[----:B------:R-:W-:Y:S04]  /*13270*/  SHFL.IDX PT, R36, R36, R17, 0x1c1f ;  /* 0x001c1f1124247589 */ /* 0x000fe800000e0000 */
[----:B------:R-:W1:Y:S04]  /*13280*/  SHFL.IDX PT, R89, R89, R0, 0x1c1f ;  /* 0x001c1f0059597589 */ /* 0x000e6800000e0000 */
[----:B------:R-:W-:Y:S04]  /*13290*/  SHFL.IDX PT, R34, R34, R17, 0x1c1f ;  /* 0x001c1f1122227589 */ /* 0x000fe800000e0000 */
[----:B------:R-:W2:Y:S04]  /*132a0*/  SHFL.IDX PT, R93, R93, R0, 0x1c1f ;  /* 0x001c1f005d5d7589 */ /* 0x000ea800000e0000 */
[----:B------:R-:W-:Y:S04]  /*132b0*/  SHFL.IDX PT, R50, R50, R17, 0x1c1f ;  /* 0x001c1f1132327589 */ /* 0x000fe800000e0000 */
[----:B------:R-:W3:Y:S04]  /*132c0*/  SHFL.IDX PT, R49, R49, R0, 0x1c1f ;  /* 0x001c1f0031317589 */ /* 0x000ee800000e0000 */
[----:B------:R-:W-:Y:S04]  /*132d0*/  SHFL.IDX PT, R48, R48, R17, 0x1c1f ;  /* 0x001c1f1130307589 */ /* 0x000fe800000e0000 */
[----:B------:R-:W4:Y:S01]  /*132e0*/  SHFL.IDX PT, R39, R39, R0, 0x1c1f ;  /* 0x001c1f0027277589 */ /* 0x000f2200000e0000 */
[----:B-1----:R-:W-:-:S02]  /*132f0*/  SEL R12, R36, R89, P0 ;  /* 0x00000059240c7207 */ /* 0x002fc40000000000 */
[----:B------:R-:W-:Y:S01]  /*13300*/  SEL R14, R89, R36, P0 ;  /* 0x00000024590e7207 */ /* 0x000fe20000000000 */
[----:B------:R-:W-:Y:S04]  /*13310*/  SHFL.IDX PT, R32, R32, R17, 0x1c1f ;  /* 0x001c1f1120207589 */ /* 0x000fe800000e0000 */
[----:B------:R-:W1:Y:S01]  /*13320*/  SHFL.IDX PT, R33, R33, R0, 0x1c1f ;  /* 0x001c1f0021217589 */ /* 0x000e6200000e0000 */
[----:B--2---:R-:W-:Y:S02]  /*13330*/  SEL R8, R34, R93, P0 ;  /* 0x0000005d22087207 */ /* 0x004fe40000000000 */
[----:B------:R-:W-:Y:S01]  /*13340*/  SEL R10, R93, R34, P0 ;  /* 0x000000225d0a7207 */ /* 0x000fe20000000000 */
[----:B------:R-:W-:Y:S04]  /*13350*/  SHFL.IDX PT, R40, R40, R17, 0x1c1f ;  /* 0x001c1f1128287589 */ /* 0x000fe800000e0000 */
[----:B------:R1:W-:Y:S01]  /*13360*/  SHFL.IDX PT, R2, R28, R17, 0x1c1f ;  /* 0x001c1f111c027589 */ /* 0x0003e200000e0000 */
[----:B---3--:R-:W-:-:S02]  /*13370*/  SEL R9, R50, R49, P0 ;  /* 0x0000003132097207 */ /* 0x008fc40000000000 */
[----:B------:R-:W-:Y:S01]  /*13380*/  SEL R11, R49, R50, P0 ;  /* 0x00000032310b7207 */ /* 0x000fe20000000000 */
[----:B------:R-:W-:Y:S04]  /*13390*/  SHFL.IDX PT, R44, R44, R17, 0x1c1f ;  /* 0x001c1f112c2c7589 */ /* 0x000fe800000e0000 */
[----:B------:R-:W-:Y:S01]  /*133a0*/  SHFL.IDX PT, R38, R38, R17, 0x1c1f ;  /* 0x001c1f1126267589 */ /* 0x000fe200000e0000 */
[----:B----4-:R-:W-:Y:S02]  /*133b0*/  SEL R13, R48, R39, P0 ;  /* 0x00000027300d7207 */ /* 0x010fe40000000000 */
[----:B------:R-:W-:Y:S01]  /*133c0*/  SEL R15, R39, R48, P0 ;  /* 0x00000030270f7207 */ /* 0x000fe20000000000 */
[----:B------:R-:W2:Y:S04]  /*133d0*/  SHFL.IDX PT, R37, R37, R0, 0x1c1f ;  /* 0x001c1f0025257589 */ /* 0x000ea800000e0000 */
[----:B------:R-:W3:Y:S01]  /*133e0*/  SHFL.IDX PT, R29, R29, R0, 0x1c1f ;  /* 0x001c1f001d1d7589 */ /* 0x000ee200000e0000 */
[----:B-1----:R-:W-:-:S03]  /*133f0*/  SEL R28, R32, R33, P0 ;  /* 0x00000021201c7207 */ /* 0x002fc60000000000 */
[----:B------:R-:W-:Y:S04]  /*13400*/  SHFL.IDX PT, R31, R31, R0, 0x1c1f ;  /* 0x001c1f001f1f7589 */ /* 0x000fe800000e0000 */
[----:B------:R-:W-:Y:S04]  /*13410*/  SHFL.IDX PT, R41, R41, R0, 0x1c1f ;  /* 0x001c1f0029297589 */ /* 0x000fe800000e0000 */
[----:B------:R-:W-:Y:S04]  /*13420*/  SHFL.IDX PT, R46, R46, R17, 0x1c1f ;  /* 0x001c1f112e2e7589 */ /* 0x000fe800000e0000 */
[----:B------:R1:W-:Y:S04]  /*13430*/  SHFL.IDX PT, R47, R30, R17, 0x1c1f ;  /* 0x001c1f111e2f7589 */ /* 0x0003e800000e0000 */
[----:B------:R-:W4:Y:S01]  /*13440*/  SHFL.IDX PT, R36, R45, R0, 0x1c1f ;  /* 0x001c1f002d247589 */ /* 0x000f2200000e0000 */
[----:B--2---:R-:W-:-:S03]  /*13450*/  SEL R26, R37, R40, P0 ;  /* 0x00000028251a7207 */ /* 0x004fc60000000000 */
[----:B------:R-:W-:Y:S01]  /*13460*/  SHFL.IDX PT, R43, R43, R0, 0x1c1f ;  /* 0x001c1f002b2b7589 */ /* 0x000fe200000e0000 */
[----:B---3--:R-:W-:Y:S02]  /*13470*/  SEL R34, R29, R2, P0 ;  /* 0x000000021d227207 */ /* 0x008fe40000000000 */
[----:B-1----:R-:W-:Y:S01]  /*13480*/  SEL R30, R33, R32, P0 ;  /* 0x00000020211e7207 */ /* 0x002fe20000000000 */
[----:B------:R-:W-:Y:S01]  /*13490*/  SHFL.IDX PT, R42, R42, R17, 0x1c1f ;  /* 0x001c1f112a2a7589 */ /* 0x000fe200000e0000 */
[----:B------:R-:W-:-:S03]  /*134a0*/  SEL R32, R2, R29, P0 ;  /* 0x0000001d02207207 */ /* 0x000fc60000000000 */
[----:B------:R-:W-:Y:S04]  /*134b0*/  SHFL.IDX PT, R52, R52, R17, 0x1c1f ;  /* 0x001c1f1134347589 */ /* 0x000fe800000e0000 */
[----:B------:R-:W1:Y:S04]  /*134c0*/  SHFL.IDX PT, R51, R51, R0, 0x1c1f ;  /* 0x001c1f0033337589 */ /* 0x000e6800000e0000 */
[----:B------:R2:W3:Y:S04]  /*134d0*/  SHFL.IDX PT, R5, R35, R0, 0x1c1f ;  /* 0x001c1f0023057589 */ /* 0x0004e800000e0000 */
[----:B------:R-:W-:Y:S01]  /*134e0*/  SHFL.IDX PT, R54, R54, R17, 0x1c1f ;  /* 0x001c1f1136367589 */ /* 0x000fe200000e0000 */
[----:B----4-:R-:W-:-:S03]  /*134f0*/  SEL R29, R47, R36, P0 ;  /* 0x000000242f1d7207 */ /* 0x010fc60000000000 */
[----:B------:R-:W4:Y:S04]  /*13500*/  SHFL.IDX PT, R53, R53, R0, 0x1c1f ;  /* 0x001c1f0035357589 */ /* 0x000f2800000e0000 */
[----:B------:R-:W-:Y:S04]  /*13510*/  SHFL.IDX PT, R56, R56, R17, 0x1c1f ;  /* 0x001c1f1138387589 */ /* 0x000fe800000e0000 */
[----:B------:R-:W5:Y:S04]  /*13520*/  SHFL.IDX PT, R55, R55, R0, 0x1c1f ;  /* 0x001c1f0037377589 */ /* 0x000f6800000e0000 */
[----:B------:R3:W-:Y:S01]  /*13530*/  SHFL.IDX PT, R58, R58, R17, 0x1c1f ;  /* 0x001c1f113a3a7589 */ /* 0x0007e200000e0000 */
[----:B-1----:R-:W-:-:S02]  /*13540*/  SEL R33, R52, R51, P0 ;  /* 0x0000003334217207 */ /* 0x002fc40000000000 */
[----:B--2---:R-:W-:Y:S01]  /*13550*/  SEL R35, R51, R52, P0 ;  /* 0x0000003433237207 */ /* 0x004fe20000000000 */
[----:B------:R1:W2:Y:S04]  /*13560*/  SHFL.IDX PT, R57, R57, R0, 0x1c1f ;  /* 0x001c1f0039397589 */ /* 0x0002a800000e0000 */
[----:B------:R4:W-:Y:S01]  /*13570*/  STSM.16.M88.4 [R27], R8 ;  /* 0x000000081b007844 */ /* 0x0009e20000000200 */
[----:B---3--:R-:W-:Y:S01]  /*13580*/  IMAD R17, R25, UR44, R6 ;  /* 0x0000002c19117c24 */ /* 0x008fe2000f8e0206 */
[----:B------:R-:W-:Y:S01]  /*13590*/  SEL R25, R38, R31, P0 ;  /* 0x0000001f26197207 */ /* 0x000fe20000000000 */
[----:B------:R-:W-:Y:S01]  /*135a0*/  IMAD.WIDE.U32 R6, R24, UR44, R20 ;  /* 0x0000002c18067c25 */ /* 0x000fe2000f8e0014 */
[----:B------:R-:W-:Y:S01]  /*135b0*/  SEL R24, R40, R37, P0 ;  /* 0x0000002528187207 */ /* 0x000fe20000000000 */
[----:B------:R-:W-:Y:S01]  /*135c0*/  STSM.16.M88.4 [R65], R12 ;  /* 0x0000000c41007844 */ /* 0x000fe20000000200 */
[----:B------:R-:W-:-:S02]  /*135d0*/  SEL R40, R42, R5, P0 ;  /* 0x000000052a287207 */ /* 0x000fc40000000000 */
[----:B-1----:R-:W-:Y:S02]  /*135e0*/  IADD3 R0, P3, R67, R6, RZ ;  /* 0x0000000643007210 */ /* 0x002fe40007f7e0ff */
[----:B------:R-:W-:Y:S02]  /*135f0*/  SEL R42, R5, R42, P0 ;  /* 0x0000002a052a7207 */ /* 0x000fe40000000000 */
[----:B----4-:R-:W-:Y:S02]  /*13600*/  SHF.R.S32.HI R9, RZ, 0x1f, R67 ;  /* 0x0000001fff097819 */ /* 0x010fe40000011443 */
[----:B------:R-:W-:Y:S02]  /*13610*/  SEL R27, R31, R38, P0 ;  /* 0x000000261f1b7207 */ /* 0x000fe40000000000 */
[----:B------:R-:W-:Y:S02]  /*13620*/  SEL R8, R44, R41, P0 ;  /* 0x000000292c087207 */ /* 0x000fe40000000000 */
[----:B------:R-:W-:Y:S01]  /*13630*/  SEL R10, R41, R44, P0 ;  /* 0x0000002c290a7207 */ /* 0x000fe20000000000 */
[----:B------:R-:W-:Y:S01]  /*13640*/  STSM.16.M88.4 [R64], R24 ;  /* 0x0000001840007844 */ /* 0x000fe20000000200 */
[----:B------:R-:W-:-:S02]  /*13650*/  SEL R31, R36, R47, P0 ;  /* 0x0000002f241f7207 */ /* 0x000fc40000000000 */
[----:B------:R-:W-:Y:S02]  /*13660*/  SEL R44, R46, R43, P0 ;  /* 0x0000002b2e2c7207 */ /* 0x000fe40000000000 */
[----:B------:R-:W-:Y:S01]  /*13670*/  SEL R46, R43, R46, P0 ;  /* 0x0000002e2b2e7207 */ /* 0x000fe20000000000 */
[----:B------:R-:W-:Y:S01]  /*13680*/  STSM.16.M88.4 [R63], R28 ;  /* 0x0000001c3f007844 */ /* 0x000fe20000000200 */
[----:B------:R-:W-:Y:S02]  /*13690*/  IADD3.X R7, R9, R7, R17, P3, !PT ;  /* 0x0000000709077210 */ /* 0x000fe40001ffe411 */
[----:B------:R-:W-:Y:S01]  /*136a0*/  SEL R41, R54, R53, P0 ;  /* 0x0000003536297207 */ /* 0x000fe20000000000 */
[----:B------:R-:W-:Y:S01]  /*136b0*/  STSM.16.M88.4 [R62], R32 ;  /* 0x000000203e007844 */ /* 0x000fe20000000200 */
[----:B------:R-:W-:Y:S02]  /*136c0*/  SEL R43, R53, R54, P0 ;  /* 0x00000036352b7207 */ /* 0x000fe40000000000 */
[----:B-----5:R-:W-:-:S02]  /*136d0*/  SEL R9, R56, R55, P0 ;  /* 0x0000003738097207 */ /* 0x020fc40000000000 */
[----:B------:R-:W-:Y:S01]  /*136e0*/  SEL R11, R55, R56, P0 ;  /* 0x00000038370b7207 */ /* 0x000fe20000000000 */
[----:B------:R-:W-:Y:S01]  /*136f0*/  STSM.16.M88.4 [R61], R40 ;  /* 0x000000283d007844 */ /* 0x000fe20000000200 */
[----:B--2---:R-:W-:Y:S02]  /*13700*/  SEL R45, R58, R57, P0 ;  /* 0x000000393a2d7207 */ /* 0x004fe40000000000 */
[----:B------:R-:W-:Y:S01]  /*13710*/  SEL R47, R57, R58, P0 ;  /* 0x0000003a392f7207 */ /* 0x000fe20000000000 */
[----:B------:R-:W-:Y:S01]  /*13720*/  STSM.16.M88.4 [R60], R8 ;  /* 0x000000083c007844 */ /* 0x000fe20000000200 */
[----:B------:R-:W-:-:S03]  /*13730*/  LEA R6, P3, R0, UR6, 0x2 ;  /* 0x0000000600067c11 */ /* 0x000fc6000f8610ff */
[----:B------:R-:W-:Y:S01]  /*13740*/  STSM.16.M88.4 [R59], R44 ;  /* 0x0000002c3b007844 */ /* 0x000fe20000000200 */
[----:B------:R-:W-:Y:S01]  /*13750*/  LEA.HI.X R7, R0, UR7, R7, 0x2, P3 ;  /* 0x0000000700077c11 */ /* 0x000fe200098f1407 */
        /* <DEDUP_REMOVED lines=12> */
[----:B------:R-:W-:Y:S01]  /*13820*/  ULDC.64 UR8, c[0x0][0x198] ;  /* 0x0000660000087ab9 */ /* 0x000fe20000000a00 */
[----:B------:R-:W-:Y:S02]  /*13830*/  UIADD3 UR5, UR37, 0x4000, URZ ;  /* 0x0000400025057890 */ /* 0x000fe4000fffe03f */
[----:B------:R-:W-:Y:S01]  /*13840*/  UIADD3 UR6, UP0, UR8, 0x9f0, URZ ;  /* 0x000009f008067890 */ /* 0x000fe2000ff1e03f */
[----:B------:R-:W-:Y:S01]  /*13850*/  UMOV UR41, URZ ;  /* 0x0000003f00297c82 */ /* 0x000fe20008000000 */
[----:B------:R-:W-:Y:S02]  /*13860*/  UMOV UR45, URZ ;  /* 0x0000003f002d7c82 */ /* 0x000fe40008000000 */
[----:B------:R-:W-:Y:S01]  /*13870*/  UIADD3.X UR7, URZ, UR9, URZ, UP0, !UPT ;  /* 0x000000093f077290 */ /* 0x000fe200087fe43f */
[----:B------:R-:W-:Y:S01]  /*13880*/  UMOV UR40, UR37 ;  /* 0x0000002500287c82 */ /* 0x000fe20008000000 */
[----:B------:R-:W-:-:S07]  /*13890*/  UMOV UR8, 0x40 ;  /* 0x0000004000087882 */ /* 0x000fce0000000000 */
        /* <DEDUP_REMOVED lines=9> */
.L_x_958:
[----:B------:R-:W-:Y:S05]  /*13930*/  BSYNC B0 ;  /* 0x0000000000007941 */ /* 0x000fea0003800000 */
.L_x_957:
[----:B------:R-:W-:Y:S05]  /*13940*/  BRA `(.L_x_956) ;  /* 0x00000008001c7947 */ /* 0x000fea0003800000 */
.L_x_955:
[----:B------:R-:W1:Y:S01]  /*13950*/  LDC R12, c[0x0][0xdac] ;  /* 0x00036b00ff0c7b82 */ /* 0x000e620000000800 */
[----:B------:R-:W-:Y:S01]  /*13960*/  ISETP.GT.AND P0, PT, R197, 0x7f, PT ;  /* 0x0000007fc500780c */ /* 0x000fe20003f04270 */
[----:B------:R-:W-:Y:S01]  /*13970*/  USHF.R.S32.HI UR6, URZ, 0x1f, UR43 ;  /* 0x0000001f3f067899 */ /* 0x000fe2000801142b */
[----:B------:R-:W-:Y:S01]  /*13980*/  BSSY B0, `(.L_x_959) ;  /* 0x000001c000007945 */ /* 0x000fe20003800000 */
[----:B------:R-:W-:Y:S01]  /*13990*/  USHF.R.S32.HI UR7, URZ, 0x1f, UR44 ;  /* 0x0000001f3f077899 */ /* 0x000fe2000801142c */
[----:B------:R-:W-:-:S03]  /*139a0*/  SHF.R.S32.HI R23, RZ, 0x1f, R22 ;  /* 0x0000001fff177819 */ /* 0x000fc60000011416 */
[----:B------:R-:W2:Y:S08]  /*139b0*/  LDC.64 R6, c[0x0][0xae0] ;  /* 0x0002b800ff067b82 */ /* 0x000eb00000000a00 */
[----:B------:R-:W3:Y:S01]  /*139c0*/  LDC.64 R8, c[0x0][0xae8] ;  /* 0x0002ba00ff087b82 */ /* 0x000ee20000000a00 */
[----:B------:R-:W-:Y:S05]  /*139d0*/  @P0 BRA `(.L_x_960) ;  /* 0x0000000000580947 */ /* 0x000fea0003800000 */
[----:B------:R-:W4:Y:S01]  /*139e0*/  S2R R0, SR_TID.X ;  /* 0x0000000000007919 */ /* 0x000f220000002100 */
[----:B------:R-:W-:Y:S01]  /*139f0*/  IMAD.U32 R2, RZ, RZ, UR42 ;  /* 0x0000002aff027e24 */ /* 0x000fe2000f8e00ff */
[----:B------:R-:W-:-:S04]  /*13a00*/  ULDC UR5, c[0x0][0xa88] ;  /* 0x0002a20000057ab9 */ /* 0x000fc80000000800 */
[----:B----4-:R-:W-:-:S04]  /*13a10*/  IADD3 R2, R2, -0x80, R0 ;  /* 0xffffff8002027810 */ /* 0x010fc80007ffe000 */
[----:B------:R-:W-:-:S13]  /*13a20*/  ISETP.GE.AND P0, PT, R2, UR5, PT ;  /* 0x0000000502007c0c */ /* 0x000fda000bf06270 */
[----:B------:R-:W-:Y:S05]  /*13a30*/  @P0 BRA `(.L_x_960) ;  /* 0x0000000000400947 */ /* 0x000fea0003800000 */
[----:B------:R-:W4:Y:S01]  /*13a40*/  LDC.64 R4, c[0x0][0xb70] ;  /* 0x0002dc00ff047b82 */ /* 0x000f220000000a00 */
[----:B------:R-:W-:Y:S01]  /*13a50*/  SHF.R.S32.HI R3, RZ, 0x1f, R2 ;  /* 0x0000001fff037819 */ /* 0x000fe20000011402 */
[----:B------:R-:W-:-:S06]  /*13a60*/  ULDC.64 UR8, c[0x0][0xb40] ;  /* 0x0002d00000087ab9 */ /* 0x000fcc0000000a00 */
[----:B------:R-:W5:Y:S01]  /*13a70*/  LDC.64 R10, c[0x0][0xb78] ;  /* 0x0002de00ff0a7b82 */ /* 0x000f620000000a00 */
[C---:B----4-:R-:W-:Y:S02]  /*13a80*/  IMAD R0, R4.reuse, UR6, RZ ;  /* 0x0000000604007c24 */ /* 0x050fe4000f8e02ff */
[----:B------:R-:W-:-:S04]  /*13a90*/  IMAD.WIDE.U32 R2, R4, UR43, R2 ;  /* 0x0000002b04027c25 */ /* 0x000fc8000f8e0002 */
[----:B------:R-:W-:Y:S02]  /*13aa0*/  IMAD R5, R5, UR43, R0 ;  /* 0x0000002b05057c24 */ /* 0x000fe4000f8e0200 */
[C---:B-----5:R-:W-:Y:S02]  /*13ab0*/  IMAD R0, R10.reuse, UR7, RZ ;  /* 0x000000070a007c24 */ /* 0x060fe4000f8e02ff */
[----:B------:R-:W-:Y:S02]  /*13ac0*/  IMAD.IADD R3, R3, 0x1, R5 ;  /* 0x0000000103037824 */ /* 0x000fe400078e0205 */
[----:B------:R-:W-:Y:S02]  /*13ad0*/  IMAD R5, R11, UR44, R0 ;  /* 0x0000002c0b057c24 */ /* 0x000fe4000f8e0200 */
[----:B------:R-:W-:-:S04]  /*13ae0*/  IMAD.WIDE.U32 R2, R10, UR44, R2 ;  /* 0x0000002c0a027c25 */ /* 0x000fc8000f8e0002 */
[----:B------:R-:W-:Y:S01]  /*13af0*/  IMAD.IADD R3, R3, 0x1, R5 ;  /* 0x0000000103037824 */ /* 0x000fe200078e0205 */
[----:B------:R-:W-:-:S04]  /*13b00*/  LEA R4, P0, R2, UR8, 0x2 ;  /* 0x0000000802047c11 */ /* 0x000fc8000f8010ff */
[----:B------:R-:W-:Y:S01]  /*13b10*/  LEA.HI.X R5, R2, UR9, R3, 0x2, P0 ;  /* 0x0000000902057c11 */ /* 0x000fe200080f1403 */
[----:B------:R-:W-:-:S05]  /*13b20*/  IMAD.MOV.U32 R3, RZ, RZ, -0x800000 ;  /* 0xff800000ff037424 */ /* 0x000fca00078e00ff */
[----:B------:R4:W-:Y:S03]  /*13b30*/  STG.E desc[UR54][R4.64], R3 ;  /* 0x0000000304007986 */ /* 0x0009e6000c101936 */
.L_x_960:
[----:B------:R-:W-:Y:S05]  /*13b40*/  BSYNC B0 ;  /* 0x0000000000007941 */ /* 0x000fea0003800000 */
.L_x_959:
[----:B------:R-:W-:Y:S01]  /*13b50*/  ULDC UR5, c[0x0][0xa88] ;  /* 0x0002a20000057ab9 */ /* 0x000fe20000000800 */
[C---:B--2---:R-:W-:Y:S01]  /*13b60*/  IMAD R0, R6.reuse, UR6, RZ ;  /* 0x0000000606007c24 */ /* 0x044fe2000f8e02ff */
[----:B------:R-:W-:Y:S01]  /*13b70*/  UIADD3 UR42, -UR42, UR5, URZ ;  /* 0x000000052a2a7290 */ /* 0x000fe2000fffe13f */
[----:B----4-:R-:W-:Y:S01]  /*13b80*/  IMAD.WIDE.U32 R2, R6, UR43, R22 ;  /* 0x0000002b06027c25 */ /* 0x010fe2000f8e0016 */
[----:B------:R-:W-:Y:S01]  /*13b90*/  ULOP3.LUT UR52, URZ, UR52, URZ, 0x33, !UPT ;  /* 0x000000343f347292 */ /* 0x000fe2000f8e333f */
[----:B------:R-:W-:Y:S01]  /*13ba0*/  SHF.R.S32.HI R191, RZ, 0x1f, R190 ;  /* 0x0000001fffbf7819 */ /* 0x000fe200000114be */
[----:B------:R-:W-:Y:S01]  /*13bb0*/  BSSY B0, `(.L_x_961) ;  /* 0x0000021000007945 */ /* 0x000fe20003800000 */
[----:B------:R-:W-:Y:S01]  /*13bc0*/  IMAD R5, R7, UR43, R0 ;  /* 0x0000002b07057c24 */ /* 0x000fe2000f8e0200 */
[C---:B------:R-:W-:Y:S01]  /*13bd0*/  ISETP.GE.AND P2, PT, R190.reuse, UR42, PT ;  /* 0x0000002abe007c0c */ /* 0x040fe2000bf46270 */
[C---:B------:R-:W-:Y:S02]  /*13be0*/  VIADD R0, R190.reuse, 0x40 ;  /* 0x00000040be007836 */ /* 0x040fe40000000000 */
[----:B------:R-:W-:-:S02]  /*13bf0*/  VIADD R4, R190, 0x20 ;  /* 0x00000020be047836 */ /* 0x000fc40000000000 */
[----:B------:R-:W-:Y:S01]  /*13c00*/  IMAD.IADD R3, R3, 0x1, R5 ;  /* 0x0000000103037824 */ /* 0x000fe200078e0205 */
[----:B------:R-:W-:Y:S01]  /*13c10*/  ISETP.GE.AND P0, PT, R0, UR42, PT ;  /* 0x0000002a00007c0c */ /* 0x000fe2000bf06270 */
[----:B---3--:R-:W-:Y:S01]  /*13c20*/  IMAD R0, R8, UR7, RZ ;  /* 0x0000000708007c24 */ /* 0x008fe2000f8e02ff */
[----:B------:R-:W-:Y:S01]  /*13c30*/  ISETP.GE.AND P4, PT, R4, UR42, PT ;  /* 0x0000002a04007c0c */ /* 0x000fe2000bf86270 */
[----:B------:R-:W-:Y:S02]  /*13c40*/  VIADD R4, R190, 0x60 ;  /* 0x00000060be047836 */ /* 0x000fe40000000000 */
[----:B------:R-:W-:Y:S02]  /*13c50*/  IMAD R9, R9, UR44, R0 ;  /* 0x0000002c09097c24 */ /* 0x000fe4000f8e0200 */
[----:B-1----:R-:W-:Y:S01]  /*13c60*/  VIADD R5, R12, UR52 ;  /* 0x000000340c057c36 */ /* 0x002fe20008000000 */
[----:B------:R-:W-:Y:S01]  /*13c70*/  ISETP.GE.AND P1, PT, R4, UR42, PT ;  /* 0x0000002a04007c0c */ /* 0x000fe2000bf26270 */
[----:B------:R-:W-:-:S04]  /*13c80*/  IMAD.WIDE.U32 R6, R8, UR44, R2 ;  /* 0x0000002c08067c25 */ /* 0x000fc8000f8e0002 */
[----:B------:R-:W-:-:S04]  /*13c90*/  IMAD.WIDE R4, R5, 0x80, R190 ;  /* 0x0000008005047825 */ /* 0x000fc800078e02be */
[----:B------:R-:W-:Y:S01]  /*13ca0*/  IMAD.IADD R11, R7, 0x1, R9 ;  /* 0x00000001070b7824 */ /* 0x000fe200078e0209 */
        /* <DEDUP_REMOVED lines=17> */
.L_x_962:
[----:B------:R-:W-:Y:S05]  /*13dc0*/  BSYNC B0 ;  /* 0x0000000000007941 */ /* 0x000fea0003800000 */
.L_x_961:
[----:B------:R-:W-:Y:S04]  /*13dd0*/  BSSY B0, `(.L_x_963) ;  /* 0x0000014000007945 */ /* 0x000fe80003800000 */
[----:B------:R-:W-:Y:S05]  /*13de0*/  @P4 BRA `(.L_x_964) ;  /* 0x0000000000484947 */ /* 0x000fea0003800000 */
[----:B-1----:R-:W-:Y:S01]  /*13df0*/  IADD3 R9, P2, R4, 0x20, RZ ;  /* 0x0000002004097810 */ /* 0x002fe20007f5e0ff */
        /* <DEDUP_REMOVED lines=17> */
.L_x_964:
[----:B------:R-:W-:Y:S05]  /*13f10*/  BSYNC B0 ;  /* 0x0000000000007941 */ /* 0x000fea0003800000 */
.L_x_963:
[----:B------:R-:W-:Y:S04]  /*13f20*/  BSSY B0, `(.L_x_965) ;  /* 0x0000014000007945 */ /* 0x000fe80003800000 */
[----:B------:R-:W-:Y:S05]  /*13f30*/  @P0 BRA `(.L_x_966) ;  /* 0x0000000000480947 */ /* 0x000fea0003800000 */
[----:B-12---:R-:W-:Y:S01]  /*13f40*/  IADD3 R9, P0, R4, 0x40, RZ ;  /* 0x0000004004097810 */ /* 0x006fe20007f1e0ff */
        /* <DEDUP_REMOVED lines=17> */
.L_x_966:
[----:B------:R-:W-:Y:S05]  /*14060*/  BSYNC B0 ;  /* 0x0000000000007941 */ /* 0x000fea0003800000 */
.L_x_965:
        /* <DEDUP_REMOVED lines=20> */
.L_x_967:
[----:B------:R-:W-:Y:S05]  /*141b0*/  BSYNC B0 ;  /* 0x0000000000007941 */ /* 0x000fea0003800000 */
.L_x_956:
[----:B------:R-:W5:Y:S02]  /*141c0*/  LDC R0, c[0x0][0xda8] ;  /* 0x00036a00ff007b82 */ /* 0x000f640000000800 */
[----:B-----5:R-:W-:-:S13]  /*141d0*/  ISETP.LE.AND P0, PT, R0, UR4, PT ;  /* 0x0000000400007c0c */ /* 0x020fda000bf03270 */
[----:B------:R-:W-:Y:S05]  /*141e0*/  @!P0 BRA `(.L_x_968) ;  /* 0xfffffec800f48947 */ /* 0x000fea000383ffff */
[----:B------:R-:W-:Y:S05]  /*141f0*/  EXIT ;  /* 0x000000000000794d */ /* 0x000fea0003800000 */
.L_x_870:
[----:B------:R-:W-:-:S08]  /*14200*/  NOP ;  /* 0x0000000000007918 */ /* 0x000fd00000000000 */
[----:B------:R-:W1:-:S00]  /*14210*/  USETMAXREG.DEALLOC.CTAPOOL 0x18 ;  /* 0x00000018000079c8 */ /* 0x000e4000080e0500 */
[----:B-1----:R-:W2:Y:S01]  /*14220*/  LDL.LU R2, [R1+0x24] ;  /* 0x0000240001027983 */ /* 0x002ea20000300800 */
[----:B------:R-:W-:-:S05]  /*14230*/  LOP3.LUT R0, R0, 0x3, RZ, 0xc0, !PT ;  /* 0x0000000300007812 */ /* 0x000fca00078ec0ff */
[----:B------:R-:W1:Y:S01]  /*14240*/  S2UR UR4, SR_CTAID.X ;  /* 0x00000000000479c3 */ /* 0x000e620000002500 */
[----:B------:R-:W3:Y:S02]  /*14250*/  SHFL.IDX PT, R0, R0, RZ, 0x1f ;  /* 0x00001fff00007589 */ /* 0x000ee400000e0000 */
[----:B---3--:R-:W-:-:S05]  /*14260*/  ISETP.NE.AND P0, PT, R0, RZ, PT ;  /* 0x000000ff0000720c */ /* 0x008fca0003f05270 */
[----:B------:R-:W1:Y:S08]  /*14270*/  LDC R0, c[0x0][0xda8] ;  /* 0x00036a00ff007b82 */ /* 0x000e700000000800 */
[----:B------:R-:W-:Y:S06]  /*14280*/  @P0 BAR.ARV 0x4, 0x180 ;  /* 0x0106000000000b1d */ /* 0x000fec0000002000 */
[----:B--2---:R-:W-:-:S04]  /*14290*/  LOP3.LUT R2, R2, 0xfffffffd, RZ, 0xc0, !PT ;  /* 0xfffffffd02027812 */ /* 0x004fc800078ec0ff */
[----:B------:R-:W-:Y:S02]  /*142a0*/  @P0 LOP3.LUT R2, R2, 0x2, RZ, 0xfc, !PT ;  /* 0x0000000202020812 */ /* 0x000fe400078efcff */
[----:B-1----:R-:W-:Y:S01]  /*142b0*/  ISETP.LE.AND P0, PT, R0, UR4, PT ;  /* 0x0000000400007c0c */ /* 0x002fe2000bf03270 */
[----:B------:R-:W-:Y:S02]  /*142c0*/  IMAD.MOV.U32 R0, RZ, RZ, 0x1 ;  /* 0x00000001ff007424 */ /* 0x000fe400078e00ff */
[----:B------:R1:W-:Y:S04]  /*142d0*/  STL [R1+0x24], R2 ;  /* 0x0000240201007387 */ /* 0x0003e80000100800 */
[----:B------:R1:W-:Y:S04]  /*142e0*/  STL [R1], RZ ;  /* 0x000000ff01007387 */ /* 0x0003e80000100800 */
[----:B------:R1:W-:Y:S04]  /*142f0*/  STL [R1+0x28], RZ ;  /* 0x000028ff01007387 */ /* 0x0003e80000100800 */
[----:B------:R1:W-:Y:S01]  /*14300*/  STL [R1+0xc], R0 ;  /* 0x00000c0001007387 */ /* 0x0003e20000100800 */
[----:B------:R-:W-:Y:S05]  /*14310*/  @P0 BRA `(.L_x_969) ;  /* 0x0000003400680947 */ /* 0x000fea0003800000 */
[----:B-1----:R-:W1:Y:S01]  /*14320*/  S2R R2, SR_TID.X ;  /* 0x0000000000027919 */ /* 0x002e620000002100 */
[----:B------:R-:W-:Y:S01]  /*14330*/  ULDC UR46, c[0x0][0xc] ;  /* 0x00000300002e7ab9 */ /* 0x000fe20000000800 */
[----:B------:R-:W-:Y:S01]  /*14340*/  ULOP3.LUT UR44, UR61, 0x1, URZ, 0xfc, !UPT ;  /* 0x000000013d2c7892 */ /* 0x000fe2000f8efc3f */
[----:B------:R-:W2:Y:S01]  /*14350*/  S2R R7, SR_TID.X ;  /* 0x0000000000077919 */ /* 0x000ea20000002100 */
[----:B------:R-:W-:Y:S01]  /*14360*/  ULOP3.LUT UR45, UR61, 0x2, URZ, 0xfc, !UPT ;  /* 0x000000023d2d7892 */ /* 0x000fe2000f8efc3f */
[----:B------:R-:W-:Y:S01]  /*14370*/  ULDC.64 UR42, c[0x0][0x198] ;  /* 0x00006600002a7ab9 */ /* 0x000fe20000000a00 */
[----:B-1----:R-:W-:Y:S01]  /*14380*/  LOP3.LUT R2, R2, 0x7f, RZ, 0xc0, !PT ;  /* 0x0000007f02027812 */ /* 0x002fe200078ec0ff */
[----:B--2---:R-:W-:-:S03]  /*14390*/  IMAD.SHL.U32 R0, R7, 0x80, RZ ;  /* 0x0000008007007824 */ /* 0x004fc600078e00ff */
[----:B------:R-:W-:Y:S01]  /*143a0*/  SHF.R.U32.HI R3, RZ, 0x5, R2 ;  /* 0x00000005ff037819 */ /* 0x000fe20000011602 */
[C---:B------:R-:W-:Y:S01]  /*143b0*/  IMAD.SHL.U32 R4, R7.reuse, 0x20, RZ ;  /* 0x0000002007047824 */ /* 0x040fe200078e00ff */
        /* <DEDUP_REMOVED lines=16> */
[----:B------:R-:W-:Y:S01]  /*144c0*/  STL [R1+0x28], RZ ;  /* 0x000028ff01007387 */ /* 0x000fe20000100800 */
[----:B-1----:R-:W-:-:S05]  /*144d0*/  IMAD.MOV.U32 R0, RZ, RZ, 0x40 ;  /* 0x00000040ff007424 */ /* 0x002fca00078e00ff */
[----:B------:R-:W-:Y:S01]  /*144e0*/  SEL R2, R0, 0xffffffc0, !P0 ;  /* 0xffffffc000027807 */ /* 0x000fe20004000000 */
[----:B------:R-:W-:-:S05]  /*144f0*/  IMAD.U32 R0, RZ, RZ, UR4 ;  /* 0x00000004ff007e24 */ /* 0x000fca000f8e00ff */
[----:B------:R1:W-:Y:S04]  /*14500*/  STL [R1+0x20], R0 ;  /* 0x0000200001007387 */ /* 0x0003e80000100800 */
[----:B------:R2:W-:Y:S01]  /*14510*/  STL [R1], RZ ;  /* 0x000000ff01007387 */ /* 0x0005e20000100800 */
[----:B-1----:R-:W-:-:S05]  /*14520*/  IMAD.MOV.U32 R0, RZ, RZ, 0x1 ;  /* 0x00000001ff007424 */ /* 0x002fca00078e00ff */
[----:B------:R2:W-:Y:S02]  /*14530*/  STL [R1+0xc], R0 ;  /* 0x00000c0001007387 */ /* 0x0005e40000100800 */
.L_x_1029:
[----:B-1----:R-:W3:Y:S01]  /*14540*/  LDL R2, [R1+0x20] ;  /* 0x0000200001027983 */ /* 0x002ee20000100800 */
[----:B------:R-:W-:Y:S01]  /*14550*/  ULDC UR8, c[0x0][0xdd0] ;  /* 0x0003740000087ab9 */ /* 0x000fe20000000800 */
[----:B--2---:R-:W1:Y:S01]  /*14560*/  LDC R0, c[0x0][0xde8] ;  /* 0x00037a00ff007b82 */ /* 0x004e620000000800 */
[----:B------:R-:W-:-:S11]  /*14570*/  UISETP.NE.AND UP0, UPT, UR8, 0x1, UPT ;  /* 0x000000010800788c */ /* 0x000fd6000bf05270 */
[----:B------:R-:W-:Y:S01]  /*14580*/  @UP0 ULDC UR4, c[0x0][0xdd4] ;  /* 0x0003750000040ab9 */ /* 0x000fe20000000800 */
[----:B------:R-:W-:Y:S01]  /*14590*/  @UP0 ULDC UR9, c[0x0][0xdd8] ;  /* 0x0003760000090ab9 */ /* 0x000fe20000000800 */
[C---:B---3--:R-:W-:Y:S02]  /*145a0*/  R2UR UR6, R2.reuse ;  /* 0x00000000020672ca */ /* 0x048fe400000e0000 */
[----:B------:R-:W-:-:S11]  /*145b0*/  R2UR UR7, R2 ;  /* 0x00000000020772ca */ /* 0x000fd600000e0000 */
[----:B------:R-:W-:-:S04]  /*145c0*/  UIMAD.WIDE.U32 UR4, UR6, UR4, URZ ;  /* 0x00000004060472a5 */ /* 0x000fc8000f8e003f */
[----:B------:R-:W-:-:S04]  /*145d0*/  @UP0 USHF.R.U32.HI UR6, URZ, UR9, UR5 ;  /* 0x000000093f060299 */ /* 0x000fc80008011605 */
[----:B------:R-:W-:Y:S02]  /*145e0*/  UIADD3 UR4, -UR6, URZ, URZ ;  /* 0x0000003f06047290 */ /* 0x000fe4000fffe13f */
[----:B-1----:R-:W-:Y:S02]  /*145f0*/  ISETP.LE.AND P0, PT, R0, UR6, PT ;  /* 0x0000000600007c0c */ /* 0x002fe4000bf03270 */
[----:B------:R-:W-:-:S11]  /*14600*/  UIMAD UR8, UR8, UR4, UR7 ;  /* 0x00000004080872a4 */ /* 0x000fd6000f8e0207 */
[----:B------:R-:W-:Y:S05]  /*14610*/  @!P0 BRA `(.L_x_970) ;  /* 0x0000000000208947 */ /* 0x000fea0003800000 */
        /* <DEDUP_REMOVED lines=8> */
.L_x_970:
[----:B------:R-:W-:Y:S01]  /*146a0*/  ULDC UR9, c[0x0][0xdc4] ;  /* 0x0003710000097ab9 */ /* 0x000fe20000000800 */
[----:B------:R-:W-:Y:S01]  /*146b0*/  UMOV UR7, UR8 ;  /* 0x0000000800077c82 */ /* 0x000fe20008000000 */
[----:B------:R-:W-:-:S11]  /*146c0*/  UISETP.NE.AND UP0, UPT, UR9, 0x1, UPT ;  /* 0x000000010900788c */ /* 0x000fd6000bf05270 */
[----:B------:R-:W-:Y:S02]  /*146d0*/  @UP0 ULDC.64 UR10, c[0x0][0xdc8] ;  /* 0x00037200000a0ab9 */ /* 0x000fe40000000a00 */
[----:B------:R-:W-:-:S04]  /*146e0*/  UIMAD.WIDE.U32 UR4, UR8, UR10, URZ ;  /* 0x0000000a080472a5 */ /* 0x000fc8000f8e003f */
[----:B------:R-:W-:-:S04]  /*146f0*/  @UP0 USHF.R.U32.HI UR7, URZ, UR11, UR5 ;  /* 0x0000000b3f070299 */ /* 0x000fc80008011605 */
[----:B------:R-:W-:-:S12]  /*14700*/  UIMAD UR4, UR7, UR9, URZ ;  /* 0x00000009070472a4 */ /* 0x000fd8000f8e023f */
.L_x_971:
[----:B------:R-:W-:Y:S01]  /*14710*/  ULDC.64 UR10, c[0x0][0x3f8] ;  /* 0x0000fe00000a7ab9 */ /* 0x000fe20000000a00 */
[----:B------:R-:W-:Y:S02]  /*14720*/  ULOP3.LUT UR7, URZ, UR7, URZ, 0x33, !UPT ;  /* 0x000000073f077292 */ /* 0x000fe4000f8e333f */
[----:B------:R-:W-:Y:S01]  /*14730*/  UISETP.NE.U32.AND UP0, UPT, UR10, URZ, UPT ;  /* 0x0000003f0a00728c */ /* 0x000fe2000bf05070 */
[----:B------:R-:W-:Y:S02]  /*14740*/  ULDC UR37, c[0x0][0xdac] ;  /* 0x00036b0000257ab9 */ /* 0x000fe40000000800 */
[----:B------:R-:W-:Y:S01]  /*14750*/  ULDC UR10, c[0x0][0xdb8] ;  /* 0x00036e00000a7ab9 */ /* 0x000fe20000000800 */
[----:B------:R-:W-:Y:S02]  /*14760*/  UIADD3 UR37, UR7, UR37, URZ ;  /* 0x0000002507257290 */ /* 0x000fe4000fffe03f */
[----:B------:R-:W-:Y:S02]  /*14770*/  UISETP.NE.AND UP1, UPT, UR10, 0x1, UPT ;  /* 0x000000010a00788c */ /* 0x000fe4000bf25270 */
[----:B------:R-:W-:Y:S01]  /*14780*/  UIADD3 UR8, UR8, -UR4, URZ ;  /* 0x8000000408087290 */ /* 0x000fe2000fffe03f */
[----:B------:R-:W-:-:S02]  /*14790*/  ULDC UR9, c[0x0][0xdc4] ;  /* 0x0003710000097ab9 */ /* 0x000fc40000000800 */
[----:B------:R-:W-:Y:S01]  /*147a0*/  ULDC.64 UR4, c[0x0][0x9e0] ;  /* 0x0002780000047ab9 */ /* 0x000fe20000000a00 */
[----:B------:R-:W-:Y:S02]  /*147b0*/  UISETP.NE.AND.EX UP0, UPT, UR11, URZ, UPT, UP0 ;  /* 0x0000003f0b00728c */ /* 0x000fe4000bf05300 */
[----:B------:R-:W-:Y:S02]  /*147c0*/  UISETP.GE.AND UP2, UPT, UR5, 0x1, UPT ;  /* 0x000000010500788c */ /* 0x000fe4000bf46270 */
[----:B------:R-:W-:Y:S01]  /*147d0*/  USHF.L.U32 UR37, UR37, 0x7, URZ ;  /* 0x0000000725257899 */ /* 0x000fe2000800063f */
[----:B------:R-:W-:Y:S01]  /*147e0*/  ULDC UR11, c[0x0][0x404] ;  /* 0x00010100000b7ab9 */ /* 0x000fe20000000800 */
[----:B------:R-:W-:Y:S01]  /*147f0*/  ULDC UR12, c[0x0][0x288] ;  /* 0x0000a200000c7ab9 */ /* 0x000fe20000000800 */
[----:B------:R-:W-:Y:S01]  /*14800*/  UIMAD UR9, UR6, UR9, UR8 ;  /* 0x00000009060972a4 */ /* 0x000fe2000f8e0208 */
[----:B------:R-:W-:Y:S01]  /*14810*/  PLOP3.LUT P1, PT, PT, PT, UP2, 0x80, 0x0 ;  /* 0x000000000000781c */ /* 0x000fe20003f2f028 */
[----:B------:R-:W-:Y:S01]  /*14820*/  USEL UR11, UR11, 0x1, UP0 ;  /* 0x000000010b0b7887 */ /* 0x000fe20008000000 */
[----:B------:R-:W-:Y:S01]  /*14830*/  @UP1 ULDC UR6, c[0x0][0xdbc] ;  /* 0x00036f0000061ab9 */ /* 0x000fe20000000800 */
[----:B------:R-:W-:Y:S01]  /*14840*/  UIADD3 UR8, UR37, 0x80, -UR12 ;  /* 0x0000008025087890 */ /* 0x000fe2000fffe80c */
[----:B------:R-:W-:Y:S01]  /*14850*/  ULDC UR13, c[0x0][0x2e0] ;  /* 0x0000b800000d7ab9 */ /* 0x000fe20000000800 */
[----:B------:R-:W-:Y:S01]  /*14860*/  UIMAD.WIDE.U32 UR6, UR9, UR6, URZ ;  /* 0x00000006090672a5 */ /* 0x000fe2000f8e003f */
[----:B------:R-:W-:Y:S01]  /*14870*/  @UP1 ULDC UR14, c[0x0][0xdc0] ;  /* 0x00037000000e1ab9 */ /* 0x000fe20000000800 */
[----:B------:R-:W-:Y:S01]  /*14880*/  UIMAD UR8, UR11, UR13, UR8 ;  /* 0x0000000d0b0872a4 */ /* 0x000fe2000f8e0208 */
[----:B------:R-:W-:Y:S01]  /*14890*/  UMOV UR39, UR9 ;  /* 0x0000000900277c82 */ /* 0x000fe20008000000 */
[----:B------:R-:W-:-:S02]  /*148a0*/  @UP1 USHF.R.U32.HI UR39, URZ, UR14, UR7 ;  /* 0x0000000e3f271299 */ /* 0x000fc40008011607 */
[----:B------:R-:W-:Y:S02]  /*148b0*/  UIADD3 UR4, UR8, UR4, URZ ;  /* 0x0000000408047290 */ /* 0x000fe4000fffe03f */
[----:B------:R-:W-:-:S04]  /*148c0*/  UIADD3 UR38, -UR39, URZ, URZ ;  /* 0x0000003f27267290 */ /* 0x000fc8000fffe13f */
[----:B------:R-:W-:Y:S01]  /*148d0*/  UIMAD UR38, UR10, UR38, UR9 ;  /* 0x000000260a2672a4 */ /* 0x000fe2000f8e0209 */
[----:B------:R-:W-:Y:S01]  /*148e0*/  IMAD.U32 R0, RZ, RZ, UR4 ;  /* 0x00000004ff007e24 */ /* 0x000fe2000f8e00ff */
[----:B------:R-:W-:Y:S10]  /*148f0*/  @!P1 BRA `(.L_x_972) ;  /* 0x0000000000409947 */ /* 0x000ff40003800000 */
[----:B------:R-:W-:Y:S01]  /*14900*/  ISETP.LT.AND P0, PT, RZ, UR8, PT ;  /* 0x00000008ff007c0c */ /* 0x000fe2000bf01270 */
[----:B------:R-:W-:-:S12]  /*14910*/  UIADD3 UR4, UR8, -0x1, URZ ;  /* 0xffffffff08047890 */ /* 0x000fd8000fffe03f */
[----:B------:R-:W-:Y:S05]  /*14920*/  @P0 BRA `(.L_x_973) ;  /* 0x00000000001c0947 */ /* 0x000fea0003800000 */
[----:B------:R-:W-:Y:S02]  /*14930*/  UISETP.NE.AND UP0, UPT, UR5, 0x1, UPT ;  /* 0x000000010500788c */ /* 0x000fe4000bf05270 */
[----:B------:R-:W-:-:S09]  /*14940*/  UIADD3 UR4, -UR8, URZ, URZ ;  /* 0x0000003f08047290 */ /* 0x000fd2000fffe13f */
[----:B------:R-:W-:Y:S02]  /*14950*/  @UP0 ULDC.64 UR8, c[0x0][0x9e8] ;  /* 0x00027a0000080ab9 */ /* 0x000fe40000000a00 */
[----:B------:R-:W-:-:S04]  /*14960*/  UIMAD.WIDE.U32 UR6, UR4, UR8, URZ ;  /* 0x00000008040672a5 */ /* 0x000fc8000f8e003f */
[----:B------:R-:W-:-:S04]  /*14970*/  @UP0 USHF.R.U32.HI UR4, URZ, UR9, UR7 ;  /* 0x000000093f040299 */ /* 0x000fc80008011607 */
[----:B------:R-:W-:Y:S01]  /*14980*/  ULOP3.LUT UR4, URZ, UR4, URZ, 0x33, !UPT ;  /* 0x000000043f047292 */ /* 0x000fe2000f8e333f */
[----:B------:R-:W-:Y:S11]  /*14990*/  BRA `(.L_x_974) ;  /* 0x0000000000107947 */ /* 0x000ff60003800000 */
.L_x_973:
[----:B------:R-:W-:-:S11]  /*149a0*/  UISETP.NE.AND UP0, UPT, UR5, 0x1, UPT ;  /* 0x000000010500788c */ /* 0x000fd6000bf05270 */
[----:B------:R-:W-:Y:S02]  /*149b0*/  @UP0 ULDC.64 UR8, c[0x0][0x9e8] ;  /* 0x00027a0000080ab9 */ /* 0x000fe40000000a00 */
[----:B------:R-:W-:-:S04]  /*149c0*/  UIMAD.WIDE.U32 UR6, UR4, UR8, URZ ;  /* 0x00000008040672a5 */ /* 0x000fc8000f8e003f */
[----:B------:R-:W-:-:S12]  /*149d0*/  @UP0 USHF.R.U32.HI UR4, URZ, UR9, UR7 ;  /* 0x000000093f040299 */ /* 0x000fd80008011607 */
.L_x_974:
[----:B------:R-:W-:-:S06]  /*149e0*/  UIMAD UR4, UR4, UR5, UR5 ;  /* 0x00000005040472a4 */ /* 0x000fcc000f8e0205 */
[----:B------:R-:W-:-:S07]  /*149f0*/  VIMNMX R0, R0, UR4, PT ;  /* 0x0000000400007c48 */ /* 0x000fce000bfe0100 */
.L_x_972:
[----:B------:R-:W-:Y:S01]  /*14a00*/  UIMAD UR6, UR11, UR13, 0x9f ;  /* 0x0000009f0b0674a4 */ /* 0x000fe2000f8e020d */
[----:B------:R-:W-:Y:S01]  /*14a10*/  VIADD R0, R0, 0x9f ;  /* 0x0000009f00007836 */ /* 0x000fe20000000000 */
[----:B------:R-:W-:Y:S02]  /*14a20*/  UIADD3 UR4, UR37, -UR12, URZ ;  /* 0x8000000c25047290 */ /* 0x000fe4000fffe03f */
[----:B------:R-:W-:Y:S01]  /*14a30*/  UIMAD.WIDE UR6, UR6, 0x66666667, URZ ;  /* 0x66666667060678a5 */ /* 0x000fe2000f8e023f */
[----:B------:R-:W-:Y:S01]  /*14a40*/  IMAD.HI R0, R0, 0x66666667, RZ ;  /* 0x6666666700007827 */ /* 0x000fe200078e02ff */
[----:B------:R-:W-:Y:S02]  /*14a50*/  UIMAD UR4, UR11, UR13, UR4 ;  /* 0x0000000d0b0472a4 */ /* 0x000fe4000f8e0204 */
[----:B------:R-:W-:Y:S02]  /*14a60*/  USHF.R.U32.HI UR6, URZ, 0x1f, UR7 ;  /* 0x0000001f3f067899 */ /* 0x000fe40008011607 */
[----:B------:R-:W-:Y:S01]  /*14a70*/  SHF.R.U32.HI R3, RZ, 0x1f, R0 ;  /* 0x0000001fff037819 */ /* 0x000fe20000011600 */
[----:B------:R-:W-:Y:S01]  /*14a80*/  ULDC UR8, c[0x0][0x9dc] ;  /* 0x0002770000087ab9 */ /* 0x000fe20000000800 */
[----:B------:R-:W-:-:S02]  /*14a90*/  ULEA.HI.SX32 UR6, UR7, UR6, 0x1a ;  /* 0x0000000607067291 */ /* 0x000fc4000f8fd23f */
[----:B------:R-:W-:Y:S01]  /*14aa0*/  LEA.HI.SX32 R3, R0, R3, 0x1a ;  /* 0x0000000300037211 */ /* 0x000fe200078fd2ff */
[----:B------:R-:W-:-:S03]  /*14ab0*/  UIADD3 UR8, UR4, -UR8, URZ ;  /* 0x8000000804087290 */ /* 0x000fc6000fffe03f */
[----:B------:R-:W-:Y:S01]  /*14ac0*/  VIMNMX R16, R3, UR6, PT ;  /* 0x0000000603107c48 */ /* 0x000fe2000bfe0100 */
[----:B------:R-:W-:Y:S08]  /*14ad0*/  @!P1 BRA `(.L_x_975) ;  /* 0x0000000000449947 */ /* 0x000ff00003800000 */
[----:B------:R-:W-:-:S06]  /*14ae0*/  UISETP.GT.AND UP0, UPT, UR4, -0x1, UPT ;  /* 0xffffffff0400788c */ /* 0x000fcc000bf04270 */
[----:B------:R-:W-:-:S13]  /*14af0*/  PLOP3.LUT P0, PT, PT, PT, UP0, 0x80, 0x0 ;  /* 0x000000000000781c */ /* 0x000fda0003f0f008 */
[----:B------:R-:W-:Y:S05]  /*14b00*/  @P0 BRA `(.L_x_976) ;  /* 0x00000000001c0947 */ /* 0x000fea0003800000 */
[----:B------:R-:W-:Y:S02]  /*14b10*/  UISETP.NE.AND UP0, UPT, UR5, 0x1, UPT ;  /* 0x000000010500788c */ /* 0x000fe4000bf05270 */
[----:B------:R-:W-:-:S09]  /*14b20*/  ULOP3.LUT UR4, URZ, UR4, URZ, 0x33, !UPT ;  /* 0x000000043f047292 */ /* 0x000fd2000f8e333f */
[----:B------:R-:W-:Y:S02]  /*14b30*/  @UP0 ULDC.64 UR10, c[0x0][0x9e8] ;  /* 0x00027a00000a0ab9 */ /* 0x000fe40000000a00 */
[----:B------:R-:W-:-:S04]  /*14b40*/  UIMAD.WIDE.U32 UR6, UR4, UR10, URZ ;  /* 0x0000000a040672a5 */ /* 0x000fc8000f8e003f */
[----:B------:R-:W-:-:S04]  /*14b50*/  @UP0 USHF.R.U32.HI UR4, URZ, UR11, UR7 ;  /* 0x0000000b3f040299 */ /* 0x000fc80008011607 */
[----:B------:R-:W-:Y:S01]  /*14b60*/  ULOP3.LUT UR4, URZ, UR4, URZ, 0x33, !UPT ;  /* 0x000000043f047292 */ /* 0x000fe2000f8e333f */
[----:B------:R-:W-:Y:S11]  /*14b70*/  BRA `(.L_x_977) ;  /* 0x0000000000107947 */ /* 0x000ff60003800000 */
.L_x_976:
[----:B------:R-:W-:-:S11]  /*14b80*/  UISETP.NE.AND UP0, UPT, UR5, 0x1, UPT ;  /* 0x000000010500788c */ /* 0x000fd6000bf05270 */
[----:B------:R-:W-:Y:S02]  /*14b90*/  @UP0 ULDC.64 UR10, c[0x0][0x9e8] ;  /* 0x00027a00000a0ab9 */ /* 0x000fe40000000a00 */
[----:B------:R-:W-:-:S04]  /*14ba0*/  UIMAD.WIDE.U32 UR6, UR4, UR10, URZ ;  /* 0x0000000a040672a5 */ /* 0x000fc8000f8e003f */
[----:B------:R-:W-:-:S12]  /*14bb0*/  @UP0 USHF.R.U32.HI UR4, URZ, UR11, UR7 ;  /* 0x0000000b3f040299 */ /* 0x000fd80008011607 */
.L_x_977:
[----:B------:R-:W-:-:S04]  /*14bc0*/  UIMAD UR4, UR4, UR5, URZ ;  /* 0x00000005040472a4 */ /* 0x000fc8000f8e023f */
[----:B------:R-:W-:-:S04]  /*14bd0*/  UISETP.LT.AND UP0, UPT, UR8, UR4, UPT ;  /* 0x000000040800728c */ /* 0x000fc8000bf01270 */
[----:B------:R-:W-:-:S12]  /*14be0*/  USEL UR8, UR8, UR4, !UP0 ;  /* 0x0000000408087287 */ /* 0x000fd8000c000000 */
.L_x_975:
[----:B------:R-:W-:Y:S01]  /*14bf0*/  UIMAD.WIDE UR4, UR8, 0x66666667, URZ ;  /* 0x66666667080478a5 */ /* 0x000fe2000f8e023f */
[----:B------:R-:W-:Y:S03]  /*14c00*/  BSSY B6, `(.L_x_978) ;  /* 0x00002b0000067945 */ /* 0x000fe60003800000 */
[----:B------:R-:W-:-:S04]  /*14c10*/  USHF.R.U32.HI UR4, URZ, 0x1f, UR5 ;  /* 0x0000001f3f047899 */ /* 0x000fc80008011605 */
[----:B------:R-:W-:-:S04]  /*14c20*/  ULEA.HI.SX32 UR4, UR5, UR4, 0x1a ;  /* 0x0000000405047291 */ /* 0x000fc8000f8fd23f */
[----:B------:R-:W-:-:S04]  /*14c30*/  UISETP.LT.AND UP0, UPT, URZ, UR4, UPT ;  /* 0x000000043f00728c */ /* 0x000fc8000bf01270 */
[----:B------:R-:W-:-:S06]  /*14c40*/  USEL UR41, URZ, UR4, !UP0 ;  /* 0x000000043f297287 */ /* 0x000fcc000c000000 */
[----:B------:R-:W-:-:S13]  /*14c50*/  ISETP.GT.AND P0, PT, R16, UR41, PT ;  /* 0x0000002910007c0c */ /* 0x000fda000bf04270 */
[----:B------:R-:W-:Y:S05]  /*14c60*/  @P0 BRA `(.L_x_979) ;  /* 0x0000000000480947 */ /* 0x000fea0003800000 */
[----:B------:R-:W1:Y:S02]  /*14c70*/  S2R R0, SR_TID.X ;  /* 0x0000000000007919 */ /* 0x000e640000002100 */
[----:B-1----:R-:W-:-:S04]  /*14c80*/  LOP3.LUT R0, R0, 0x7f, RZ, 0xc0, !PT ;  /* 0x0000007f00007812 */ /* 0x002fc800078ec0ff */
[----:B------:R-:W-:-:S13]  /*14c90*/  ISETP.NE.AND P0, PT, R0, RZ, PT ;  /* 0x000000ff0000720c */ /* 0x000fda0003f05270 */
[----:B------:R-:W-:Y:S05]  /*14ca0*/  @P0 BRA `(.L_x_980) ;  /* 0x0000002800940947 */ /* 0x000fea0003800000 */
[----:B------:R-:W1:Y:S01]  /*14cb0*/  S2R R5, SR_LANEID ;  /* 0x0000000000057919 */ /* 0x000e620000000000 */
[----:B------:R-:W-:Y:S01]  /*14cc0*/  VOTEU.ANY UR4, UPT, PT ;  /* 0x0000000000047886 */ /* 0x000fe200038e0100 */
[----:B------:R-:W2:Y:S01]  /*14cd0*/  LDC.64 R2, c[0x0][0xdf0] ;  /* 0x00037c00ff027b82 */ /* 0x000ea20000000a00 */
[----:B------:R-:W1:Y:S02]  /*14ce0*/  FLO.U32 R0, UR4 ;  /* 0x0000000400007d00 */ /* 0x000e6400080e0000 */
[----:B-1----:R-:W-:-:S06]  /*14cf0*/  ISETP.EQ.U32.AND P0, PT, R0, R5, PT ;  /* 0x000000050000720c */ /* 0x002fcc0003f02070 */
[----:B------:R-:W2:Y:S07]  /*14d00*/  POPC R5, UR4 ;  /* 0x0000000400057d09 */ /* 0x000eae0008000000 */
[----:B--2---:R-:W2:Y:S01]  /*14d10*/  @P0 ATOMG.E.ADD.STRONG.GPU PT, R3, desc[UR54][R2.64], R5 ;  /* 0x00000005020309a8 */ /* 0x004ea200081ee1f6 */
[----:B------:R-:W1:Y:S02]  /*14d20*/  S2R R4, SR_LTMASK ;  /* 0x0000000000047919 */ /* 0x000e640000003900 */
[----:B-1----:R-:W-:-:S04]  /*14d30*/  LOP3.LUT R4, R4, UR4, RZ, 0xc0, !PT ;  /* 0x0000000404047c12 */ /* 0x002fc8000f8ec0ff */
[----:B------:R-:W1:Y:S01]  /*14d40*/  POPC R7, R4 ;  /* 0x0000000400077309 */ /* 0x000e620000000000 */
[----:B--2---:R-:W1:Y:S02]  /*14d50*/  SHFL.IDX PT, R0, R3, R0, 0x1f ;  /* 0x00001f0003007589 */ /* 0x004e6400000e0000 */
[----:B-1----:R-:W-:-:S05]  /*14d60*/  IADD3 R0, R0, UR46, R7 ;  /* 0x0000002e00007c10 */ /* 0x002fca000fffe007 */
[----:B------:R2:W-:Y:S01]  /*14d70*/  STL [R1+0x20], R0 ;  /* 0x0000200001007387 */ /* 0x0005e20000100800 */
[----:B------:R-:W-:Y:S05]  /*14d80*/  BRA `(.L_x_980) ;  /* 0x00000028005c7947 */ /* 0x000fea0003800000 */
.L_x_979:
[----:B------:R-:W1:Y:S01]  /*14d90*/  S2UR UR4, SR_CgaCtaId ;  /* 0x00000000000479c3 */ /* 0x000e620000008800 */
[----:B------:R-:W-:Y:S02]  /*14da0*/  UMOV UR40, 0x400 ;  /* 0x0000040000287882 */ /* 0x000fe40000000000 */
[----:B-1----:R-:W-:-:S04]  /*14db0*/  ULEA UR40, UR4, UR40, 0x18 ;  /* 0x0000002804287291 */ /* 0x002fc8000f8ec03f */
        /* <DEDUP_REMOVED lines=9> */
[----:B------:R-:W1:Y:S01]  /*14e50*/  LDC.64 R2, c[0x4][R2] ;  /* 0x0100000002027b82 */ /* 0x000e620000000a00 */
        /* <DEDUP_REMOVED lines=9> */
[----:B-1----:R-:W-:Y:S05]  /*14ef0*/  CALL.ABS.NOINC R2 ;  /* 0x0000000002007343 */ /* 0x002fea0003c00000 */
.L_x_981:
        /* <DEDUP_REMOVED lines=24> */
.L_x_982:
[----:B------:R-:W-:-:S04]  /*15080*/  UIADD3 UR4, UR40, 0x400, URZ ;  /* 0x0000040028047890 */ /* 0x000fc8000fffe03f */
[----:B------:R-:W-:-:S06]  /*15090*/  ULOP3.LUT UP0, URZ, UR4, 0x9f, URZ, 0xc0, !UPT ;  /* 0x0000009f043f7892 */ /* 0x000fcc000f80c03f */
[----:B------:R-:W-:-:S13]  /*150a0*/  PLOP3.LUT P0, PT, PT, PT, UP0, 0x80, 0x0 ;  /* 0x000000000000781c */ /* 0x000fda0003f0f008 */
        /* <DEDUP_REMOVED lines=17> */
.L_x_983:
[----:B------:R-:W-:-:S13]  /*151c0*/  LOP3.LUT P6, RZ, R17, 0x3ff, RZ, 0xc0, !PT ;  /* 0x000003ff11ff7812 */ /* 0x000fda00078cc0ff */
        /* <DEDUP_REMOVED lines=17> */
.L_x_984:
[----:B------:R-:W-:Y:S01]  /*152e0*/  ULDC.64 UR4, c[0x0][0x9f8] ;  /* 0x00027e0000047ab9 */ /* 0x000fe20000000a00 */
[----:B------:R-:W-:Y:S01]  /*152f0*/  IMAD.U32 R5, RZ, RZ, UR39 ;  /* 0x00000027ff057e24 */ /* 0x000fe2000f8e00ff */
[----:B------:R-:W-:Y:S01]  /*15300*/  ISETP.NE.U32.AND P0, PT, RZ, UR4, PT ;  /* 0x00000004ff007c0c */ /* 0x000fe2000bf05070 */
[----:B------:R-:W-:Y:S01]  /*15310*/  IMAD.U32 R8, RZ, RZ, UR39 ;  /* 0x00000027ff087e24 */ /* 0x000fe2000f8e00ff */
[----:B------:R-:W2:Y:S01]  /*15320*/  LDC R0, c[0x0][0x428] ;  /* 0x00010a00ff007b82 */ /* 0x000ea20000000800 */
[----:B------:R-:W3:Y:S01]  /*15330*/  S2R R18, SR_TID.X ;  /* 0x0000000000127919 */ /* 0x000ee20000002100 */
[----:B------:R-:W-:-:S13]  /*15340*/  ISETP.NE.AND.EX P0, PT, RZ, UR5, PT, P0 ;  /* 0x00000005ff007c0c */ /* 0x000fda000bf05300 */
[----:B-1----:R-:W1:Y:S01]  /*15350*/  @P0 LDC.64 R2, c[0x0][0x9f8] ;  /* 0x00027e00ff020b82 */ /* 0x002e620000000a00 */
[----:B------:R-:W-:Y:S01]  /*15360*/  IMAD.U32 R4, RZ, RZ, UR38 ;  /* 0x00000026ff047e24 */ /* 0x000fe2000f8e00ff */
[----:B---3--:R-:W-:Y:S01]  /*15370*/  LOP3.LUT R17, R18, 0x7f, RZ, 0xc0, !PT ;  /* 0x0000007f12117812 */ /* 0x008fe200078ec0ff */
[----:B-1----:R-:W-:-:S05]  /*15380*/  @P0 IMAD.WIDE R2, R5, 0x4, R2 ;  /* 0x0000000405020825 */ /* 0x002fca00078e0202 */
[----:B------:R1:W3:Y:S01]  /*15390*/  @P0 LDG.E R8, desc[UR54][R2.64] ;  /* 0x0000003602080981 */ /* 0x0002e2000c1e1900 */
[----:B--2---:R-:W-:Y:S01]  /*153a0*/  ISETP.NE.AND P0, PT, R0, 0x1, PT ;  /* 0x000000010000780c */ /* 0x004fe20003f05270 */
[----:B------:R-:W-:Y:S01]  /*153b0*/  UMOV UR36, URZ ;  /* 0x0000003f00247c82 */ /* 0x000fe20008000000 */
[----:B------:R-:W-:Y:S01]  /*153c0*/  ISETP.NE.AND P2, PT, R17, RZ, PT ;  /* 0x000000ff1100720c */ /* 0x000fe20003f45270 */
[----:B------:R-:W-:Y:S01]  /*153d0*/  UMOV UR8, 0x40 ;  /* 0x0000004000087882 */ /* 0x000fe20000000000 */
[----:B------:R-:W-:Y:S01]  /*153e0*/  UMOV UR9, UR37 ;  /* 0x0000002500097c82 */ /* 0x000fe20008000000 */
[----:B------:R-:W-:Y:S01]  /*153f0*/  UMOV UR10, UR38 ;  /* 0x00000026000a7c82 */ /* 0x000fe20008000000 */
[----:B------:R-:W-:Y:S01]  /*15400*/  UMOV UR11, UR39 ;  /* 0x00000027000b7c82 */ /* 0x000fe20008000000 */
[----:B------:R-:W-:Y:S01]  /*15410*/  UMOV UR12, 0x80 ;  /* 0x00000080000c7882 */ /* 0x000fe20000000000 */
[----:B------:R-:W-:Y:S01]  /*15420*/  UMOV UR13, UR37 ;  /* 0x00000025000d7c82 */ /* 0x000fe20008000000 */
[----:B-1----:R-:W1:Y:S01]  /*15430*/  LDC.64 R2, c[0x0][0x3f8] ;  /* 0x0000fe00ff027b82 */ /* 0x002e620000000a00 */
[----:B------:R-:W-:Y:S01]  /*15440*/  UMOV UR14, UR38 ;  /* 0x00000026000e7c82 */ /* 0x000fe20008000000 */
[----:B------:R-:W-:Y:S01]  /*15450*/  UMOV UR15, UR39 ;  /* 0x00000027000f7c82 */ /* 0x000fe20008000000 */
[----:B------:R-:W-:-:S03]  /*15460*/  UMOV UR6, 0xffffffff ;  /* 0xffffffff00067882 */ /* 0x000fc60000000000 */
[----:B------:R-:W-:Y:S02]  /*15470*/  VOTEU.ALL UP1, P2 ;  /* 0x00000000003f7886 */ /* 0x000fe40001020000 */
[----:B------:R-:W2:Y:S03]  /*15480*/  @P0 LDC R0, c[0x0][0x42c] ;  /* 0x00010b00ff000b82 */ /* 0x000ea60000000800 */
[----:B------:R-:W-:-:S04]  /*15490*/  @!UP1 UIADD3 UR4, UP0, UR42, 0x270, URZ ;  /* 0x000002702a049890 */ /* 0x000fc8000ff1e03f */
[----:B------:R-:W-:Y:S01]  /*154a0*/  @!UP1 UIADD3.X UR5, URZ, UR43, URZ, UP0, !UPT ;  /* 0x0000002b3f059290 */ /* 0x000fe200087fe43f */
[----:B------:R-:W4:Y:S01]  /*154b0*/  @P0 LDC R5, c[0x0][0x430] ;  /* 0x00010c00ff050b82 */ /* 0x000f220000000800 */
[----:B-1----:R-:W-:-:S07]  /*154c0*/  ISETP.NE.U32.AND P1, PT, R2, RZ, PT ;  /* 0x000000ff0200720c */ /* 0x002fce0003f25070 */
[----:B------:R1:W-:Y:S01]  /*154d0*/  @!UP1 UTMAPF.L2.4D [UR36], [UR4] ;  /* 0x00000024040095b8 */ /* 0x0003e20008018000 */
[----:B------:R-:W-:Y:S01]  /*154e0*/  ISETP.NE.AND.EX P1, PT, R3, RZ, PT, P1 ;  /* 0x000000ff0300720c */ /* 0x000fe20003f25310 */
[----:B--2---:R-:W-:Y:S01]  /*154f0*/  @P0 IMAD.HI.U32 R0, R0, UR38, RZ ;  /* 0x0000002600000c27 */ /* 0x004fe2000f8e00ff */
[----:B------:R1:W-:Y:S04]  /*15500*/  @!UP1 UTMAPF.L2.4D [UR8], [UR4] ;  /* 0x00000008040095b8 */ /* 0x0003e80008018000 */
[----:B----4-:R-:W-:Y:S01]  /*15510*/  @P0 SHF.R.U32.HI R4, RZ, R5, R0 ;  /* 0x00000005ff040219 */ /* 0x010fe20000011600 */
[----:B------:R1:W-:Y:S01]  /*15520*/  @!UP1 UTMAPF.L2.4D [UR12], [UR4] ;  /* 0x0000000c040095b8 */ /* 0x0003e20008018000 */
[----:B---3--:R-:W-:Y:S01]  /*15530*/  SHF.R.S32.HI R9, RZ, 0x1f, R8 ;  /* 0x0000001fff097819 */ /* 0x008fe20000011408 */
        /* <DEDUP_REMOVED lines=8> */
.L_x_1048:
[----:B--2---:R-:W-:Y:S02]  /*155c0*/  ISETP.NE.AND P0, PT, R14, RZ, PT ;  /* 0x000000ff0e00720c */ /* 0x004fe40003f05270 */
[----:B------:R-:W-:-:S11]  /*155d0*/  PLOP3.LUT P6, PT, PT, PT, PT, 0x8, 0x0 ;  /* 0x000000000000781c */ /* 0x000fd60003fce170 */
[----:B------:R-:W-:Y:S05]  /*155e0*/  @P0 BRA `(.L_x_986) ;  /* 0x0000000400f40947 */ /* 0x000fea0003800000 */
[----:B------:R-:W-:Y:S01]  /*155f0*/  UMOV UR4, 0xffffffff ;  /* 0xffffffff00047882 */ /* 0x000fe20000000000 */
[----:B------:R-:W-:Y:S02]  /*15600*/  VIADD R6, R16, 0xffffffff ;  /* 0xffffffff10067836 */ /* 0x000fe40000000000 */
[----:B------:R-:W-:Y:S05]  /*15610*/  BRA.DIV UR4, `(.L_x_987) ;  /* 0x0000002a04ac7947 */ /* 0x000fea000b800000 */
[----:B------:R-:W-:-:S13]  /*15620*/  ELECT P6, URZ, PT ;  /* 0x00000000003f782f */ /* 0x000fda00038c0000 */
.L_x_1051:
        /* <DEDUP_REMOVED lines=9> */
[----:B------:R-:W-:-:S05]  /*156c0*/  @P0 SHF.R.U32.HI R4, RZ, R5, R7 ;  /* 0x00000005ff040219 */ /* 0x000fca0000011607 */
[----:B------:R-:W-:-:S04]  /*156d0*/  IMAD.MOV R5, RZ, RZ, -R4 ;  /* 0x000000ffff057224 */ /* 0x000fc800078e0a04 */
[----:B------:R-:W-:Y:S01]  /*156e0*/  IMAD R6, R0, R5, R6 ;  /* 0x0000000500067224 */ /* 0x000fe200078e0206 */
[--C-:B------:R-:W-:Y:S01]  /*156f0*/  SHF.R.S32.HI R5, RZ, 0x1f, R4.reuse ;  /* 0x0000001fff057819 */ /* 0x100fe20000011404 */
[----:B------:R-:W-:Y:S02]  /*15700*/  IMAD R0, R9, UR4, RZ ;  /* 0x0000000409007c24 */ /* 0x000fe4000f8e02ff */
[----:B------:R-:W-:-:S04]  /*15710*/  IMAD.WIDE.U32 R4, R8, UR4, R4 ;  /* 0x0000000408047c25 */ /* 0x000fc8000f8e0004 */
[----:B------:R-:W-:Y:S01]  /*15720*/  IMAD R0, R8, UR5, R0 ;  /* 0x0000000508007c24 */ /* 0x000fe2000f8e0200 */
[----:B------:R-:W-:-:S03]  /*15730*/  LEA R2, P0, R4, R2, 0x2 ;  /* 0x0000000204027211 */ /* 0x000fc600078010ff */
[----:B------:R-:W-:-:S05]  /*15740*/  IMAD.IADD R0, R5, 0x1, R0 ;  /* 0x0000000105007824 */ /* 0x000fca00078e0200 */
[----:B------:R-:W-:-:S05]  /*15750*/  LEA.HI.X R3, R4, R3, R0, 0x2, P0 ;  /* 0x0000000304037211 */ /* 0x000fca00000f1400 */
[----:B------:R2:W5:Y:S02]  /*15760*/  LDG.E R0, desc[UR54][R2.64] ;  /* 0x0000003602007981 */ /* 0x000564000c1e1900 */
.L_x_989:
[----:B--2---:R-:W2:Y:S04]  /*15770*/  LDL R2, [R1] ;  /* 0x0000000001027983 */ /* 0x004ea80000100800 */
[----:B------:R-:W3:Y:S01]  /*15780*/  LDL R3, [R1+0xc] ;  /* 0x00000c0001037983 */ /* 0x000ee20000100800 */
[----:B------:R-:W-:Y:S02]  /*15790*/  ISETP.NE.AND P0, PT, R17, RZ, PT ;  /* 0x000000ff1100720c */ /* 0x000fe40003f05270 */
[----:B--2---:R-:W-:Y:S02]  /*157a0*/  LEA R2, R2, UR40, 0x3 ;  /* 0x0000002802027c11 */ /* 0x004fe4000f8e18ff */
[----:B---3--:R-:W-:-:S04]  /*157b0*/  SHF.L.U32 R3, R3, 0x1f, RZ ;  /* 0x0000001f03037819 */ /* 0x008fc800000006ff */
[----:B------:R-:W2:Y:S02]  /*157c0*/  SYNCS.PHASECHK.TRANS64.TRYWAIT P3, [R2+URZ+0x29880], R3 ;  /* 0x02988003020075a7 */ /* 0x000ea4000806017f */
[----:B--2---:R-:W-:Y:S05]  /*157d0*/  @!P3 BRA `(.L_x_990) ;  /* 0x00000028005cb947 */ /* 0x004fea0003800000 */
.L_x_1052:
[----:B------:R-:W-:Y:S05]  /*157e0*/  @P0 BRA `(.L_x_991) ;  /* 0x00000000001c0947 */ /* 0x000fea0003800000 */
[----:B-1----:R-:W1:Y:S01]  /*157f0*/  S2R R4, SR_TID.X ;  /* 0x0000000000047919 */ /* 0x002e620000002100 */
[----:B------:R-:W-:-:S04]  /*15800*/  IMAD.MOV.U32 R5, RZ, RZ, 0x5000 ;  /* 0x00005000ff057424 */ /* 0x000fc800078e00ff */
[----:B------:R3:W-:Y:S01]  /*15810*/  SYNCS.ARRIVE.TRANS64 RZ, [R2+URZ+0x29870], R5 ;  /* 0x0298700502ff79a7 */ /* 0x0007e2000800003f */
[----:B-1----:R-:W-:-:S04]  /*15820*/  LOP3.LUT R4, R4, 0x1f, RZ, 0xc0, !PT ;  /* 0x0000001f04047812 */ /* 0x002fc800078ec0ff */
[----:B------:R-:W-:-:S13]  /*15830*/  ISETP.NE.AND P3, PT, R4, RZ, PT ;  /* 0x000000ff0400720c */ /* 0x000fda0003f65270 */
[----:B---3--:R-:W-:Y:S05]  /*15840*/  @!P3 BRA `(.L_x_991) ;  /* 0x000000000004b947 */ /* 0x008fea0003800000 */
[----:B------:R-:W-:Y:S01]  /*15850*/  BPT.TRAP 0x1 ;  /* 0x000000040000795c */ /* 0x000fe20000300000 */
.L_x_991:
[----:B------:R-:W3:Y:S04]  /*15860*/  LDL R5, [R1] ;  /* 0x0000000001057983 */ /* 0x000ee80000100800 */
[----:B-1----:R-:W4:Y:S01]  /*15870*/  LDL R4, [R1+0x8] ;  /* 0x0000080001047983 */ /* 0x002f220000100800 */
        /* <DEDUP_REMOVED lines=17> */
.L_x_1053:
        /* <DEDUP_REMOVED lines=8> */
.L_x_993:
        /* <DEDUP_REMOVED lines=28> */
.L_x_988:
[----:B------:R-:W-:Y:S05]  /*15bd0*/  WARPSYNC.ALL ;  /* 0x0000000000007948 */ /* 0x000fea0003800000 */
[----:B------:R-:W-:Y:S01]  /*15be0*/  BAR.SYNC.DEFER_BLOCKING 0x8, 0x120 ;  /* 0x0204800000007b1d */ /* 0x000fe20000010000 */
[----:B------:R-:W-:Y:S01]  /*15bf0*/  ELECT P0, URZ, PT ;  /* 0x00000000003f782f */ /* 0x000fe20003800000 */
[----:B------:R-:W-:Y:S02]  /*15c00*/  UIADD3 UR4, UP0, UR42, 0x270, URZ ;  /* 0x000002702a047890 */ /* 0x000fe4000ff1e03f */
[----:B------:R-:W-:Y:S02]  /*15c10*/  UIADD3 UR8, UR40, 0x14400, URZ ;  /* 0x0001440028087890 */ /* 0x000fe4000fffe03f */
[----:B------:R-:W-:-:S02]  /*15c20*/  UIADD3 UR9, UR40, 0x29800, URZ ;  /* 0x0002980028097890 */ /* 0x000fc4000fffe03f */
[----:B------:R-:W-:Y:S02]  /*15c30*/  UIADD3.X UR5, URZ, UR43, URZ, UP0, !UPT ;  /* 0x0000002b3f057290 */ /* 0x000fe400087fe43f */
[----:B------:R-:W-:Y:S02]  /*15c40*/  UIADD3 UR24, UR40, 0x16400, URZ ;  /* 0x0001640028187890 */ /* 0x000fe4000fffe03f */
[----:B------:R-:W-:Y:S02]  /*15c50*/  UIADD3 UR16, UR40, 0x18400, URZ ;  /* 0x0001840028107890 */ /* 0x000fe4000fffe03f */
[----:B------:R-:W-:Y:S01]  /*15c60*/  @P0 IMAD.MOV.U32 R2, RZ, RZ, 0x6000 ;  /* 0x00006000ff020424 */ /* 0x000fe200078e00ff */
[----:B------:R-:W-:Y:S01]  /*15c70*/  UMOV UR6, 0x0 ;  /* 0x0000000000067882 */ /* 0x000fe20000000000 */
[----:B------:R-:W-:Y:S01]  /*15c80*/  UMOV UR7, 0x12f00000 ;  /* 0x12f0000000077882 */ /* 0x000fe20000000000 */
[----:B------:R-:W-:Y:S01]  /*15c90*/  UMOV UR10, URZ ;  /* 0x0000003f000a7c82 */ /* 0x000fe20008000000 */
[----:B------:R-:W-:Y:S01]  /*15ca0*/  UMOV UR11, UR37 ;  /* 0x00000025000b7c82 */ /* 0x000fe20008000000 */
[----:B------:R-:W-:Y:S01]  /*15cb0*/  UMOV UR12, UR38 ;  /* 0x00000026000c7c82 */ /* 0x000fe20008000000 */
[----:B------:R-:W-:Y:S01]  /*15cc0*/  UMOV UR13, UR39 ;  /* 0x00000027000d7c82 */ /* 0x000fe20008000000 */
[----:B------:R-:W-:Y:S01]  /*15cd0*/  UMOV UR26, 0x40 ;  /* 0x00000040001a7882 */ /* 0x000fe20000000000 */
[----:B------:R-:W-:Y:S01]  /*15ce0*/  UMOV UR27, UR37 ;  /* 0x00000025001b7c82 */ /* 0x000fe20008000000 */
[----:B------:R-:W-:Y:S01]  /*15cf0*/  UMOV UR28, UR38 ;  /* 0x00000026001c7c82 */ /* 0x000fe20008000000 */
[----:B------:R2:W-:Y:S01]  /*15d00*/  @P0 SYNCS.ARRIVE.TRANS64 RZ, [UR40+0x29800], R2 ;  /* 0x02980002ffff09a7 */ /* 0x0005e20008000028 */
[----:B------:R-:W-:Y:S01]  /*15d10*/  UMOV UR29, UR39 ;  /* 0x00000027001d7c82 */ /* 0x000fe20008000000 */
[----:B------:R-:W-:Y:S01]  /*15d20*/  UMOV UR25, UR9 ;  /* 0x0000000900197c82 */ /* 0x000fe20008000000 */
[----:B------:R-:W-:Y:S01]  /*15d30*/  UMOV UR18, 0x80 ;  /* 0x0000008000127882 */ /* 0x000fe20000000000 */
[----:B------:R-:W-:Y:S01]  /*15d40*/  UMOV UR19, UR37 ;  /* 0x0000002500137c82 */ /* 0x000fe20008000000 */
[----:B------:R-:W-:Y:S01]  /*15d50*/  UMOV UR20, UR38 ;  /* 0x0000002600147c82 */ /* 0x000fe20008000000 */
[----:B------:R-:W-:Y:S01]  /*15d60*/  UMOV UR21, UR39 ;  /* 0x0000002700157c82 */ /* 0x000fe20008000000 */
[----:B------:R2:W-:Y:S01]  /*15d70*/  UTMALDG.4D [UR8], [UR4], desc[UR6] ;  /* 0x00000608040075b4 */ /* 0x0005e20008019000 */
[----:B------:R-:W-:Y:S01]  /*15d80*/  UMOV UR17, UR9 ;  /* 0x0000000900117c82 */ /* 0x000fe20008000000 */
[----:B------:R2:W-:Y:S01]  /*15d90*/  UTMALDG.4D [UR24], [UR4], desc[UR6] ;  /* 0x00000618040075b4 */ /* 0x0005e20008019000 */
[----:B------:R2:W-:Y:S02]  /*15da0*/  UTMALDG.4D [UR16], [UR4], desc[UR6] ;  /* 0x00000610040075b4 */ /* 0x0005e40008019000 */
[----:B--2---:R-:W-:Y:S01]  /*15db0*/  NOP ;  /* 0x0000000000007918 */ /* 0x004fe20000000000 */
.L_x_986:
[----:B------:R-:W2:Y:S01]  /*15dc0*/  LDL.LU R3, [R1+0x28] ;  /* 0x0000280001037983 */ /* 0x000ea20000300800 */
[----:B------:R-:W-:Y:S01]  /*15dd0*/  VIADD R20, R16, 0xfffffffe ;  /* 0xfffffffe10147836 */ /* 0x000fe20000000000 */
[----:B------:R-:W-:Y:S04]  /*15de0*/  BSSY B0, `(.L_x_994) ;  /* 0x000000a000007945 */ /* 0x000fe80003800000 */
[----:B------:R-:W-:Y:S01]  /*15df0*/  ISETP.GE.AND P3, PT, R20, UR41, PT ;  /* 0x0000002914007c0c */ /* 0x000fe2000bf66270 */
        /* <DEDUP_REMOVED lines=8> */
.L_x_1054:
[----:B------:R-:W-:Y:S05]  /*15e80*/  BSYNC B0 ;  /* 0x0000000000007941 */ /* 0x000fea0003800000 */
.L_x_994:
[----:B------:R-:W-:Y:S05]  /*15e90*/  @!P3 BRA `(.L_x_996) ;  /* 0x000000100008b947 */ /* 0x000fea0003800000 */
[----:B------:R3:W5:Y:S04]  /*15ea0*/  LDL.LU R6, [R1] ;  /* 0x0000000001067983 */ /* 0x0007680000300800 */
[----:B------:R3:W5:Y:S02]  /*15eb0*/  LDL.LU R7, [R1+0xc] ;  /* 0x00000c0001077983 */ /* 0x0007640000300800 */
.L_x_1018:
[----:B--2-45:R-:W-:Y:S01]  /*15ec0*/  VIADD R2, R6, 0x1 ;  /* 0x0000000106027836 */ /* 0x034fe20000000000 */
[----:B------:R-:W-:Y:S05]  /*15ed0*/  YIELD ;  /* 0x0000000000007946 */ /* 0x000fea0003800000 */
[----:B------:R-:W-:Y:S01]  /*15ee0*/  ISETP.NE.AND P0, PT, R2, 0x2, PT ;  /* 0x000000020200780c */ /* 0x000fe20003f05270 */
[----:B------:R-:W-:Y:S03]  /*15ef0*/  BSSY B0, `(.L_x_997) ;  /* 0x000008d000007945 */ /* 0x000fe60003800000 */
[----:B-1----:R-:W-:-:S02]  /*15f00*/  SEL R4, RZ, 0x1, P0 ;  /* 0x00000001ff047807 */ /* 0x002fc40000000000 */
        /* <DEDUP_REMOVED lines=15> */
[----:B------:R-:W-:-:S04]  /*16000*/  @P0 SHF.R.U32.HI R2, RZ, R3, R0 ;  /* 0x00000003ff020219 */ /* 0x000fc80000011600 */
[--C-:B------:R-:W-:Y:S01]  /*16010*/  SHF.R.S32.HI R3, RZ, 0x1f, R2.reuse ;  /* 0x0000001fff037819 */ /* 0x100fe20000011402 */
[----:B------:R-:W-:-:S04]  /*16020*/  IMAD.MOV R8, RZ, RZ, -R2 ;  /* 0x000000ffff087224 */ /* 0x000fc800078e0a02 */
[----:B------:R-:W-:Y:S02]  /*16030*/  IMAD R8, R5, R8, R20 ;  /* 0x0000000805087224 */ /* 0x000fe400078e0214 */
        /* <DEDUP_REMOVED lines=8> */
.L_x_999:
[----:B------:R-:W4:Y:S01]  /*160c0*/  S2R R2, SR_TID.X ;  /* 0x0000000000027919 */ /* 0x000f220000002100 */
[----:B--2---:R-:W-:Y:S01]  /*160d0*/  LEA R4, R10, UR40, 0x3 ;  /* 0x000000280a047c11 */ /* 0x004fe2000f8e18ff */
[----:B------:R-:W-:Y:S01]  /*160e0*/  BSSY B1, `(.L_x_1000) ;  /* 0x0000006000017945 */ /* 0x000fe20003800000 */
[----:B----4-:R-:W-:Y:S02]  /*160f0*/  LOP3.LUT R3, R2, 0x7f, RZ, 0xc0, !PT ;  /* 0x0000007f02037812 */ /* 0x010fe400078ec0ff */
[----:B------:R-:W-:Y:S02]  /*16100*/  SHF.L.U32 R2, R9, 0x1f, RZ ;  /* 0x0000001f09027819 */ /* 0x000fe400000006ff */
[----:B------:R-:W-:Y:S02]  /*16110*/  ISETP.NE.AND P3, PT, R3, RZ, PT ;  /* 0x000000ff0300720c */ /* 0x000fe40003f65270 */
[----:B------:R-:W2:Y:S02]  /*16120*/  SYNCS.PHASECHK.TRANS64.TRYWAIT P0, [R4+URZ+0x29880], R2 ;  /* 0x02988002040075a7 */ /* 0x000ea4000800017f */
[----:B--2---:R-:W-:Y:S09]  /*16130*/  @!P0 BRA `(.L_x_1001) ;  /* 0x0000002000448947 */ /* 0x004ff20003800000 */
.L_x_1055:
[----:B------:R-:W-:Y:S05]  /*16140*/  BSYNC B1 ;  /* 0x0000000000017941 */ /* 0x000fea0003800000 */
.L_x_1000:
[----:B------:R-:W-:Y:S04]  /*16150*/  BSSY B1, `(.L_x_1002) ;  /* 0x0000009000017945 */ /* 0x000fe80003800000 */
[----:B------:R-:W-:Y:S05]  /*16160*/  @P3 BRA `(.L_x_1003) ;  /* 0x00000000001c3947 */ /* 0x000fea0003800000 */
[----:B------:R-:W4:Y:S02]  /*16170*/  S2R R3, SR_TID.X ;  /* 0x0000000000037919 */ /* 0x000f240000002100 */
[----:B----4-:R-:W-:Y:S01]  /*16180*/  LOP3.LUT R5, R3, 0x1f, RZ, 0xc0, !PT ;  /* 0x0000001f03057812 */ /* 0x010fe200078ec0ff */
[----:B------:R-:W-:-:S03]  /*16190*/  IMAD.MOV.U32 R3, RZ, RZ, 0x5000 ;  /* 0x00005000ff037424 */ /* 0x000fc600078e00ff */
[----:B------:R-:W-:Y:S01]  /*161a0*/  ISETP.NE.AND P0, PT, R5, RZ, PT ;  /* 0x000000ff0500720c */ /* 0x000fe20003f05270 */
[----:B------:R4:W-:-:S12]  /*161b0*/  SYNCS.ARRIVE.TRANS64 RZ, [R4+URZ+0x29870], R3 ;  /* 0x0298700304ff79a7 */ /* 0x0009d8000800003f */
[----:B----4-:R-:W-:Y:S05]  /*161c0*/  @!P0 BRA `(.L_x_1003) ;  /* 0x0000000000048947 */ /* 0x010fea0003800000 */
[----:B------:R-:W-:Y:S01]  /*161d0*/  BPT.TRAP 0x1 ;  /* 0x000000040000795c */ /* 0x000fe20000300000 */
.L_x_1003:
[----:B------:R-:W-:Y:S05]  /*161e0*/  BSYNC B1 ;  /* 0x0000000000017941 */ /* 0x000fea0003800000 */
.L_x_1002:
[----:B------:R-:W4:Y:S04]  /*161f0*/  LDL R3, [R1] ;  /* 0x0000000001037983 */ /* 0x000f280000100800 */
[----:B-1----:R-:W2:Y:S01]  /*16200*/  LDL R9, [R1+0x8] ;  /* 0x0000080001097983 */ /* 0x002ea20000100800 */
[----:B------:R-:W-:Y:S02]  /*16210*/  IMAD.MOV.U32 R10, RZ, RZ, RZ ;  /* 0x000000ffff0a7224 */ /* 0x000fe400078e00ff */
        /* <DEDUP_REMOVED lines=9> */
[----:B--2---:R-:W-:-:S03]  /*162b0*/  R2UR UR12, R9 ;  /* 0x00000000090c72ca */ /* 0x004fc600000e0000 */
[----:B------:R-:W-:Y:S02]  /*162c0*/  VIADD R3, R3, 0xa400 ;  /* 0x0000a40003037836 */ /* 0x000fe40000000000 */
[----:B------:R-:W-:-:S10]  /*162d0*/  VIADD R9, R4, 0x29870 ;  /* 0x0002987004097836 */ /* 0x000fd40000000000 */
.L_x_1004:
        /* <DEDUP_REMOVED lines=8> */
[----:B-1----:R-:W-:Y:S05]  /*16360*/  @P0 BRA.U.ANY `(.L_x_1004) ;  /* 0xfffffffd00dc0947 */ /* 0x002fea000393ffff */
[----:B------:R-:W1:Y:S01]  /*16370*/  SYNCS.PHASECHK.TRANS64.TRYWAIT P0, [R4+URZ+0x29840], R2 ;  /* 0x02984002040075a7 */ /* 0x000e62000800017f */
[----:B------:R-:W-:Y:S04]  /*16380*/  BSSY B1, `(.L_x_1005) ;  /* 0x0000002000017945 */ /* 0x000fe80003800000 */
[----:B-1----:R-:W-:Y:S05]  /*16390*/  @!P0 BRA `(.L_x_1006) ;  /* 0x0000001c00c08947 */ /* 0x002fea0003800000 */
.L_x_1056:
[----:B------:R-:W-:Y:S05]  /*163a0*/  BSYNC B1 ;  /* 0x0000000000017941 */ /* 0x000fea0003800000 */
.L_x_1005:
[----:B------:R-:W-:Y:S01]  /*163b0*/  BSSY B1, `(.L_x_1007) ;  /* 0x000000b000017945 */ /* 0x000fe20003800000 */
[----:B-1----:R-:W-:Y:S02]  /*163c0*/  IMAD.MOV.U32 R2, RZ, RZ, 0x0 ;  /* 0x00000000ff027424 */ /* 0x002fe400078e00ff */
[----:B------:R-:W-:Y:S01]  /*163d0*/  IMAD.MOV.U32 R3, RZ, RZ, 0x14f00000 ;  /* 0x14f00000ff037424 */ /* 0x000fe200078e00ff */
        /* <DEDUP_REMOVED lines=8> */
.L_x_1008:
[----:B------:R-:W-:Y:S05]  /*16460*/  BSYNC B1 ;  /* 0x0000000000017941 */ /* 0x000fea0003800000 */
.L_x_1007:
[----:B------:R-:W2:Y:S04]  /*16470*/  LDL R11, [R1+0x8] ;  /* 0x00000800010b7983 */ /* 0x000ea80000100800 */
[----:B------:R-:W4:Y:S01]  /*16480*/  LDL R9, [R1] ;  /* 0x0000000001097983 */ /* 0x000f220000100800 */
        /* <DEDUP_REMOVED lines=8> */
[----:B----4-:R-:W-:-:S04]  /*16510*/  IMAD R5, R9, 0x7800, R5 ;  /* 0x0000780009057824 */ /* 0x010fc800078e0205 */
[----:B------:R-:W-:-:S10]  /*16520*/  VIADD R9, R5, 0x1a400 ;  /* 0x0001a40005097836 */ /* 0x000fd40000000000 */
.L_x_1009:
        /* <DEDUP_REMOVED lines=16> */
.L_x_1010:
        /* <DEDUP_REMOVED lines=16> */
.L_x_1011:
        /* <DEDUP_REMOVED lines=9> */
.L_x_998:
[----:B------:R-:W-:Y:S05]  /*167c0*/  BSYNC B0 ;  /* 0x0000000000007941 */ /* 0x000fea0003800000 */
.L_x_997:
[----:B------:R-:W-:-:S06]  /*167d0*/  UISETP.NE.AND UP0, UPT, UR44, 0x3, UPT ;  /* 0x000000032c00788c */ /* 0x000fcc000bf05270 */
[----:B------:R-:W-:-:S13]  /*167e0*/  PLOP3.LUT P0, PT, PT, PT, UP0, 0x80, 0x0 ;  /* 0x000000000000781c */ /* 0x000fda0003f0f008 */
[----:B------:R-:W-:Y:S05]  /*167f0*/  @!P0 BRA `(.L_x_1012) ;  /* 0x0000000000048947 */ /* 0x000fea0003800000 */
[----:B------:R-:W-:Y:S01]  /*16800*/  BPT.TRAP 0x1 ;  /* 0x000000040000795c */ /* 0x000fe20000300000 */
.L_x_1012:
        /* <DEDUP_REMOVED lines=8> */
[----:B--2-4-:R-:W-:Y:S05]  /*16890*/  @!P3 BRA `(.L_x_1014) ;  /* 0x000000180094b947 */ /* 0x014fea0003800000 */
.L_x_1057:
[----:B------:R-:W-:Y:S05]  /*168a0*/  BSYNC B0 ;  /* 0x0000000000007941 */ /* 0x000fea0003800000 */
.L_x_1013:
[----:B------:R-:W-:Y:S05]  /*168b0*/  @!P0 BRA `(.L_x_1015) ;  /* 0x0000000000048947 */ /* 0x000fea0003800000 */
[----:B------:R-:W-:Y:S01]  /*168c0*/  BPT.TRAP 0x1 ;  /* 0x000000040000795c */ /* 0x000fe20000300000 */
.L_x_1015:
[----:B--2---:R-:W2:Y:S01]  /*168d0*/  LDL R2, [R1+0x4] ;  /* 0x0000040001027983 */ /* 0x004ea20000100800 */
[----:B------:R-:W-:-:S04]  /*168e0*/  SHF.L.U32 R3, R7, 0x1f, RZ ;  /* 0x0000001f07037819 */ /* 0x000fc800000006ff */
[----:B--2---:R2:W4:Y:S02]  /*168f0*/  SYNCS.PHASECHK.TRANS64.TRYWAIT P3, [R2+URZ+0x29860], R3 ;  /* 0x02986003020075a7 */ /* 0x004524000806017f */
[----:B--2---:R-:W-:Y:S01]  /*16900*/  IMAD R2, R6, 0x5000, RZ ;  /* 0x0000500006027824 */ /* 0x004fe200078e02ff */
[----:B----4-:R-:W-:Y:S06]  /*16910*/  @!P3 BRA `(.L_x_1016) ;  /* 0x00000018008cb947 */ /* 0x010fec0003800000 */
.L_x_1058:
[----:B--2---:R-:W2:Y:S04]  /*16920*/  LDL R4, [R1+0x1c] ;  /* 0x00001c0001047983 */ /* 0x004ea80000100800 */
[----:B------:R-:W4:Y:S01]  /*16930*/  LDL R12, [R1+0x18] ;  /* 0x00001800010c7983 */ /* 0x000f220000100800 */
[----:B------:R-:W-:Y:S05]  /*16940*/  WARPSYNC.ALL ;  /* 0x0000000000007948 */ /* 0x000fea0003800000 */
[----:B------:R-:W5:Y:S01]  /*16950*/  S2R R8, SR_TID.X ;  /* 0x0000000000087919 */ /* 0x000f620000002100 */
[----:B-1----:R-:W-:Y:S01]  /*16960*/  IMAD.MOV.U32 R10, RZ, RZ, 0x40 ;  /* 0x00000040ff0a7424 */ /* 0x002fe200078e00ff */
[----:B-----5:R-:W-:-:S04]  /*16970*/  LOP3.LUT P3, RZ, R8, 0x4, RZ, 0xc0, !PT ;  /* 0x0000000408ff7812 */ /* 0x020fc8000786c0ff */
[----:B------:R-:W-:Y:S02]  /*16980*/  SEL R10, R10, 0xffffffc0, !P3 ;  /* 0xffffffc00a0a7807 */ /* 0x000fe40005800000 */
[C---:B--2---:R-:W-:Y:S02]  /*16990*/  LOP3.LUT R3, R2.reuse, R4, RZ, 0xfc, !PT ;  /* 0x0000000402037212 */ /* 0x044fe400078efcff */
[----:B----4-:R-:W-:-:S03]  /*169a0*/  IADD3 R2, R2, UR40, R12 ;  /* 0x0000002802027c10 */ /* 0x010fc6000fffe00c */
[----:B------:R-:W1:Y:S01]  /*169b0*/  LDSM.16.MT88.4 R4, [R3+UR40+0xa400] ;  /* 0x00a400280304783b */ /* 0x000e620008004200 */
[----:B------:R-:W-:-:S04]  /*169c0*/  VIADD R21, R3, UR40 ;  /* 0x0000002803157c36 */ /* 0x000fc80008000000 */
[----:B------:R-:W-:Y:S01]  /*169d0*/  IMAD.IADD R21, R10, 0x1, R21 ;  /* 0x000000010a157824 */ /* 0x000fe200078e0215 */
        /* <DEDUP_REMOVED lines=67> */
.L_x_1017:
[----:B------:R-:W2:Y:S01]  /*16e10*/  LDL.LU R3, [R1+0x4] ;  /* 0x0000040001037983 */ /* 0x000ea20000300800 */
[C---:B------:R-:W-:Y:S01]  /*16e20*/  ISETP.GT.AND P0, PT, R20.reuse, UR41, PT ;  /* 0x0000002914007c0c */ /* 0x040fe2000bf04270 */
[----:B------:R-:W-:Y:S02]  /*16e30*/  VIADD R20, R20, 0xffffffff ;  /* 0xffffffff14147836 */ /* 0x000fe40000000000 */
[----:B-1----:R4:W5:Y:S04]  /*16e40*/  LDL R6, [R1] ;  /* 0x0000000001067983 */ /* 0x0029680000100800 */
[----:B------:R4:W5:Y:S01]  /*16e50*/  LDL R7, [R1+0xc] ;  /* 0x00000c0001077983 */ /* 0x0009620000100800 */
[----:B--2---:R4:W-:Y:S01]  /*16e60*/  SYNCS.ARRIVE.TRANS64.A1T0 RZ, [R3+URZ+0x29850], RZ ;  /* 0x029850ff03ff79a7 */ /* 0x0049e2000810003f */
[----:B------:R-:W-:-:S05]  /*16e70*/  @!P2 VIADD R2, R3, 0x29880 ;  /* 0x000298800302a836 */ /* 0x000fca0000000000 */
[----:B------:R-:W-:Y:S01]  /*16e80*/  @!P2 PRMT R2, RZ, 0x654, R2 ;  /* 0x00000654ff02a816 */ /* 0x000fe20000000002 */
[----:B------:R-:W-:Y:S06]  /*16e90*/  BAR.SYNC.DEFER_BLOCKING 0x2, 0x80 ;  /* 0x0082000000007b1d */ /* 0x000fec0000010000 */
[----:B------:R4:W-:Y:S01]  /*16ea0*/  @!P2 SYNCS.ARRIVE.TRANS64.RED.A1T0 RZ, [R2+URZ], RZ ;  /* 0x000000ff02ffa9a7 */ /* 0x0009e2000810043f */
[----:B------:R-:W-:Y:S05]  /*16eb0*/  @P0 BRA `(.L_x_1018) ;  /* 0xfffffff000000947 */ /* 0x000fea000383ffff */
.L_x_996:
[----:B------:R-:W-:Y:S04]  /*16ec0*/  BSSY B0, `(.L_x_1019) ;  /* 0x000000f000007945 */ /* 0x000fe80003800000 */
[----:B------:R-:W-:Y:S05]  /*16ed0*/  @P2 BRA `(.L_x_1020) ;  /* 0x0000000000342947 */ /* 0x000fea0003800000 */
[----:B------:R-:W1:Y:S01]  /*16ee0*/  S2R R5, SR_LANEID ;  /* 0x0000000000057919 */ /* 0x000e620000000000 */
[----:B------:R-:W-:Y:S01]  /*16ef0*/  VOTEU.ANY UR4, UPT, PT ;  /* 0x0000000000047886 */ /* 0x000fe200038e0100 */
[----:B--2-4-:R-:W2:Y:S01]  /*16f00*/  LDC.64 R2, c[0x0][0xdf0] ;  /* 0x00037c00ff027b82 */ /* 0x014ea20000000a00 */
[----:B------:R-:W1:Y:S02]  /*16f10*/  FLO.U32 R0, UR4 ;  /* 0x0000000400007d00 */ /* 0x000e6400080e0000 */
[----:B-1----:R-:W-:-:S06]  /*16f20*/  ISETP.EQ.U32.AND P0, PT, R0, R5, PT ;  /* 0x000000050000720c */ /* 0x002fcc0003f02070 */
[----:B------:R-:W2:Y:S07]  /*16f30*/  POPC R5, UR4 ;  /* 0x0000000400057d09 */ /* 0x000eae0008000000 */
[----:B--2---:R-:W2:Y:S01]  /*16f40*/  @P0 ATOMG.E.ADD.STRONG.GPU PT, R3, desc[UR54][R2.64], R5 ;  /* 0x00000005020309a8 */ /* 0x004ea200081ee1f6 */
[----:B------:R-:W1:Y:S02]  /*16f50*/  S2R R4, SR_LTMASK ;  /* 0x0000000000047919 */ /* 0x000e640000003900 */
[----:B-1----:R-:W-:-:S04]  /*16f60*/  LOP3.LUT R4, R4, UR4, RZ, 0xc0, !PT ;  /* 0x0000000404047c12 */ /* 0x002fc8000f8ec0ff */
[----:B-----5:R-:W1:Y:S01]  /*16f70*/  POPC R7, R4 ;  /* 0x0000000400077309 */ /* 0x020e620000000000 */
[----:B--2---:R-:W1:Y:S02]  /*16f80*/  SHFL.IDX PT, R0, R3, R0, 0x1f ;  /* 0x00001f0003007589 */ /* 0x004e6400000e0000 */
[----:B-1----:R-:W-:-:S05]  /*16f90*/  IADD3 R0, R0, UR46, R7 ;  /* 0x0000002e00007c10 */ /* 0x002fca000fffe007 */
[----:B------:R1:W-:Y:S02]  /*16fa0*/  STL [R1+0x20], R0 ;  /* 0x0000200001007387 */ /* 0x0003e40000100800 */
.L_x_1020:
[----:B------:R-:W-:Y:S05]  /*16fb0*/  BSYNC B0 ;  /* 0x0000000000007941 */ /* 0x000fea0003800000 */
.L_x_1019:
[----:B------:R-:W-:-:S06]  /*16fc0*/  UISETP.NE.AND UP0, UPT, UR44, 0x3, UPT ;  /* 0x000000032c00788c */ /* 0x000fcc000bf05270 */
[----:B------:R-:W-:-:S13]  /*16fd0*/  PLOP3.LUT P0, PT, PT, PT, UP0, 0x80, 0x0 ;  /* 0x000000000000781c */ /* 0x000fda0003f0f008 */
[----:B------:R-:W-:Y:S05]  /*16fe0*/  @!P0 BRA `(.L_x_1021) ;  /* 0x0000000000048947 */ /* 0x000fea0003800000 */
[----:B------:R-:W-:Y:S01]  /*16ff0*/  BPT.TRAP 0x1 ;  /* 0x000000040000795c */ /* 0x000fe20000300000 */
.L_x_1021:
[----:B--2-4-:R-:W2:Y:S04]  /*17000*/  LDL R2, [R1+0xc] ;  /* 0x00000c0001027983 */ /* 0x014ea80000100800 */
[----:B-1----:R-:W4:Y:S01]  /*17010*/  LDL R0, [R1] ;  /* 0x0000000001007983 */ /* 0x002f220000100800 */
[----:B------:R-:W-:Y:S01]  /*17020*/  BSSY B0, `(.L_x_1022) ;  /* 0x0000008000007945 */ /* 0x000fe20003800000 */
[----:B--2---:R-:W-:-:S04]  /*17030*/  LOP3.LUT R3, R2, 0x1, RZ, 0x3c, !PT ;  /* 0x0000000102037812 */ /* 0x004fc800078e3cff */
[----:B------:R-:W-:Y:S02]  /*17040*/  SHF.L.U32 R3, R3, 0x1f, RZ ;  /* 0x0000001f03037819 */ /* 0x000fe400000006ff */
[----:B----4-:R-:W-:-:S04]  /*17050*/  LEA R20, R0, UR40, 0x3 ;  /* 0x0000002800147c11 */ /* 0x010fc8000f8e18ff */
[----:B------:R-:W1:Y:S01]  /*17060*/  SYNCS.PHASECHK.TRANS64.TRYWAIT P0, [R20+URZ+0x29870], R3 ;  /* 0x02987003140075a7 */ /* 0x000e62000800017f */
[----:B------:R-:W-:-:S05]  /*17070*/  IMAD.U32 R0, RZ, RZ, UR45 ;  /* 0x0000002dff007e24 */ /* 0x000fca000f8e00ff */
[----:B------:R-:W-:Y:S01]  /*17080*/  ISETP.NE.AND P1, PT, R0, 0x3, PT ;  /* 0x000000030000780c */ /* 0x000fe20003f25270 */
[----:B-1----:R-:W-:-:S12]  /*17090*/  @!P0 BRA `(.L_x_1023) ;  /* 0x0000001000c48947 */ /* 0x002fd80003800000 */
.L_x_1059:
[----:B------:R-:W-:Y:S05]  /*170a0*/  BSYNC B0 ;  /* 0x0000000000007941 */ /* 0x000fea0003800000 */
.L_x_1022:
[----:B------:R-:W-:Y:S05]  /*170b0*/  @!P1 BRA `(.L_x_1024) ;  /* 0x0000000000049947 */ /* 0x000fea0003800000 */
[----:B------:R-:W-:Y:S01]  /*170c0*/  BPT.TRAP 0x1 ;  /* 0x000000040000795c */ /* 0x000fe20000300000 */
.L_x_1024:
[----:B------:R-:W1:Y:S02]  /*170d0*/  LDL R0, [R1+0xc] ;  /* 0x00000c0001007983 */ /* 0x000e640000100800 */
[----:B-1----:R-:W-:-:S04]  /*170e0*/  SHF.L.U32 R3, R0, 0x1f, RZ ;  /* 0x0000001f00037819 */ /* 0x002fc800000006ff */
[----:B------:R-:W1:Y:S02]  /*170f0*/  SYNCS.PHASECHK.TRANS64.TRYWAIT P0, [R20+URZ+0x29860], R3 ;  /* 0x02986003140075a7 */ /* 0x000e64000800017f */
[----:B-1----:R-:W-:Y:S05]  /*17100*/  @!P0 BRA `(.L_x_1025) ;  /* 0x0000001000bc8947 */ /* 0x002fea0003800000 */
.L_x_1060:
[----:B------:R-:W2:Y:S04]  /*17110*/  LDL R0, [R1] ;  /* 0x0000000001007983 */ /* 0x000ea80000100800 */
[----:B------:R-:W4:Y:S04]  /*17120*/  LDL R2, [R1+0x1c] ;  /* 0x00001c0001027983 */ /* 0x000f280000100800 */
[----:B------:R-:W3:Y:S01]  /*17130*/  LDL R12, [R1+0x18] ;  /* 0x00001800010c7983 */ /* 0x000ee20000100800 */
[----:B------:R-:W-:Y:S05]  /*17140*/  WARPSYNC.ALL ;  /* 0x0000000000007948 */ /* 0x000fea0003800000 */
[----:B------:R-:W1:Y:S01]  /*17150*/  S2R R8, SR_TID.X ;  /* 0x0000000000087919 */ /* 0x000e620000002100 */
[----:B------:R-:W-:Y:S01]  /*17160*/  IMAD.MOV.U32 R10, RZ, RZ, 0x40 ;  /* 0x00000040ff0a7424 */ /* 0x000fe200078e00ff */
[----:B-1----:R-:W-:-:S04]  /*17170*/  LOP3.LUT P0, RZ, R8, 0x4, RZ, 0xc0, !PT ;  /* 0x0000000408ff7812 */ /* 0x002fc8000780c0ff */
[----:B------:R-:W-:Y:S01]  /*17180*/  SEL R10, R10, 0xffffffc0, !P0 ;  /* 0xffffffc00a0a7807 */ /* 0x000fe20004000000 */
[----:B--2---:R-:W-:-:S05]  /*17190*/  IMAD R0, R0, 0x5000, RZ ;  /* 0x0000500000007824 */ /* 0x004fca00078e02ff */
[C---:B----4-:R-:W-:Y:S02]  /*171a0*/  LOP3.LUT R2, R0.reuse, R2, RZ, 0xfc, !PT ;  /* 0x0000000200027212 */ /* 0x050fe400078efcff */
[----:B---3--:R-:W-:-:S03]  /*171b0*/  IADD3 R0, R0, UR40, R12 ;  /* 0x0000002800007c10 */ /* 0x008fc6000fffe00c */
[----:B-----5:R-:W1:Y:S01]  /*171c0*/  LDSM.16.MT88.4 R4, [R2+UR40+0xa400] ;  /* 0x00a400280204783b */ /* 0x020e620008004200 */
[----:B------:R-:W-:-:S04]  /*171d0*/  VIADD R3, R2, UR40 ;  /* 0x0000002802037c36 */ /* 0x000fc80008000000 */
        /* <DEDUP_REMOVED lines=68> */
.L_x_1026:
        /* <DEDUP_REMOVED lines=14> */
.L_x_980:
[----:B------:R-:W-:Y:S05]  /*17700*/  BSYNC B6 ;  /* 0x0000000000067941 */ /* 0x000fea0003800000 */
.L_x_978:
[----:B-12---:R-:W2:Y:S04]  /*17710*/  LDL R0, [R1+0x24] ;  /* 0x0000240001007983 */ /* 0x006ea80000100800 */
[----:B------:R1:W5:Y:S01]  /*17720*/  LDL R2, [R1+0x20] ;  /* 0x0000200001027983 */ /* 0x0003620000100800 */
[----:B--2---:R-:W-:-:S13]  /*17730*/  LOP3.LUT P0, RZ, R0, 0x2, RZ, 0xc0, !PT ;  /* 0x0000000200ff7812 */ /* 0x004fda000780c0ff */
[----:B-1----:R-:W-:Y:S05]  /*17740*/  @!P0 BRA `(.L_x_1027) ;  /* 0x0000000000208947 */ /* 0x002fea0003800000 */
[----:B------:R-:W1:Y:S08]  /*17750*/  S2UR UR5, SR_CgaCtaId ;  /* 0x00000000000579c3 */ /* 0x000e700000008800 */
[----:B------:R-:W-:Y:S06]  /*17760*/  BAR.SYNC.DEFER_BLOCKING 0x5, 0x180 ;  /* 0x0146000000007b1d */ /* 0x000fec0000010000 */
[----:B------:R-:W-:-:S02]  /*17770*/  UMOV UR4, 0x400 ;  /* 0x0000040000047882 */ /* 0x000fc40000000000 */
[----:B-1----:R-:W-:-:S09]  /*17780*/  ULEA UR4, UR5, UR4, 0x18 ;  /* 0x0000000405047291 */ /* 0x002fd2000f8ec03f */
[----:B-----5:R-:W1:Y:S04]  /*17790*/  LDS R2, [UR4+0x298d0] ;  /* 0x0298d004ff027984 */ /* 0x020e680008000800 */
[----:B-1----:R1:W-:Y:S01]  /*177a0*/  STL [R1+0x20], R2 ;  /* 0x0000200201007387 */ /* 0x0023e20000100800 */
[----:B------:R-:W-:Y:S06]  /*177b0*/  BAR.ARV 0x4, 0x180 ;  /* 0x0106000000007b1d */ /* 0x000fec0000002000 */
[----:B------:R-:W-:Y:S05]  /*177c0*/  BRA `(.L_x_1028) ;  /* 0x00000000002c7947 */ /* 0x000fea0003800000 */
.L_x_1027:
[----:B------:R-:W1:Y:S01]  /*177d0*/  S2R R0, SR_TID.X ;  /* 0x0000000000007919 */ /* 0x000e620000002100 */
[----:B------:R-:W-:Y:S01]  /*177e0*/  BAR.SYNC.DEFER_BLOCKING 0x4, 0x180 ;  /* 0x0106000000007b1d */ /* 0x000fe20000010000 */
[----:B-1----:R-:W-:-:S04]  /*177f0*/  LOP3.LUT R0, R0, 0x7f, RZ, 0xc0, !PT ;  /* 0x0000007f00007812 */ /* 0x002fc800078ec0ff */
[----:B------:R-:W-:-:S13]  /*17800*/  ISETP.NE.AND P0, PT, R0, RZ, PT ;  /* 0x000000ff0000720c */ /* 0x000fda0003f05270 */
[----:B------:R-:W1:Y:S01]  /*17810*/  @!P0 S2R R3, SR_CgaCtaId ;  /* 0x0000000000038919 */ /* 0x000e620000008800 */
[----:B------:R-:W-:-:S04]  /*17820*/  @!P0 MOV R0, 0x400 ;  /* 0x0000040000008802 */ /* 0x000fc80000000f00 */
[----:B-1----:R-:W-:Y:S02]  /*17830*/  @!P0 LEA R3, R3, R0, 0x18 ;  /* 0x0000000003038211 */ /* 0x002fe400078ec0ff */
[----:B-----5:R-:W1:Y:S04]  /*17840*/  SHFL.IDX PT, R0, R2, RZ, 0x1f ;  /* 0x00001fff02007589 */ /* 0x020e6800000e0000 */
[----:B------:R2:W-:Y:S04]  /*17850*/  @!P0 STS [R3+0x298d0], R2 ;  /* 0x0298d00203008388 */ /* 0x0005e80000000800 */
[----:B-1----:R2:W-:Y:S01]  /*17860*/  STL [R1+0x20], R0 ;  /* 0x0000200001007387 */ /* 0x0025e20000100800 */
[----:B------:R-:W-:Y:S06]  /*17870*/  BAR.ARV 0x5, 0x180 ;  /* 0x0146000000007b1d */ /* 0x000fec0000002000 */
.L_x_1028:
[----:B--2---:R-:W2:Y:S01]  /*17880*/  LDL R0, [R1+0x20] ;  /* 0x0000200001007983 */ /* 0x004ea20000100800 */
[----:B------:R-:W-:Y:S02]  /*17890*/  ULDC UR4, c[0x0][0xda8] ;  /* 0x00036a0000047ab9 */ /* 0x000fe40000000800 */
[----:B--2---:R-:W-:-:S13]  /*178a0*/  ISETP.GE.AND P0, PT, R0, UR4, PT ;  /* 0x0000000400007c0c */ /* 0x004fda000bf06270 */
[----:B------:R-:W-:Y:S05]  /*178b0*/  @!P0 BRA `(.L_x_1029) ;  /* 0xffffffcc00208947 */ /* 0x000fea000383ffff */
.L_x_969:
[----:B-1----:R-:W2:Y:S01]  /*178c0*/  LDL.LU R0, [R1+0x28] ;  /* 0x0000280001007983 */ /* 0x002ea20000300800 */
[----:B------:R-:W-:Y:S01]  /*178d0*/  BSSY B0, `(.L_x_1030) ;  /* 0x000000b000007945 */ /* 0x000fe20003800000 */
[----:B------:R-:W1:Y:S01]  /*178e0*/  S2R R5, SR_CgaCtaId ;  /* 0x0000000000057919 */ /* 0x000e620000008800 */
[----:B--2---:R-:W-:-:S05]  /*178f0*/  VIADD R0, R0, 0x1 ;  /* 0x0000000100007836 */ /* 0x004fca0000000000 */
[----:B------:R-:W-:-:S04]  /*17900*/  LEA.HI R2, R0, R0, RZ, 0x1 ;  /* 0x0000000000027211 */ /* 0x000fc800078f08ff */
[----:B------:R-:W-:-:S05]  /*17910*/  LOP3.LUT R3, R2, 0xfffffffe, RZ, 0xc0, !PT ;  /* 0xfffffffe02037812 */ /* 0x000fca00078ec0ff */
[----:B------:R-:W-:Y:S01]  /*17920*/  IMAD.IADD R3, R0, 0x1, -R3 ;  /* 0x0000000100037824 */ /* 0x000fe200078e0a03 */
[----:B------:R-:W-:-:S04]  /*17930*/  MOV R0, 0x400 ;  /* 0x0000040000007802 */ /* 0x000fc80000000f00 */
[----:B-1----:R-:W-:Y:S02]  /*17940*/  LEA R0, R5, R0, 0x18 ;  /* 0x0000000005007211 */ /* 0x002fe400078ec0ff */
[----:B------:R-:W-:-:S04]  /*17950*/  SHF.L.U32 R3, R3, 0x1f, RZ ;  /* 0x0000001f03037819 */ /* 0x000fc800000006ff */
[----:B------:R-:W1:Y:S02]  /*17960*/  SYNCS.PHASECHK.TRANS64.TRYWAIT P0, [R0+URZ+0x29820], R3 ;  /* 0x02982003000075a7 */ /* 0x000e64000800017f */
[----:B-1----:R-:W-:Y:S05]  /*17970*/  @!P0 BRA `(.L_x_1031) ;  /* 0x0000000800b48947 */ /* 0x002fea0003800000 */
.L_x_1061:
[----:B------:R-:W-:Y:S05]  /*17980*/  BSYNC B0 ;  /* 0x0000000000007941 */ /* 0x000fea0003800000 */
.L_x_1030:
[----:B------:R-:W-:-:S03]  /*17990*/  UMOV UR4, 0xffffffff ;  /* 0xffffffff00047882 */ /* 0x000fc60000000000 */
[----:B------:R-:W-:Y:S05]  /*179a0*/  BRA.DIV UR4, `(.L_x_1032) ;  /* 0x0000000a04bc7947 */ /* 0x000fea000b800000 */
[----:B------:R-:W2:Y:S02]  /*179b0*/  S2R R2, SR_TID.X ;  /* 0x0000000000027919 */ /* 0x000ea40000002100 */
[----:B--2---:R-:W-:-:S04]  /*179c0*/  SHF.R.U32.HI R2, RZ, 0x5, R2 ;  /* 0x00000005ff027819 */ /* 0x004fc80000011602 */
[----:B------:R-:W-:-:S05]  /*179d0*/  LOP3.LUT R2, R2, 0x3, RZ, 0xc0, !PT ;  /* 0x0000000302027812 */ /* 0x000fca00078ec0ff */
[----:B------:R2:W3:Y:S02]  /*179e0*/  SHFL.IDX PT, R14, R2, RZ, 0x1f ;  /* 0x00001fff020e7589 */ /* 0x0004e400000e0000 */
.L_x_1064:
[----:B---3--:R-:W-:Y:S01]  /*179f0*/  ISETP.NE.AND P0, PT, R14, RZ, PT ;  /* 0x000000ff0e00720c */ /* 0x008fe20003f05270 */
[----:B------:R-:W-:-:S12]  /*17a00*/  BSSY B0, `(.L_x_1033) ;  /* 0x000002e000007945 */ /* 0x000fd80003800000 */
[----:B------:R-:W-:Y:S05]  /*17a10*/  @P0 BRA `(.L_x_1034) ;  /* 0x0000000000b00947 */ /* 0x000fea0003800000 */
[----:B------:R-:W-:-:S03]  /*17a20*/  UMOV UR4, 0xffffffff ;  /* 0xffffffff00047882 */ /* 0x000fc60000000000 */
[----:B------:R-:W-:Y:S05]  /*17a30*/  BRA.DIV UR4, `(.L_x_1035) ;  /* 0x0000000a04cc7947 */ /* 0x000fea000b800000 */
[----:B------:R-:W-:-:S13]  /*17a40*/  ELECT P6, URZ, PT ;  /* 0x00000000003f782f */ /* 0x000fda00038c0000 */
.L_x_1067:
[----:B------:R-:W-:Y:S05]  /*17a50*/  @!P6 BRA `(.L_x_1034) ;  /* 0x0000000000a0e947 */ /* 0x000fea0003800000 */
[----:B------:R-:W-:-:S06]  /*17a60*/  ULOP3.LUT UR4, UR61, 0x2, URZ, 0xfc, !UPT ;  /* 0x000000023d047892 */ /* 0x000fcc000f8efc3f */
[----:B--2---:R-:W-:-:S05]  /*17a70*/  IMAD.U32 R2, RZ, RZ, UR4 ;  /* 0x00000004ff027e24 */ /* 0x004fca000f8e00ff */
[----:B------:R-:W-:-:S13]  /*17a80*/  ISETP.NE.AND P0, PT, R2, 0x3, PT ;  /* 0x000000030200780c */ /* 0x000fda0003f05270 */
[----:B------:R-:W-:Y:S05]  /*17a90*/  @!P0 BRA `(.L_x_1036) ;  /* 0x0000000000048947 */ /* 0x000fea0003800000 */
[----:B------:R-:W-:Y:S01]  /*17aa0*/  BPT.TRAP 0x1 ;  /* 0x000000040000795c */ /* 0x000fe20000300000 */
.L_x_1036:
[----:B-1----:R-:W2:Y:S04]  /*17ab0*/  LDL R3, [R1] ;  /* 0x0000000001037983 */ /* 0x002ea80000100800 */
[----:B------:R-:W3:Y:S01]  /*17ac0*/  LDL.LU R7, [R1+0xc] ;  /* 0x00000c0001077983 */ /* 0x000ee20000300800 */
[----:B------:R-:W-:-:S04]  /*17ad0*/  VIADD R2, R0, 0x29840 ;  /* 0x0002984000027836 */ /* 0x000fc80000000000 */
[C---:B--2---:R-:W-:Y:S02]  /*17ae0*/  IMAD R6, R3.reuse, 0x8, R2 ;  /* 0x0000000803067824 */ /* 0x044fe400078e0202 */
[----:B------:R-:W-:Y:S01]  /*17af0*/  VIADD R3, R3, 0x1 ;  /* 0x0000000103037836 */ /* 0x000fe20000000000 */
[----:B---3--:R-:W-:-:S04]  /*17b00*/  SHF.L.U32 R5, R7, 0x1f, RZ ;  /* 0x0000001f07057819 */ /* 0x008fc800000006ff */
[C---:B------:R-:W-:Y:S01]  /*17b10*/  ISETP.NE.AND P2, PT, R3.reuse, 0x2, PT ;  /* 0x000000020300780c */ /* 0x040fe20003f45270 */
[----:B------:R-:W1:Y:S03]  /*17b20*/  SYNCS.PHASECHK.TRANS64.TRYWAIT P1, [R6+URZ], R5 ;  /* 0x00000005060075a7 */ /* 0x000e66000802017f */
[----:B------:R-:W-:Y:S02]  /*17b30*/  SEL R4, RZ, 0x1, P2 ;  /* 0x00000001ff047807 */ /* 0x000fe40001000000 */
[----:B------:R-:W-:Y:S02]  /*17b40*/  SEL R3, R3, RZ, P2 ;  /* 0x000000ff03037207 */ /* 0x000fe40001000000 */
[----:B------:R-:W-:-:S03]  /*17b50*/  LOP3.LUT R4, R7, R4, RZ, 0x3c, !PT ;  /* 0x0000000407047212 */ /* 0x000fc600078e3cff */
[----:B------:R-:W-:Y:S01]  /*17b60*/  IMAD R7, R3, 0x8, R2 ;  /* 0x0000000803077824 */ /* 0x000fe200078e0202 */
[----:B------:R-:W-:Y:S01]  /*17b70*/  SHF.L.U32 R2, R4, 0x1f, RZ ;  /* 0x0000001f04027819 */ /* 0x000fe200000006ff */
[----:B-1----:R-:W-:Y:S06]  /*17b80*/  @!P1 BRA `(.L_x_1037) ;  /* 0x0000000800989947 */ /* 0x002fec0003800000 */
.L_x_1068:
[----:B------:R-:W2:Y:S02]  /*17b90*/  SYNCS.PHASECHK.TRANS64.TRYWAIT P1, [R7+URZ], R2 ;  /* 0x00000002070075a7 */ /* 0x000ea4000802017f */
[----:B--2---:R-:W-:Y:S05]  /*17ba0*/  @!P1 BRA `(.L_x_1038) ;  /* 0x0000000800a49947 */ /* 0x004fea0003800000 */
.L_x_1069:
[----:B------:R-:W-:Y:S05]  /*17bb0*/  @!P0 BRA `(.L_x_1039) ;  /* 0x0000000000048947 */ /* 0x000fea0003800000 */
[----:B------:R-:W-:Y:S01]  /*17bc0*/  BPT.TRAP 0x1 ;  /* 0x000000040000795c */ /* 0x000fe20000300000 */
.L_x_1039:
[----:B------:R-:W3:Y:S02]  /*17bd0*/  LDL.LU R4, [R1] ;  /* 0x0000000001047983 */ /* 0x000ee40000300800 */
[----:B---3--:R-:W-:-:S04]  /*17be0*/  IMAD R4, R4, 0x8, R0 ;  /* 0x0000000804047824 */ /* 0x008fc800078e0200 */
[----:B------:R-:W3:Y:S02]  /*17bf0*/  SYNCS.PHASECHK.TRANS64.TRYWAIT P1, [R4+URZ+0x29860], R5 ;  /* 0x02986005040075a7 */ /* 0x000ee4000802017f */
[----:B---3--:R-:W-:Y:S05]  /*17c00*/  @!P1 BRA `(.L_x_1040) ;  /* 0x0000000800a09947 */ /* 0x008fea0003800000 */
.L_x_1070:
[----:B------:R-:W-:Y:S05]  /*17c10*/  @!P0 BRA `(.L_x_1041) ;  /* 0x0000000000048947 */ /* 0x000fea0003800000 */
[----:B------:R-:W-:Y:S01]  /*17c20*/  BPT.TRAP 0x1 ;  /* 0x000000040000795c */ /* 0x000fe20000300000 */
.L_x_1041:
[----:B------:R-:W-:-:S04]  /*17c30*/  IMAD R3, R3, 0x8, R0 ;  /* 0x0000000803037824 */ /* 0x000fc800078e0200 */
[----:B------:R-:W4:Y:S02]  /*17c40*/  SYNCS.PHASECHK.TRANS64.TRYWAIT P1, [R3+URZ+0x29860], R2 ;  /* 0x02986002030075a7 */ /* 0x000f24000802017f */
[----:B----4-:R-:W-:Y:S05]  /*17c50*/  @!P1 BRA `(.L_x_1042) ;  /* 0x0000000800a09947 */ /* 0x010fea0003800000 */
.L_x_1071:
[----:B------:R-:W-:Y:S05]  /*17c60*/  @!P0 BRA `(.L_x_1043) ;  /* 0x0000000000048947 */ /* 0x000fea0003800000 */
[----:B------:R-:W-:Y:S01]  /*17c70*/  BPT.TRAP 0x1 ;  /* 0x000000040000795c */ /* 0x000fe20000300000 */
.L_x_1043:
[----:B------:R-:W5:Y:S02]  /*17c80*/  SYNCS.PHASECHK.TRANS64.TRYWAIT P0, [R4+URZ+0x29880], R5 ;  /* 0x02988005040075a7 */ /* 0x000f64000800017f */
[----:B-----5:R-:W-:Y:S05]  /*17c90*/  @!P0 BRA `(.L_x_1044) ;  /* 0x0000000800a48947 */ /* 0x020fea0003800000 */
.L_x_1045:
[----:B------:R1:W1:Y:S02]  /*17ca0*/  SYNCS.PHASECHK.TRANS64.TRYWAIT P0, [R3+URZ+0x29880], R2 ;  /* 0x02988002030075a7 */ /* 0x000264000800017f */
[----:B-1----:R-:W-:Y:S05]  /*17cb0*/  @!P0 NANOSLEEP.SYNCS 0x989680 ;  /* 0x009896800000895d */ /* 0x002fea0003900000 */
[----:B------:R-:W1:Y:S02]  /*17cc0*/  @!P0 SYNCS.PHASECHK.TRANS64 P0, [R3+URZ+0x29880], R2 ;  /* 0x02988002030085a7 */ /* 0x000e64000800007f */
[----:B-1----:R-:W-:Y:S05]  /*17cd0*/  @!P0 BRA `(.L_x_1045) ;  /* 0xfffffffc00f08947 */ /* 0x002fea000383ffff */
.L_x_1034:
[----:B------:R-:W-:Y:S05]  /*17ce0*/  BSYNC B0 ;  /* 0x0000000000007941 */ /* 0x000fea0003800000 */
.L_x_1033:
[----:B------:R-:W-:Y:S05]  /*17cf0*/  EXIT ;  /* 0x000000000000794d */ /* 0x000fea0003800000 */
.L_x_882:
[----:B-1----:R-:W-:-:S04]  /*17d00*/  IMAD.U32 R3, RZ, RZ, UR37 ;  /* 0x00000025ff037e24 */ /* 0x002fc8000f8e00ff */
[----:B------:R1:W2:Y:S03]  /*17d10*/  SYNCS.PHASECHK.TRANS64.TRYWAIT P1, [R3+URZ+0x29800], R0 ;  /* 0x02980000030075a7 */ /* 0x0002a6000802017f */
[----:B--2---:R-:W-:Y:S05]  /*17d20*/  @!P1 NANOSLEEP.SYNCS 0x989680 ;  /* 0x009896800000995d */ /* 0x004fea0003900000 */
[----:B------:R-:W2:Y:S02]  /*17d30*/  @!P1 SYNCS.PHASECHK.TRANS64 P1, [R3+URZ+0x29800], R0 ;  /* 0x02980000030095a7 */ /* 0x000ea4000802007f */
[----:B--2---:R-:W-:Y:S05]  /*17d40*/  @!P1 BRA `(.L_x_882) ;  /* 0xfffffffc00ec9947 */ /* 0x004fea000383ffff */
[----:B------:R-:W-:Y:S05]  /*17d50*/  BRA `(.L_x_1046) ;  /* 0xfffffe9c00f47947 */ /* 0x000fea000383ffff */
.L_x_886:
[----:B--2---:R2:W3:Y:S02]  /*17d60*/  SYNCS.PHASECHK.TRANS64.TRYWAIT P1, [R3+URZ+0x29830], R0 ;  /* 0x02983000030075a7 */ /* 0x0044e4000802017f */
[----:B---3--:R-:W-:Y:S05]  /*17d70*/  @!P1 NANOSLEEP.SYNCS 0x989680 ;  /* 0x009896800000995d */ /* 0x008fea0003900000 */
[----:B------:R-:W3:Y:S02]  /*17d80*/  @!P1 SYNCS.PHASECHK.TRANS64 P1, [R3+URZ+0x29830], R0 ;  /* 0x02983000030095a7 */ /* 0x000ee4000802007f */
[----:B---3--:R-:W-:Y:S05]  /*17d90*/  @!P1 BRA `(.L_x_886) ;  /* 0xfffffffc00f09947 */ /* 0x008fea000383ffff */
[----:B------:R-:W-:Y:S05]  /*17da0*/  BRA `(.L_x_885) ;  /* 0xfffffea000207947 */ /* 0x000fea000383ffff */
.L_x_902:
[----:B--2---:R-:W-:-:S04]  /*17db0*/  IMAD.U32 R10, RZ, RZ, UR6 ;  /* 0x00000006ff0a7e24 */ /* 0x004fc8000f8e00ff */
[----:B------:R2:W3:Y:S03]  /*17dc0*/  SYNCS.PHASECHK.TRANS64.TRYWAIT P1, [R10+URZ+0x29830], R9 ;  /* 0x029830090a0075a7 */ /* 0x0004e6000802017f */
[----:B---3--:R-:W-:Y:S05]  /*17dd0*/  @!P1 NANOSLEEP.SYNCS 0x989680 ;  /* 0x009896800000995d */ /* 0x008fea0003900000 */
[----:B------:R-:W3:Y:S02]  /*17de0*/  @!P1 SYNCS.PHASECHK.TRANS64 P1, [R10+URZ+0x29830], R9 ;  /* 0x029830090a0095a7 */ /* 0x000ee4000802007f */
[----:B---3--:R-:W-:Y:S05]  /*17df0*/  @!P1 BRA `(.L_x_902) ;  /* 0xfffffffc00ec9947 */ /* 0x008fea000383ffff */
[----:B------:R-:W-:Y:S05]  /*17e00*/  BRA `(.L_x_899) ;  /* 0xfffffee4000c7947 */ /* 0x000fea000383ffff */
.L_x_906:
[----:B--2---:R-:W-:-:S04]  /*17e10*/  IMAD.U32 R10, RZ, RZ, UR6 ;  /* 0x00000006ff0a7e24 */ /* 0x004fc8000f8e00ff */
[----:B------:R2:W3:Y:S03]  /*17e20*/  SYNCS.PHASECHK.TRANS64.TRYWAIT P1, [R10+URZ+0x29850], R9 ;  /* 0x029850090a0075a7 */ /* 0x0004e6000802017f */
[----:B---3--:R-:W-:Y:S05]  /*17e30*/  @!P1 NANOSLEEP.SYNCS 0x989680 ;  /* 0x009896800000995d */ /* 0x008fea0003900000 */
[----:B------:R-:W3:Y:S02]  /*17e40*/  @!P1 SYNCS.PHASECHK.TRANS64 P1, [R10+URZ+0x29850], R9 ;  /* 0x029850090a0095a7 */ /* 0x000ee4000802007f */
[----:B---3--:R-:W-:Y:S05]  /*17e50*/  @!P1 BRA `(.L_x_906) ;  /* 0xfffffffc00ec9947 */ /* 0x008fea000383ffff */
[----:B------:R-:W-:Y:S05]  /*17e60*/  BRA `(.L_x_903) ;  /* 0xfffffef000087947 */ /* 0x000fea000383ffff */
.L_x_924:
[----:B--2---:R-:W-:-:S04]  /*17e70*/  IMAD.U32 R13, RZ, RZ, UR5 ;  /* 0x00000005ff0d7e24 */ /* 0x004fc8000f8e00ff */
[----:B------:R2:W3:Y:S03]  /*17e80*/  SYNCS.PHASECHK.TRANS64.TRYWAIT P1, [R13+URZ+0x29830], R0 ;  /* 0x029830000d0075a7 */ /* 0x0004e6000802017f */
[----:B---3--:R-:W-:Y:S05]  /*17e90*/  @!P1 NANOSLEEP.SYNCS 0x989680 ;  /* 0x009896800000995d */ /* 0x008fea0003900000 */
[----:B------:R-:W3:Y:S02]  /*17ea0*/  @!P1 SYNCS.PHASECHK.TRANS64 P1, [R13+URZ+0x29830], R0 ;  /* 0x029830000d0095a7 */ /* 0x000ee4000802007f */
[----:B---3--:R-:W-:Y:S05]  /*17eb0*/  @!P1 BRA `(.L_x_924) ;  /* 0xfffffffc00ec9947 */ /* 0x008fea000383ffff */
[----:B------:R-:W-:Y:S05]  /*17ec0*/  BRA `(.L_x_921) ;  /* 0xffffff2c00187947 */ /* 0x000fea000383ffff */
.L_x_928:
[----:B--2---:R-:W-:-:S04]  /*17ed0*/  IMAD.U32 R13, RZ, RZ, UR6 ;  /* 0x00000006ff0d7e24 */ /* 0x004fc8000f8e00ff */
[----:B------:R2:W3:Y:S03]  /*17ee0*/  SYNCS.PHASECHK.TRANS64.TRYWAIT P1, [R13+URZ+0x29850], R0 ;  /* 0x029850000d0075a7 */ /* 0x0004e6000802017f */
[----:B---3--:R-:W-:Y:S05]  /*17ef0*/  @!P1 NANOSLEEP.SYNCS 0x989680 ;  /* 0x009896800000995d */ /* 0x008fea0003900000 */
[----:B------:R-:W3:Y:S02]  /*17f00*/  @!P1 SYNCS.PHASECHK.TRANS64 P1, [R13+URZ+0x29850], R0 ;  /* 0x029850000d0095a7 */ /* 0x000ee4000802007f */
[----:B---3--:R-:W-:Y:S05]  /*17f10*/  @!P1 BRA `(.L_x_928) ;  /* 0xfffffffc00ec9947 */ /* 0x008fea000383ffff */
[----:B------:R-:W-:Y:S05]  /*17f20*/  BRA `(.L_x_925) ;  /* 0xffffff3800207947 */ /* 0x000fea000383ffff */
.L_x_935:
[----:B--2---:R-:W-:-:S04]  /*17f30*/  IMAD.U32 R13, RZ, RZ, UR5 ;  /* 0x00000005ff0d7e24 */ /* 0x004fc8000f8e00ff */
[----:B------:R2:W3:Y:S03]  /*17f40*/  SYNCS.PHASECHK.TRANS64.TRYWAIT P1, [R13+URZ+0x29830], R0 ;  /* 0x029830000d0075a7 */ /* 0x0004e6000802017f */
[----:B---3--:R-:W-:Y:S05]  /*17f50*/  @!P1 NANOSLEEP.SYNCS 0x989680 ;  /* 0x009896800000995d */ /* 0x008fea0003900000 */
[----:B------:R-:W3:Y:S02]  /*17f60*/  @!P1 SYNCS.PHASECHK.TRANS64 P1, [R13+URZ+0x29830], R0 ;  /* 0x029830000d0095a7 */ /* 0x000ee4000802007f */
[----:B---3--:R-:W-:Y:S05]  /*17f70*/  @!P1 BRA `(.L_x_935) ;  /* 0xfffffffc00ec9947 */ /* 0x008fea000383ffff */
[----:B------:R-:W-:Y:S05]  /*17f80*/  BRA `(.L_x_932) ;  /* 0xffffff5800447947 */ /* 0x000fea000383ffff */
.L_x_939:
[----:B--2---:R-:W-:-:S04]  /*17f90*/  IMAD.U32 R13, RZ, RZ, UR6 ;  /* 0x00000006ff0d7e24 */ /* 0x004fc8000f8e00ff */
[----:B------:R2:W3:Y:S03]  /*17fa0*/  SYNCS.PHASECHK.TRANS64.TRYWAIT P1, [R13+URZ+0x29850], R0 ;  /* 0x029850000d0075a7 */ /* 0x0004e6000802017f */
[----:B---3--:R-:W-:Y:S05]  /*17fb0*/  @!P1 NANOSLEEP.SYNCS 0x989680 ;  /* 0x009896800000995d */ /* 0x008fea0003900000 */
[----:B------:R-:W3:Y:S02]  /*17fc0*/  @!P1 SYNCS.PHASECHK.TRANS64 P1, [R13+URZ+0x29850], R0 ;  /* 0x029850000d0095a7 */ /* 0x000ee4000802007f */
[----:B---3--:R-:W-:Y:S05]  /*17fd0*/  @!P1 BRA `(.L_x_939) ;  /* 0xfffffffc00ec9947 */ /* 0x008fea000383ffff */
[----:B------:R-:W-:Y:S05]  /*17fe0*/  BRA `(.L_x_936) ;  /* 0xffffff64004c7947 */ /* 0x000fea000383ffff */
.L_x_953:
[----:B--2---:R-:W-:-:S04]  /*17ff0*/  IMAD.U32 R6, RZ, RZ, UR9 ;  /* 0x00000009ff067e24 */ /* 0x004fc8000f8e00ff */
[----:B------:R2:W3:Y:S03]  /*18000*/  SYNCS.PHASECHK.TRANS64.TRYWAIT P1, [R6+URZ+0x29850], R3 ;  /* 0x02985003060075a7 */ /* 0x0004e6000802017f */
[----:B---3--:R-:W-:Y:S05]  /*18010*/  @!P1 NANOSLEEP.SYNCS 0x989680 ;  /* 0x009896800000995d */ /* 0x008fea0003900000 */
[----:B------:R-:W3:Y:S02]  /*18020*/  @!P1 SYNCS.PHASECHK.TRANS64 P1, [R6+URZ+0x29850], R3 ;  /* 0x02985003060095a7 */ /* 0x000ee4000802007f */
[----:B---3--:R-:W-:Y:S05]  /*18030*/  @!P1 BRA `(.L_x_953) ;  /* 0xfffffffc00ec9947 */ /* 0x008fea000383ffff */
[----:B------:R-:W-:Y:S05]  /*18040*/  BRA `(.L_x_952) ;  /* 0xffffff9c00a47947 */ /* 0x000fea000383ffff */
.L_x_985:
[----:B------:R-:W-:Y:S02]  /*18050*/  IMAD.MOV.U32 R13, RZ, RZ, R4 ;  /* 0x000000ffff0d7224 */ /* 0x000fe400078e0004 */
[----:B------:R-:W-:Y:S02]  /*18060*/  IMAD.MOV.U32 R12, RZ, RZ, RZ ;  /* 0x000000ffff0c7224 */ /* 0x000fe400078e00ff */
[----:B------:R-:W-:Y:S02]  /*18070*/  IMAD.MOV.U32 R11, RZ, RZ, 0x1f ;  /* 0x0000001fff0b7424 */ /* 0x000fe400078e00ff */
[----:B------:R-:W-:-:S07]  /*18080*/  IMAD.MOV.U32 R15, RZ, RZ, -0x1 ;  /* 0xffffffffff0f7424 */ /* 0x000fce00078e00ff */
[----:B------:R-:W-:Y:S05]  /*18090*/  WARPSYNC.COLLECTIVE R15, `(.L_x_1047) ;  /* 0x000000000f087348 */ /* 0x000fea0003c00000 */
[----:B------:R1:W2:Y:S02]  /*180a0*/  SHFL.IDX P6, R14, R13, R12, R11 ;  /* 0x0000000c0d0e7389 */ /* 0x0002a400000c000b */
[----:B-12---:R-:W-:Y:S01]  /*180b0*/  ENDCOLLECTIVE ;  /* 0x000000000000791b */ /* 0x006fe20003800000 */
.L_x_1047:
[----:B------:R-:W-:Y:S05]  /*180c0*/  BRA `(.L_x_1048) ;  /* 0xffffffd4003c7947 */ /* 0x000fea000383ffff */
.L_x_987:
[----:B------:R-:W-:Y:S01]  /*180d0*/  BSSY B0, `(.L_x_1049) ;  /* 0x0000006000007945 */ /* 0x000fe20003800000 */
[----:B------:R-:W-:-:S07]  /*180e0*/  IMAD.MOV.U32 R15, RZ, RZ, -0x1 ;  /* 0xffffffffff0f7424 */ /* 0x000fce00078e00ff */
[----:B-1----:R-:W-:Y:S05]  /*180f0*/  WARPSYNC.COLLECTIVE R15, `(.L_x_1050) ;  /* 0x000000000f0c7348 */ /* 0x002fea0003c00000 */
[----:B------:R-:W-:Y:S02]  /*18100*/  ELECT P6, UR62, PT ;  /* 0x00000000003e782f */ /* 0x000fe400038c0000 */
[----:B------:R-:W-:Y:S01]  /*18110*/  MOV R14, UR62 ;  /* 0x0000003e000e7c02 */ /* 0x000fe20008000f00 */
[----:B-1----:R-:W-:Y:S10]  /*18120*/  ENDCOLLECTIVE ;  /* 0x000000000000791b */ /* 0x002ff40003800000 */
.L_x_1050:
[----:B------:R-:W-:Y:S05]  /*18130*/  BSYNC B0 ;  /* 0x0000000000007941 */ /* 0x000fea0003800000 */
.L_x_1049:
[----:B------:R-:W-:Y:S05]  /*18140*/  BRA `(.L_x_1051) ;  /* 0xffffffd400387947 */ /* 0x000fea000383ffff */
.L_x_990:
[----:B--2---:R2:W3:Y:S02]  /*18150*/  SYNCS.PHASECHK.TRANS64.TRYWAIT P3, [R2+URZ+0x29880], R3 ;  /* 0x02988003020075a7 */ /* 0x0044e4000806017f */
[----:B---3--:R-:W-:Y:S05]  /*18160*/  @!P3 NANOSLEEP.SYNCS 0x989680 ;  /* 0x009896800000b95d */ /* 0x008fea0003900000 */
[----:B------:R-:W3:Y:S02]  /*18170*/  @!P3 SYNCS.PHASECHK.TRANS64 P3, [R2+URZ+0x29880], R3 ;  /* 0x029880030200b5a7 */ /* 0x000ee4000806007f */
[----:B---3--:R-:W-:Y:S05]  /*18180*/  @!P3 BRA `(.L_x_990) ;  /* 0xfffffffc00f0b947 */ /* 0x008fea000383ffff */
[----:B------:R-:W-:Y:S05]  /*18190*/  BRA `(.L_x_1052) ;  /* 0xffffffd400907947 */ /* 0x000fea000383ffff */
.L_x_992:
[----:B-1----:R1:W3:Y:S02]  /*181a0*/  SYNCS.PHASECHK.TRANS64.TRYWAIT P3, [R2+URZ+0x29840], R3 ;  /* 0x02984003020075a7 */ /* 0x0022e4000806017f */
[----:B---3--:R-:W-:Y:S05]  /*181b0*/  @!P3 NANOSLEEP.SYNCS 0x989680 ;  /* 0x009896800000b95d */ /* 0x008fea0003900000 */
[----:B------:R-:W3:Y:S02]  /*181c0*/  @!P3 SYNCS.PHASECHK.TRANS64 P3, [R2+URZ+0x29840], R3 ;  /* 0x029840030200b5a7 */ /* 0x000ee4000806007f */
[----:B---3--:R-:W-:Y:S05]  /*181d0*/  @!P3 BRA `(.L_x_992) ;  /* 0xfffffffc00f0b947 */ /* 0x008fea000383ffff */
[----:B------:R-:W-:Y:S05]  /*181e0*/  BRA `(.L_x_1053) ;  /* 0xffffffd400e87947 */ /* 0x000fea000383ffff */
.L_x_995:
[----:B--2---:R-:W-:-:S04]  /*181f0*/  IMAD.U32 R3, RZ, RZ, UR40 ;  /* 0x00000028ff037e24 */ /* 0x004fc8000f8e00ff */
[----:B------:R2:W3:Y:S03]  /*18200*/  SYNCS.PHASECHK.TRANS64.TRYWAIT P0, [R3+URZ+0x29820], R2 ;  /* 0x02982002030075a7 */ /* 0x0004e6000800017f */
[----:B---3--:R-:W-:Y:S05]  /*18210*/  @!P0 NANOSLEEP.SYNCS 0x989680 ;  /* 0x009896800000895d */ /* 0x008fea0003900000 */
[----:B------:R-:W3:Y:S02]  /*18220*/  @!P0 SYNCS.PHASECHK.TRANS64 P0, [R3+URZ+0x29820], R2 ;  /* 0x02982002030085a7 */ /* 0x000ee4000800007f */
[----:B---3--:R-:W-:Y:S05]  /*18230*/  @!P0 BRA `(.L_x_995) ;  /* 0xfffffffc00ec8947 */ /* 0x008fea000383ffff */
[----:B------:R-:W-:Y:S05]  /*18240*/  BRA `(.L_x_1054) ;  /* 0xffffffdc000c7947 */ /* 0x000fea000383ffff */
.L_x_1001:
[----:B--2---:R2:W4:Y:S02]  /*18250*/  SYNCS.PHASECHK.TRANS64.TRYWAIT P0, [R4+URZ+0x29880], R2 ;  /* 0x02988002040075a7 */ /* 0x004524000800017f */
[----:B----4-:R-:W-:Y:S05]  /*18260*/  @!P0 NANOSLEEP.SYNCS 0x989680 ;  /* 0x009896800000895d */ /* 0x010fea0003900000 */
[----:B------:R-:W4:Y:S02]  /*18270*/  @!P0 SYNCS.PHASECHK.TRANS64 P0, [R4+URZ+0x29880], R2 ;  /* 0x02988002040085a7 */ /* 0x000f24000800007f */
[----:B----4-:R-:W-:Y:S05]  /*18280*/  @!P0 BRA `(.L_x_1001) ;  /* 0xfffffffc00f08947 */ /* 0x010fea000383ffff */
[----:B------:R-:W-:Y:S05]  /*18290*/  BRA `(.L_x_1055) ;  /* 0xffffffdc00a87947 */ /* 0x000fea000383ffff */
.L_x_1006:
[----:B-1----:R1:W2:Y:S02]  /*182a0*/  SYNCS.PHASECHK.TRANS64.TRYWAIT P0, [R4+URZ+0x29840], R2 ;  /* 0x02984002040075a7 */ /* 0x0022a4000800017f */
[----:B--2---:R-:W-:Y:S05]  /*182b0*/  @!P0 NANOSLEEP.SYNCS 0x989680 ;  /* 0x009896800000895d */ /* 0x004fea0003900000 */
[----:B------:R-:W2:Y:S02]  /*182c0*/  @!P0 SYNCS.PHASECHK.TRANS64 P0, [R4+URZ+0x29840], R2 ;  /* 0x02984002040085a7 */ /* 0x000ea4000800007f */
[----:B--2---:R-:W-:Y:S05]  /*182d0*/  @!P0 BRA `(.L_x_1006) ;  /* 0xfffffffc00f08947 */ /* 0x004fea000383ffff */
[----:B------:R-:W-:Y:S05]  /*182e0*/  BRA `(.L_x_1056) ;  /* 0xffffffe0002c7947 */ /* 0x000fea000383ffff */
.L_x_1014:
[----:B--2---:R-:W2:Y:S02]  /*182f0*/  LDL R3, [R1+0x4] ;  /* 0x0000040001037983 */ /* 0x004ea40000100800 */
[----:B--2---:R2:W4:Y:S02]  /*18300*/  SYNCS.PHASECHK.TRANS64.TRYWAIT P3, [R3+URZ+0x29870], R2 ;  /* 0x02987002030075a7 */ /* 0x004524000806017f */
[----:B----4-:R-:W-:Y:S05]  /*18310*/  @!P3 NANOSLEEP.SYNCS 0x989680 ;  /* 0x009896800000b95d */ /* 0x010fea0003900000 */
[----:B------:R-:W4:Y:S02]  /*18320*/  @!P3 SYNCS.PHASECHK.TRANS64 P3, [R3+URZ+0x29870], R2 ;  /* 0x029870020300b5a7 */ /* 0x000f24000806007f */
[----:B----4-:R-:W-:Y:S05]  /*18330*/  @!P3 BRA `(.L_x_1014) ;  /* 0xfffffffc00ecb947 */ /* 0x010fea000383ffff */
[----:B------:R-:W-:Y:S05]  /*18340*/  BRA `(.L_x_1057) ;  /* 0xffffffe400547947 */ /* 0x000fea000383ffff */
.L_x_1016:
[----:B--2---:R-:W2:Y:S02]  /*18350*/  LDL R4, [R1+0x4] ;  /* 0x0000040001047983 */ /* 0x004ea40000100800 */
[----:B--2---:R2:W4:Y:S02]  /*18360*/  SYNCS.PHASECHK.TRANS64.TRYWAIT P3, [R4+URZ+0x29860], R3 ;  /* 0x02986003040075a7 */ /* 0x004524000806017f */
[----:B----4-:R-:W-:Y:S05]  /*18370*/  @!P3 NANOSLEEP.SYNCS 0x989680 ;  /* 0x009896800000b95d */ /* 0x010fea0003900000 */
[----:B------:R-:W4:Y:S02]  /*18380*/  @!P3 SYNCS.PHASECHK.TRANS64 P3, [R4+URZ+0x29860], R3 ;  /* 0x029860030400b5a7 */ /* 0x000f24000806007f */
[----:B----4-:R-:W-:Y:S05]  /*18390*/  @!P3 BRA `(.L_x_1016) ;  /* 0xfffffffc00ecb947 */ /* 0x010fea000383ffff */
[----:B------:R-:W-:Y:S05]  /*183a0*/  BRA `(.L_x_1058) ;  /* 0xffffffe4005c7947 */ /* 0x000fea000383ffff */
.L_x_1023:
[----:B-1----:R1:W2:Y:S02]  /*183b0*/  SYNCS.PHASECHK.TRANS64.TRYWAIT P0, [R20+URZ+0x29870], R3 ;  /* 0x02987003140075a7 */ /* 0x0022a4000800017f */
[----:B--2---:R-:W-:Y:S05]  /*183c0*/  @!P0 NANOSLEEP.SYNCS 0x989680 ;  /* 0x009896800000895d */ /* 0x004fea0003900000 */
[----:B------:R-:W2:Y:S02]  /*183d0*/  @!P0 SYNCS.PHASECHK.TRANS64 P0, [R20+URZ+0x29870], R3 ;  /* 0x02987003140085a7 */ /* 0x000ea4000800007f */
[----:B--2---:R-:W-:Y:S05]  /*183e0*/  @!P0 BRA `(.L_x_1023) ;  /* 0xfffffffc00f08947 */ /* 0x004fea000383ffff */
[----:B------:R-:W-:Y:S05]  /*183f0*/  BRA `(.L_x_1059) ;  /* 0xffffffec00287947 */ /* 0x000fea000383ffff */
.L_x_1025:
[----:B-1----:R1:W2:Y:S02]  /*18400*/  SYNCS.PHASECHK.TRANS64.TRYWAIT P0, [R20+URZ+0x29860], R3 ;  /* 0x02986003140075a7 */ /* 0x0022a4000800017f */
[----:B--2---:R-:W-:Y:S05]  /*18410*/  @!P0 NANOSLEEP.SYNCS 0x989680 ;  /* 0x009896800000895d */ /* 0x004fea0003900000 */
[----:B------:R-:W2:Y:S02]  /*18420*/  @!P0 SYNCS.PHASECHK.TRANS64 P0, [R20+URZ+0x29860], R3 ;  /* 0x02986003140085a7 */ /* 0x000ea4000800007f */
[----:B--2---:R-:W-:Y:S05]  /*18430*/  @!P0 BRA `(.L_x_1025) ;  /* 0xfffffffc00f08947 */ /* 0x004fea000383ffff */
[----:B------:R-:W-:Y:S05]  /*18440*/  BRA `(.L_x_1060) ;  /* 0xffffffec00307947 */ /* 0x000fea000383ffff */
.L_x_1031:
[----:B-1----:R1:W2:Y:S02]  /*18450*/  SYNCS.PHASECHK.TRANS64.TRYWAIT P0, [R0+URZ+0x29820], R3 ;  /* 0x02982003000075a7 */ /* 0x0022a4000800017f */
[----:B--2---:R-:W-:Y:S05]  /*18460*/  @!P0 NANOSLEEP.SYNCS 0x989680 ;  /* 0x009896800000895d */ /* 0x004fea0003900000 */
[----:B------:R-:W2:Y:S02]  /*18470*/  @!P0 SYNCS.PHASECHK.TRANS64 P0, [R0+URZ+0x29820], R3 ;  /* 0x02982003000085a7 */ /* 0x000ea4000800007f */
[----:B--2---:R-:W-:Y:S05]  /*18480*/  @!P0 BRA `(.L_x_1031) ;  /* 0xfffffffc00f08947 */ /* 0x004fea000383ffff */
[----:B------:R-:W-:Y:S05]  /*18490*/  BRA `(.L_x_1061) ;  /* 0xfffffff400387947 */ /* 0x000fea000383ffff */
.L_x_1032:
[----:B------:R-:W2:Y:S01]  /*184a0*/  S2R R2, SR_TID.X ;  /* 0x0000000000027919 */ /* 0x000ea20000002100 */
[----:B------:R-:W-:Y:S01]  /*184b0*/  BSSY B0, `(.L_x_1062) ;  /* 0x000000a000007945 */ /* 0x000fe20003800000 */
[----:B------:R-:W-:Y:S02]  /*184c0*/  IMAD.MOV.U32 R12, RZ, RZ, RZ ;  /* 0x000000ffff0c7224 */ /* 0x000fe400078e00ff */
[----:B------:R-:W-:Y:S02]  /*184d0*/  IMAD.MOV.U32 R11, RZ, RZ, 0x1f ;  /* 0x0000001fff0b7424 */ /* 0x000fe400078e00ff */
[----:B------:R-:W-:Y:S01]  /*184e0*/  IMAD.MOV.U32 R15, RZ, RZ, -0x1 ;  /* 0xffffffffff0f7424 */ /* 0x000fe200078e00ff */
[----:B--2---:R-:W-:-:S04]  /*184f0*/  SHF.R.U32.HI R2, RZ, 0x5, R2 ;  /* 0x00000005ff027819 */ /* 0x004fc80000011602 */
[----:B------:R-:W-:-:S05]  /*18500*/  LOP3.LUT R2, R2, 0x3, RZ, 0xc0, !PT ;  /* 0x0000000302027812 */ /* 0x000fca00078ec0ff */
[----:B------:R-:W-:-:S07]  /*18510*/  IMAD.MOV.U32 R13, RZ, RZ, R2 ;  /* 0x000000ffff0d7224 */ /* 0x000fce00078e0002 */
[----:B-1----:R-:W-:Y:S05]  /*18520*/  WARPSYNC.COLLECTIVE R15, `(.L_x_1063) ;  /* 0x000000000f087348 */ /* 0x002fea0003c00000 */
[----:B------:R2:W3:Y:S02]  /*18530*/  SHFL.IDX P6, R14, R13, R12, R11 ;  /* 0x0000000c0d0e7389 */ /* 0x0004e400000c000b */
[----:B-123--:R-:W-:Y:S01]  /*18540*/  ENDCOLLECTIVE ;  /* 0x000000000000791b */ /* 0x00efe20003800000 */
.L_x_1063:
[----:B------:R-:W-:Y:S05]  /*18550*/  BSYNC B0 ;  /* 0x0000000000007941 */ /* 0x000fea0003800000 */
.L_x_1062:
[----:B------:R-:W-:Y:S05]  /*18560*/  BRA `(.L_x_1064) ;  /* 0xfffffff400207947 */ /* 0x000fea000383ffff */
.L_x_1035:
[----:B------:R-:W-:Y:S01]  /*18570*/  BSSY B1, `(.L_x_1065) ;  /* 0x0000006000017945 */ /* 0x000fe20003800000 */
[----:B------:R-:W-:-:S07]  /*18580*/  IMAD.MOV.U32 R15, RZ, RZ, -0x1 ;  /* 0xffffffffff0f7424 */ /* 0x000fce00078e00ff */
[----:B-12---:R-:W-:Y:S05]  /*18590*/  WARPSYNC.COLLECTIVE R15, `(.L_x_1066) ;  /* 0x000000000f0c7348 */ /* 0x006fea0003c00000 */
[----:B------:R-:W-:Y:S02]  /*185a0*/  ELECT P6, UR62, PT ;  /* 0x00000000003e782f */ /* 0x000fe400038c0000 */
[----:B------:R-:W-:Y:S01]  /*185b0*/  MOV R14, UR62 ;  /* 0x0000003e000e7c02 */ /* 0x000fe20008000f00 */
[----:B-12---:R-:W-:Y:S10]  /*185c0*/  ENDCOLLECTIVE ;  /* 0x000000000000791b */ /* 0x006ff40003800000 */
.L_x_1066:
[----:B------:R-:W-:Y:S05]  /*185d0*/  BSYNC B1 ;  /* 0x0000000000017941 */ /* 0x000fea0003800000 */
.L_x_1065:
[----:B------:R-:W-:Y:S05]  /*185e0*/  BRA `(.L_x_1067) ;  /* 0xfffffff400187947 */ /* 0x000fea000383ffff */
.L_x_1037:
[----:B-1----:R1:W2:Y:S02]  /*185f0*/  SYNCS.PHASECHK.TRANS64.TRYWAIT P1, [R6+URZ], R5 ;  /* 0x00000005060075a7 */ /* 0x0022a4000802017f */
[----:B--2---:R-:W-:Y:S05]  /*18600*/  @!P1 NANOSLEEP.SYNCS 0x989680 ;  /* 0x009896800000995d */ /* 0x004fea0003900000 */
[----:B------:R-:W2:Y:S02]  /*18610*/  @!P1 SYNCS.PHASECHK.TRANS64 P1, [R6+URZ], R5 ;  /* 0x00000005060095a7 */ /* 0x000ea4000802007f */
[----:B--2---:R-:W-:Y:S05]  /*18620*/  @!P1 BRA `(.L_x_1037) ;  /* 0xfffffffc00f09947 */ /* 0x004fea000383ffff */
[----:B------:R-:W-:Y:S05]  /*18630*/  BRA `(.L_x_1068) ;  /* 0xfffffff400547947 */ /* 0x000fea000383ffff */
.L_x_1038:
[----:B--2---:R2:W3:Y:S02]  /*18640*/  SYNCS.PHASECHK.TRANS64.TRYWAIT P1, [R7+URZ], R2 ;  /* 0x00000002070075a7 */ /* 0x0044e4000802017f */
[----:B---3--:R-:W-:Y:S05]  /*18650*/  @!P1 NANOSLEEP.SYNCS 0x989680 ;  /* 0x009896800000995d */ /* 0x008fea0003900000 */
[----:B------:R-:W3:Y:S02]  /*18660*/  @!P1 SYNCS.PHASECHK.TRANS64 P1, [R7+URZ], R2 ;  /* 0x00000002070095a7 */ /* 0x000ee4000802007f */
[----:B---3--:R-:W-:Y:S05]  /*18670*/  @!P1 BRA `(.L_x_1038) ;  /* 0xfffffffc00f09947 */ /* 0x008fea000383ffff */
[----:B------:R-:W-:Y:S05]  /*18680*/  BRA `(.L_x_1069) ;  /* 0xfffffff400487947 */ /* 0x000fea000383ffff */
.L_x_1040:
[----:B---3--:R3:W4:Y:S02]  /*18690*/  SYNCS.PHASECHK.TRANS64.TRYWAIT P1, [R4+URZ+0x29860], R5 ;  /* 0x02986005040075a7 */ /* 0x008724000802017f */
[----:B----4-:R-:W-:Y:S05]  /*186a0*/  @!P1 NANOSLEEP.SYNCS 0x989680 ;  /* 0x009896800000995d */ /* 0x010fea0003900000 */
[----:B------:R-:W4:Y:S02]  /*186b0*/  @!P1 SYNCS.PHASECHK.TRANS64 P1, [R4+URZ+0x29860], R5 ;  /* 0x02986005040095a7 */ /* 0x000f24000802007f */
[----:B----4-:R-:W-:Y:S05]  /*186c0*/  @!P1 BRA `(.L_x_1040) ;  /* 0xfffffffc00f09947 */ /* 0x010fea000383ffff */
[----:B------:R-:W-:Y:S05]  /*186d0*/  BRA `(.L_x_1070) ;  /* 0xfffffff4004c7947 */ /* 0x000fea000383ffff */
.L_x_1042:
[----:B----4-:R4:W1:Y:S02]  /*186e0*/  SYNCS.PHASECHK.TRANS64.TRYWAIT P1, [R3+URZ+0x29860], R2 ;  /* 0x02986002030075a7 */ /* 0x010864000802017f */
[----:B-1----:R-:W-:Y:S05]  /*186f0*/  @!P1 NANOSLEEP.SYNCS 0x989680 ;  /* 0x009896800000995d */ /* 0x002fea0003900000 */
[----:B------:R-:W1:Y:S02]  /*18700*/  @!P1 SYNCS.PHASECHK.TRANS64 P1, [R3+URZ+0x29860], R2 ;  /* 0x02986002030095a7 */ /* 0x000e64000802007f */
[----:B-1----:R-:W-:Y:S05]  /*18710*/  @!P1 BRA `(.L_x_1042) ;  /* 0xfffffffc00f09947 */ /* 0x002fea000383ffff */
[----:B------:R-:W-:Y:S05]  /*18720*/  BRA `(.L_x_1071) ;  /* 0xfffffff4004c7947 */ /* 0x000fea000383ffff */
.L_x_1044:
[----:B------:R1:W1:Y:S02]  /*18730*/  SYNCS.PHASECHK.TRANS64.TRYWAIT P0, [R4+URZ+0x29880], R5 ;  /* 0x02988005040075a7 */ /* 0x000264000800017f */
[----:B-1----:R-:W-:Y:S05]  /*18740*/  @!P0 NANOSLEEP.SYNCS 0x989680 ;  /* 0x009896800000895d */ /* 0x002fea0003900000 */
[----:B------:R-:W1:Y:S02]  /*18750*/  @!P0 SYNCS.PHASECHK.TRANS64 P0, [R4+URZ+0x29880], R5 ;  /* 0x02988005040085a7 */ /* 0x000e64000800007f */
[----:B-1----:R-:W-:Y:S05]  /*18760*/  @!P0 BRA `(.L_x_1044) ;  /* 0xfffffffc00f08947 */ /* 0x002fea000383ffff */
[----:B------:R-:W-:Y:S05]  /*18770*/  BRA `(.L_x_1045) ;  /* 0xfffffff400487947 */ /* 0x000fea000383ffff */
.L_x_1072:
        /* <DEDUP_REMOVED lines=16> */
.L_x_2671:


//--------------------- .text._ZN7cutlass13device_kernelIN5flash11enable_sm90INS1_16FlashAttnFwdSm90INS1_25CollectiveMainloopFwdSm90ILi2EN4cute5tupleIJNS5_1CILi1EEES8_S8_EEENS6_IJNS7_ILi128EEENS7_ILi160EEENS7_ILi192EEEEEELi128ENS_12float_e4m3_tEfNS_4arch4Sm90ELb0ELb1ELb0ELb1ELb0ELb0ELb0ELb1ELb1ELb0ELb0ELb0EEENS1_21CollectiveEpilogueFwdINS6_IJSA_SA_SB_EEES9_NS_10bfloat16_tESG_Li256ELb1ELb0ELb0ELb1EEENS1_36VarlenDynamicPersistentTileSchedulerILi128ELi160ELi256ELi128ELb0ELb0ELb1ELb1ELb0ELb1EEEEEEEEEvNT_6ParamsE --------------------------
	.section	.text._ZN7cutlass13device_kernelIN5flash11enable_sm90INS1_16FlashAttnFwdSm90INS1_25CollectiveMainloopFwdSm90ILi2EN4cute5tupleIJNS5_1CILi1EEES8_S8_EEENS6_IJNS7_ILi128EEENS7_ILi160EEENS7_ILi192EEEEEELi128ENS_12float_e4m3_tEfNS_4arch4Sm90ELb0ELb1ELb0ELb1ELb0ELb0ELb0ELb1ELb1ELb0ELb0ELb0EEENS1_21CollectiveEpilogueFwdINS6_IJSA_SA_SB_EEES9_NS_10bfloat16_tESG_Li256ELb1ELb0ELb0ELb1EEENS1_36VarlenDynamicPersistentTileSchedulerILi128ELi160ELi256ELi128ELb0ELb0ELb1ELb1ELb0ELb1EEEEEEEEEvNT_6ParamsE,"ax",@progbits
	.align	128
.text._ZN7cutlass13device_kernelIN5flash11enable_sm90INS1_16FlashAttnFwdSm90INS1_25CollectiveMainloopFwdSm90ILi2EN4cute5tupleIJNS5_1CILi1EEES8_S8_EEENS6_IJNS7_ILi128EEENS7_ILi160EEENS7_ILi192EEEEEELi128ENS_12float_e4m3_tEfNS_4arch4Sm90ELb0ELb1ELb0ELb1ELb0ELb0ELb0ELb1ELb1ELb0ELb0ELb0EEENS1_21CollectiveEpilogueFwdINS6_IJSA_SA_SB_EEES9_NS_10bfloat16_tESG_Li256ELb1ELb0ELb0ELb1EEENS1_36VarlenDynamicPersistentTileSchedulerILi128ELi160ELi256ELi128ELb0ELb0ELb1ELb1ELb0ELb1EEEEEEEEEvNT_6ParamsE:
        .type           _ZN7cutlass13device_kernelIN5flash11enable_sm90INS1_16FlashAttnFwdSm90INS1_25CollectiveMainloopFwdSm90ILi2EN4cute5tupleIJNS5_1CILi1EEES8_S8_EEENS6_IJNS7_ILi128EEENS7_ILi160EEENS7_ILi192EEEEEELi128ENS_12float_e4m3_tEfNS_4arch4Sm90ELb0ELb1ELb0ELb1ELb0ELb0ELb0ELb1ELb1ELb0ELb0ELb0EEENS1_21CollectiveEpilogueFwdINS6_IJSA_SA_SB_EEES9_NS_10bfloat16_tESG_Li256ELb1ELb0ELb0ELb1EEENS1_36VarlenDynamicPersistentTileSchedulerILi128ELi160ELi256ELi128ELb0ELb0ELb1ELb1ELb0ELb1EEEEEEEEEvNT_6ParamsE,@function
        .size           _ZN7cutlass13device_kernelIN5flash11enable_sm90INS1_16FlashAttnFwdSm90INS1_25CollectiveMainloopFwdSm90ILi2EN4cute5tupleIJNS5_1CILi1EEES8_S8_EEENS6_IJNS7_ILi128EEENS7_ILi160EEENS7_ILi192EEEEEELi128ENS_12float_e4m3_tEfNS_4arch4Sm90ELb0ELb1ELb0ELb1ELb0ELb0ELb0ELb1ELb1ELb0ELb0ELb0EEENS1_21CollectiveEpilogueFwdINS6_IJSA_SA_SB_EEES9_NS_10bfloat16_tESG_Li256ELb1ELb0ELb0ELb1EEENS1_36VarlenDynamicPersistentTileSchedulerILi128ELi160ELi256ELi128ELb0ELb0ELb1ELb1ELb0ELb1EEEEEEEEEvNT_6ParamsE,(.L_x_2672 - _ZN7cutlass13device_kernelIN5flash11enable_sm90INS1_16FlashAttnFwdSm90INS1_25CollectiveMainloopFwdSm90ILi2EN4cute5tupleIJNS5_1CILi1EEES8_S8_EEENS6_IJNS7_ILi128EEENS7_ILi160EEENS7_ILi192EEEEEELi128ENS_12float_e4m3_tEfNS_4arch4Sm90ELb0ELb1ELb0ELb1ELb0ELb0ELb0ELb1ELb1ELb0ELb0ELb0EEENS1_21CollectiveEpilogueFwdINS6_IJSA_SA_SB_EEES9_NS_10bfloat16_tESG_Li256ELb1ELb0ELb0ELb1EEENS1_36VarlenDynamicPersistentTileSchedulerILi128ELi160ELi256ELi128ELb0ELb0ELb1ELb1ELb0ELb1EEEEEEEEEvNT_6ParamsE)
        .other          _ZN7cutlass13device_kernelIN5flash11enable_sm90INS1_16FlashAttnFwdSm90INS1_25CollectiveMainloopFwdSm90ILi2EN4cute5tupleIJNS5_1CILi1EEES8_S8_EEENS6_IJNS7_ILi128EEENS7_ILi160EEENS7_ILi192EEEEEELi128ENS_12float_e4m3_tEfNS_4arch4Sm90ELb0ELb1ELb0ELb1ELb0ELb0ELb0ELb1ELb1ELb0ELb0ELb0EEENS1_21CollectiveEpilogueFwdINS6_IJSA_SA_SB_EEES9_NS_10bfloat16_tESG_Li256ELb1ELb0ELb0ELb1EEENS1_36VarlenDynamicPersistentTileSchedulerILi128ELi160ELi256ELi128ELb0ELb0ELb1ELb1ELb0ELb1EEEEEEEEEvNT_6ParamsE,@"STO_CUDA_ENTRY STV_DEFAULT"
_ZN7cutlass13device_kernelIN5flash11enable_sm90INS1_16FlashAttnFwdSm90INS1_25CollectiveMainloopFwdSm90ILi2EN4cute5tupleIJNS5_1CILi1EEES8_S8_EEENS6_IJNS7_ILi128EEENS7_ILi160EEENS7_ILi192EEEEEELi128ENS_12float_e4m3_tEfNS_4arch4Sm90ELb0ELb1ELb0ELb1ELb0ELb0ELb0ELb1ELb1ELb0ELb0ELb0EEENS1_21CollectiveEpilogueFwdINS6_IJSA_SA_SB_EEES9_NS_10bfloat16_tESG_Li256ELb1ELb0ELb0ELb1EEENS1_36VarlenDynamicPersistentTileSchedulerILi128ELi160ELi256ELi128ELb0ELb0ELb1ELb1ELb0ELb1EEEEEEEEEvNT_6ParamsE:
        /* <DEDUP_REMOVED lines=21> */
.L_x_1074:
[----:B------:R-:W-:Y:S05]  /*0150*/  BSYNC B0 ;  /* 0x0000000000007941 */ /* 0x000fea0003800000 */
.L_x_1073:
        /* <DEDUP_REMOVED lines=41> */
.L_x_1075:
        /* <DEDUP_REMOVED lines=22> */
.L_x_1076:
        /* <DEDUP_REMOVED lines=18> */
.L_x_1077:
        /* <DEDUP_REMOVED lines=22> */
.L_x_1078:
        /* <DEDUP_REMOVED lines=22> */
.L_x_1079:
[----:B------:R-:W-:Y:S01]  /*0930*/  PLOP3.LUT P0, PT, PT, PT, UP0, 0x80, 0x0 ;  /* 0x000000000000781c */ /* 0x000fe20003f0f008 */
[----:B------:R-:W-:Y:S01]  /*0940*/  UMOV UR40, 0x1 ;  /* 0x0000000100287882 */ /* 0x000fe20000000000 */
[----:B------:R-:W-:Y:S01]  /*0950*/  NOP ;  /* 0x0000000000007918 */ /* 0x000fe20000000000 */
[----:B------:R-:W-:Y:S01]  /*0960*/  USEL UR40, UR40, 0x2, !UP0 ;  /* 0x0000000228287887 */ /* 0x000fe2000c000000 */
[----:B------:R-:W-:Y:S01]  /*0970*/  ULDC.64 UR50, c[0x0][0x208] ;  /* 0x0000820000327ab9 */ /* 0x000fe20000000a00 */
[----:B012-4-:R-:W-:Y:S08]  /*0980*/  BAR.SYNC.DEFER_BLOCKING 0x0 ;  /* 0x0000000000007b1d */ /* 0x017ff00000010000 */
[----:B------:R-:W-:Y:S05]  /*0990*/  @!P0 BRA `(.L_x_1080) ;  /* 0x00000144006c8947 */ /* 0x000fea0003800000 */
.L_x_1081:
        /* <DEDUP_REMOVED lines=21> */
[----:B------:R-:W-:Y:S01]  /*0af0*/  R2UR UR48, R111 ;  /* 0x000000006f3072ca */ /* 0x000fe200000e0000 */
[----:B------:R-:W-:Y:S01]  /*0b00*/  UMOV UR46, URZ ;  /* 0x0000003f002e7c82 */ /* 0x000fe20008000000 */
[----:B------:R-:W-:Y:S01]  /*0b10*/  SHF.R.S32.HI R0, RZ, 0x1f, R195 ;  /* 0x0000001fff007819 */ /* 0x000fe200000114c3 */
[----:B------:R-:W-:Y:S01]  /*0b20*/  UMOV UR45, URZ ;  /* 0x0000003f002d7c82 */ /* 0x000fe20008000000 */
[----:B------:R-:W-:Y:S02]  /*0b30*/  UMOV UR52, URZ ;  /* 0x0000003f00347c82 */ /* 0x000fe40008000000 */
[CC--:B------:R-:W-:Y:S02]  /*0b40*/  LEA.HI R2, R0.reuse, R195.reuse, RZ, 0x7 ;  /* 0x000000c300027211 */ /* 0x0c0fe400078f38ff */
[----:B------:R-:W-:-:S02]  /*0b50*/  LEA.HI R3, R0, R195, RZ, 0x4 ;  /* 0x000000c300037211 */ /* 0x000fc400078f20ff */
[----:B------:R-:W-:Y:S02]  /*0b60*/  LOP3.LUT R4, R2, 0xffffff80, RZ, 0xc0, !PT ;  /* 0xffffff8002047812 */ /* 0x000fe400078ec0ff */
[----:B------:R-:W-:-:S03]  /*0b70*/  SHF.R.S32.HI R193, RZ, 0x7, R2 ;  /* 0x00000007ffc17819 */ /* 0x000fc60000011402 */
[----:B------:R-:W-:Y:S01]  /*0b80*/  IMAD.IADD R191, R195, 0x1, -R4 ;  /* 0x00000001c3bf7824 */ /* 0x000fe200078e0a04 */
[----:B------:R-:W-:-:S04]  /*0b90*/  LEA.HI R2, R2, R193, RZ, 0x1 ;  /* 0x000000c102027211 */ /* 0x000fc800078f08ff */
[----:B------:R-:W-:Y:S02]  /*0ba0*/  SHF.R.S32.HI R8, RZ, 0x1f, R191 ;  /* 0x0000001fff087819 */ /* 0x000fe400000114bf */
[----:B------:R-:W-:Y:S02]  /*0bb0*/  LOP3.LUT R2, R2, 0x3fffffe, RZ, 0xc0, !PT ;  /* 0x03fffffe02027812 */ /* 0x000fe400078ec0ff */
[CC--:B------:R-:W-:Y:S02]  /*0bc0*/  LEA.HI R7, R8.reuse, R191.reuse, RZ, 0x2 ;  /* 0x000000bf08077211 */ /* 0x0c0fe400078f10ff */
[----:B------:R-:W-:Y:S01]  /*0bd0*/  LEA.HI R8, R8, R191, RZ, 0x5 ;  /* 0x000000bf08087211 */ /* 0x000fe200078f28ff */
[----:B------:R-:W-:Y:S01]  /*0be0*/  IMAD.IADD R192, R193, 0x1, -R2 ;  /* 0x00000001c1c07824 */ /* 0x000fe200078e0a02 */
[--C-:B------:R-:W-:Y:S02]  /*0bf0*/  SHF.R.S32.HI R5, RZ, 0x2, R7.reuse ;  /* 0x00000002ff057819 */ /* 0x100fe40000011407 */
[----:B------:R-:W-:-:S02]  /*0c00*/  SHF.R.S32.HI R4, RZ, 0x1f, R7 ;  /* 0x0000001fff047819 */ /* 0x000fc40000011407 */
[----:B------:R-:W-:Y:S02]  /*0c10*/  SHF.R.S32.HI R8, RZ, 0x5, R8 ;  /* 0x00000005ff087819 */ /* 0x000fe40000011408 */
[----:B------:R-:W-:Y:S02]  /*0c20*/  LEA.HI R4, R4, R5, RZ, 0x3 ;  /* 0x0000000504047211 */ /* 0x000fe400078f18ff */
[----:B------:R-:W-:Y:S02]  /*0c30*/  LOP3.LUT R16, R7, 0x7ffffffc, RZ, 0xc0, !PT ;  /* 0x7ffffffc07107812 */ /* 0x000fe400078ec0ff */
[----:B------:R-:W-:Y:S02]  /*0c40*/  LOP3.LUT R6, R4, 0xfffffff8, RZ, 0xc0, !PT ;  /* 0xfffffff804067812 */ /* 0x000fe400078ec0ff */
[CC--:B------:R-:W-:Y:S01]  /*0c50*/  LEA.HI R4, R0.reuse, R195.reuse, RZ, 0x5 ;  /* 0x000000c300047211 */ /* 0x0c0fe200078f28ff */
[----:B------:R-:W-:Y:S01]  /*0c60*/  IMAD.IADD R16, R191, 0x1, -R16 ;  /* 0x00000001bf107824 */ /* 0x000fe200078e0a10 */
[----:B------:R-:W-:Y:S01]  /*0c70*/  LEA.HI R0, R0, R195, RZ, 0x3 ;  /* 0x000000c300007211 */ /* 0x000fe200078f18ff */
[----:B------:R-:W-:Y:S01]  /*0c80*/  IMAD.IADD R9, R5, 0x1, -R6 ;  /* 0x0000000105097824 */ /* 0x000fe200078e0a06 */
[----:B------:R-:W-:Y:S01]  /*0c90*/  SHF.R.S32.HI R6, RZ, 0x4, R3 ;  /* 0x00000004ff067819 */ /* 0x000fe20000011403 */
[----:B------:R-:W-:Y:S01]  /*0ca0*/  IMAD.SHL.U32 R5, R4, 0x20, RZ ;  /* 0x0000002004057824 */ /* 0x000fe200078e00ff */
[C---:B------:R-:W-:Y:S01]  /*0cb0*/  LOP3.LUT R4, R3.reuse, 0x3fffff0, RZ, 0xc0, !PT ;  /* 0x03fffff003047812 */ /* 0x040fe200078ec0ff */
[----:B------:R-:W-:Y:S01]  /*0cc0*/  IMAD R9, R8, 0x10, R9 ;  /* 0x0000001008097824 */ /* 0x000fe200078e0209 */
[----:B------:R-:W-:-:S02]  /*0cd0*/  LEA.HI R3, R3, R6, RZ, 0x1 ;  /* 0x0000000603037211 */ /* 0x000fc400078f08ff */
[----:B------:R-:W-:Y:S01]  /*0ce0*/  LOP3.LUT R5, R5, 0xfffffc00, RZ, 0xc0, !PT ;  /* 0xfffffc0005057812 */ /* 0x000fe200078ec0ff */
[----:B------:R-:W-:Y:S01]  /*0cf0*/  IMAD.IADD R4, R195, 0x1, -R4 ;  /* 0x00000001c3047824 */ /* 0x000fe200078e0a04 */
[----:B------:R-:W-:Y:S01]  /*0d00*/  LOP3.LUT R3, R3, 0x1ffffffe, RZ, 0xc0, !PT ;  /* 0x1ffffffe03037812 */ /* 0x000fe200078ec0ff */
[----:B------:R-:W-:Y:S01]  /*0d10*/  IMAD R192, R192, 0x40, R9 ;  /* 0x00000040c0c07824 */ /* 0x000fe200078e0209 */
[----:B------:R-:W-:Y:S01]  /*0d20*/  LOP3.LUT R2, R0, 0x1ffffff8, RZ, 0xc0, !PT ;  /* 0x1ffffff800027812 */ /* 0x000fe200078ec0ff */
[----:B------:R-:W-:Y:S01]  /*0d30*/  IMAD R4, R4, 0x40, R5 ;  /* 0x0000004004047824 */ /* 0x000fe200078e0205 */
[----:B------:R-:W-:Y:S01]  /*0d40*/  SHF.R.S32.HI R22, RZ, 0x3, R0 ;  /* 0x00000003ff167819 */ /* 0x000fe20000011400 */
[----:B------:R-:W-:Y:S02]  /*0d50*/  IMAD.IADD R3, R6, 0x1, -R3 ;  /* 0x0000000106037824 */ /* 0x000fe400078e0a03 */
[----:B------:R-:W-:Y:S02]  /*0d60*/  IMAD.IADD R2, R195, 0x1, -R2 ;  /* 0x00000001c3027824 */ /* 0x000fe400078e0a02 */
[----:B------:R-:W-:-:S02]  /*0d70*/  IMAD R194, R3, 0x8, R4 ;  /* 0x0000000803c27824 */ /* 0x000fc400078e0204 */
[----:B------:R-:W-:-:S07]  /*0d80*/  IMAD.SHL.U32 R19, R2, 0x8, RZ ;  /* 0x0000000802137824 */ /* 0x000fce00078e00ff */
.L_x_1185:
[----:B------:R-:W-:Y:S01]  /*0d90*/  ULDC.64 UR4, c[0x0][0xa28] ;  /* 0x00028a0000047ab9 */ /* 0x000fe20000000a00 */
[----:B0-----:R-:W0:Y:S01]  /*0da0*/  LDC R18, c[0x0][0x288] ;  /* 0x0000a200ff127b82 */ /* 0x001e220000000800 */
[----:B------:R-:W-:Y:S01]  /*0db0*/  UISETP.NE.U32.AND UP0, UPT, UR4, URZ, UPT ;  /* 0x0000003f0400728c */ /* 0x000fe2000bf05070 */
[----:B------:R-:W-:-:S03]  /*0dc0*/  IMAD.MOV.U32 R6, RZ, RZ, RZ ;  /* 0x000000ffff067224 */ /* 0x000fc600078e00ff */
[----:B------:R-:W-:-:S03]  /*0dd0*/  UISETP.NE.AND.EX UP0, UPT, UR5, URZ, UPT, UP0 ;  /* 0x0000003f0500728c */ /* 0x000fc6000bf05300 */
[----:B------:R-:W-:Y:S01]  /*0de0*/  ULDC.64 UR4, c[0x0][0xa18] ;  /* 0x0002860000047ab9 */ /* 0x000fe20000000a00 */
[----:B-12-45:R-:W1:Y:S01]  /*0df0*/  LDC.64 R8, c[0x0][0x3f8] ;  /* 0x0000fe00ff087b82 */ /* 0x036e620000000a00 */
[----:B------:R-:W-:Y:S01]  /*0e00*/  UISETP.NE.U32.AND UP1, UPT, UR4, URZ, UPT ;  /* 0x0000003f0400728c */ /* 0x000fe2000bf25070 */
[----:B------:R-:W-:-:S03]  /*0e10*/  PLOP3.LUT P0, PT, PT, PT, UP0, 0x80, 0x0 ;  /* 0x000000000000781c */ /* 0x000fc60003f0f008 */
[----:B------:R-:W-:-:S03]  /*0e20*/  UISETP.NE.AND.EX UP1, UPT, UR5, URZ, UPT, UP1 ;  /* 0x0000003f0500728c */ /* 0x000fc6000bf25310 */
[----:B------:R-:W-:Y:S01]  /*0e30*/  @UP0 ULDC.64 UR4, c[0x0][0xa28] ;  /* 0x00028a0000040ab9 */ /* 0x000fe20000000a00 */
[----:B------:R-:W2:Y:S01]  /*0e40*/  LDC R0, c[0x0][0x404] ;  /* 0x00010100ff007b82 */ /* 0x000ea20000000800 */
[----:B------:R-:W-:Y:S01]  /*0e50*/  @UP0 UIMAD.WIDE UR4, UR48, 0x4, UR4 ;  /* 0x00000004300408a5 */ /* 0x000fe2000f8e0204 */
[----:B------:R-:W-:-:S05]  /*0e60*/  PLOP3.LUT P2, PT, PT, PT, UP1, 0x80, 0x0 ;  /* 0x000000000000781c */ /* 0x000fca0003f4f018 */
[----:B------:R-:W-:Y:S01]  /*0e70*/  @UP1 ULDC.64 UR6, c[0x0][0xa18] ;  /* 0x0002860000061ab9 */ /* 0x000fe20000000a00 */
[----:B------:R-:W-:Y:S01]  /*0e80*/  IMAD.U32 R2, RZ, RZ, UR4 ;  /* 0x00000004ff027e24 */ /* 0x000fe2000f8e00ff */
[----:B---3--:R-:W3:Y:S01]  /*0e90*/  LDC R17, c[0x0][0x2e0] ;  /* 0x0000b800ff117b82 */ /* 0x008ee20000000800 */
[----:B------:R-:W-:Y:S01]  /*0ea0*/  IMAD.U32 R3, RZ, RZ, UR5 ;  /* 0x00000005ff037e24 */ /* 0x000fe2000f8e00ff */
[----:B------:R-:W-:-:S04]  /*0eb0*/  @UP1 UIMAD.WIDE UR4, UR48, 0x4, UR6 ;  /* 0x00000004300418a5 */ /* 0x000fc8000f8e0206 */
[----:B------:R4:W5:Y:S02]  /*0ec0*/  @P0 LDG.E R6, desc[UR50][R2.64] ;  /* 0x0000003202060981 */ /* 0x000964000c1e1900 */
[----:B------:R-:W-:Y:S02]  /*0ed0*/  IMAD.U32 R4, RZ, RZ, UR4 ;  /* 0x00000004ff047e24 */ /* 0x000fe4000f8e00ff */
[----:B------:R-:W-:Y:S01]  /*0ee0*/  IMAD.U32 R5, RZ, RZ, UR5 ;  /* 0x00000005ff057e24 */ /* 0x000fe2000f8e00ff */
[----:B------:R-:W-:-:S04]  /*0ef0*/  ULDC.64 UR4, c[0x0][0xa20] ;  /* 0x0002880000047ab9 */ /* 0x000fc80000000a00 */
[----:B0-----:R4:W5:Y:S01]  /*0f00*/  @P2 LDG.E R18, desc[UR50][R4.64] ;  /* 0x0000003204122981 */ /* 0x001962000c1e1900 */
[----:B-1----:R-:W-:Y:S02]  /*0f10*/  ISETP.NE.U32.AND P0, PT, R8, RZ, PT ;  /* 0x000000ff0800720c */ /* 0x002fe40003f05070 */
[----:B------:R-:W-:Y:S02]  /*0f20*/  ISETP.NE.U32.AND P1, PT, RZ, UR4, PT ;  /* 0x00000004ff007c0c */ /* 0x000fe4000bf25070 */
[----:B------:R-:W-:Y:S02]  /*0f30*/  ISETP.NE.AND.EX P0, PT, R9, RZ, PT, P0 ;  /* 0x000000ff0900720c */ /* 0x000fe40003f05300 */
[----:B------:R-:W-:Y:S02]  /*0f40*/  ISETP.NE.AND.EX P1, PT, RZ, UR5, PT, P1 ;  /* 0x00000005ff007c0c */ /* 0x000fe4000bf25310 */
[----:B--2---:R-:W-:Y:S01]  /*0f50*/  SEL R0, R0, 0x1, P0 ;  /* 0x0000000100007807 */ /* 0x004fe20000000000 */
[----:B----4-:R-:W-:Y:S10]  /*0f60*/  @P2 BRA `(.L_x_1082) ;  /* 0x00000000002c2947 */ /* 0x010ff40003800000 */
        /* <DEDUP_REMOVED lines=8> */
[----:B-----5:R-:W2:Y:S04]  /*0ff0*/  LDG.E R18, desc[UR50][R2.64] ;  /* 0x0000003202127981 */ /* 0x020ea8000c1e1900 */
[----:B------:R-:W2:Y:S02]  /*1000*/  LDG.E R5, desc[UR50][R2.64+0x4] ;  /* 0x0000043202057981 */ /* 0x000ea4000c1e1900 */
[----:B--2---:R-:W-:-:S07]  /*1010*/  IMAD.IADD R18, R5, 0x1, -R18 ;  /* 0x0000000105127824 */ /* 0x004fce00078e0a12 */
.L_x_1082:
[----:B------:R-:W-:Y:S01]  /*1020*/  UMOV UR42, UR44 ;  /* 0x0000002c002a7c82 */ /* 0x000fe20008000000 */
[----:B------:R-:W-:Y:S01]  /*1030*/  UMOV UR36, UR48 ;  /* 0x0000003000247c82 */ /* 0x000fe20008000000 */
[----:B---3--:R-:W-:Y:S02]  /*1040*/  IMAD R17, R0, R17, RZ ;  /* 0x0000001100117224 */ /* 0x008fe400078e02ff */
[----:B------:R-:W-:Y:S01]  /*1050*/  IMAD.MOV.U32 R190, RZ, RZ, R109 ;  /* 0x000000ffffbe7224 */ /* 0x000fe200078e006d */
[----:B------:R-:W-:Y:S06]  /*1060*/  @!P1 BRA `(.L_x_1083) ;  /* 0x0000000000189947 */ /* 0x000fec0003800000 */
[----:B------:R-:W-:Y:S02]  /*1070*/  ULDC.64 UR4, c[0x0][0xa20] ;  /* 0x0002880000047ab9 */ /* 0x000fe40000000a00 */
[----:B------:R-:W-:-:S06]  /*1080*/  UIMAD.WIDE UR4, UR48, 0x4, UR4 ;  /* 0x00000004300478a5 */ /* 0x000fcc000f8e0204 */
[----:B------:R-:W-:Y:S02]  /*1090*/  IMAD.U32 R2, RZ, RZ, UR4 ;  /* 0x00000004ff027e24 */ /* 0x000fe4000f8e00ff */
[----:B------:R-:W-:-:S05]  /*10a0*/  IMAD.U32 R3, RZ, RZ, UR5 ;  /* 0x00000005ff037e24 */ /* 0x000fca000f8e00ff */
[----:B------:R0:W5:Y:S01]  /*10b0*/  LDG.E R17, desc[UR50][R2.64] ;  /* 0x0000003202117981 */ /* 0x000162000c1e1900 */
[----:B------:R-:W-:Y:S05]  /*10c0*/  BRA `(.L_x_1084) ;  /* 0x00000000002c7947 */ /* 0x000fea0003800000 */
.L_x_1083:
        /* <DEDUP_REMOVED lines=9> */
[----:B------:R-:W2:Y:S02]  /*1160*/  LDG.E R0, desc[UR50][R2.64+0x4] ;  /* 0x0000043202007981 */ /* 0x000ea4000c1e1900 */
[----:B--2---:R-:W-:-:S07]  /*1170*/  IMAD.IADD R17, R0, 0x1, -R17 ;  /* 0x0000000100117824 */ /* 0x004fce00078e0a11 */
.L_x_1084:
[----:B------:R-:W-:Y:S01]  /*1180*/  ULDC.64 UR6, c[0x0][0x990] ;  /* 0x0002640000067ab9 */ /* 0x000fe20000000a00 */
[----:B------:R-:W-:Y:S01]  /*1190*/  ULDC.64 UR4, c[0x0][0x998] ;  /* 0x0002660000047ab9 */ /* 0x000fe20000000a00 */
[----:B------:R-:W-:Y:S01]  /*11a0*/  UISETP.NE.U32.AND UP0, UPT, UR6, URZ, UPT ;  /* 0x0000003f0600728c */ /* 0x000fe2000bf05070 */
[----:B------:R-:W-:Y:S01]  /*11b0*/  IMAD.MOV.U32 R7, RZ, RZ, 0x3f800000 ;  /* 0x3f800000ff077424 */ /* 0x000fe200078e00ff */
[----:B------:R-:W-:Y:S01]  /*11c0*/  UISETP.NE.U32.AND UP1, UPT, UR4, URZ, UPT ;  /* 0x0000003f0400728c */ /* 0x000fe2000bf25070 */
[----:B------:R-:W-:Y:S01]  /*11d0*/  IMAD.MOV.U32 R0, RZ, RZ, 0x3f800000 ;  /* 0x3f800000ff007424 */ /* 0x000fe200078e00ff */
[----:B------:R-:W-:Y:S01]  /*11e0*/  UISETP.NE.AND.EX UP0, UPT, UR7, URZ, UPT, UP0 ;  /* 0x0000003f0700728c */ /* 0x000fe2000bf05300 */
[----:B------:R-:W1:Y:S01]  /*11f0*/  LDC.64 R8, c[0x0][0x9e0] ;  /* 0x00027800ff087b82 */ /* 0x000e620000000a00 */
[----:B------:R-:W-:Y:S01]  /*1200*/  UISETP.NE.AND.EX UP1, UPT, UR5, URZ, UPT, UP1 ;  /* 0x0000003f0500728c */ /* 0x000fe2000bf25310 */
[----:B------:R-:W-:Y:S02]  /*1210*/  ULDC UR8, c[0x0][0x428] ;  /* 0x00010a0000087ab9 */ /* 0x000fe40000000800 */
[----:B------:R-:W-:Y:S01]  /*1220*/  UISETP.NE.AND UP2, UPT, UR8, 0x1, UPT ;  /* 0x000000010800788c */ /* 0x000fe2000bf45270 */
[----:B------:R-:W-:-:S02]  /*1230*/  PLOP3.LUT P0, PT, PT, PT, UP0, 0x80, 0x0 ;  /* 0x000000000000781c */ /* 0x000fc40003f0f008 */
[----:B------:R-:W-:-:S03]  /*1240*/  PLOP3.LUT P1, PT, PT, PT, UP1, 0x80, 0x0 ;  /* 0x000000000000781c */ /* 0x000fc60003f2f018 */
[----:B------:R-:W-:Y:S01]  /*1250*/  @UP0 USHF.R.S32.HI UR8, URZ, 0x1f, UR48 ;  /* 0x0000001f3f080899 */ /* 0x000fe20008011430 */
[----:B------:R-:W-:Y:S01]  /*1260*/  @UP0 ULDC.64 UR14, c[0x0][0x9a8] ;  /* 0x00026a00000e0ab9 */ /* 0x000fe20000000a00 */
[----:B------:R-:W-:Y:S02]  /*1270*/  @UP1 ULDC.64 UR16, c[0x0][0x9b8] ;  /* 0x00026e0000101ab9 */ /* 0x000fe40000000a00 */
[----:B------:R-:W-:Y:S02]  /*1280*/  @UP0 UIMAD UR10, UR8, UR14, URZ ;  /* 0x0000000e080a02a4 */ /* 0x000fe4000f8e023f */
[----:B------:R-:W-:Y:S02]  /*1290*/  @UP0 UIMAD.WIDE.U32 UR8, UR48, UR14, URZ ;  /* 0x0000000e300802a5 */ /* 0x000fe4000f8e003f */
[----:B------:R-:W-:Y:S01]  /*12a0*/  @UP1 USHF.R.S32.HI UR14, URZ, 0x1f, UR48 ;  /* 0x0000001f3f0e1899 */ /* 0x000fe20008011430 */
[----:B------:R-:W-:Y:S01]  /*12b0*/  @UP2 ULDC UR12, c[0x0][0x42c] ;  /* 0x00010b00000c2ab9 */ /* 0x000fe20000000800 */
[----:B------:R-:W-:-:S02]  /*12c0*/  @UP0 UIMAD UR15, UR48, UR15, UR10 ;  /* 0x0000000f300f02a4 */ /* 0x000fc4000f8e020a */
[----:B------:R-:W-:Y:S02]  /*12d0*/  @UP1 UIMAD UR14, UR14, UR16, URZ ;  /* 0x000000100e0e12a4 */ /* 0x000fe4000f8e023f */
[----:B------:R-:W-:Y:S02]  /*12e0*/  UIMAD.WIDE.U32 UR12, UR44, UR12, URZ ;  /* 0x0000000c2c0c72a5 */ /* 0x000fe4000f8e003f */
[----:B------:R-:W-:Y:S02]  /*12f0*/  @UP1 UIMAD.WIDE.U32 UR10, UR48, UR16, URZ ;  /* 0x00000010300a12a5 */ /* 0x000fe4000f8e003f */
[----:B------:R-:W-:Y:S01]  /*1300*/  @UP1 UIMAD UR16, UR48, UR17, UR14 ;  /* 0x00000011301012a4 */ /* 0x000fe2000f8e020e */
[----:B------:R-:W-:Y:S02]  /*1310*/  @UP0 ULDC.64 UR18, c[0x0][0x9b0] ;  /* 0x00026c0000120ab9 */ /* 0x000fe40000000a00 */
[----:B------:R-:W-:Y:S01]  /*1320*/  @UP2 ULDC UR17, c[0x0][0x430] ;  /* 0x00010c0000112ab9 */ /* 0x000fe20000000800 */
[----:B------:R-:W-:Y:S01]  /*1330*/  UMOV UR14, UR44 ;  /* 0x0000002c000e7c82 */ /* 0x000fe20008000000 */
[----:B------:R-:W-:Y:S01]  /*1340*/  @UP2 USHF.R.U32.HI UR14, URZ, UR17, UR13 ;  /* 0x000000113f0e2299 */ /* 0x000fe2000801160d */
[----:B------:R-:W-:Y:S01]  /*1350*/  @UP1 ULDC.64 UR20, c[0x0][0x9c0] ;  /* 0x0002700000141ab9 */ /* 0x000fe20000000a00 */
[----:B------:R-:W-:-:S02]  /*1360*/  @UP0 UIADD3 UR9, UR9, UR15, URZ ;  /* 0x0000000f09090290 */ /* 0x000fc4000fffe03f */
[----:B------:R-:W-:Y:S02]  /*1370*/  @UP0 USHF.R.S32.HI UR12, URZ, 0x1f, UR14 ;  /* 0x0000001f3f0c0899 */ /* 0x000fe4000801140e */
[----:B------:R-:W-:Y:S02]  /*1380*/  @UP1 USHF.R.S32.HI UR13, URZ, 0x1f, UR14 ;  /* 0x0000001f3f0d1899 */ /* 0x000fe4000801140e */
[----:B------:R-:W-:Y:S02]  /*1390*/  @UP0 UIMAD UR12, UR12, UR18, URZ ;  /* 0x000000120c0c02a4 */ /* 0x000fe4000f8e023f */
[----:B------:R-:W-:Y:S02]  /*13a0*/  @UP1 UIADD3 UR11, UR11, UR16, URZ ;  /* 0x000000100b0b1290 */ /* 0x000fe4000fffe03f */
[----:B------:R-:W-:Y:S02]  /*13b0*/  @UP1 UIMAD UR13, UR13, UR20, URZ ;  /* 0x000000140d0d12a4 */ /* 0x000fe4000f8e023f */
[----:B------:R-:W-:-:S02]  /*13c0*/  @UP0 UIMAD.WIDE.U32 UR8, UR14, UR18, UR8 ;  /* 0x000000120e0802a5 */ /* 0x000fc4000f8e0008 */
[----:B------:R-:W-:Y:S02]  /*13d0*/  @UP0 UIMAD UR12, UR14, UR19, UR12 ;  /* 0x000000130e0c02a4 */ /* 0x000fe4000f8e020c */
[----:B------:R-:W-:Y:S02]  /*13e0*/  @UP1 UIMAD.WIDE.U32 UR10, UR14, UR20, UR10 ;  /* 0x000000140e0a12a5 */ /* 0x000fe4000f8e000a */
[----:B------:R-:W-:Y:S02]  /*13f0*/  @UP1 UIMAD UR13, UR14, UR21, UR13 ;  /* 0x000000150e0d12a4 */ /* 0x000fe4000f8e020d */
[----:B------:R-:W-:Y:S02]  /*1400*/  @UP0 UIADD3 UR12, UR9, UR12, URZ ;  /* 0x0000000c090c0290 */ /* 0x000fe4000fffe03f */
[----:B------:R-:W-:Y:S02]  /*1410*/  @UP0 ULEA UR6, UP3, UR8, UR6, 0x2 ;  /* 0x0000000608060291 */ /* 0x000fe4000f86103f */
[----:B------:R-:W-:-:S02]  /*1420*/  @UP1 UIADD3 UR9, UR11, UR13, URZ ;  /* 0x0000000d0b091290 */ /* 0x000fc4000fffe03f */
[----:B------:R-:W-:Y:S02]  /*1430*/  @UP1 ULEA UR4, UP4, UR10, UR4, 0x2 ;  /* 0x000000040a041291 */ /* 0x000fe4000f88103f */
[----:B------:R-:W-:Y:S01]  /*1440*/  @UP0 ULEA.HI.X UR7, UR8, UR7, UR12, 0x2, UP3 ;  /* 0x0000000708070291 */ /* 0x000fe200098f140c */
[----:B0-----:R-:W-:Y:S01]  /*1450*/  IMAD.U32 R2, RZ, RZ, UR6 ;  /* 0x00000006ff027e24 */ /* 0x001fe2000f8e00ff */
[----:B------:R-:W-:Y:S02]  /*1460*/  @UP1 ULEA.HI.X UR5, UR10, UR5, UR9, 0x2, UP4 ;  /* 0x000000050a051291 */ /* 0x000fe4000a0f1409 */
[----:B------:R-:W-:Y:S01]  /*1470*/  IMAD.U32 R4, RZ, RZ, UR4 ;  /* 0x00000004ff047e24 */ /* 0x000fe2000f8e00ff */
[----:B------:R-:W-:Y:S01]  /*1480*/  ULDC UR4, c[0x0][0x988] ;  /* 0x0002620000047ab9 */ /* 0x000fe20000000800 */
[----:B------:R-:W-:Y:S01]  /*1490*/  IMAD.U32 R3, RZ, RZ, UR7 ;  /* 0x00000007ff037e24 */ /* 0x000fe2000f8e00ff */
[----:B------:R-:W-:Y:S01]  /*14a0*/  @UP2 ULDC UR6, c[0x0][0x430] ;  /* 0x00010c0000062ab9 */ /* 0x000fe20000000800 */
[----:B------:R-:W-:-:S03]  /*14b0*/  IMAD.U32 R5, RZ, RZ, UR5 ;  /* 0x00000005ff057e24 */ /* 0x000fc6000f8e00ff */
[----:B------:R-:W2:Y:S04]  /*14c0*/  @P0 LDG.E R7, desc[UR50][R2.64] ;  /* 0x0000003202070981 */ /* 0x000ea8000c1e1900 */
[----:B------:R-:W2:Y:S01]  /*14d0*/  @P1 LDG.E R0, desc[UR50][R4.64] ;  /* 0x0000003204001981 */ /* 0x000ea2000c1e1900 */
[----:B-1----:R-:W-:Y:S01]  /*14e0*/  ISETP.GE.AND P1, PT, R9, 0x1, PT ;  /* 0x000000010900780c */ /* 0x002fe20003f26270 */
[----:B-----5:R-:W-:-:S05]  /*14f0*/  IMAD.IADD R17, R17, 0x1, -R6 ;  /* 0x0000000111117824 */ /* 0x020fca00078e0a06 */
[----:B------:R-:W-:-:S05]  /*1500*/  IADD3 R188, R17, 0x80, -R18 ;  /* 0x0000008011bc7810 */ /* 0x000fca0007ffe812 */
[----:B------:R-:W-:Y:S02]  /*1510*/  IMAD R188, R109, 0x80, R188 ;  /* 0x000000806dbc7824 */ /* 0x000fe400078e02bc */
[----:B--2---:R-:W-:-:S04]  /*1520*/  FMUL.FTZ R0, R7, R0 ;  /* 0x0000000007007220 */ /* 0x004fc80000410000 */
[----:B------:R-:W-:Y:S01]  /*1530*/  FMUL.FTZ R0, R0, UR4 ;  /* 0x0000000400007c20 */ /* 0x000fe20008410000 */
[----:B------:R-:W-:Y:S02]  /*1540*/  @UP2 ULDC UR4, c[0x0][0x42c] ;  /* 0x00010b0000042ab9 */ /* 0x000fe40000000800 */
[----:B------:R-:W-:Y:S02]  /*1550*/  UIMAD.WIDE.U32 UR4, UR44, UR4, URZ ;  /* 0x000000042c0472a5 */ /* 0x000fe4000f8e003f */
[----:B------:R-:W-:Y:S01]  /*1560*/  R2UR UR37, R0 ;  /* 0x00000000002572ca */ /* 0x000fe200000e0000 */
[----:B------:R-:W-:Y:S01]  /*1570*/  IMAD.IADD R0, R188, 0x1, R8 ;  /* 0x00000001bc007824 */ /* 0x000fe200078e0208 */
[----:B------:R-:W-:Y:S01]  /*1580*/  @UP2 USHF.R.U32.HI UR44, URZ, UR6, UR5 ;  /* 0x000000063f2c2299 */ /* 0x000fe20008011605 */
[----:B------:R-:W-:-:S12]  /*1590*/  @!P1 BRA `(.L_x_1085) ;  /* 0x0000000000409947 */ /* 0x000fd80003800000 */
[C---:B------:R-:W-:Y:S01]  /*15a0*/  ISETP.GT.AND P0, PT, R188.reuse, RZ, PT ;  /* 0x000000ffbc00720c */ /* 0x040fe20003f04270 */
[----:B------:R-:W-:-:S12]  /*15b0*/  VIADD R2, R188, 0xffffffff ;  /* 0xffffffffbc027836 */ /* 0x000fd80000000000 */
[----:B------:R-:W-:Y:S05]  /*15c0*/  @P0 BRA `(.L_x_1086) ;  /* 0x00000000001c0947 */ /* 0x000fea0003800000 */
[----:B------:R-:W-:Y:S01]  /*15d0*/  ISETP.NE.AND P0, PT, R9, 0x1, PT ;  /* 0x000000010900780c */ /* 0x000fe20003f05270 */
[----:B------:R-:W-:-:S12]  /*15e0*/  IMAD.MOV R3, RZ, RZ, -R188 ;  /* 0x000000ffff037224 */ /* 0x000fd800078e0abc */
[----:B------:R-:W0:Y:S02]  /*15f0*/  @P0 LDC.64 R4, c[0x0][0x9e8] ;  /* 0x00027a00ff040b82 */ /* 0x000e240000000a00 */
[----:B0-----:R-:W-:-:S05]  /*1600*/  @P0 IMAD.HI.U32 R2, R3, R4, RZ ;  /* 0x0000000403020227 */ /* 0x001fca00078e00ff */
[----:B------:R-:W-:-:S04]  /*1610*/  @P0 SHF.R.U32.HI R3, RZ, R5, R2 ;  /* 0x00000005ff030219 */ /* 0x000fc80000011602 */
[----:B------:R-:W-:Y:S01]  /*1620*/  LOP3.LUT R2, RZ, R3, RZ, 0x33, !PT ;  /* 0x00000003ff027212 */ /* 0x000fe200078e33ff */
[----:B------:R-:W-:Y:S06]  /*1630*/  BRA `(.L_x_1087) ;  /* 0x0000000000107947 */ /* 0x000fec0003800000 */
.L_x_1086:
[----:B------:R-:W-:-:S13]  /*1640*/  ISETP.NE.AND P0, PT, R9, 0x1, PT ;  /* 0x000000010900780c */ /* 0x000fda0003f05270 */
[----:B------:R-:W0:Y:S02]  /*1650*/  @P0 LDC.64 R4, c[0x0][0x9e8] ;  /* 0x00027a00ff040b82 */ /* 0x000e240000000a00 */
[----:B0-----:R-:W-:-:S05]  /*1660*/  @P0 IMAD.HI.U32 R4, R2, R4, RZ ;  /* 0x0000000402040227 */ /* 0x001fca00078e00ff */
[----:B------:R-:W-:-:S07]  /*1670*/  @P0 SHF.R.U32.HI R2, RZ, R5, R4 ;  /* 0x00000005ff020219 */ /* 0x000fce0000011604 */
.L_x_1087:
[----:B------:R-:W-:-:S05]  /*1680*/  IMAD R3, R2, R9, R9 ;  /* 0x0000000902037224 */ /* 0x000fca00078e0209 */
[----:B------:R-:W-:-:S07]  /*1690*/  VIMNMX R0, R0, R3, PT ;  /* 0x0000000300007248 */ /* 0x000fce0003fe0100 */
.L_x_1085:
[----:B------:R-:W-:Y:S01]  /*16a0*/  VIADD R2, R0, 0x9f ;  /* 0x0000009f00027836 */ /* 0x000fe20000000000 */
[----:B------:R-:W-:Y:S01]  /*16b0*/  ULDC UR4, c[0x0][0x9dc] ;  /* 0x0002770000047ab9 */ /* 0x000fe20000000800 */
[C---:B------:R-:W-:Y:S02]  /*16c0*/  VIADD R0, R17.reuse, 0x9f ;  /* 0x0000009f11007836 */ /* 0x040fe40000000000 */
[----:B------:R-:W-:Y:S02]  /*16d0*/  IMAD.IADD R4, R17, 0x1, -R18 ;  /* 0x0000000111047824 */ /* 0x000fe400078e0a12 */
[----:B------:R-:W-:-:S04]  /*16e0*/  IMAD.HI R2, R2, 0x66666667, RZ ;  /* 0x6666666702027827 */ /* 0x000fc800078e02ff */
[----:B------:R-:W-:Y:S01]  /*16f0*/  IMAD.HI R0, R0, 0x66666667, RZ ;  /* 0x6666666700007827 */ /* 0x000fe200078e02ff */
[----:B------:R-:W-:-:S03]  /*1700*/  SHF.R.U32.HI R5, RZ, 0x1f, R2 ;  /* 0x0000001fff057819 */ /* 0x000fc60000011602 */
[----:B------:R-:W-:Y:S01]  /*1710*/  IMAD R105, R109, 0x80, R4 ;  /* 0x000000806d697824 */ /* 0x000fe200078e0204 */
        /* <DEDUP_REMOVED lines=11> */
[----:B------:R-:W0:Y:S02]  /*17d0*/  @P0 LDC.64 R4, c[0x0][0x9e8] ;  /* 0x00027a00ff040b82 */ /* 0x000e240000000a00 */
[----:B0-----:R-:W-:-:S05]  /*17e0*/  @P0 IMAD.HI.U32 R0, R3, R4, RZ ;  /* 0x0000000403000227 */ /* 0x001fca00078e00ff */
[----:B------:R-:W-:-:S04]  /*17f0*/  @P0 SHF.R.U32.HI R3, RZ, R5, R0 ;  /* 0x00000005ff030219 */ /* 0x000fc80000011600 */
[----:B------:R-:W-:Y:S01]  /*1800*/  LOP3.LUT R0, RZ, R3, RZ, 0x33, !PT ;  /* 0x00000003ff007212 */ /* 0x000fe200078e33ff */
[----:B------:R-:W-:Y:S06]  /*1810*/  BRA `(.L_x_1090) ;  /* 0x0000000000147947 */ /* 0x000fec0003800000 */
.L_x_1089:
[----:B------:R-:W-:Y:S01]  /*1820*/  ISETP.NE.AND P0, PT, R9, 0x1, PT ;  /* 0x000000010900780c */ /* 0x000fe20003f05270 */
[----:B------:R-:W-:-:S12]  /*1830*/  IMAD.MOV.U32 R0, RZ, RZ, R105 ;  /* 0x000000ffff007224 */ /* 0x000fd800078e0069 */
[----:B------:R-:W0:Y:S02]  /*1840*/  @P0 LDC.64 R2, c[0x0][0x9e8] ;  /* 0x00027a00ff020b82 */ /* 0x000e240000000a00 */
[----:B0-----:R-:W-:-:S05]  /*1850*/  @P0 IMAD.HI.U32 R2, R105, R2, RZ ;  /* 0x0000000269020227 */ /* 0x001fca00078e00ff */
[----:B------:R-:W-:-:S07]  /*1860*/  @P0 SHF.R.U32.HI R0, RZ, R3, R2 ;  /* 0x00000003ff000219 */ /* 0x000fce0000011602 */
.L_x_1090:
[----:B------:R-:W-:-:S05]  /*1870*/  IMAD R0, R0, R9, RZ ;  /* 0x0000000900007224 */ /* 0x000fca00078e02ff */
[----:B------:R-:W-:-:S13]  /*1880*/  R2UR UR5, R0 ;  /* 0x00000000000572ca */ /* 0x000fda00000e0000 */
[----:B------:R-:W-:-:S04]  /*1890*/  UISETP.LT.AND UP0, UPT, UR4, UR5, UPT ;  /* 0x000000050400728c */ /* 0x000fc8000bf01270 */
[----:B------:R-:W-:-:S12]  /*18a0*/  USEL UR4, UR4, UR5, !UP0 ;  /* 0x0000000504047287 */ /* 0x000fd8000c000000 */
.L_x_1088:
[----:B------:R-:W-:Y:S01]  /*18b0*/  UIMAD.WIDE UR4, UR4, 0x66666667, URZ ;  /* 0x66666667040478a5 */ /* 0x000fe2000f8e023f */
[----:B------:R-:W-:Y:S02]  /*18c0*/  PLOP3.LUT P0, PT, PT, PT, PT, 0x80, 0x0 ;  /* 0x000000000000781c */ /* 0x000fe40003f0f070 */
        /* <DEDUP_REMOVED lines=31> */
[----:B------:R-:W-:Y:S01]  /*1ac0*/  IMAD.MOV.U32 R34, RZ, RZ, RZ ;  /* 0x000000ffff227224 */ /* 0x000fe200078e00ff */
[----:B------:R-:W-:Y:S02]  /*1ad0*/  CS2R R88, SRZ ;  /* 0x0000000000587805 */ /* 0x000fe4000001ff00 */
[----:B------:R-:W-:Y:S02]  /*1ae0*/  CS2R R40, SRZ ;  /* 0x0000000000287805 */ /* 0x000fe4000001ff00 */
[----:B------:R-:W-:-:S02]  /*1af0*/  CS2R R90, SRZ ;  /* 0x00000000005a7805 */ /* 0x000fc4000001ff00 */
[----:B------:R-:W-:Y:S02]  /*1b00*/  CS2R R48, SRZ ;  /* 0x0000000000307805 */ /* 0x000fe4000001ff00 */
[----:B------:R-:W-:Y:S01]  /*1b10*/  CS2R R92, SRZ ;  /* 0x00000000005c7805 */ /* 0x000fe2000001ff00 */
[----:B------:R-:W-:Y:S01]  /*1b20*/  IMAD.MOV.U32 R57, RZ, RZ, RZ ;  /* 0x000000ffff397224 */ /* 0x000fe200078e00ff */
[----:B------:R-:W-:Y:S01]  /*1b30*/  CS2R R94, SRZ ;  /* 0x00000000005e7805 */ /* 0x000fe2000001ff00 */
[----:B------:R-:W-:Y:S06]  /*1b40*/  @!P1 BRA `(.L_x_1091) ;  /* 0x0000010c00889947 */ /* 0x000fec0003800000 */
        /* <DEDUP_REMOVED lines=31> */
.L_x_1092:
[----:B------:R-:W-:Y:S01]  /*1d40*/  ULEA.HI UR4, UR46, UR46, URZ, 0x1 ;  /* 0x0000002e2e047291 */ /* 0x000fe2000f8f083f */
[----:B------:R-:W-:-:S03]  /*1d50*/  IMAD.U32 R2, RZ, RZ, UR47 ;  /* 0x0000002fff027e24 */ /* 0x000fc6000f8e00ff */
[----:B------:R-:W-:Y:S02]  /*1d60*/  ULOP3.LUT UR4, UR4, 0xfffffffe, URZ, 0xc0, !UPT ;  /* 0xfffffffe04047892 */ /* 0x000fe4000f8ec03f */
[----:B------:R-:W-:Y:S02]  /*1d70*/  ISETP.NE.AND P0, PT, R2, 0x3, PT ;  /* 0x000000030200780c */ /* 0x000fe40003f05270 */
[----:B------:R-:W-:-:S06]  /*1d80*/  UIADD3 UR4, UR46, -UR4, URZ ;  /* 0x800000042e047290 */ /* 0x000fcc000fffe03f */
[----:B------:R-:W-:-:S05]  /*1d90*/  IMAD.U32 R0, RZ, RZ, UR4 ;  /* 0x00000004ff007e24 */ /* 0x000fca000f8e00ff */
[----:B------:R-:W-:-:S04]  /*1da0*/  SHF.L.U32 R0, R0, 0x1f, RZ ;  /* 0x0000001f00007819 */ /* 0x000fc800000006ff */
[----:B------:R-:W0:Y:S02]  /*1db0*/  SYNCS.PHASECHK.TRANS64.TRYWAIT P1, [UR41+0x29800], R0 ;  /* 0x02980000ff0075a7 */ /* 0x000e240008020169 */
[----:B0-----:R-:W-:Y:S05]  /*1dc0*/  @!P1 BRA `(.L_x_1093) ;  /* 0x00000184003c9947 */ /* 0x001fea0003800000 */
.L_x_1280:
[----:B------:R-:W-:Y:S05]  /*1dd0*/  @!P0 BRA `(.L_x_1094) ;  /* 0x0000000000048947 */ /* 0x000fea0003800000 */
[----:B------:R-:W-:Y:S01]  /*1de0*/  BPT.TRAP 0x1 ;  /* 0x000000040000795c */ /* 0x000fe20000300000 */
.L_x_1094:
[----:B0-----:R-:W-:Y:S02]  /*1df0*/  IMAD.U32 R3, RZ, RZ, UR52 ;  /* 0x00000034ff037e24 */ /* 0x001fe4000f8e00ff */
[----:B------:R-:W-:-:S03]  /*1e00*/  IMAD.U32 R0, RZ, RZ, UR45 ;  /* 0x0000002dff007e24 */ /* 0x000fc6000f8e00ff */
[----:B------:R-:W-:Y:S02]  /*1e10*/  LEA R3, R3, UR41, 0x3 ;  /* 0x0000002903037c11 */ /* 0x000fe4000f8e18ff */
[----:B------:R-:W-:-:S04]  /*1e20*/  SHF.L.U32 R0, R0, 0x1f, RZ ;  /* 0x0000001f00007819 */ /* 0x000fc800000006ff */
[----:B------:R0:W1:Y:S01]  /*1e30*/  SYNCS.PHASECHK.TRANS64.TRYWAIT P1, [R3+URZ+0x29830], R0 ;  /* 0x02983000030075a7 */ /* 0x000062000802017f */
[----:B------:R-:W-:Y:S05]  /*1e40*/  @!P0 BRA `(.L_x_1095) ;  /* 0x0000000000048947 */ /* 0x000fea0003800000 */
[----:B------:R-:W-:Y:S01]  /*1e50*/  BPT.TRAP 0x1 ;  /* 0x000000040000795c */ /* 0x000fe20000300000 */
.L_x_1095:
[----:B------:R-:W2:Y:S01]  /*1e60*/  S2R R2, SR_TID.X ;  /* 0x0000000000027919 */ /* 0x000ea20000002100 */
[----:B------:R-:W-:Y:S02]  /*1e70*/  LOP3.LUT R189, R189, 0xfffffff7, RZ, 0xc0, !PT ;  /* 0xfffffff7bdbd7812 */ /* 0x000fe400078ec0ff */
[----:B--2---:R-:W-:-:S13]  /*1e80*/  LOP3.LUT P2, RZ, R2, 0x7f, RZ, 0xc0, !PT ;  /* 0x0000007f02ff7812 */ /* 0x004fda000784c0ff */
[----:B------:R-:W-:Y:S01]  /*1e90*/  @P2 LOP3.LUT R189, R189, 0x8, RZ, 0xfc, !PT ;  /* 0x00000008bdbd2812 */ /* 0x000fe200078efcff */
[----:B-1----:R-:W-:Y:S06]  /*1ea0*/  @P1 BRA `(.L_x_1096) ;  /* 0x0000000000081947 */ /* 0x002fec0003800000 */
[----:B------:R-:W1:Y:S02]  /*1eb0*/  SYNCS.PHASECHK.TRANS64.TRYWAIT P1, [R3+URZ+0x29830], R0 ;  /* 0x02983000030075a7 */ /* 0x000e64000802017f */
[----:B-1----:R-:W-:Y:S05]  /*1ec0*/  @!P1 BRA `(.L_x_1097) ;  /* 0x0000018400149947 */ /* 0x002fea0003800000 */
.L_x_1096:
[----:B------:R-:W-:Y:S05]  /*1ed0*/  WARPSYNC.ALL ;  /* 0x0000000000007948 */ /* 0x000fea0003800000 */
[----:B------:R-:W-:Y:S01]  /*1ee0*/  UIADD3 UR4, UR41, 0x1a400, URZ ;  /* 0x0001a40029047890 */ /* 0x000fe2000fffe03f */
[----:B------:R-:W-:Y:S01]  /*1ef0*/  WARPGROUP.ARRIVE ;  /* 0x00000000000079c5 */ /* 0x000fe20000000000 */
[----:B------:R-:W-:-:S05]  /*1f00*/  ULOP3.LUT UR28, UR49, 0x10000, URZ, 0xfc, !UPT ;  /* 0x00010000311c7892 */ /* 0x000fca000f8efc3f */
[----:B------:R-:W2:Y:S01]  /*1f10*/  S2R R2, SR_TID.X ;  /* 0x0000000000027919 */ /* 0x000ea20000002100 */
[----:B------:R-:W-:Y:S01]  /*1f20*/  USHF.R.U32.HI UR4, URZ, 0x4, UR4 ;  /* 0x000000043f047899 */ /* 0x000fe20008011604 */
[----:B------:R-:W-:Y:S01]  /*1f30*/  IMAD.MOV.U32 R5, RZ, RZ, -0xa0 ;  /* 0xffffff60ff057424 */ /* 0x000fe200078e00ff */
[----:B------:R-:W-:Y:S01]  /*1f40*/  UMOV UR25, 0x80000020 ;  /* 0x8000002000197882 */ /* 0x000fe20000000000 */
[----:B------:R-:W-:Y:S01]  /*1f50*/  UMOV UR27, 0x80000020 ;  /* 0x80000020001b7882 */ /* 0x000fe20000000000 */
[----:B------:R-:W-:Y:S01]  /*1f60*/  ULOP3.LUT UR4, UR4, 0x3fff, URZ, 0xc0, !UPT ;  /* 0x00003fff04047892 */ /* 0x000fe2000f8ec03f */
[----:B------:R-:W-:Y:S01]  /*1f70*/  IMAD R6, R104, R5, 0xa0 ;  /* 0x000000a068067424 */ /* 0x000fe200078e0205 */
[----:B------:R-:W-:Y:S01]  /*1f80*/  UMOV UR24, UR28 ;  /* 0x0000001c00187c82 */ /* 0x000fe20008000000 */
[----:B------:R-:W-:Y:S01]  /*1f90*/  UMOV UR5, UR25 ;  /* 0x0000001900057c82 */ /* 0x000fe20008000000 */
[----:B------:R-:W-:Y:S01]  /*1fa0*/  ULOP3.LUT UR49, UR4, 0x10000, URZ, 0xfc, !UPT ;  /* 0x0001000004317892 */ /* 0x000fe2000f8efc3f */
[----:B------:R-:W-:Y:S01]  /*1fb0*/  IMAD R4, R109, 0x80, R192 ;  /* 0x000000806d047824 */ /* 0x000fe200078e02c0 */
[----:B------:R-:W-:Y:S01]  /*1fc0*/  UMOV UR7, 0x80000020 ;  /* 0x8000002000077882 */ /* 0x000fe20000000000 */
[----:B------:R-:W-:Y:S01]  /*1fd0*/  UMOV UR4, UR24 ;  /* 0x0000001800047c82 */ /* 0x000fe20008000000 */
[----:B------:R-:W-:Y:S01]  /*1fe0*/  UIMAD UR30, UR52, 0x780, UR49 ;  /* 0x00000780341e78a4 */ /* 0x000fe2000f8e0231 */
[----:B------:R-:W-:Y:S01]  /*1ff0*/  IMAD R10, R16, -0x2, R6 ;  /* 0xfffffffe100a7824 */ /* 0x000fe200078e0206 */
[----:B------:R-:W-:Y:S01]  /*2000*/  UMOV UR11, 0x80000020 ;  /* 0x80000020000b7882 */ /* 0x000fe20000000000 */
[----:B------:R-:W-:Y:S01]  /*2010*/  UMOV UR15, 0x80000020 ;  /* 0x80000020000f7882 */ /* 0x000fe20000000000 */
[----:B------:R-:W-:-:S02]  /*2020*/  UIADD3 UR6, UR30, 0x80, URZ ;  /* 0x000000801e067890 */ /* 0x000fc4000fffe03f */
[----:B------:R-:W-:Y:S02]  /*2030*/  UIADD3 UR8, UR30, 0x100, URZ ;  /* 0x000001001e087890 */ /* 0x000fe4000fffe03f */
[----:B------:R-:W-:Y:S01]  /*2040*/  UMOV UR26, UR30 ;  /* 0x0000001e001a7c82 */ /* 0x000fe20008000000 */
[----:B------:R-:W-:Y:S01]  /*2050*/  UIADD3 UR9, UR30, 0x180, URZ ;  /* 0x000001801e097890 */ /* 0x000fe2000fffe03f */
[----:B------:R-:W-:Y:S01]  /*2060*/  QGMMA.64x32x32.F32.E4M3.E4M3 R88, gdesc[UR24], RZ, !UPT, gsb0 ;  /* 0x00600000185879f3 */ /* 0x000fe2000c0008ff */
[----:B------:R-:W-:Y:S01]  /*2070*/  UMOV UR26, UR6 ;  /* 0x00000006001a7c82 */ /* 0x000fe20008000000 */
[----:B------:R-:W-:Y:S01]  /*2080*/  UMOV UR27, 0x80000020 ;  /* 0x80000020001b7882 */ /* 0x000fe20000000000 */
[----:B------:R-:W-:Y:S01]  /*2090*/  UMOV UR6, UR8 ;  /* 0x0000000800067c82 */ /* 0x000fe20008000000 */
[----:B------:R-:W-:Y:S02]  /*20a0*/  UIADD3 UR10, UR30, 0x200, URZ ;  /* 0x000002001e0a7890 */ /* 0x000fe4000fffe03f */
[----:B------:R-:W-:-:S02]  /*20b0*/  UIADD3 UR12, UR30, 0x102, URZ ;  /* 0x000001021e0c7890 */ /* 0x000fc4000fffe03f */
[----:B------:R-:W-:Y:S01]  /*20c0*/  UIADD3 UR13, UR30, 0x182, URZ ;  /* 0x000001821e0d7890 */ /* 0x000fe2000fffe03f */
[----:B--2---:R-:W-:Y:S01]  /*20d0*/  LOP3.LUT P1, RZ, R2, 0x7f, RZ, 0xc0, !PT ;  /* 0x0000007f02ff7812 */ /* 0x004fe2000782c0ff */
[----:B------:R-:W-:Y:S02]  /*20e0*/  UIADD3 UR14, UR30, 0x202, URZ ;  /* 0x000002021e0e7890 */ /* 0x000fe4000fffe03f */
[----:B------:R-:W-:Y:S01]  /*20f0*/  UIADD3 UR18, UR30, 0x382, URZ ;  /* 0x000003821e127890 */ /* 0x000fe2000fffe03f */
[----:B------:R-:W-:Y:S01]  /*2100*/  UMOV UR19, 0x80000020 ;  /* 0x8000002000137882 */ /* 0x000fe20000000000 */
[----:B------:R-:W-:Y:S01]  /*2110*/  UIADD3 UR22, UR30, 0x600, URZ ;  /* 0x000006001e167890 */ /* 0x000fe2000fffe03f */
[----:B------:R-:W-:Y:S01]  /*2120*/  UMOV UR23, 0x80000020 ;  /* 0x8000002000177882 */ /* 0x000fe20000000000 */
[----:B------:R-:W-:Y:S01]  /*2130*/  UMOV UR31, 0x80000020 ;  /* 0x80000020001f7882 */ /* 0x000fe20000000000 */
[----:B------:R-:W-:-:S05]  /*2140*/  ULDC UR54, c[0x0][0x9dc] ;  /* 0x0002770000367ab9 */ /* 0x000fca0000000800 */
[----:B01----:R-:W-:Y:S02]  /*2150*/  @!P1 VIADD R0, R3, 0x29840 ;  /* 0x0002984003009836 */ /* 0x003fe40000000000 */
[----:B------:R-:W-:-:S03]  /*2160*/  IMAD.IADD R3, R17, 0x1, R6 ;  /* 0x0000000111037824 */ /* 0x000fc600078e0206 */
[----:B------:R-:W-:Y:S01]  /*2170*/  @!P1 PRMT R0, RZ, 0x654, R0 ;  /* 0x00000654ff009816 */ /* 0x000fe20000000000 */
[--C-:B------:R-:W-:Y:S01]  /*2180*/  IMAD R7, R16, -0x2, R3.reuse ;  /* 0xfffffffe10077824 */ /* 0x100fe200078e0203 */
[----:B------:R-:W-:-:S05]  /*2190*/  IADD3 R5, -R18, 0x1, R3 ;  /* 0x0000000112057810 */ /* 0x000fca0007ffe103 */
[----:B------:R-:W-:Y:S01]  /*21a0*/  IMAD R5, R16, -0x2, R5 ;  /* 0xfffffffe10057824 */ /* 0x000fe200078e0205 */
        /* <DEDUP_REMOVED lines=157> */
[----:B------:R-:W-:Y:S01]  /*2b80*/  ULOP3.LUT UR10, URZ, UR54, URZ, 0x33, !UPT ;  /* 0x000000363f0a7292 */ /* 0x000fe2000f8e333f */
        /* <DEDUP_REMOVED lines=8> */
[----:B------:R-:W-:Y:S02]  /*2c10*/  ULDC.64 UR6, c[0x0][0x9e0] ;  /* 0x0002780000067ab9 */ /* 0x000fe40000000a00 */
[----:B------:R-:W-:Y:S01]  /*2c20*/  UISETP.GE.AND UP0, UPT, UR7, 0x1, UPT ;  /* 0x000000010700788c */ /* 0x000fe2000bf06270 */
[C---:B------:R-:W-:Y:S02]  /*2c30*/  VIADD R8, R5.reuse, UR6 ;  /* 0x0000000605087c36 */ /* 0x040fe40008000000 */
        /* <DEDUP_REMOVED lines=8> */
[----:B0-----:R-:W-:-:S11]  /*2cc0*/  VIADDMNMX R0, R4, R8, R7, PT ;  /* 0x0000000804007246 */ /* 0x001fd60003800107 */
[----:B------:R-:W-:Y:S05]  /*2cd0*/  @P1 BRA `(.L_x_1098) ;  /* 0x0000000000541947 */ /* 0x000fea0003800000 */
[----:B------:R-:W-:Y:S01]  /*2ce0*/  IADD3 R3, -R18, R17, R4 ;  /* 0x0000001112037210 */ /* 0x000fe20007ffe104 */
[----:B------:R-:W-:Y:S03]  /*2cf0*/  BSSY B0, `(.L_x_1099) ;  /* 0x0000010000007945 */ /* 0x000fe60003800000 */
        /* <DEDUP_REMOVED lines=10> */
.L_x_1100:
[----:B------:R-:W-:-:S06]  /*2da0*/  UISETP.NE.AND UP1, UPT, UR7, 0x1, UPT ;  /* 0x000000010700788c */ /* 0x000fcc000bf25270 */
[----:B------:R-:W-:-:S05]  /*2db0*/  PLOP3.LUT P1, PT, PT, PT, UP1, 0x80, 0x0 ;  /* 0x000000000000781c */ /* 0x000fca0003f2f018 */
[----:B------:R-:W-:-:S08]  /*2dc0*/  @UP1 ULDC.64 UR10, c[0x0][0x9e8] ;  /* 0x00027a00000a1ab9 */ /* 0x000fd00000000a00 */
[----:B------:R-:W-:-:S05]  /*2dd0*/  @P1 IMAD.HI.U32 R9, R3, UR10, RZ ;  /* 0x0000000a03091c27 */ /* 0x000fca000f8e00ff */
[----:B------:R-:W-:-:S07]  /*2de0*/  @P1 SHF.R.U32.HI R3, RZ, UR11, R9 ;  /* 0x0000000bff031c19 */ /* 0x000fce0008011609 */
.L_x_1101:
[----:B------:R-:W-:Y:S05]  /*2df0*/  BSYNC B0 ;  /* 0x0000000000007941 */ /* 0x000fea0003800000 */
.L_x_1099:
[----:B------:R-:W-:-:S05]  /*2e00*/  IMAD R3, R3, UR7, R10 ;  /* 0x0000000703037c24 */ /* 0x000fca000f8e020a */
[----:B------:R-:W-:Y:S02]  /*2e10*/  VIMNMX R2, R2, R3, !PT ;  /* 0x0000000302027248 */ /* 0x000fe40007fe0100 */
[----:B------:R-:W-:-:S07]  /*2e20*/  VIADDMNMX R0, R3, UR7, R0, PT ;  /* 0x0000000703007c46 */ /* 0x000fce000b800100 */
.L_x_1098:
        /* <DEDUP_REMOVED lines=49> */
[----:B------:R-:W-:Y:S02]  /*3140*/  ISETP.LT.OR P2, PT, R0, 0x29, P2 ;  /* 0x000000290000780c */ /* 0x000fe40001741670 */
[----:B------:R-:W-:Y:S02]  /*3150*/  IADD3 R3, R5, 0x8, R4 ;  /* 0x0000000805037810 */ /* 0x000fe40007ffe004 */
        /* <DEDUP_REMOVED lines=143> */
[----:B------:R-:W-:Y:S01]  /*3a50*/  ISETP.LT.OR P6, PT, R0, 0x9a, P6 ;  /* 0x0000009a0000780c */ /* 0x000fe200037c1670 */
[----:B------:R-:W-:-:S03]  /*3a60*/  VIADD R0, R4, 0x8 ;  /* 0x0000000804007836 */ /* 0x000fc60000000000 */
[----:B------:R-:W-:Y:S02]  /*3a70*/  FSEL R37, R37, -INF , !P6 ;  /* 0xff80000025257808 */ /* 0x000fe40007000000 */
[----:B------:R-:W-:Y:S02]  /*3a80*/  PLOP3.LUT P6, PT, PT, PT, UP0, 0x40, 0x0 ;  /* 0x000000000000781c */ /* 0x000fe40003fce808 */
[----:B------:R-:W-:-:S11]  /*3a90*/  VIADDMNMX R0, R0, R8, R7, PT ;  /* 0x0000000800007246 */ /* 0x000fd60003800107 */
[----:B------:R-:W-:Y:S05]  /*3aa0*/  @P6 BRA `(.L_x_1102) ;  /* 0x0000000000606947 */ /* 0x000fea0003800000 */
[----:B------:R-:W-:Y:S01]  /*3ab0*/  IADD3 R5, R17, 0x8, R4 ;  /* 0x0000000811057810 */ /* 0x000fe20007ffe004 */
[----:B------:R-:W-:Y:S04]  /*3ac0*/  BSSY B0, `(.L_x_1103) ;  /* 0x0000013000007945 */ /* 0x000fe80003800000 */
        /* <DEDUP_REMOVED lines=12> */
.L_x_1104:
[----:B------:R-:W-:-:S06]  /*3b90*/  UISETP.NE.AND UP1, UPT, UR7, 0x1, UPT ;  /* 0x000000010700788c */ /* 0x000fcc000bf25270 */
[----:B------:R-:W-:-:S05]  /*3ba0*/  PLOP3.LUT P6, PT, PT, PT, UP1, 0x80, 0x0 ;  /* 0x000000000000781c */ /* 0x000fca0003fcf018 */
[----:B------:R-:W-:-:S08]  /*3bb0*/  @UP1 ULDC.64 UR10, c[0x0][0x9e8] ;  /* 0x00027a00000a1ab9 */ /* 0x000fd00000000a00 */
[----:B------:R-:W-:Y:S01]  /*3bc0*/  @P6 IMAD.HI.U32 R2, R5, UR10, RZ ;  /* 0x0000000a05026c27 */ /* 0x000fe2000f8e00ff */
[----:B------:R-:W-:-:S13]  /*3bd0*/  PLOP3.LUT P6, PT, PT, PT, UP1, 0x80, 0x0 ;  /* 0x000000000000781c */ /* 0x000fda0003fcf018 */
[----:B------:R-:W-:-:S07]  /*3be0*/  @P6 SHF.R.U32.HI R5, RZ, UR11, R2 ;  /* 0x0000000bff056c19 */ /* 0x000fce0008011602 */
.L_x_1105:
[----:B------:R-:W-:Y:S05]  /*3bf0*/  BSYNC B0 ;  /* 0x0000000000007941 */ /* 0x000fea0003800000 */
.L_x_1103:
[----:B------:R-:W-:-:S05]  /*3c00*/  IMAD R5, R5, UR7, R10 ;  /* 0x0000000705057c24 */ /* 0x000fca000f8e020a */
[----:B------:R-:W-:Y:S02]  /*3c10*/  VIMNMX R3, R3, R5, !PT ;  /* 0x0000000503037248 */ /* 0x000fe40007fe0100 */
[----:B------:R-:W-:-:S07]  /*3c20*/  VIADDMNMX R0, R5, UR7, R0, PT ;  /* 0x0000000705007c46 */ /* 0x000fce000b800100 */
.L_x_1102:
[C---:B------:R-:W-:Y:S02]  /*3c30*/  ISETP.GT.AND P1, PT, R3.reuse, 0x20, !P1 ;  /* 0x000000200300780c */ /* 0x040fe40004f24270 */
        /* <DEDUP_REMOVED lines=109> */
[----:B------:R-:W0:Y:S01]  /*4310*/  SHFL.BFLY PT, R2, R5, 0x2, 0x1f ;  /* 0x0c401f0005027f89 */ /* 0x000e2200000e0000 */
        /* <DEDUP_REMOVED lines=13> */
[----:B0-----:R-:W-:Y:S02]  /*43f0*/  FMNMX.FTZ R6, R5, R2, !PT ;  /* 0x0000000205067209 */ /* 0x001fe40007810000 */
[C---:B------:R-:W-:Y:S02]  /*4400*/  ISETP.LT.OR P1, PT, R0.reuse, 0x6a, P1 ;  /* 0x0000006a0000780c */ /* 0x040fe40000f21670 */
[----:B------:R-:W-:Y:S01]  /*4410*/  ISETP.LT.OR P5, PT, R0, 0x99, P5 ;  /* 0x000000990000780c */ /* 0x000fe20002fa1670 */
[----:B------:R-:W0:Y:S01]  /*4420*/  SHFL.BFLY PT, R7, R6, 0x1, 0x1f ;  /* 0x0c201f0006077f89 */ /* 0x000e2200000e0000 */
        /* <DEDUP_REMOVED lines=11> */
[----:B0-----:R-:W-:Y:S01]  /*44e0*/  FMNMX.FTZ R2, R6, R7, !PT ;  /* 0x0000000706027209 */ /* 0x001fe20007810000 */
[----:B------:R-:W-:Y:S01]  /*44f0*/  IMAD.U32 R7, RZ, RZ, UR37 ;  /* 0x00000025ff077e24 */ /* 0x000fe2000f8e00ff */
        /* <DEDUP_REMOVED lines=64> */
[----:B------:R-:W-:Y:S01]  /*4900*/  ISETP.GT.AND P1, PT, R3, 0x88, !P6 ;  /* 0x000000880300780c */ /* 0x000fe20007724270 */
[--C-:B------:R-:W-:Y:S01]  /*4910*/  FFMA.FTZ R84, R84, UR37, -R88.reuse ;  /* 0x0000002554547c23 */ /* 0x100fe20008010858 */
[----:B------:R-:W-:Y:S01]  /*4920*/  ISETP.NE.AND P2, PT, R132, RZ, PT ;  /* 0x000000ff8400720c */ /* 0x000fe20003f45270 */
[--C-:B------:R-:W-:Y:S01]  /*4930*/  FFMA.FTZ R5, R9, UR37, -R88.reuse ;  /* 0x0000002509057c23 */ /* 0x100fe20008010858 */
[----:B------:R-:W-:Y:S01]  /*4940*/  ISETP.LT.OR P1, PT, R0, 0x89, P1 ;  /* 0x000000890000780c */ /* 0x000fe20000f21670 */
[----:B------:R1:W-:Y:S01]  /*4950*/  MUFU.EX2 R15, R76 ;  /* 0x0000004c000f7308 */ /* 0x0003e20000000800 */
[----:B0-----:R-:W-:Y:S01]  /*4960*/  FMNMX.FTZ R72, R74, R21, !PT ;  /* 0x000000154a487209 */ /* 0x001fe20007810000 */
[--C-:B------:R-:W-:Y:S01]  /*4970*/  FFMA.FTZ R6, R89, UR37, -R88.reuse ;  /* 0x0000002559067c23 */ /* 0x100fe20008010858 */
[----:B------:R-:W-:Y:S01]  /*4980*/  FSEL R30, R30, -INF , !P1 ;  /* 0xff8000001e1e7808 */ /* 0x000fe20004800000 */
[--C-:B------:R-:W-:Y:S01]  /*4990*/  FFMA.FTZ R7, R92, UR37, -R88.reuse ;  /* 0x000000255c077c23 */ /* 0x100fe20008010858 */
[----:B------:R-:W-:Y:S01]  /*49a0*/  FMNMX.FTZ R21, R75, R72, !PT ;  /* 0x000000484b157209 */ /* 0x000fe20007810000 */
[--C-:B------:R-:W-:Y:S01]  /*49b0*/  FFMA.FTZ R8, R93, UR37, -R88.reuse ;  /* 0x000000255d087c23 */ /* 0x100fe20008010858 */
[----:B------:R-:W-:Y:S01]  /*49c0*/  ISETP.GT.AND P1, PT, R3, 0x89, !P2 ;  /* 0x000000890300780c */ /* 0x000fe20005724270 */
[----:B------:R-:W-:Y:S01]  /*49d0*/  MUFU.EX2 R5, R5 ;  /* 0x0000000500057308 */ /* 0x000fe20000000800 */
[----:B------:R-:W-:Y:S01]  /*49e0*/  FMNMX.FTZ R72, R78, R21, !PT ;  /* 0x000000154e487209 */ /* 0x000fe20007810000 */
[--C-:B------:R-:W-:Y:S01]  /*49f0*/  FFMA.FTZ R9, R96, UR37, -R88.reuse ;  /* 0x0000002560097c23 */ /* 0x100fe20008010858 */
[----:B------:R-:W-:Y:S01]  /*4a00*/  ISETP.LT.OR P1, PT, R0, 0x8a, P1 ;  /* 0x0000008a0000780c */ /* 0x000fe20000f21670 */
[--C-:B------:R-:W-:Y:S01]  /*4a10*/  FFMA.FTZ R10, R97, UR37, -R88.reuse ;  /* 0x00000025610a7c23 */ /* 0x100fe20008010858 */
[----:B------:R-:W-:Y:S01]  /*4a20*/  FMNMX.FTZ R73, R79, R72, !PT ;  /* 0x000000484f497209 */ /* 0x000fe20007810000 */
[--C-:B------:R-:W-:Y:S01]  /*4a30*/  FFMA.FTZ R72, R81, UR37, -R88.reuse ;  /* 0x0000002551487c23 */ /* 0x100fe20008010858 */
[----:B------:R-:W-:-:S01]  /*4a40*/  FFMA.FTZ R81, R69, UR37, -R88 ;  /* 0x0000002545517c23 */ /* 0x000fc20008010858 */
[----:B------:R0:W-:Y:S01]  /*4a50*/  MUFU.EX2 R21, R80 ;  /* 0x0000005000157308 */ /* 0x0001e20000000800 */
[----:B-1----:R-:W-:Y:S01]  /*4a60*/  FMNMX.FTZ R76, R82, R73, !PT ;  /* 0x00000049524c7209 */ /* 0x002fe20007810000 */
[--C-:B------:R-:W-:Y:S01]  /*4a70*/  FFMA.FTZ R11, R100, UR37, -R88.reuse ;  /* 0x00000025640b7c23 */ /* 0x100fe20008010858 */
[----:B------:R-:W-:Y:S01]  /*4a80*/  FSEL R31, R31, -INF , !P1 ;  /* 0xff8000001f1f7808 */ /* 0x000fe20004800000 */
[--C-:B------:R-:W-:Y:S01]  /*4a90*/  FFMA.FTZ R12, R101, UR37, -R88.reuse ;  /* 0x00000025650c7c23 */ /* 0x100fe20008010858 */
[----:B------:R-:W-:Y:S01]  /*4aa0*/  FMNMX.FTZ R73, R83, R76, !PT ;  /* 0x0000004c53497209 */ /* 0x000fe20007810000 */
[--C-:B------:R-:W-:Y:S01]  /*4ab0*/  FFMA.FTZ R56, R56, UR37, -R88.reuse ;  /* 0x0000002538387c23 */ /* 0x100fe20008010858 */
[----:B------:R-:W-:Y:S01]  /*4ac0*/  ISETP.NE.AND P6, PT, R133, RZ, PT ;  /* 0x000000ff8500720c */ /* 0x000fe20003fc5270 */
[----:B------:R-:W1:Y:S01]  /*4ad0*/  MUFU.EX2 R6, R6 ;  /* 0x0000000600067308 */ /* 0x000e620000000800 */
[----:B------:R-:W-:Y:S01]  /*4ae0*/  FMNMX.FTZ R76, R86, R73, !PT ;  /* 0x00000049564c7209 */ /* 0x000fe20007810000 */
[--C-:B------:R-:W-:Y:S01]  /*4af0*/  FFMA.FTZ R57, R57, UR37, -R88.reuse ;  /* 0x0000002539397c23 */ /* 0x100fe20008010858 */
[----:B------:R-:W-:Y:S01]  /*4b00*/  ISETP.GT.AND P2, PT, R3, 0x99, !P6 ;  /* 0x000000990300780c */ /* 0x000fe20007744270 */
[--C-:B------:R-:W-:Y:S01]  /*4b10*/  FFMA.FTZ R60, R60, UR37, -R88.reuse ;  /* 0x000000253c3c7c23 */ /* 0x100fe20008010858 */
[----:B------:R-:W-:Y:S01]  /*4b20*/  FMNMX.FTZ R77, R87, R76, !PT ;  /* 0x0000004c574d7209 */ /* 0x000fe20007810000 */
        /* <DEDUP_REMOVED lines=9> */
[----:B------:R-:W-:-:S01]  /*4bc0*/  FFMA.FTZ R68, R68, UR37, -R88 ;  /* 0x0000002544447c23 */ /* 0x000fc20008010858 */
[----:B------:R0:W-:Y:S01]  /*4bd0*/  MUFU.EX2 R3, R81 ;  /* 0x0000005100037308 */ /* 0x0001e20000000800 */
[----:B------:R-:W-:Y:S01]  /*4be0*/  FMNMX.FTZ R80, R62, R77, !PT ;  /* 0x0000004d3e507209 */ /* 0x000fe20007810000 */
[--C-:B--2---:R-:W-:Y:S01]  /*4bf0*/  FFMA.FTZ R84, R40, UR37, -R88.reuse ;  /* 0x0000002528547c23 */ /* 0x104fe20008010858 */
[----:B------:R-:W-:-:S01]  /*4c00*/  FFMA.FTZ R24, R24, UR37, -R88 ;  /* 0x0000002518187c23 */ /* 0x000fc20008010858 */
[--C-:B------:R-:W-:Y:S01]  /*4c10*/  FFMA.FTZ R25, R25, UR37, -R88.reuse ;  /* 0x0000002519197c23 */ /* 0x100fe20008010858 */
[----:B------:R-:W-:Y:S01]  /*4c20*/  FMNMX.FTZ R77, R63, R80, !PT ;  /* 0x000000503f4d7209 */ /* 0x000fe20007810000 */
[--C-:B------:R-:W-:Y:S01]  /*4c30*/  FFMA.FTZ R28, R28, UR37, -R88.reuse ;  /* 0x000000251c1c7c23 */ /* 0x100fe20008010858 */
[----:B------:R-:W-:-:S01]  /*4c40*/  FFMA.FTZ R29, R29, UR37, -R88 ;  /* 0x000000251d1d7c23 */ /* 0x000fc20008010858 */
[----:B------:R-:W2:Y:S01]  /*4c50*/  MUFU.EX2 R7, R7 ;  /* 0x0000000700077308 */ /* 0x000ea20000000800 */
[----:B------:R-:W-:Y:S01]  /*4c60*/  FMNMX.FTZ R80, R66, R77, !PT ;  /* 0x0000004d42507209 */ /* 0x000fe20007810000 */
[--C-:B0-----:R-:W-:Y:S01]  /*4c70*/  FFMA.FTZ R81, R41, UR37, -R88.reuse ;  /* 0x0000002529517c23 */ /* 0x101fe20008010858 */
[----:B------:R-:W-:-:S01]  /*4c80*/  FFMA.FTZ R32, R32, UR37, -R88 ;  /* 0x0000002520207c23 */ /* 0x000fc20008010858 */
[--C-:B------:R-:W-:Y:S01]  /*4c90*/  FFMA.FTZ R33, R33, UR37, -R88.reuse ;  /* 0x0000002521217c23 */ /* 0x100fe20008010858 */
[----:B------:R-:W-:Y:S01]  /*4ca0*/  FMNMX.FTZ R77, R67, R80, !PT ;  /* 0x00000050434d7209 */ /* 0x000fe20007810000 */
[--C-:B------:R-:W-:Y:S01]  /*4cb0*/  FFMA.FTZ R36, R36, UR37, -R88.reuse ;  /* 0x0000002524247c23 */ /* 0x100fe20008010858 */
[----:B------:R-:W-:-:S01]  /*4cc0*/  FFMA.FTZ R37, R37, UR37, -R88 ;  /* 0x0000002525257c23 */ /* 0x000fc20008010858 */
[----:B------:R-:W0:Y:S01]  /*4cd0*/  MUFU.EX2 R8, R8 ;  /* 0x0000000800087308 */ /* 0x000e220000000800 */
[----:B------:R-:W-:-:S04]  /*4ce0*/  FMNMX.FTZ R80, R70, R77, !PT ;  /* 0x0000004d46507209 */ /* 0x000fc80007810000 */
[----:B------:R-:W-:-:S03]  /*4cf0*/  FMNMX.FTZ R77, R71, R80, !PT ;  /* 0x00000050474d7209 */ /* 0x000fc60007810000 */
[----:B------:R-:W3:Y:S01]  /*4d00*/  MUFU.EX2 R9, R9 ;  /* 0x0000000900097308 */ /* 0x000ee20000000800 */
[----:B------:R-:W-:-:S04]  /*4d10*/  FMNMX.FTZ R80, R42, R77, !PT ;  /* 0x0000004d2a507209 */ /* 0x000fc80007810000 */
[----:B------:R-:W-:-:S03]  /*4d20*/  FMNMX.FTZ R77, R43, R80, !PT ;  /* 0x000000502b4d7209 */ /* 0x000fc60007810000 */
[----:B------:R-:W4:Y:S01]  /*4d30*/  MUFU.EX2 R10, R10 ;  /* 0x0000000a000a7308 */ /* 0x000f220000000800 */
        /* <DEDUP_REMOVED lines=15> */
[----:B------:R-:W-:Y:S01]  /*4e30*/  MUFU.EX2 R69, R84 ;  /* 0x0000005400457308 */ /* 0x000fe20000000800 */
[----:B------:R-:W-:-:S04]  /*4e40*/  FMNMX.FTZ R80, R34, R77, !PT ;  /* 0x0000004d22507209 */ /* 0x000fc80007810000 */
        /* <DEDUP_REMOVED lines=9> */
[----:B------:R-:W-:Y:S01]  /*4ee0*/  IMAD.U32 R53, RZ, RZ, UR37 ;  /* 0x00000025ff357e24 */ /* 0x000fe2000f8e00ff */
[----:B------:R5:W-:Y:S03]  /*4ef0*/  MUFU.EX2 R38, R81 ;  /* 0x0000005100267308 */ /* 0x000be60000000800 */
[----:B------:R-:W1:Y:S05]  /*4f00*/  SHFL.BFLY PT, R77, R0, 0x2, 0x1f ;  /* 0x0c401f00004d7f89 */ /* 0x000e6a00000e0000 */
[----:B------:R2:W-:Y:S08]  /*4f10*/  MUFU.EX2 R41, R80 ;  /* 0x0000005000297308 */ /* 0x0005f00000000800 */
[----:B------:R-:W-:Y:S08]  /*4f20*/  MUFU.EX2 R72, R72 ;  /* 0x0000004800487308 */ /* 0x000ff00000000800 */
[----:B------:R-:W-:Y:S01]  /*4f30*/  MUFU.EX2 R76, R76 ;  /* 0x0000004c004c7308 */ /* 0x000fe20000000800 */
[----:B-1----:R-:W-:-:S05]  /*4f40*/  FMNMX.FTZ R77, R0, R77, !PT ;  /* 0x0000004d004d7209 */ /* 0x002fca0007810000 */
[----:B------:R-:W1:Y:S02]  /*4f50*/  SHFL.BFLY PT, R0, R77, 0x1, 0x1f ;  /* 0x0c201f004d007f89 */ /* 0x000e6400000e0000 */
[----:B------:R-:W-:Y:S08]  /*4f60*/  MUFU.EX2 R56, R56 ;  /* 0x0000003800387308 */ /* 0x000ff00000000800 */
[----:B------:R-:W-:Y:S08]  /*4f70*/  MUFU.EX2 R57, R57 ;  /* 0x0000003900397308 */ /* 0x000ff00000000800 */
[----:B------:R-:W-:Y:S01]  /*4f80*/  MUFU.EX2 R60, R60 ;  /* 0x0000003c003c7308 */ /* 0x000fe20000000800 */
[----:B-1----:R-:W-:-:S07]  /*4f90*/  FMNMX.FTZ R0, R77, R0, !PT ;  /* 0x000000004d007209 */ /* 0x002fce0007810000 */
[----:B------:R-:W-:Y:S01]  /*4fa0*/  MUFU.EX2 R61, R61 ;  /* 0x0000003d003d7308 */ /* 0x000fe20000000800 */
[C---:B------:R-:W-:Y:S01]  /*4fb0*/  FSETP.NEU.FTZ.AND P1, PT, R0.reuse, -INF , PT ;  /* 0xff8000000000780b */ /* 0x040fe20003f3d000 */
[----:B------:R-:W-:-:S06]  /*4fc0*/  FFMA.FTZ R53, R0, R53, -8 ;  /* 0xc100000000357423 */ /* 0x000fcc0000010035 */
[----:B------:R-:W-:Y:S01]  /*4fd0*/  MUFU.EX2 R64, R64 ;  /* 0x0000004000407308 */ /* 0x000fe20000000800 */
[----:B-----5:R-:W-:Y:S02]  /*4fe0*/  FSEL R81, R53, RZ, P1 ;  /* 0x000000ff35517208 */ /* 0x020fe40000800000 */
[----:B------:R-:W-:-:S03]  /*4ff0*/  PLOP3.LUT P1, PT, PT, PT, UP0, 0x40, 0x0 ;  /* 0x000000000000781c */ /* 0x000fc60003f2e808 */
[--C-:B------:R-:W-:Y:S01]  /*5000*/  FFMA.FTZ R53, R90, UR37, -R81.reuse ;  /* 0x000000255a357c23 */ /* 0x100fe20008010851 */
[----:B--2---:R-:W-:-:S01]  /*5010*/  FFMA.FTZ R80, R91, UR37, -R81 ;  /* 0x000000255b507c23 */ /* 0x004fc20008010851 */
        /* <DEDUP_REMOVED lines=15> */
[----:B------:R-:W-:-:S01]  /*5110*/  FFMA.FTZ R84, R99, UR37, -R81 ;  /* 0x0000002563547c23 */ /* 0x000fc20008010851 */
[--C-:B------:R-:W-:Y:S01]  /*5120*/  FFMA.FTZ R102, R102, UR37, -R81.reuse ;  /* 0x0000002566667c23 */ /* 0x100fe20008010851 */
[----:B------:R-:W-:-:S01]  /*5130*/  FFMA.FTZ R103, R103, UR37, -R81 ;  /* 0x0000002567677c23 */ /* 0x000fc20008010851 */
[----:B0-----:R-:W-:Y:S01]  /*5140*/  FADD.FTZ R66, R8, R67 ;  /* 0x0000004308427221 */ /* 0x001fe20000010000 */
[----:B------:R-:W-:-:S01]  /*5150*/  FFMA.FTZ R74, R74, UR37, -R81 ;  /* 0x000000254a4a7c23 */ /* 0x000fc20008010851 */
[----:B------:R-:W0:Y:S01]  /*5160*/  MUFU.EX2 R94, R94 ;  /* 0x0000005e005e7308 */ /* 0x000e220000000800 */
[----:B------:R-:W-:-:S01]  /*5170*/  FFMA.FTZ R75, R75, UR37, -R81 ;  /* 0x000000254b4b7c23 */ /* 0x000fc20008010851 */
[----:B---3--:R-:W-:Y:S01]  /*5180*/  FADD.FTZ R89, R9, R66 ;  /* 0x0000004209597221 */ /* 0x008fe20000010000 */
[----:B------:R-:W-:-:S01]  /*5190*/  FFMA.FTZ R86, R86, UR37, -R81 ;  /* 0x0000002556567c23 */ /* 0x000fc20008010851 */
[--C-:B------:R-:W-:Y:S01]  /*51a0*/  FFMA.FTZ R87, R87, UR37, -R81.reuse ;  /* 0x0000002557577c23 */ /* 0x100fe20008010851 */
[----:B------:R-:W-:-:S01]  /*51b0*/  FFMA.FTZ R58, R58, UR37, -R81 ;  /* 0x000000253a3a7c23 */ /* 0x000fc20008010851 */
[----:B----4-:R-:W-:Y:S01]  /*51c0*/  FADD.FTZ R90, R10, R89 ;  /* 0x000000590a5a7221 */ /* 0x010fe20000010000 */
[----:B------:R-:W-:-:S01]  /*51d0*/  FFMA.FTZ R59, R59, UR37, -R81 ;  /* 0x000000253b3b7c23 */ /* 0x000fc20008010851 */
[----:B------:R-:W2:Y:S01]  /*51e0*/  MUFU.EX2 R95, R95 ;  /* 0x0000005f005f7308 */ /* 0x000ea20000000800 */
        /* <DEDUP_REMOVED lines=8> */
[----:B0-----:R-:W-:-:S01]  /*5270*/  FADD.FTZ R66, R94, R67 ;  /* 0x000000435e427221 */ /* 0x001fc20000010000 */
[----:B------:R-:W-:Y:S01]  /*5280*/  FADD.FTZ R67, R11, R90 ;  /* 0x0000005a0b437221 */ /* 0x000fe20000010000 */
[----:B------:R-:W-:Y:S01]  /*5290*/  F2FP.SATFINITE.E4M3.F32.PACK_AB_MERGE_C R11, R12, R11, RZ ;  /* 0x0000000b0c0b723e */ /* 0x000fe200048070ff */
[--C-:B------:R-:W-:Y:S01]  /*52a0*/  FFMA.FTZ R50, R50, UR37, -R81.reuse ;  /* 0x0000002532327c23 */ /* 0x100fe20008010851 */
[----:B------:R-:W-:-:S01]  /*52b0*/  FFMA.FTZ R51, R51, UR37, -R81 ;  /* 0x0000002533337c23 */ /* 0x000fc20008010851 */
[----:B------:R-:W-:Y:S01]  /*52c0*/  FADD.FTZ R90, R12, R67 ;  /* 0x000000430c5a7221 */ /* 0x000fe20000010000 */
[----:B------:R-:W-:Y:S01]  /*52d0*/  F2FP.SATFINITE.E4M3.F32.PACK_AB_MERGE_C R186, R10, R9, R11 ;  /* 0x000000090aba723e */ /* 0x000fe2000480700b */
[----:B------:R-:W0:Y:S01]  /*52e0*/  MUFU.EX2 R84, R84 ;  /* 0x0000005400547308 */ /* 0x000e220000000800 */
[----:B--2---:R-:W-:-:S01]  /*52f0*/  FADD.FTZ R66, R95, R66 ;  /* 0x000000425f427221 */ /* 0x004fc20000010000 */
[----:B------:R-:W-:Y:S01]  /*5300*/  FADD.FTZ R89, R13, R90 ;  /* 0x0000005a0d597221 */ /* 0x000fe20000010000 */
[----:B------:R-:W-:-:S01]  /*5310*/  FFMA.FTZ R54, R54, UR37, -R81 ;  /* 0x0000002536367c23 */ /* 0x000fc20008010851 */
[--C-:B------:R-:W-:Y:S01]  /*5320*/  FFMA.FTZ R55, R55, UR37, -R81.reuse ;  /* 0x0000002537377c23 */ /* 0x100fe20008010851 */
[----:B------:R-:W-:-:S01]  /*5330*/  FFMA.FTZ R26, R26, UR37, -R81 ;  /* 0x000000251a1a7c23 */ /* 0x000fc20008010851 */
[----:B------:R-:W-:Y:S01]  /*5340*/  FADD.FTZ R90, R14, R89 ;  /* 0x000000590e5a7221 */ /* 0x000fe20000010000 */
[----:B------:R-:W-:Y:S01]  /*5350*/  F2FP.SATFINITE.E4M3.F32.PACK_AB_MERGE_C R89, R8, R7, RZ ;  /* 0x000000070859723e */ /* 0x000fe200048070ff */
[----:B------:R-:W2:Y:S01]  /*5360*/  MUFU.EX2 R102, R102 ;  /* 0x0000006600667308 */ /* 0x000ea20000000800 */
[----:B-1----:R-:W-:-:S01]  /*5370*/  FADD.FTZ R67, R77, R66 ;  /* 0x000000424d437221 */ /* 0x002fc20000010000 */
[----:B------:R-:W-:Y:S01]  /*5380*/  FFMA.FTZ R27, R27, UR37, -R81 ;  /* 0x000000251b1b7c23 */ /* 0x000fe20008010851 */
[----:B------:R-:W-:Y:S01]  /*5390*/  F2FP.SATFINITE.E4M3.F32.PACK_AB_MERGE_C R184, R6, R5, R89 ;  /* 0x0000000506b8723e */ /* 0x000fe20004807059 */
[--C-:B------:R-:W-:Y:S01]  /*53a0*/  FFMA.FTZ R30, R30, UR37, -R81.reuse ;  /* 0x000000251e1e7c23 */ /* 0x100fe20008010851 */
[----:B------:R-:W-:-:S01]  /*53b0*/  FFMA.FTZ R31, R31, UR37, -R81 ;  /* 0x000000251f1f7c23 */ /* 0x000fc20008010851 */
[--C-:B------:R-:W-:Y:S01]  /*53c0*/  FFMA.FTZ R34, R34, UR37, -R81.reuse ;  /* 0x0000002522227c23 */ /* 0x100fe20008010851 */
[----:B------:R-:W-:-:S01]  /*53d0*/  FFMA.FTZ R35, R35, UR37, -R81 ;  /* 0x0000002523237c23 */ /* 0x000fc20008010851 */
[----:B------:R-:W1:Y:S01]  /*53e0*/  MUFU.EX2 R103, R103 ;  /* 0x0000006700677308 */ /* 0x000e620000000800 */
[----:B0-----:R-:W-:-:S01]  /*53f0*/  FADD.FTZ R67, R84, R67 ;  /* 0x0000004354437221 */ /* 0x001fc20000010000 */
[--C-:B------:R-:W-:Y:S01]  /*5400*/  FFMA.FTZ R40, R40, UR37, -R81.reuse ;  /* 0x0000002528287c23 */ /* 0x100fe20008010851 */
[----:B------:R-:W-:-:S01]  /*5410*/  FFMA.FTZ R39, R39, UR37, -R81 ;  /* 0x0000002527277c23 */ /* 0x000fc20008010851 */
[----:B------:R-:W-:-:S04]  /*5420*/  F2FP.SATFINITE.E4M3.F32.PACK_AB_MERGE_C R94, R95, R94, RZ ;  /* 0x0000005e5f5e723e */ /* 0x000fc800048070ff */
[----:B------:R-:W0:Y:S01]  /*5430*/  MUFU.EX2 R74, R74 ;  /* 0x0000004a004a7308 */ /* 0x000e220000000800 */
[----:B--2---:R-:W-:-:S01]  /*5440*/  FADD.FTZ R66, R102, R67 ;  /* 0x0000004366427221 */ /* 0x004fc20000010000 */
[----:B------:R-:W-:Y:S01]  /*5450*/  FADD.FTZ R67, R15, R90 ;  /* 0x0000005a0f437221 */ /* 0x000fe20000010000 */
[----:B------:R-:W-:Y:S02]  /*5460*/  F2FP.SATFINITE.E4M3.F32.PACK_AB_MERGE_C R15, R20, R15, RZ ;  /* 0x0000000f140f723e */ /* 0x000fe400048070ff */
[----:B------:R-:W-:Y:S02]  /*5470*/  F2FP.SATFINITE.E4M3.F32.PACK_AB_MERGE_C R185, R80, R53, R94 ;  /* 0x0000003550b9723e */ /* 0x000fe4000480705e */
[----:B------:R-:W-:Y:S01]  /*5480*/  F2FP.SATFINITE.E4M3.F32.PACK_AB_MERGE_C R180, R14, R13, R15 ;  /* 0x0000000d0eb4723e */ /* 0x000fe2000480700f */
[----:B------:R-:W2:Y:S01]  /*5490*/  MUFU.EX2 R75, R75 ;  /* 0x0000004b004b7308 */ /* 0x000ea20000000800 */
[----:B-1----:R-:W-:-:S01]  /*54a0*/  FADD.FTZ R7, R103, R66 ;  /* 0x0000004267077221 */ /* 0x002fc20000010000 */
[----:B------:R-:W-:Y:S01]  /*54b0*/  FADD.FTZ R66, R20, R67 ;  /* 0x0000004314427221 */ /* 0x000fe20000010000 */
[----:B------:R-:W-:-:S04]  /*54c0*/  F2FP.SATFINITE.E4M3.F32.PACK_AB_MERGE_C R102, R103, R102, RZ ;  /* 0x000000666766723e */ /* 0x000fc800048070ff */
[----:B------:R-:W-:Y:S01]  /*54d0*/  F2FP.SATFINITE.E4M3.F32.PACK_AB_MERGE_C R187, R84, R77, R102 ;  /* 0x0000004d54bb723e */ /* 0x000fe20004807066 */
[----:B------:R-:W1:Y:S01]  /*54e0*/  MUFU.EX2 R85, R85 ;  /* 0x0000005500557308 */ /* 0x000e620000000800 */
[----:B0-----:R-:W-:-:S01]  /*54f0*/  FADD.FTZ R8, R74, R7 ;  /* 0x000000074a087221 */ /* 0x001fc20000010000 */
[----:B------:R-:W-:-:S04]  /*5500*/  FADD.FTZ R7, R21, R66 ;  /* 0x0000004215077221 */ /* 0x000fc80000010000 */
[----:B------:R-:W-:Y:S02]  /*5510*/  FADD.FTZ R12, R72, R7 ;  /* 0x00000007480c7221 */ /* 0x000fe40000010000 */
[----:B------:R-:W0:Y:S01]  /*5520*/  MUFU.EX2 R88, R88 ;  /* 0x0000005800587308 */ /* 0x000e220000000800 */
[----:B--2---:R-:W-:-:S01]  /*5530*/  FADD.FTZ R8, R75, R8 ;  /* 0x000000084b087221 */ /* 0x004fc20000010000 */
[----:B------:R-:W-:Y:S01]  /*5540*/  FADD.FTZ R7, R73, R12 ;  /* 0x0000000c49077221 */ /* 0x000fe20000010000 */
[----:B------:R-:W-:-:S03]  /*5550*/  F2FP.SATFINITE.E4M3.F32.PACK_AB_MERGE_C R73, R76, R73, RZ ;  /* 0x000000494c49723e */ /* 0x000fc600048070ff */
[----:B------:R-:W-:Y:S01]  /*5560*/  FADD.FTZ R7, R76, R7 ;  /* 0x000000074c077221 */ /* 0x000fe20000010000 */
[----:B------:R-:W-:Y:S01]  /*5570*/  F2FP.SATFINITE.E4M3.F32.PACK_AB_MERGE_C R182, R72, R21, R73 ;  /* 0x0000001548b6723e */ /* 0x000fe20004807049 */
[----:B------:R-:W2:Y:S01]  /*5580*/  MUFU.EX2 R78, R78 ;  /* 0x0000004e004e7308 */ /* 0x000ea20000000800 */
[----:B-1----:R-:W-:-:S01]  /*5590*/  FADD.FTZ R5, R85, R8 ;  /* 0x0000000855057221 */ /* 0x002fc20000010000 */
[----:B------:R-:W-:-:S04]  /*55a0*/  FADD.FTZ R8, R56, R7 ;  /* 0x0000000738087221 */ /* 0x000fc80000010000 */
[----:B------:R-:W-:Y:S02]  /*55b0*/  FADD.FTZ R7, R57, R8 ;  /* 0x0000000839077221 */ /* 0x000fe40000010000 */
[----:B------:R-:W1:Y:S01]  /*55c0*/  MUFU.EX2 R79, R79 ;  /* 0x0000004f004f7308 */ /* 0x000e620000000800 */
[----:B0-----:R-:W-:-:S01]  /*55d0*/  FADD.FTZ R5, R88, R5 ;  /* 0x0000000558057221 */ /* 0x001fc20000010000 */
[----:B------:R-:W-:Y:S01]  /*55e0*/  FADD.FTZ R8, R60, R7 ;  /* 0x000000073c087221 */ /* 0x000fe20000010000 */
[C---:B------:R-:W-:Y:S02]  /*55f0*/  F2FP.SATFINITE.E4M3.F32.PACK_AB_MERGE_C R60, R61.reuse, R60, RZ ;  /* 0x0000003c3d3c723e */ /* 0x040fe400048070ff */
[----:B------:R-:W-:Y:S01]  /*5600*/  F2FP.SATFINITE.E4M3.F32.PACK_AB_MERGE_C R85, R88, R85, RZ ;  /* 0x000000555855723e */ /* 0x000fe200048070ff */
[----:B------:R-:W-:-:S01]  /*5610*/  FADD.FTZ R61, R61, R8 ;  /* 0x000000083d3d7221 */ /* 0x000fc20000010000 */
[----:B------:R-:W-:Y:S01]  /*5620*/  F2FP.SATFINITE.E4M3.F32.PACK_AB_MERGE_C R176, R57, R56, R60 ;  /* 0x0000003839b0723e */ /* 0x000fe2000480703c */
[----:B------:R-:W0:Y:S01]  /*5630*/  MUFU.EX2 R86, R86 ;  /* 0x0000005600567308 */ /* 0x000e220000000800 */
[----:B--2---:R-:W-:-:S01]  /*5640*/  FADD.FTZ R6, R78, R5 ;  /* 0x000000054e067221 */ /* 0x004fc20000010000 */
[----:B------:R-:W-:Y:S01]  /*5650*/  FADD.FTZ R8, R64, R61 ;  /* 0x0000003d40087221 */ /* 0x000fe20000010000 */
[----:B------:R-:W-:-:S05]  /*5660*/  F2FP.SATFINITE.E4M3.F32.PACK_AB_MERGE_C R181, R75, R74, R85 ;  /* 0x0000004a4bb5723e */ /* 0x000fca0004807055 */
[----:B------:R-:W2:Y:S01]  /*5670*/  MUFU.EX2 R87, R87 ;  /* 0x0000005700577308 */ /* 0x000ea20000000800 */
[----:B-1----:R-:W-:-:S07]  /*5680*/  FADD.FTZ R5, R79, R6 ;  /* 0x000000064f057221 */ /* 0x002fce0000010000 */
[----:B------:R-:W1:Y:S01]  /*5690*/  MUFU.EX2 R58, R58 ;  /* 0x0000003a003a7308 */ /* 0x000e620000000800 */
[----:B0-----:R-:W-:-:S07]  /*56a0*/  FADD.FTZ R6, R86, R5 ;  /* 0x0000000556067221 */ /* 0x001fce0000010000 */
[----:B------:R-:W0:Y:S01]  /*56b0*/  MUFU.EX2 R59, R59 ;  /* 0x0000003b003b7308 */ /* 0x000e220000000800 */
[----:B--2---:R-:W-:-:S01]  /*56c0*/  FADD.FTZ R5, R87, R6 ;  /* 0x0000000657057221 */ /* 0x004fc20000010000 */
[----:B------:R-:W-:-:S04]  /*56d0*/  F2FP.SATFINITE.E4M3.F32.PACK_AB_MERGE_C R86, R87, R86, RZ ;  /* 0x000000565756723e */ /* 0x000fc800048070ff */
[----:B------:R-:W-:Y:S02]  /*56e0*/  F2FP.SATFINITE.E4M3.F32.PACK_AB_MERGE_C R183, R79, R78, R86 ;  /* 0x0000004e4fb7723e */ /* 0x000fe40004807056 */
        /* <DEDUP_REMOVED lines=10> */
[----:B------:R-:W-:-:S04]  /*5790*/  F2FP.SATFINITE.E4M3.F32.PACK_AB_MERGE_C R82, R83, R82, RZ ;  /* 0x000000525352723e */ /* 0x000fc800048070ff */
[----:B------:R-:W-:Y:S02]  /*57a0*/  F2FP.SATFINITE.E4M3.F32.PACK_AB_MERGE_C R177, R59, R58, R82 ;  /* 0x0000003a3bb1723e */ /* 0x000fe40004807052 */
[----:B------:R-:W0:Y:S01]  /*57b0*/  MUFU.EX2 R63, R63 ;  /* 0x0000003f003f7308 */ /* 0x000e220000000800 */
[----:B--2---:R-:W-:Y:S01]  /*57c0*/  F2FP.SATFINITE.E4M3.F32.PACK_AB_MERGE_C R9, R3, R68, RZ ;  /* 0x000000440309723e */ /* 0x004fe200048070ff */
[----:B------:R-:W-:-:S03]  /*57d0*/  FADD.FTZ R68, R68, R7 ;  /* 0x0000000744447221 */ /* 0x000fc60000010000 */
[----:B------:R-:W-:Y:S01]  /*57e0*/  F2FP.SATFINITE.E4M3.F32.PACK_AB_MERGE_C R178, R65, R64, R9 ;  /* 0x0000004041b2723e */ /* 0x000fe20004807009 */
[----:B------:R-:W-:-:S02]  /*57f0*/  FADD.FTZ R68, R3, R68 ;  /* 0x0000004403447221 */ /* 0x000fc40000010000 */
[----:B------:R-:W2:Y:S01]  /*5800*/  MUFU.EX2 R70, R70 ;  /* 0x0000004600467308 */ /* 0x000ea20000000800 */
[----:B-1----:R-:W-:-:S07]  /*5810*/  FADD.FTZ R6, R62, R5 ;  /* 0x000000053e067221 */ /* 0x002fce0000010000 */
[----:B------:R-:W1:Y:S01]  /*5820*/  MUFU.EX2 R44, R44 ;  /* 0x0000002c002c7308 */ /* 0x000e620000000800 */
[----:B0-----:R-:W-:-:S07]  /*5830*/  FADD.FTZ R3, R63, R6 ;  /* 0x000000063f037221 */ /* 0x001fce0000010000 */
[----:B------:R-:W0:Y:S01]  /*5840*/  MUFU.EX2 R71, R71 ;  /* 0x0000004700477308 */ /* 0x000e220000000800 */
[----:B--2---:R-:W-:-:S07]  /*5850*/  FADD.FTZ R6, R70, R3 ;  /* 0x0000000346067221 */ /* 0x004fce0000010000 */
[----:B------:R-:W2:Y:S01]  /*5860*/  MUFU.EX2 R42, R42 ;  /* 0x0000002a002a7308 */ /* 0x000ea20000000800 */
[----:B-1----:R-:W-:-:S04]  /*5870*/  F2FP.SATFINITE.E4M3.F32.PACK_AB_MERGE_C R7, R44, R41, RZ ;  /* 0x000000292c07723e */ /* 0x002fc800048070ff */
[----:B------:R-:W-:Y:S01]  /*5880*/  F2FP.SATFINITE.E4M3.F32.PACK_AB_MERGE_C R172, R38, R69, R7 ;  /* 0x0000004526ac723e */ /* 0x000fe20004807007 */
[----:B------:R-:W-:-:S02]  /*5890*/  FADD.FTZ R69, R69, R68 ;  /* 0x0000004445457221 */ /* 0x000fc40000010000 */
[----:B------:R-:W1:Y:S01]  /*58a0*/  MUFU.EX2 R43, R43 ;  /* 0x0000002b002b7308 */ /* 0x000e620000000800 */
[----:B0-----:R-:W-:-:S01]  /*58b0*/  FADD.FTZ R3, R71, R6 ;  /* 0x0000000647037221 */ /* 0x001fc20000010000 */
[----:B------:R-:W-:Y:S01]  /*58c0*/  FADD.FTZ R38, R38, R69 ;  /* 0x0000004526267221 */ /* 0x000fe20000010000 */
[----:B------:R-:W-:-:S03]  /*58d0*/  F2FP.SATFINITE.E4M3.F32.PACK_AB_MERGE_C R70, R71, R70, RZ ;  /* 0x000000464746723e */ /* 0x000fc600048070ff */
[----:B------:R-:W-:Y:S01]  /*58e0*/  FADD.FTZ R41, R41, R38 ;  /* 0x0000002629297221 */ /* 0x000fe20000010000 */
[----:B------:R-:W-:Y:S01]  /*58f0*/  F2FP.SATFINITE.E4M3.F32.PACK_AB_MERGE_C R179, R63, R62, R70 ;  /* 0x0000003e3fb3723e */ /* 0x000fe20004807046 */
[----:B------:R-:W0:Y:S01]  /*5900*/  MUFU.EX2 R46, R46 ;  /* 0x0000002e002e7308 */ /* 0x000e220000000800 */
[----:B--2---:R-:W-:-:S01]  /*5910*/  FADD.FTZ R6, R42, R3 ;  /* 0x000000032a067221 */ /* 0x004fc20000010000 */
[----:B------:R-:W-:-:S06]  /*5920*/  FADD.FTZ R44, R44, R41 ;  /* 0x000000292c2c7221 */ /* 0x000fcc0000010000 */
[----:B------:R-:W-:Y:S01]  /*5930*/  MUFU.EX2 R49, R49 ;  /* 0x0000003100317308 */ /* 0x000fe20000000800 */
[----:B-1----:R-:W-:-:S07]  /*5940*/  FADD.FTZ R3, R43, R6 ;  /* 0x000000062b037221 */ /* 0x002fce0000010000 */
[----:B------:R-:W1:Y:S01]  /*5950*/  MUFU.EX2 R52, R52 ;  /* 0x0000003400347308 */ /* 0x000e620000000800 */
[----:B0-----:R-:W-:-:S07]  /*5960*/  FADD.FTZ R6, R46, R3 ;  /* 0x000000032e067221 */ /* 0x001fce0000010000 */
[----:B------:R-:W0:Y:S08]  /*5970*/  MUFU.EX2 R47, R47 ;  /* 0x0000002f002f7308 */ /* 0x000e300000000800 */
[----:B------:R-:W-:Y:S01]  /*5980*/  MUFU.EX2 R45, R45 ;  /* 0x0000002d002d7308 */ /* 0x000fe20000000800 */
[----:B-1----:R-:W-:-:S07]  /*5990*/  F2FP.SATFINITE.E4M3.F32.PACK_AB_MERGE_C R5, R52, R49, RZ ;  /* 0x000000313405723e */ /* 0x002fce00048070ff */
[----:B------:R-:W1:Y:S01]  /*59a0*/  MUFU.EX2 R48, R48 ;  /* 0x0000003000307308 */ /* 0x000e620000000800 */
[----:B0-----:R-:W-:-:S01]  /*59b0*/  FADD.FTZ R3, R47, R6 ;  /* 0x000000062f037221 */ /* 0x001fc20000010000 */
[----:B------:R-:W-:-:S04]  /*59c0*/  F2FP.SATFINITE.E4M3.F32.PACK_AB_MERGE_C R46, R47, R46, RZ ;  /* 0x0000002e2f2e723e */ /* 0x000fc800048070ff */
[----:B------:R-:W-:Y:S02]  /*59d0*/  F2FP.SATFINITE.E4M3.F32.PACK_AB_MERGE_C R173, R43, R42, R46 ;  /* 0x0000002a2bad723e */ /* 0x000fe4000480702e */
[----:B------:R-:W0:Y:S08]  /*59e0*/  MUFU.EX2 R50, R50 ;  /* 0x0000003200327308 */ /* 0x000e300000000800 */
[----:B------:R-:W2:Y:S01]  /*59f0*/  MUFU.EX2 R51, R51 ;  /* 0x0000003300337308 */ /* 0x000ea20000000800 */
[----:B-1----:R-:W-:Y:S01]  /*5a00*/  F2FP.SATFINITE.E4M3.F32.PACK_AB_MERGE_C R174, R48, R45, R5 ;  /* 0x0000002d30ae723e */ /* 0x002fe20004807005 */
[----:B------:R-:W-:-:S04]  /*5a10*/  FADD.FTZ R45, R45, R44 ;  /* 0x0000002c2d2d7221 */ /* 0x000fc80000010000 */
[----:B------:R-:W-:Y:S02]  /*5a20*/  FADD.FTZ R48, R48, R45 ;  /* 0x0000002d30307221 */ /* 0x000fe40000010000 */
[----:B------:R-:W1:Y:S01]  /*5a30*/  MUFU.EX2 R54, R54 ;  /* 0x0000003600367308 */ /* 0x000e620000000800 */
[----:B0-----:R-:W-:-:S01]  /*5a40*/  FADD.FTZ R6, R50, R3 ;  /* 0x0000000332067221 */ /* 0x001fc20000010000 */
[----:B------:R-:W-:-:S04]  /*5a50*/  FADD.FTZ R49, R49, R48 ;  /* 0x0000003031317221 */ /* 0x000fc80000010000 */
[----:B------:R-:W-:Y:S02]  /*5a60*/  FADD.FTZ R49, R52, R49 ;  /* 0x0000003134317221 */ /* 0x000fe40000010000 */
[----:B------:R-:W-:Y:S01]  /*5a70*/  MUFU.EX2 R28, R28 ;  /* 0x0000001c001c7308 */ /* 0x000fe20000000800 */
[----:B--2---:R-:W-:-:S07]  /*5a80*/  FADD.FTZ R3, R51, R6 ;  /* 0x0000000633037221 */ /* 0x004fce0000010000 */
[----:B------:R-:W0:Y:S01]  /*5a90*/  MUFU.EX2 R29, R29 ;  /* 0x0000001d001d7308 */ /* 0x000e220000000800 */
[----:B-1----:R-:W-:-:S07]  /*5aa0*/  FADD.FTZ R6, R54, R3 ;  /* 0x0000000336067221 */ /* 0x002fce0000010000 */
[----:B------:R-:W1:Y:S08]  /*5ab0*/  MUFU.EX2 R55, R55 ;  /* 0x0000003700377308 */ /* 0x000e700000000800 */
[----:B------:R-:W-:Y:S01]  /*5ac0*/  MUFU.EX2 R24, R24 ;  /* 0x0000001800187308 */ /* 0x000fe20000000800 */
[----:B0-----:R-:W-:-:S07]  /*5ad0*/  F2FP.SATFINITE.E4M3.F32.PACK_AB_MERGE_C R5, R29, R28, RZ ;  /* 0x0000001c1d05723e */ /* 0x001fce00048070ff */
[----:B------:R-:W0:Y:S01]  /*5ae0*/  MUFU.EX2 R25, R25 ;  /* 0x0000001900197308 */ /* 0x000e220000000800 */
[C---:B-1----:R-:W-:Y:S01]  /*5af0*/  F2FP.SATFINITE.E4M3.F32.PACK_AB_MERGE_C R54, R55.reuse, R54, RZ ;  /* 0x000000363736723e */ /* 0x042fe200048070ff */
[----:B------:R-:W-:-:S03]  /*5b00*/  FADD.FTZ R55, R55, R6 ;  /* 0x0000000637377221 */ /* 0x000fc60000010000 */
[----:B------:R-:W-:-:S03]  /*5b10*/  F2FP.SATFINITE.E4M3.F32.PACK_AB_MERGE_C R175, R51, R50, R54 ;  /* 0x0000003233af723e */ /* 0x000fc60004807036 */
[----:B------:R-:W1:Y:S08]  /*5b20*/  MUFU.EX2 R26, R26 ;  /* 0x0000001a001a7308 */ /* 0x000e700000000800 */
[----:B------:R-:W2:Y:S01]  /*5b30*/  MUFU.EX2 R27, R27 ;  /* 0x0000001b001b7308 */ /* 0x000ea20000000800 */
[----:B0-----:R-:W-:Y:S01]  /*5b40*/  F2FP.SATFINITE.E4M3.F32.PACK_AB_MERGE_C R168, R25, R24, R5 ;  /* 0x0000001819a8723e */ /* 0x001fe20004807005 */
[----:B------:R-:W-:-:S04]  /*5b50*/  FADD.FTZ R24, R24, R49 ;  /* 0x0000003118187221 */ /* 0x000fc80000010000 */
[----:B------:R-:W-:Y:S02]  /*5b60*/  FADD.FTZ R25, R25, R24 ;  /* 0x0000001819197221 */ /* 0x000fe40000010000 */
[----:B------:R-:W0:Y:S01]  /*5b70*/  MUFU.EX2 R30, R30 ;  /* 0x0000001e001e7308 */ /* 0x000e220000000800 */
[----:B-1----:R-:W-:-:S01]  /*5b80*/  FADD.FTZ R6, R26, R55 ;  /* 0x000000371a067221 */ /* 0x002fc20000010000 */
[----:B------:R-:W-:-:S04]  /*5b90*/  FADD.FTZ R28, R28, R25 ;  /* 0x000000191c1c7221 */ /* 0x000fc80000010000 */
[----:B------:R-:W-:Y:S02]  /*5ba0*/  FADD.FTZ R29, R29, R28 ;  /* 0x0000001c1d1d7221 */ /* 0x000fe40000010000 */
[----:B------:R-:W-:Y:S01]  /*5bb0*/  MUFU.EX2 R36, R36 ;  /* 0x0000002400247308 */ /* 0x000fe20000000800 */
[----:B--2---:R-:W-:-:S07]  /*5bc0*/  FADD.FTZ R3, R27, R6 ;  /* 0x000000061b037221 */ /* 0x004fce0000010000 */
[----:B------:R-:W1:Y:S01]  /*5bd0*/  MUFU.EX2 R37, R37 ;  /* 0x0000002500257308 */ /* 0x000e620000000800 */
[----:B0-----:R-:W-:-:S07]  /*5be0*/  FADD.FTZ R6, R30, R3 ;  /* 0x000000031e067221 */ /* 0x001fce0000010000 */
[----:B------:R-:W0:Y:S08]  /*5bf0*/  MUFU.EX2 R31, R31 ;  /* 0x0000001f001f7308 */ /* 0x000e300000000800 */
[----:B------:R-:W-:Y:S01]  /*5c00*/  MUFU.EX2 R32, R32 ;  /* 0x0000002000207308 */ /* 0x000fe20000000800 */
[----:B-1----:R-:W-:-:S07]  /*5c10*/  F2FP.SATFINITE.E4M3.F32.PACK_AB_MERGE_C R3, R37, R36, RZ ;  /* 0x000000242503723e */ /* 0x002fce00048070ff */
[----:B------:R-:W1:Y:S01]  /*5c20*/  MUFU.EX2 R33, R33 ;  /* 0x0000002100217308 */ /* 0x000e620000000800 */
[C---:B0-----:R-:W-:Y:S01]  /*5c30*/  F2FP.SATFINITE.E4M3.F32.PACK_AB_MERGE_C R30, R31.reuse, R30, RZ ;  /* 0x0000001e1f1e723e */ /* 0x041fe200048070ff */
[----:B------:R-:W-:-:S03]  /*5c40*/  FADD.FTZ R31, R31, R6 ;  /* 0x000000061f1f7221 */ /* 0x000fc60000010000 */
[----:B------:R-:W-:-:S03]  /*5c50*/  F2FP.SATFINITE.E4M3.F32.PACK_AB_MERGE_C R169, R27, R26, R30 ;  /* 0x0000001a1ba9723e */ /* 0x000fc6000480701e */
[----:B------:R-:W0:Y:S08]  /*5c60*/  MUFU.EX2 R34, R34 ;  /* 0x0000002200227308 */ /* 0x000e300000000800 */
[----:B------:R-:W2:Y:S01]  /*5c70*/  MUFU.EX2 R35, R35 ;  /* 0x0000002300237308 */ /* 0x000ea20000000800 */
[----:B-1----:R-:W-:Y:S01]  /*5c80*/  F2FP.SATFINITE.E4M3.F32.PACK_AB_MERGE_C R170, R33, R32, R3 ;  /* 0x0000002021aa723e */ /* 0x002fe20004807003 */
[----:B------:R-:W-:-:S04]  /*5c90*/  FADD.FTZ R32, R32, R29 ;  /* 0x0000001d20207221 */ /* 0x000fc80000010000 */
[----:B------:R-:W-:Y:S02]  /*5ca0*/  FADD.FTZ R33, R33, R32 ;  /* 0x0000002021217221 */ /* 0x000fe40000010000 */
[----:B------:R-:W-:Y:S01]  /*5cb0*/  MUFU.EX2 R40, R40 ;  /* 0x0000002800287308 */ /* 0x000fe20000000800 */
[----:B0-----:R-:W-:-:S07]  /*5cc0*/  FADD.FTZ R6, R34, R31 ;  /* 0x0000001f22067221 */ /* 0x001fce0000010000 */
[----:B------:R-:W0:Y:S01]  /*5cd0*/  MUFU.EX2 R39, R39 ;  /* 0x0000002700277308 */ /* 0x000e220000000800 */
[----:B--2---:R-:W-:-:S01]  /*5ce0*/  FADD.FTZ R3, R35, R6 ;  /* 0x0000000623037221 */ /* 0x004fc20000010000 */
[----:B------:R-:W-:-:S04]  /*5cf0*/  FADD.FTZ R6, R36, R33 ;  /* 0x0000002124067221 */ /* 0x000fc80000010000 */
[----:B------:R-:W-:Y:S01]  /*5d00*/  FADD.FTZ R6, R37, R6 ;  /* 0x0000000625067221 */ /* 0x000fe20000010000 */
[----:B0-----:R-:W-:Y:S01]  /*5d10*/  F2FP.SATFINITE.E4M3.F32.PACK_AB_MERGE_C R5, R39, R40, RZ ;  /* 0x000000282705723e */ /* 0x001fe200048070ff */
[----:B------:R-:W-:Y:S01]  /*5d20*/  FADD.FTZ R40, R40, R3 ;  /* 0x0000000328287221 */ /* 0x000fe20000010000 */
[----:B------:R-:W-:Y:S02]  /*5d30*/  VIADD R3, R104, 0xfffffffe ;  /* 0xfffffffe68037836 */ /* 0x000fe40000000000 */
        /* <DEDUP_REMOVED lines=14> */
.L_x_1107:
[----:B------:R-:W-:-:S11]  /*5e20*/  UISETP.NE.AND UP1, UPT, UR7, 0x1, UPT ;  /* 0x000000010700788c */ /* 0x000fd6000bf25270 */
[----:B------:R-:W-:Y:S02]  /*5e30*/  @UP1 ULDC.64 UR18, c[0x0][0x9e8] ;  /* 0x00027a0000121ab9 */ /* 0x000fe40000000a00 */
[----:B------:R-:W-:-:S04]  /*5e40*/  UIMAD.WIDE.U32 UR10, UR14, UR18, URZ ;  /* 0x000000120e0a72a5 */ /* 0x000fc8000f8e003f */
[----:B------:R-:W-:-:S12]  /*5e50*/  @UP1 USHF.R.U32.HI UR14, URZ, UR19, UR11 ;  /* 0x000000133f0e1299 */ /* 0x000fd8000801160b */
.L_x_1108:
[----:B------:R-:W-:-:S04]  /*5e60*/  UIMAD UR7, UR14, UR7, UR7 ;  /* 0x000000070e0772a4 */ /* 0x000fc8000f8e0207 */
[----:B------:R-:W-:-:S04]  /*5e70*/  UISETP.LT.AND UP1, UPT, UR6, UR7, UPT ;  /* 0x000000070600728c */ /* 0x000fc8000bf21270 */
[----:B------:R-:W-:-:S12]  /*5e80*/  USEL UR6, UR6, UR7, UP1 ;  /* 0x0000000706067287 */ /* 0x000fd80008800000 */
.L_x_1106:
        /* <DEDUP_REMOVED lines=39> */
[----:B------:R-:W-:Y:S01]  /*6100*/  IMAD.IADD R13, R17, 0x1, -R18 ;  /* 0x00000001110d7824 */ /* 0x000fe200078e0a12 */
[----:B------:R-:W-:Y:S01]  /*6110*/  ULDC UR53, c[0x0][0x9e4] ;  /* 0x0002790000357ab9 */ /* 0x000fe20000000800 */
[----:B------:R-:W-:Y:S01]  /*6120*/  IMAD.MOV.U32 R87, RZ, RZ, RZ ;  /* 0x000000ffff577224 */ /* 0x000fe200078e00ff */
[----:B------:R-:W-:Y:S01]  /*6130*/  ULDC UR54, c[0x0][0x9dc] ;  /* 0x0002770000367ab9 */ /* 0x000fe20000000800 */
[----:B------:R-:W-:Y:S01]  /*6140*/  IMAD.IADD R11, R4, 0x1, R13 ;  /* 0x00000001040b7824 */ /* 0x000fe200078e020d */
[----:B------:R-:W-:-:S03]  /*6150*/  ULDC UR55, c[0x0][0x9e0] ;  /* 0x0002780000377ab9 */ /* 0x000fc60000000800 */
[----:B------:R-:W-:-:S05]  /*6160*/  VIADD R9, R11, 0x8 ;  /* 0x000000080b097836 */ /* 0x000fca0000000000 */
[----:B------:R-:W-:-:S07]  /*6170*/  LOP3.LUT R7, RZ, R9, RZ, 0x33, !PT ;  /* 0x00000009ff077212 */ /* 0x000fce00078e33ff */
.L_x_1127:
        /* <DEDUP_REMOVED lines=9> */
.L_x_1111:
[----:B------:R-:W-:Y:S01]  /*6210*/  ULEA UR6, UR57, UR41, 0x3 ;  /* 0x0000002939067291 */ /* 0x000fe2000f8e183f */
[----:B------:R-:W-:-:S05]  /*6220*/  IMAD.U32 R8, RZ, RZ, UR56 ;  /* 0x00000038ff087e24 */ /* 0x000fca000f8e00ff */
[----:B------:R-:W-:-:S04]  /*6230*/  SHF.L.U32 R8, R8, 0x1f, RZ ;  /* 0x0000001f08087819 */ /* 0x000fc800000006ff */
[----:B------:R0:W1:Y:S01]  /*6240*/  SYNCS.PHASECHK.TRANS64.TRYWAIT P1, [UR6+0x29830], R8 ;  /* 0x02983008ff0075a7 */ /* 0x0000620008020146 */
[----:B------:R-:W-:Y:S05]  /*6250*/  @!P0 BRA `(.L_x_1112) ;  /* 0x0000000000048947 */ /* 0x000fea0003800000 */
[----:B------:R-:W-:Y:S01]  /*6260*/  BPT.TRAP 0x1 ;  /* 0x000000040000795c */ /* 0x000fe20000300000 */
.L_x_1112:
[----:B-1----:R-:W-:Y:S05]  /*6270*/  @P1 BRA `(.L_x_1110) ;  /* 0x0000000000081947 */ /* 0x002fea0003800000 */
[----:B------:R-:W1:Y:S02]  /*6280*/  SYNCS.PHASECHK.TRANS64.TRYWAIT P1, [UR6+0x29830], R8 ;  /* 0x02983008ff0075a7 */ /* 0x000e640008020146 */
[----:B-1----:R-:W-:Y:S05]  /*6290*/  @!P1 BRA `(.L_x_1113) ;  /* 0x0000014000349947 */ /* 0x002fea0003800000 */
.L_x_1110:
[----:B------:R-:W2:Y:S01]  /*62a0*/  S2R R10, SR_TID.X ;  /* 0x00000000000a7919 */ /* 0x000ea20000002100 */
        /* <DEDUP_REMOVED lines=22> */
[----:B01----:R-:W-:-:S05]  /*6410*/  VIADD R8, R10, 0x8 ;  /* 0x000000080a087836 */ /* 0x003fca0000000000 */
        /* <DEDUP_REMOVED lines=164> */
.L_x_1115:
[----:B------:R-:W-:Y:S01]  /*6e60*/  ULEA UR6, UR52, UR41, 0x3 ;  /* 0x0000002934067291 */ /* 0x000fe2000f8e183f */
[----:B------:R-:W-:-:S05]  /*6e70*/  IMAD.U32 R8, RZ, RZ, UR45 ;  /* 0x0000002dff087e24 */ /* 0x000fca000f8e00ff */
[----:B------:R-:W-:-:S04]  /*6e80*/  SHF.L.U32 R8, R8, 0x1f, RZ ;  /* 0x0000001f08087819 */ /* 0x000fc800000006ff */
[----:B------:R0:W1:Y:S01]  /*6e90*/  SYNCS.PHASECHK.TRANS64.TRYWAIT P1, [UR6+0x29850], R8 ;  /* 0x02985008ff0075a7 */ /* 0x0000620008020146 */
[----:B------:R-:W-:Y:S05]  /*6ea0*/  @!P0 BRA `(.L_x_1116) ;  /* 0x0000000000048947 */ /* 0x000fea0003800000 */
[----:B------:R-:W-:Y:S01]  /*6eb0*/  BPT.TRAP 0x1 ;  /* 0x000000040000795c */ /* 0x000fe20000300000 */
.L_x_1116:
[----:B-1----:R-:W-:Y:S05]  /*6ec0*/  @P1 BRA `(.L_x_1114) ;  /* 0x0000000000081947 */ /* 0x002fea0003800000 */
[----:B------:R-:W1:Y:S02]  /*6ed0*/  SYNCS.PHASECHK.TRANS64.TRYWAIT P1, [UR6+0x29850], R8 ;  /* 0x02985008ff0075a7 */ /* 0x000e640008020146 */
[----:B-1----:R-:W-:Y:S05]  /*6ee0*/  @!P1 BRA `(.L_x_1117) ;  /* 0x0000013400389947 */ /* 0x002fea0003800000 */
.L_x_1114:
[----:B------:R-:W-:Y:S01]  /*6ef0*/  UIADD3 UR6, UR41, 0x400, URZ ;  /* 0x0000040029067890 */ /* 0x000fe2000fffe03f */
[----:B------:R-:W-:Y:S01]  /*6f00*/  WARPGROUP.ARRIVE ;  /* 0x00000000000079c5 */ /* 0x000fe20000000000 */
[----:B------:R-:W-:-:S05]  /*6f10*/  UMOV UR7, 0xc0000010 ;  /* 0xc000001000077882 */ /* 0x000fca0000000000 */
[----:B------:R-:W2:Y:S01]  /*6f20*/  S2R R10, SR_TID.X ;  /* 0x00000000000a7919 */ /* 0x000ea20000002100 */
[----:B------:R-:W-:Y:S01]  /*6f30*/  USHF.R.U32.HI UR6, URZ, 0x4, UR6 ;  /* 0x000000043f067899 */ /* 0x000fe20008011606 */
[----:B01----:R-:W-:Y:S02]  /*6f40*/  IMAD.U32 R8, RZ, RZ, UR57 ;  /* 0x00000039ff087e24 */ /* 0x003fe4000f8e00ff */
[----:B------:R-:W-:Y:S01]  /*6f50*/  IMAD R14, R3, -0xa0, RZ ;  /* 0xffffff60030e7824 */ /* 0x000fe200078e02ff */
[----:B------:R-:W-:-:S04]  /*6f60*/  ULOP3.LUT UR6, UR6, 0x3fff, URZ, 0xc0, !UPT ;  /* 0x00003fff06067892 */ /* 0x000fc8000f8ec03f */
[----:B------:R-:W-:Y:S01]  /*6f70*/  ULOP3.LUT UR6, UR6, 0x10000, URZ, 0xfc, !UPT ;  /* 0x0001000006067892 */ /* 0x000fe2000f8efc3f */
[----:B------:R-:W-:-:S03]  /*6f80*/  IADD3 R15, R14, 0x1, R17 ;  /* 0x000000010e0f7810 */ /* 0x000fc60007ffe011 */
[----:B------:R-:W-:Y:S02]  /*6f90*/  UIMAD UR10, UR52, 0x500, UR6 ;  /* 0x00000500340a78a4 */ /* 0x000fe4000f8e0206 */
[----:B------:R-:W-:-:S04]  /*6fa0*/  IMAD.IADD R15, R15, 0x1, -R18 ;  /* 0x000000010f0f7824 */ /* 0x000fc800078e0a12 */
[----:B------:R-:W-:Y:S01]  /*6fb0*/  IMAD R15, R16, -0x2, R15 ;  /* 0xfffffffe100f7824 */ /* 0x000fe200078e020f */
[----:B------:R-:W-:Y:S02]  /*6fc0*/  UMOV UR6, UR10 ;  /* 0x0000000a00067c82 */ /* 0x000fe40008000000 */
[----:B------:R-:W-:Y:S01]  /*6fd0*/  QGMMA.64x128x32.F32.E4M3.E4M3 R24, R184, gdesc[UR4], R24, gsb0 ;  /* 0x01e00004b8187df3 */ /* 0x000fe20008000818 */
[----:B------:R-:W-:Y:S01]  /*6fe0*/  UIADD3 UR6, UR10, 0x100, URZ ;  /* 0x000001000a067890 */ /* 0x000fe2000fffe03f */
[----:B------:R-:W-:Y:S01]  /*6ff0*/  VIADD R21, R15, UR55 ;  /* 0x000000370f157c36 */ /* 0x000fe20008000000 */
[----:B------:R-:W-:-:S03]  /*7000*/  UMOV UR7, 0xc0000010 ;  /* 0xc000001000077882 */ /* 0x000fc60000000000 */
[----:B------:R-:W-:Y:S01]  /*7010*/  IMAD.IADD R12, R4, 0x1, R21 ;  /* 0x00000001040c7824 */ /* 0x000fe200078e0215 */
[----:B--2---:R-:W-:Y:S02]  /*7020*/  LOP3.LUT P1, RZ, R10, 0x7f, RZ, 0xc0, !PT ;  /* 0x0000007f0aff7812 */ /* 0x004fe4000782c0ff */
[----:B------:R-:W-:-:S04]  /*7030*/  SHF.R.U32.HI R10, RZ, 0x7, R10 ;  /* 0x00000007ff0a7819 */ /* 0x000fc8000001160a */
[----:B------:R-:W-:-:S07]  /*7040*/  IADD3 R10, -R10, 0xb, RZ ;  /* 0x0000000b0a0a7810 */ /* 0x000fce0007ffe1ff */
        /* <DEDUP_REMOVED lines=21> */
[----:B------:R-:W-:-:S06]  /*71a0*/  ULOP3.LUT UR6, URZ, UR54, URZ, 0x33, !UPT ;  /* 0x000000363f067292 */ /* 0x000fcc000f8e333f */
[----:B------:R-:W-:Y:S01]  /*71b0*/  VIADD R15, R15, UR6 ;  /* 0x000000060f0f7c36 */ /* 0x000fe20008000000 */
[----:B------:R-:W-:Y:S02]  /*71c0*/  WARPGROUP.DEPBAR.LE gsb0, 0x0 ;  /* 0x00008000000079c5 */ /* 0x000fe40000010000 */
[----:B------:R0:W-:Y:S06]  /*71d0*/  BAR.ARV R10, 0x100 ;  /* 0x0004000a0000751d */ /* 0x0001ec0000002000 */
[----:B------:R1:W-:Y:S01]  /*71e0*/  @!P1 SYNCS.ARRIVE.TRANS64.RED.A1T0 RZ, [R8+URZ], RZ ;  /* 0x000000ff08ff99a7 */ /* 0x0003e2000810043f */
[----:B------:R-:W-:Y:S01]  /*71f0*/  PLOP3.LUT P1, PT, PT, PT, UP0, 0x40, 0x0 ;  /* 0x000000000000781c */ /* 0x000fe20003f2e808 */
[----:B0-----:R-:W-:-:S02]  /*7200*/  IMAD.IADD R10, R4, 0x1, R15 ;  /* 0x00000001040a7824 */ /* 0x001fc400078e020f */
[----:B-1----:R-:W-:-:S10]  /*7210*/  IMAD R8, R16, -0x2, R14 ;  /* 0xfffffffe10087824 */ /* 0x002fd400078e020e */
[----:B------:R-:W-:Y:S05]  /*7220*/  @P1 BRA `(.L_x_1118) ;  /* 0x0000000000581947 */ /* 0x000fea0003800000 */
[----:B------:R-:W-:Y:S01]  /*7230*/  ISETP.GT.AND P1, PT, R11, -0x1, PT ;  /* 0xffffffff0b00780c */ /* 0x000fe20003f24270 */
[----:B------:R-:W-:-:S12]  /*7240*/  BSSY B0, `(.L_x_1119) ;  /* 0x0000011000007945 */ /* 0x000fd80003800000 */
[----:B------:R-:W-:Y:S05]  /*7250*/  @P1 BRA `(.L_x_1120) ;  /* 0x0000000000241947 */ /* 0x000fea0003800000 */
[----:B------:R-:W-:Y:S02]  /*7260*/  IMAD.U32 R168, RZ, RZ, UR53 ;  /* 0x00000035ffa87e24 */ /* 0x000fe4000f8e00ff */
[----:B------:R-:W-:-:S03]  /*7270*/  IMAD.IADD R169, R4, 0x1, R13 ;  /* 0x0000000104a97824 */ /* 0x000fc600078e020d */
[----:B------:R-:W-:Y:S02]  /*7280*/  ISETP.NE.AND P1, PT, R168, 0x1, PT ;  /* 0x00000001a800780c */ /* 0x000fe40003f25270 */
[----:B------:R-:W-:-:S11]  /*7290*/  LOP3.LUT R169, RZ, R169, RZ, 0x33, !PT ;  /* 0x000000a9ffa97212 */ /* 0x000fd600078e33ff */
[----:B------:R-:W0:Y:S02]  /*72a0*/  @P1 LDC.64 R170, c[0x0][0x9e8] ;  /* 0x00027a00ffaa1b82 */ /* 0x000e240000000a00 */
[----:B0-----:R-:W-:-:S05]  /*72b0*/  @P1 IMAD.HI.U32 R20, R169, R170, RZ ;  /* 0x000000aaa9141227 */ /* 0x001fca00078e00ff */
[----:B------:R-:W-:-:S04]  /*72c0*/  @P1 SHF.R.U32.HI R169, RZ, R171, R20 ;  /* 0x000000abffa91219 */ /* 0x000fc80000011614 */
[----:B------:R-:W-:Y:S01]  /*72d0*/  LOP3.LUT R169, RZ, R169, RZ, 0x33, !PT ;  /* 0x000000a9ffa97212 */ /* 0x000fe200078e33ff */
[----:B------:R-:W-:Y:S06]  /*72e0*/  BRA `(.L_x_1121) ;  /* 0x0000000000187947 */ /* 0x000fec0003800000 */
.L_x_1120:
[----:B------:R-:W-:Y:S02]  /*72f0*/  IMAD.U32 R168, RZ, RZ, UR53 ;  /* 0x00000035ffa87e24 */ /* 0x000fe4000f8e00ff */
[----:B------:R-:W-:-:S03]  /*7300*/  IMAD.MOV.U32 R169, RZ, RZ, R11 ;  /* 0x000000ffffa97224 */ /* 0x000fc600078e000b */
[----:B------:R-:W-:-:S13]  /*7310*/  ISETP.NE.AND P1, PT, R168, 0x1, PT ;  /* 0x00000001a800780c */ /* 0x000fda0003f25270 */
[----:B------:R-:W0:Y:S02]  /*7320*/  @P1 LDC.64 R170, c[0x0][0x9e8] ;  /* 0x00027a00ffaa1b82 */ /* 0x000e240000000a00 */
[----:B0-----:R-:W-:-:S05]  /*7330*/  @P1 IMAD.HI.U32 R20, R11, R170, RZ ;  /* 0x000000aa0b141227 */ /* 0x001fca00078e00ff */
[----:B------:R-:W-:-:S07]  /*7340*/  @P1 SHF.R.U32.HI R169, RZ, R171, R20 ;  /* 0x000000abffa91219 */ /* 0x000fce0000011614 */
.L_x_1121:
[----:B------:R-:W-:Y:S05]  /*7350*/  BSYNC B0 ;  /* 0x0000000000007941 */ /* 0x000fea0003800000 */
.L_x_1119:
[----:B------:R-:W-:-:S05]  /*7360*/  IMAD R169, R169, R168, R8 ;  /* 0x000000a8a9a97224 */ /* 0x000fca00078e0208 */
[----:B------:R-:W-:Y:S02]  /*7370*/  VIADDMNMX R12, R169, R168, R12, PT ;  /* 0x000000a8a90c7246 */ /* 0x000fe4000380010c */
[----:B------:R-:W-:-:S07]  /*7380*/  VIMNMX R10, R10, R169, !PT ;  /* 0x000000a90a0a7248 */ /* 0x000fce0007fe0100 */
.L_x_1118:
        /* <DEDUP_REMOVED lines=40> */
[----:B------:R-:W-:Y:S02]  /*7610*/  IADD3 R21, R21, 0x8, R4 ;  /* 0x0000000815157810 */ /* 0x000fe40007ffe004 */
        /* <DEDUP_REMOVED lines=152> */
[----:B------:R-:W-:Y:S02]  /*7fa0*/  ISETP.GT.AND P6, PT, R10, 0x99, !P6 ;  /* 0x000000990a00780c */ /* 0x000fe400077c4270 */
[----:B------:R-:W-:Y:S02]  /*7fb0*/  IADD3 R10, R15, 0x8, R4 ;  /* 0x000000080f0a7810 */ /* 0x000fe40007ffe004 */
[----:B------:R-:W-:-:S04]  /*7fc0*/  ISETP.LT.OR P6, PT, R12, 0x9a, P6 ;  /* 0x0000009a0c00780c */ /* 0x000fc800037c1670 */
[----:B------:R-:W-:Y:S02]  /*7fd0*/  FSEL R101, R101, -INF , !P6 ;  /* 0xff80000065657808 */ /* 0x000fe40007000000 */
[----:B------:R-:W-:-:S13]  /*7fe0*/  PLOP3.LUT P6, PT, PT, PT, UP0, 0x40, 0x0 ;  /* 0x000000000000781c */ /* 0x000fda0003fce808 */
[----:B------:R-:W-:Y:S05]  /*7ff0*/  @P6 BRA `(.L_x_1122) ;  /* 0x0000000000546947 */ /* 0x000fea0003800000 */
[----:B------:R-:W-:Y:S01]  /*8000*/  ISETP.GT.AND P6, PT, R9, -0x1, PT ;  /* 0xffffffff0900780c */ /* 0x000fe20003fc4270 */
[----:B------:R-:W-:-:S12]  /*8010*/  BSSY B0, `(.L_x_1123) ;  /* 0x0000010000007945 */ /* 0x000fd80003800000 */
[----:B------:R-:W-:Y:S05]  /*8020*/  @P6 BRA `(.L_x_1124) ;  /* 0x0000000000206947 */ /* 0x000fea0003800000 */
[----:B------:R-:W-:Y:S02]  /*8030*/  IMAD.U32 R210, RZ, RZ, UR53 ;  /* 0x00000035ffd27e24 */ /* 0x000fe4000f8e00ff */
[----:B------:R-:W-:-:S03]  /*8040*/  IMAD.MOV.U32 R12, RZ, RZ, R7 ;  /* 0x000000ffff0c7224 */ /* 0x000fc600078e0007 */
[----:B------:R-:W-:-:S13]  /*8050*/  ISETP.NE.AND P6, PT, R210, 0x1, PT ;  /* 0x00000001d200780c */ /* 0x000fda0003fc5270 */
[----:B------:R-:W0:Y:S02]  /*8060*/  @P6 LDC.64 R14, c[0x0][0x9e8] ;  /* 0x00027a00ff0e6b82 */ /* 0x000e240000000a00 */
[----:B0-----:R-:W-:-:S05]  /*8070*/  @P6 IMAD.HI.U32 R14, R7, R14, RZ ;  /* 0x0000000e070e6227 */ /* 0x001fca00078e00ff */
[----:B------:R-:W-:-:S04]  /*8080*/  @P6 SHF.R.U32.HI R12, RZ, R15, R14 ;  /* 0x0000000fff0c6219 */ /* 0x000fc8000001160e */
[----:B------:R-:W-:Y:S01]  /*8090*/  LOP3.LUT R211, RZ, R12, RZ, 0x33, !PT ;  /* 0x0000000cffd37212 */ /* 0x000fe200078e33ff */
[----:B------:R-:W-:Y:S06]  /*80a0*/  BRA `(.L_x_1125) ;  /* 0x0000000000187947 */ /* 0x000fec0003800000 */
.L_x_1124:
[----:B------:R-:W-:Y:S02]  /*80b0*/  IMAD.U32 R210, RZ, RZ, UR53 ;  /* 0x00000035ffd27e24 */ /* 0x000fe4000f8e00ff */
[----:B------:R-:W-:-:S03]  /*80c0*/  IMAD.MOV.U32 R211, RZ, RZ, R9 ;  /* 0x000000ffffd37224 */ /* 0x000fc600078e0009 */
[----:B------:R-:W-:-:S13]  /*80d0*/  ISETP.NE.AND P6, PT, R210, 0x1, PT ;  /* 0x00000001d200780c */ /* 0x000fda0003fc5270 */
[----:B------:R-:W0:Y:S02]  /*80e0*/  @P6 LDC.64 R14, c[0x0][0x9e8] ;  /* 0x00027a00ff0e6b82 */ /* 0x000e240000000a00 */
[----:B0-----:R-:W-:-:S05]  /*80f0*/  @P6 IMAD.HI.U32 R14, R9, R14, RZ ;  /* 0x0000000e090e6227 */ /* 0x001fca00078e00ff */
[----:B------:R-:W-:-:S07]  /*8100*/  @P6 SHF.R.U32.HI R211, RZ, R15, R14 ;  /* 0x0000000fffd36219 */ /* 0x000fce000001160e */
.L_x_1125:
[----:B------:R-:W-:Y:S05]  /*8110*/  BSYNC B0 ;  /* 0x0000000000007941 */ /* 0x000fea0003800000 */
.L_x_1123:
[----:B------:R-:W-:-:S05]  /*8120*/  IMAD R8, R211, R210, R8 ;  /* 0x000000d2d3087224 */ /* 0x000fca00078e0208 */
[----:B------:R-:W-:Y:S02]  /*8130*/  VIADDMNMX R21, R8, R210, R21, PT ;  /* 0x000000d208157246 */ /* 0x000fe40003800115 */
[----:B------:R-:W-:-:S07]  /*8140*/  VIMNMX R10, R10, R8, !PT ;  /* 0x000000080a0a7248 */ /* 0x000fce0007fe0100 */
.L_x_1122:
        /* <DEDUP_REMOVED lines=97> */
[----:B------:R-:W-:Y:S02]  /*8760*/  FMNMX.FTZ R12, R101, R8, !PT ;  /* 0x00000008650c7209 */ /* 0x000fe40007810000 */
[----:B------:R-:W-:Y:S02]  /*8770*/  ISETP.LT.OR P1, PT, R21, 0x59, P1 ;  /* 0x000000591500780c */ /* 0x000fe40000f21670 */
[----:B------:R-:W-:Y:S01]  /*8780*/  ISETP.GT.AND P2, PT, R10, 0x89, !P2 ;  /* 0x000000890a00780c */ /* 0x000fe20005744270 */
[----:B------:R-:W0:Y:S01]  /*8790*/  SHFL.BFLY PT, R15, R12, 0x2, 0x1f ;  /* 0x0c401f000c0f7f89 */ /* 0x000e2200000e0000 */
        /* <DEDUP_REMOVED lines=10> */
[C---:B------:R-:W-:Y:S02]  /*8840*/  ISETP.GT.AND P1, PT, R10.reuse, 0x60, !P1 ;  /* 0x000000600a00780c */ /* 0x040fe40004f24270 */
[----:B------:R-:W-:Y:S02]  /*8850*/  ISETP.GT.AND P5, PT, R10, 0x98, !P5 ;  /* 0x000000980a00780c */ /* 0x000fe40006fa4270 */
[----:B------:R-:W-:Y:S02]  /*8860*/  ISETP.LT.OR P1, PT, R21, 0x61, P1 ;  /* 0x000000611500780c */ /* 0x000fe40000f21670 */
[----:B0-----:R-:W-:-:S02]  /*8870*/  FMNMX.FTZ R14, R12, R15, !PT ;  /* 0x0000000f0c0e7209 */ /* 0x001fc40007810000 */
[----:B------:R-:W-:Y:S02]  /*8880*/  FSEL R106, R106, -INF , !P1 ;  /* 0xff8000006a6a7808 */ /* 0x000fe40004800000 */
[----:B------:R-:W-:Y:S01]  /*8890*/  ISETP.NE.AND P1, PT, R198, RZ, PT ;  /* 0x000000ffc600720c */ /* 0x000fe20003f25270 */
[----:B------:R-:W0:Y:S01]  /*88a0*/  SHFL.BFLY PT, R15, R14, 0x1, 0x1f ;  /* 0x0c201f000e0f7f89 */ /* 0x000e2200000e0000 */
[C---:B------:R-:W-:Y:S02]  /*88b0*/  ISETP.LT.OR P3, PT, R21.reuse, 0x91, P3 ;  /* 0x000000911500780c */ /* 0x040fe40001f61670 */
        /* <DEDUP_REMOVED lines=13> */
[----:B0-----:R-:W-:Y:S01]  /*8990*/  FMNMX.FTZ R8, R14, R15, !PT ;  /* 0x0000000f0e087209 */ /* 0x001fe20007810000 */
[----:B------:R-:W-:Y:S01]  /*89a0*/  IMAD.U32 R15, RZ, RZ, UR37 ;  /* 0x00000025ff0f7e24 */ /* 0x000fe2000f8e00ff */
        /* <DEDUP_REMOVED lines=59> */
[----:B------:R-:W-:Y:S02]  /*8d60*/  ISETP.GT.AND P1, PT, R10, RZ, !P6 ;  /* 0x000000ff0a00720c */ /* 0x000fe40007724270 */
[----:B------:R-:W-:Y:S02]  /*8d70*/  ISETP.NE.AND P6, PT, R152, RZ, PT ;  /* 0x000000ff9800720c */ /* 0x000fe40003fc5270 */
        /* <DEDUP_REMOVED lines=56> */
[----:B------:R-:W-:Y:S01]  /*9100*/  FFMA.FTZ R100, R100, UR37, -R154 ;  /* 0x0000002564647c23 */ /* 0x000fe2000801089a */
        /* <DEDUP_REMOVED lines=41> */
[--C-:B------:R-:W-:Y:S01]  /*93a0*/  FFMA.FTZ R109, R113, UR37, -R154.reuse ;  /* 0x00000025716d7c23 */ /* 0x100fe2000801089a */
[----:B0-----:R-:W-:-:S01]  /*93b0*/  FFMA.FTZ R160, R101, UR37, -R154 ;  /* 0x0000002565a07c23 */ /* 0x001fc2000801089a */
[----:B------:R-:W-:Y:S01]  /*93c0*/  FFMA.FTZ R113, R117, UR37, -R154 ;  /* 0x0000002575717c23 */ /* 0x000fe2000801089a */
[----:B------:R-:W-:Y:S01]  /*93d0*/  FMNMX.FTZ R156, R103, R108, !PT ;  /* 0x0000006c679c7209 */ /* 0x000fe20007810000 */
[----:B------:R-:W-:Y:S01]  /*93e0*/  IMAD.U32 R117, RZ, RZ, UR37 ;  /* 0x00000025ff757e24 */ /* 0x000fe2000f8e00ff */
[----:B------:R-:W-:Y:S01]  /*93f0*/  FSEL R101, R8, RZ, P1 ;  /* 0x000000ff08657208 */ /* 0x000fe20000800000 */
[----:B------:R-:W-:Y:S02]  /*9400*/  MUFU.EX2 R108, R164 ;  /* 0x000000a4006c7308 */ /* 0x000fe40000000800 */
[----:B------:R-:W0:Y:S02]  /*9410*/  SHFL.BFLY PT, R165, R156, 0x2, 0x1f ;  /* 0x0c401f009ca57f89 */ /* 0x000e2400000e0000 */
[----:B------:R-:W-:-:S04]  /*9420*/  FADD.FTZ R2, -R101, R2 ;  /* 0x0000000265027221 */ /* 0x000fc80000010100 */
[----:B------:R-:W-:Y:S01]  /*9430*/  FMUL.FTZ R154, R2, UR37 ;  /* 0x00000025029a7c20 */ /* 0x000fe20008410000 */
[----:B------:R1:W-:Y:S08]  /*9440*/  MUFU.EX2 R101, R160 ;  /* 0x000000a000657308 */ /* 0x0003f00000000800 */
[----:B------:R-:W2:Y:S08]  /*9450*/  MUFU.EX2 R154, R154 ;  /* 0x0000009a009a7308 */ /* 0x000eb00000000800 */
[----:B------:R-:W-:Y:S01]  /*9460*/  MUFU.EX2 R145, R145 ;  /* 0x0000009100917308 */ /* 0x000fe20000000800 */
[----:B0-----:R-:W-:-:S05]  /*9470*/  FMNMX.FTZ R165, R156, R165, !PT ;  /* 0x000000a59ca57209 */ /* 0x001fca0007810000 */
[----:B------:R-:W0:Y:S02]  /*9480*/  SHFL.BFLY PT, R88, R165, 0x1, 0x1f ;  /* 0x0c201f00a5587f89 */ /* 0x000e2400000e0000 */
[----:B------:R-:W-:Y:S08]  /*9490*/  MUFU.EX2 R148, R148 ;  /* 0x0000009400947308 */ /* 0x000ff00000000800 */
[----:B------:R-:W-:Y:S08]  /*94a0*/  MUFU.EX2 R149, R149 ;  /* 0x0000009500957308 */ /* 0x000ff00000000800 */
[----:B------:R-:W-:Y:S01]  /*94b0*/  MUFU.EX2 R120, R120 ;  /* 0x0000007800787308 */ /* 0x000fe20000000800 */
[----:B0-----:R-:W-:-:S07]  /*94c0*/  FMNMX.FTZ R88, R165, R88, !PT ;  /* 0x00000058a5587209 */ /* 0x001fce0007810000 */
[----:B------:R-:W-:Y:S01]  /*94d0*/  MUFU.EX2 R121, R121 ;  /* 0x0000007900797308 */ /* 0x000fe20000000800 */
[C---:B------:R-:W-:Y:S01]  /*94e0*/  FSETP.NEU.FTZ.AND P1, PT, R88.reuse, -INF , PT ;  /* 0xff8000005800780b */ /* 0x040fe20003f3d000 */
[----:B------:R-:W-:-:S03]  /*94f0*/  FFMA.FTZ R117, R88, R117, -8 ;  /* 0xc100000058757423 */ /* 0x000fc60000010075 */
[----:B------:R-:W-:Y:S02]  /*9500*/  FSEL R165, R88, RZ, P1 ;  /* 0x000000ff58a57208 */ /* 0x000fe40000800000 */
[----:B------:R-:W-:Y:S01]  /*9510*/  FSEL R2, R117, RZ, P1 ;  /* 0x000000ff75027208 */ /* 0x000fe20000800000 */
[----:B------:R-:W-:Y:S02]  /*9520*/  MUFU.EX2 R124, R124 ;  /* 0x0000007c007c7308 */ /* 0x000fe40000000800 */
[----:B------:R-:W-:-:S02]  /*9530*/  FADD.FTZ R165, -R165, R0 ;  /* 0x00000000a5a57221 */ /* 0x000fc40000010100 */
[--C-:B------:R-:W-:Y:S01]  /*9540*/  FFMA.FTZ R156, R171, UR37, -R2.reuse ;  /* 0x00000025ab9c7c23 */ /* 0x100fe20008010802 */
[----:B------:R-:W-:-:S01]  /*9550*/  FFMA.FTZ R117, R155, UR37, -R2 ;  /* 0x000000259b757c23 */ /* 0x000fc20008010802 */
[----:B------:R-:W-:Y:S01]  /*9560*/  FMUL.FTZ R165, R165, UR37 ;  /* 0x00000025a5a57c20 */ /* 0x000fe20008410000 */
[----:B------:R-:W-:-:S01]  /*9570*/  FFMA.FTZ R155, R158, UR37, -R2 ;  /* 0x000000259e9b7c23 */ /* 0x000fc20008010802 */
[--C-:B------:R-:W-:Y:S01]  /*9580*/  FFMA.FTZ R158, R159, UR37, -R2.reuse ;  /* 0x000000259f9e7c23 */ /* 0x100fe20008010802 */
[----:B------:R-:W-:-:S01]  /*9590*/  FFMA.FTZ R159, R162, UR37, -R2 ;  /* 0x00000025a29f7c23 */ /* 0x000fc20008010802 */
[----:B------:R-:W-:Y:S01]  /*95a0*/  MUFU.EX2 R156, R156 ;  /* 0x0000009c009c7308 */ /* 0x000fe20000000800 */
[----:B-1----:R-:W-:-:S01]  /*95b0*/  FFMA.FTZ R160, R163, UR37, -R2 ;  /* 0x00000025a3a07c23 */ /* 0x002fc20008010802 */
[----:B------:R-:W-:Y:S01]  /*95c0*/  FFMA.FTZ R163, R167, UR37, -R2 ;  /* 0x00000025a7a37c23 */ /* 0x000fe20008010802 */
[----:B--2---:R-:W-:-:S01]  /*95d0*/  FFMA.FTZ R167, R154, R6, R15 ;  /* 0x000000069aa77223 */ /* 0x004fc2000001000f */
[--C-:B------:R-:W-:Y:S01]  /*95e0*/  FFMA.FTZ R162, R166, UR37, -R2.reuse ;  /* 0x00000025a6a27c23 */ /* 0x100fe20008010802 */
[----:B------:R-:W-:-:S01]  /*95f0*/  FFMA.FTZ R164, R126, UR37, -R2 ;  /* 0x000000257ea47c23 */ /* 0x000fc20008010802 */
[----:B------:R-:W-:Y:S01]  /*9600*/  FFMA.FTZ R126, R130, UR37, -R2 ;  /* 0x00000025827e7c23 */ /* 0x000fe20008010802 */
[----:B------:R-:W-:-:S01]  /*9610*/  FADD.FTZ R167, R12, R167 ;  /* 0x000000a70ca77221 */ /* 0x000fc20000010000 */
[----:B------:R-:W0:Y:S01]  /*9620*/  MUFU.EX2 R165, R165 ;  /* 0x000000a500a57308 */ /* 0x000e220000000800 */
[----:B------:R-:W-:-:S01]  /*9630*/  FFMA.FTZ R130, R134, UR37, -R2 ;  /* 0x0000002586827c23 */ /* 0x000fc20008010802 */
[----:B------:R-:W-:Y:S01]  /*9640*/  FFMA.FTZ R138, R138, UR37, -R2 ;  /* 0x000000258a8a7c23 */ /* 0x000fe20008010802 */
[----:B------:R-:W-:-:S01]  /*9650*/  FADD.FTZ R134, R14, R167 ;  /* 0x000000a70e867221 */ /* 0x000fc20000010000 */
[--C-:B------:R-:W-:Y:S01]  /*9660*/  FFMA.FTZ R139, R139, UR37, -R2.reuse ;  /* 0x000000258b8b7c23 */ /* 0x100fe20008010802 */
[----:B------:R-:W-:-:S01]  /*9670*/  FFMA.FTZ R142, R142, UR37, -R2 ;  /* 0x000000258e8e7c23 */ /* 0x000fc20008010802 */
[----:B------:R-:W-:Y:S01]  /*9680*/  FFMA.FTZ R143, R143, UR37, -R2 ;  /* 0x000000258f8f7c23 */ /* 0x000fe20008010802 */
[----:B------:R-:W-:-:S01]  /*9690*/  FADD.FTZ R167, R153, R134 ;  /* 0x0000008699a77221 */ /* 0x000fc20000010000 */
[----:B------:R-:W1:Y:S01]  /*96a0*/  MUFU.EX2 R117, R117 ;  /* 0x0000007500757308 */ /* 0x000e620000000800 */
[----:B------:R-:W-:-:S01]  /*96b0*/  FFMA.FTZ R146, R146, UR37, -R2 ;  /* 0x0000002592927c23 */ /* 0x000fc20008010802 */
[----:B------:R-:W-:Y:S01]  /*96c0*/  FFMA.FTZ R147, R147, UR37, -R2 ;  /* 0x0000002593937c23 */ /* 0x000fe20008010802 */
[----:B------:R-:W-:-:S01]  /*96d0*/  FADD.FTZ R134, R20, R167 ;  /* 0x000000a714867221 */ /* 0x000fc20000010000 */
[--C-:B------:R-:W-:Y:S01]  /*96e0*/  FFMA.FTZ R150, R150, UR37, -R2.reuse ;  /* 0x0000002596967c23 */ /* 0x100fe20008010802 */
[----:B------:R-:W-:-:S01]  /*96f0*/  FFMA.FTZ R151, R151, UR37, -R2 ;  /* 0x0000002597977c23 */ /* 0x000fc20008010802 */
[----:B------:R-:W-:Y:S01]  /*9700*/  FFMA.FTZ R122, R122, UR37, -R2 ;  /* 0x000000257a7a7c23 */ /* 0x000fe20008010802 */
[----:B------:R-:W-:-:S01]  /*9710*/  FADD.FTZ R167, R157, R134 ;  /* 0x000000869da77221 */ /* 0x000fc20000010000 */
[----:B------:R-:W2:Y:S01]  /*9720*/  MUFU.EX2 R155, R155 ;  /* 0x0000009b009b7308 */ /* 0x000ea20000000800 */
[----:B0-----:R-:W-:-:S01]  /*9730*/  FFMA.FTZ R6, R165, R5, R156 ;  /* 0x00000005a5067223 */ /* 0x001fc2000001009c */
[--C-:B------:R-:W-:Y:S01]  /*9740*/  FFMA.FTZ R123, R123, UR37, -R2.reuse ;  /* 0x000000257b7b7c23 */ /* 0x100fe20008010802 */
[----:B------:R-:W-:-:S01]  /*9750*/  FFMA.FTZ R127, R127, UR37, -R2 ;  /* 0x000000257f7f7c23 */ /* 0x000fc20008010802 */
[--C-:B------:R-:W-:Y:S01]  /*9760*/  FFMA.FTZ R131, R131, UR37, -R2.reuse ;  /* 0x0000002583837c23 */ /* 0x100fe20008010802 */
[----:B------:R-:W-:-:S01]  /*9770*/  FFMA.FTZ R135, R135, UR37, -R2 ;  /* 0x0000002587877c23 */ /* 0x000fc20008010802 */
[--C-:B------:R-:W-:Y:S01]  /*9780*/  FFMA.FTZ R106, R106, UR37, -R2.reuse ;  /* 0x000000256a6a7c23 */ /* 0x100fe20008010802 */
[----:B------:R-:W-:-:S01]  /*9790*/  FFMA.FTZ R107, R107, UR37, -R2 ;  /* 0x000000256b6b7c23 */ /* 0x000fc20008010802 */
[----:B------:R-:W0:Y:S01]  /*97a0*/  MUFU.EX2 R158, R158 ;  /* 0x0000009e009e7308 */ /* 0x000e220000000800 */
        /* <DEDUP_REMOVED lines=18> */
[----:B------:R-:W-:-:S05]  /*98d0*/  FFMA.FTZ R2, R103, UR37, -R2 ;  /* 0x0000002567027c23 */ /* 0x000fca0008010802 */
[----:B------:R-:W0:Y:S01]  /*98e0*/  MUFU.EX2 R162, R162 ;  /* 0x000000a200a27308 */ /* 0x000e220000000800 */
[----:B-1----:R-:W-:-:S01]  /*98f0*/  FADD.FTZ R5, R159, R6 ;  /* 0x000000069f057221 */ /* 0x002fc20000010000 */
[----:B------:R-:W-:-:S06]  /*9900*/  FADD.FTZ R6, R152, R167 ;  /* 0x000000a798067221 */ /* 0x000fcc0000010000 */
[----:B------:R-:W1:Y:S01]  /*9910*/  MUFU.EX2 R163, R163 ;  /* 0x000000a300a37308 */ /* 0x000e620000000800 */
[----:B--2---:R-:W-:-:S07]  /*9920*/  FADD.FTZ R5, R160, R5 ;  /* 0x00000005a0057221 */ /* 0x004fce0000010000 */
[----:B------:R-:W2:Y:S01]  /*9930*/  MUFU.EX2 R138, R138 ;  /* 0x0000008a008a7308 */ /* 0x000ea20000000800 */
[----:B0-----:R-:W-:-:S01]  /*9940*/  FADD.FTZ R134, R162, R5 ;  /* 0x00000005a2867221 */ /* 0x001fc20000010000 */
[----:B------:R-:W-:-:S04]  /*9950*/  FADD.FTZ R5, R161, R6 ;  /* 0x00000006a1057221 */ /* 0x000fc80000010000 */
[----:B------:R-:W-:Y:S02]  /*9960*/  FADD.FTZ R6, R136, R5 ;  /* 0x0000000588067221 */ /* 0x000fe40000010000 */
[----:B------:R-:W0:Y:S01]  /*9970*/  MUFU.EX2 R139, R139 ;  /* 0x0000008b008b7308 */ /* 0x000e220000000800 */
        /* <DEDUP_REMOVED lines=58> */
[----:B-1----:R-:W-:-:S04]  /*9d20*/  FADD.FTZ R5, R105, R6 ;  /* 0x0000000669057221 */ /* 0x002fc80000010000 */
[----:B------:R-:W-:-:S03]  /*9d30*/  FADD.FTZ R6, R10, R5 ;  /* 0x000000050a067221 */ /* 0x000fc60000010000 */
        /* <DEDUP_REMOVED lines=17> */
[----:B------:R-:W-:Y:S01]  /*9e50*/  MUFU.EX2 R119, R119 ;  /* 0x0000007700777308 */ /* 0x000fe20000000800 */
[----:B-1----:R-:W-:-:S07]  /*9e60*/  FADD.FTZ R134, R118, R167 ;  /* 0x000000a776867221 */ /* 0x002fce0000010000 */
[----:B------:R-:W0:Y:S01]  /*9e70*/  MUFU.EX2 R116, R116 ;  /* 0x0000007400747308 */ /* 0x000e220000000800 */
[----:B--2---:R-:W-:-:S07]  /*9e80*/  FADD.FTZ R5, R113, R6 ;  /* 0x0000000671057221 */ /* 0x004fce0000010000 */
[----:B------:R-:W-:Y:S08]  /*9e90*/  MUFU.EX2 R90, R90 ;  /* 0x0000005a005a7308 */ /* 0x000ff00000000800 */
        /* <DEDUP_REMOVED lines=8> */
[----:B------:R0:W-:Y:S08]  /*9f20*/  MUFU.EX2 R164, R95 ;  /* 0x0000005f00a47308 */ /* 0x0001f00000000800 */
[----:B------:R-:W2:Y:S01]  /*9f30*/  MUFU.EX2 R96, R96 ;  /* 0x0000006000607308 */ /* 0x000ea20000000800 */
[----:B0-----:R-:W-:-:S01]  /*9f40*/  FADD.FTZ R95, R119, R134 ;  /* 0x00000086775f7221 */ /* 0x001fc20000010000 */
[----:B-1----:R-:W-:-:S06]  /*9f50*/  FADD.FTZ R5, R93, R6 ;  /* 0x000000065d057221 */ /* 0x002fcc0000010000 */
[----:B------:R0:W1:Y:S08]  /*9f60*/  MUFU.EX2 R94, R98 ;  /* 0x00000062005e7308 */ /* 0x0000700000000800 */
[----:B------:R-:W3:Y:S01]  /*9f70*/  MUFU.EX2 R97, R97 ;  /* 0x0000006100617308 */ /* 0x000ee20000000800 */
[----:B0-----:R-:W-:-:S01]  /*9f80*/  FADD.FTZ R98, R90, R95 ;  /* 0x0000005f5a627221 */ /* 0x001fc20000010000 */
[----:B--2---:R-:W-:-:S03]  /*9f90*/  FADD.FTZ R6, R96, R5 ;  /* 0x0000000560067221 */ /* 0x004fc60000010000 */
[----:B------:R-:W-:-:S03]  /*9fa0*/  FADD.FTZ R98, R91, R98 ;  /* 0x000000625b627221 */ /* 0x000fc60000010000 */
[----:B------:R-:W0:Y:S01]  /*9fb0*/  MUFU.EX2 R166, R99 ;  /* 0x0000006300a67308 */ /* 0x000e220000000800 */
[----:B------:R-:W-:-:S04]  /*9fc0*/  FADD.FTZ R98, R169, R98 ;  /* 0x00000062a9627221 */ /* 0x000fc80000010000 */
[----:B------:R-:W-:-:S03]  /*9fd0*/  FADD.FTZ R95, R164, R98 ;  /* 0x00000062a45f7221 */ /* 0x000fc60000010000 */
[----:B------:R-:W2:Y:S01]  /*9fe0*/  MUFU.EX2 R100, R100 ;  /* 0x0000006400647308 */ /* 0x000ea20000000800 */
[----:B-1----:R-:W-:-:S01]  /*9ff0*/  FADD.FTZ R95, R94, R95 ;  /* 0x0000005f5e5f7221 */ /* 0x002fc20000010000 */
[----:B---3--:R-:W-:-:S06]  /*a000*/  FADD.FTZ R5, R97, R6 ;  /* 0x0000000661057221 */ /* 0x008fcc0000010000 */
[----:B------:R-:W1:Y:S01]  /*a010*/  MUFU.EX2 R102, R102 ;  /* 0x0000006600667308 */ /* 0x000e620000000800 */
[----:B0-----:R-:W-:-:S07]  /*a020*/  FADD.FTZ R95, R166, R95 ;  /* 0x0000005fa65f7221 */ /* 0x001fce0000010000 */
[----:B------:R-:W0:Y:S01]  /*a030*/  MUFU.EX2 R99, R2 ;  /* 0x0000000200637308 */ /* 0x000e220000000800 */
[----:B--2---:R-:W-:-:S04]  /*a040*/  FADD.FTZ R6, R100, R5 ;  /* 0x0000000564067221 */ /* 0x004fc80000010000 */
[----:B------:R-:W-:Y:S01]  /*a050*/  FADD.FTZ R6, R101, R6 ;  /* 0x0000000665067221 */ /* 0x000fe20000010000 */
[----:B-1----:R-:W-:-:S04]  /*a060*/  FADD.FTZ R95, R102, R95 ;  /* 0x0000005f665f7221 */ /* 0x002fc80000010000 */
[----:B0-----:R-:W-:Y:S01]  /*a070*/  FADD.FTZ R5, R99, R95 ;  /* 0x0000005f63057221 */ /* 0x001fe20000010000 */
[----:B------:R-:W-:Y:S06]  /*a080*/  @!P0 BRA `(.L_x_1126) ;  /* 0x0000000000048947 */ /* 0x000fec0003800000 */
[----:B------:R-:W-:Y:S01]  /*a090*/  BPT.TRAP 0x1 ;  /* 0x000000040000795c */ /* 0x000fe20000300000 */
.L_x_1126:
        /* <DEDUP_REMOVED lines=12> */
[----:B------:R-:W-:Y:S01]  /*a160*/  FMUL.FTZ R25, R25, R154 ;  /* 0x0000009a19197220 */ /* 0x000fe20000410000 */
[----:B------:R-:W-:Y:S01]  /*a170*/  F2FP.SATFINITE.E4M3.F32.PACK_AB_MERGE_C R152, R161, R152, RZ ;  /* 0x00000098a198723e */ /* 0x000fe200048070ff */
[----:B------:R-:W-:Y:S01]  /*a180*/  FMUL.FTZ R28, R28, R154 ;  /* 0x0000009a1c1c7220 */ /* 0x000fe20000410000 */
[----:B------:R-:W-:Y:S01]  /*a190*/  F2FP.SATFINITE.E4M3.F32.PACK_AB_MERGE_C R162, R163, R162, RZ ;  /* 0x000000a2a3a2723e */ /* 0x000fe200048070ff */
[----:B------:R-:W-:Y:S01]  /*a1a0*/  FMUL.FTZ R29, R29, R154 ;  /* 0x0000009a1d1d7220 */ /* 0x000fe20000410000 */
[----:B------:R-:W-:Y:S01]  /*a1b0*/  F2FP.SATFINITE.E4M3.F32.PACK_AB_MERGE_C R140, R141, R140, RZ ;  /* 0x0000008c8d8c723e */ /* 0x000fe200048070ff */
[----:B------:R-:W-:Y:S01]  /*a1c0*/  SYNCS.ARRIVE.TRANS64.RED.A1T0 RZ, [UR6], RZ ;  /* 0x000000ffffff79a7 */ /* 0x000fe20008100406 */
        /* <DEDUP_REMOVED lines=57> */
[----:B------:R-:W-:Y:S01]  /*a560*/  VIADD R3, R3, 0xffffffff ;  /* 0xffffffff03037836 */ /* 0x000fe20000000000 */
        /* <DEDUP_REMOVED lines=42> */
.L_x_1109:
[----:B------:R-:W0:Y:S01]  /*a810*/  LDC R7, c[0x0][0x9e4] ;  /* 0x00027900ff077b82 */ /* 0x000e220000000800 */
[----:B------:R-:W-:Y:S01]  /*a820*/  VIADD R8, R188, -UR54 ;  /* 0x80000036bc087c36 */ /* 0x000fe20008000000 */
[----:B------:R-:W-:-:S04]  /*a830*/  LOP3.LUT R189, R189, 0xffffffef, RZ, 0xc0, !PT ;  /* 0xffffffefbdbd7812 */ /* 0x000fc800078ec0ff */
[----:B------:R-:W-:Y:S02]  /*a840*/  R2UR UR6, R8 ;  /* 0x00000000080672ca */ /* 0x000fe400000e0000 */
[----:B0-----:R-:W-:-:S13]  /*a850*/  ISETP.GE.AND P1, PT, R7, 0x1, PT ;  /* 0x000000010700780c */ /* 0x001fda0003f26270 */
[----:B------:R-:W-:Y:S01]  /*a860*/  @P1 LOP3.LUT R189, R189, 0x10, RZ, 0xfc, !PT ;  /* 0x00000010bdbd1812 */ /* 0x000fe200078efcff */
[----:B------:R-:W-:Y:S06]  /*a870*/  @!P1 BRA `(.L_x_1128) ;  /* 0x0000000000449947 */ /* 0x000fec0003800000 */
        /* <DEDUP_REMOVED lines=9> */
.L_x_1129:
[----:B------:R-:W-:-:S13]  /*a910*/  ISETP.NE.AND P1, PT, R7, 0x1, PT ;  /* 0x000000010700780c */ /* 0x000fda0003f25270 */
[----:B------:R-:W0:Y:S02]  /*a920*/  @P1 LDC.64 R8, c[0x0][0x9e8] ;  /* 0x00027a00ff081b82 */ /* 0x000e240000000a00 */
[----:B0-----:R-:W-:-:S05]  /*a930*/  @P1 IMAD.HI.U32 R8, R188, R8, RZ ;  /* 0x00000008bc081227 */ /* 0x001fca00078e00ff */
[----:B------:R-:W-:-:S07]  /*a940*/  @P1 SHF.R.U32.HI R188, RZ, R9, R8 ;  /* 0x00000009ffbc1219 */ /* 0x000fce0000011608 */
.L_x_1130:
[----:B------:R-:W-:-:S05]  /*a950*/  IMAD R188, R188, R7, RZ ;  /* 0x00000007bcbc7224 */ /* 0x000fca00078e02ff */
[----:B------:R-:W-:-:S13]  /*a960*/  R2UR UR7, R188 ;  /* 0x00000000bc0772ca */ /* 0x000fda00000e0000 */
[----:B------:R-:W-:-:S04]  /*a970*/  UISETP.LT.AND UP0, UPT, UR6, UR7, UPT ;  /* 0x000000070600728c */ /* 0x000fc8000bf01270 */
[----:B------:R-:W-:-:S12]  /*a980*/  USEL UR6, UR6, UR7, !UP0 ;  /* 0x0000000706067287 */ /* 0x000fd8000c000000 */
.L_x_1128:
        /* <DEDUP_REMOVED lines=12> */
.L_x_1141:
[----:B------:R-:W-:Y:S01]  /*aa50*/  ISETP.NE.AND P2, PT, RZ, UR43, PT ;  /* 0x0000002bff007c0c */ /* 0x000fe2000bf45270 */
[----:B------:R-:W-:-:S04]  /*aa60*/  UISETP.NE.AND UP0, UPT, UR54, 0x1, UPT ;  /* 0x000000013600788c */ /* 0x000fc8000bf05270 */
[----:B------:R-:W-:-:S04]  /*aa70*/  USEL UR45, URZ, 0x1, UP0 ;  /* 0x000000013f2d7887 */ /* 0x000fc80008000000 */
[----:B------:R-:W-:-:S04]  /*aa80*/  ULOP3.LUT UR45, UR55, UR45, URZ, 0x3c, !UPT ;  /* 0x0000002d372d7292 */ /* 0x000fc8000f8e3c3f */
[----:B------:R-:W-:Y:S08]  /*aa90*/  @P2 BRA `(.L_x_1132) ;  /* 0x0000000000382947 */ /* 0x000ff00003800000 */
[----:B------:R-:W-:Y:S05]  /*aaa0*/  @!P0 BRA `(.L_x_1133) ;  /* 0x0000000000048947 */ /* 0x000fea0003800000 */
[----:B------:R-:W-:Y:S01]  /*aab0*/  BPT.TRAP 0x1 ;  /* 0x000000040000795c */ /* 0x000fe20000300000 */
.L_x_1133:
[----:B------:R-:W-:Y:S01]  /*aac0*/  UIADD3 UR6, UR54, 0x1, URZ ;  /* 0x0000000136067890 */ /* 0x000fe2000fffe03f */
[----:B------:R-:W-:-:S03]  /*aad0*/  IMAD.U32 R0, RZ, RZ, UR45 ;  /* 0x0000002dff007e24 */ /* 0x000fc6000f8e00ff */
[----:B------:R-:W-:Y:S02]  /*aae0*/  UISETP.NE.AND UP0, UPT, UR6, 0x2, UPT ;  /* 0x000000020600788c */ /* 0x000fe4000bf05270 */
[----:B------:R-:W-:Y:S02]  /*aaf0*/  SHF.L.U32 R0, R0, 0x1f, RZ ;  /* 0x0000001f00007819 */ /* 0x000fe400000006ff */
[----:B------:R-:W-:-:S04]  /*ab00*/  USEL UR6, UR6, URZ, UP0 ;  /* 0x0000003f06067287 */ /* 0x000fc80008000000 */
[----:B------:R-:W-:-:S09]  /*ab10*/  ULEA UR6, UR6, UR41, 0x3 ;  /* 0x0000002906067291 */ /* 0x000fd2000f8e183f */
[----:B------:R0:W1:Y:S01]  /*ab20*/  SYNCS.PHASECHK.TRANS64.TRYWAIT P1, [UR6+0x29830], R0 ;  /* 0x02983000ff0075a7 */ /* 0x0000620008020146 */
[----:B------:R-:W-:Y:S05]  /*ab30*/  @!P0 BRA `(.L_x_1134) ;  /* 0x0000000000048947 */ /* 0x000fea0003800000 */
[----:B------:R-:W-:Y:S01]  /*ab40*/  BPT.TRAP 0x1 ;  /* 0x000000040000795c */ /* 0x000fe20000300000 */
.L_x_1134:
[----:B-1----:R-:W-:Y:S05]  /*ab50*/  @P1 BRA `(.L_x_1132) ;  /* 0x0000000000081947 */ /* 0x002fea0003800000 */
[----:B------:R-:W1:Y:S02]  /*ab60*/  SYNCS.PHASECHK.TRANS64.TRYWAIT P1, [UR6+0x29830], R0 ;  /* 0x02983000ff0075a7 */ /* 0x000e640008020146 */
[----:B-1----:R-:W-:Y:S05]  /*ab70*/  @!P1 BRA `(.L_x_1135) ;  /* 0x000000f8002c9947 */ /* 0x002fea0003800000 */
.L_x_1132:
[----:B------:R-:W2:Y:S01]  /*ab80*/  S2R R2, SR_TID.X ;  /* 0x0000000000027919 */ /* 0x000ea20000002100 */
        /* <DEDUP_REMOVED lines=21> */
[----:B--2---:R-:W-:Y:S01]  /*ace0*/  SHF.R.U32.HI R2, RZ, 0x7, R2 ;  /* 0x00000007ff027819 */ /* 0x004fe20000011602 */
[----:B------:R-:W-:Y:S01]  /*acf0*/  UMOV UR19, 0x80000020 ;  /* 0x8000002000137882 */ /* 0x000fe20000000000 */
[----:B------:R-:W-:Y:S01]  /*ad00*/  UIADD3 UR22, UR56, 0x502, URZ ;  /* 0x0000050238167890 */ /* 0x000fe2000fffe03f */
[----:B------:R-:W-:-:S02]  /*ad10*/  UMOV UR23, 0x80000020 ;  /* 0x8000002000177882 */ /* 0x000fc40000000000 */
        /* <DEDUP_REMOVED lines=165> */
.L_x_1137:
[----:B------:R-:W-:Y:S01]  /*b770*/  ULEA UR6, UR54, UR41, 0x3 ;  /* 0x0000002936067291 */ /* 0x000fe2000f8e183f */
[----:B------:R-:W-:-:S05]  /*b780*/  IMAD.U32 R0, RZ, RZ, UR55 ;  /* 0x00000037ff007e24 */ /* 0x000fca000f8e00ff */
[----:B------:R-:W-:-:S04]  /*b790*/  SHF.L.U32 R0, R0, 0x1f, RZ ;  /* 0x0000001f00007819 */ /* 0x000fc800000006ff */
[----:B------:R0:W1:Y:S01]  /*b7a0*/  SYNCS.PHASECHK.TRANS64.TRYWAIT P1, [UR6+0x29850], R0 ;  /* 0x02985000ff0075a7 */ /* 0x0000620008020146 */
[----:B------:R-:W-:Y:S05]  /*b7b0*/  @!P0 BRA `(.L_x_1138) ;  /* 0x0000000000048947 */ /* 0x000fea0003800000 */
[----:B------:R-:W-:Y:S01]  /*b7c0*/  BPT.TRAP 0x1 ;  /* 0x000000040000795c */ /* 0x000fe20000300000 */
.L_x_1138:
[----:B-1----:R-:W-:Y:S05]  /*b7d0*/  @P1 BRA `(.L_x_1136) ;  /* 0x0000000000081947 */ /* 0x002fea0003800000 */
[----:B------:R-:W1:Y:S02]  /*b7e0*/  SYNCS.PHASECHK.TRANS64.TRYWAIT P1, [UR6+0x29850], R0 ;  /* 0x02985000ff0075a7 */ /* 0x000e640008020146 */
[----:B-1----:R-:W-:Y:S05]  /*b7f0*/  @!P1 BRA `(.L_x_1139) ;  /* 0x000000ec00249947 */ /* 0x002fea0003800000 */
.L_x_1136:
[----:B------:R-:W-:Y:S01]  /*b800*/  UIADD3 UR6, UR41, 0x400, URZ ;  /* 0x0000040029067890 */ /* 0x000fe2000fffe03f */
[----:B------:R-:W-:Y:S01]  /*b810*/  WARPGROUP.ARRIVE ;  /* 0x00000000000079c5 */ /* 0x000fe20000000000 */
[----:B------:R-:W-:Y:S01]  /*b820*/  UMOV UR7, 0xc0000010 ;  /* 0xc000001000077882 */ /* 0x000fe20000000000 */
[----:B01----:R-:W-:Y:S01]  /*b830*/  FMNMX.FTZ R0, R152, R9, !PT ;  /* 0x0000000998007209 */ /* 0x003fe20007810000 */
[----:B------:R-:W-:-:S03]  /*b840*/  USHF.R.U32.HI UR6, URZ, 0x4, UR6 ;  /* 0x000000043f067899 */ /* 0x000fc60008011606 */
[----:B------:R-:W0:Y:S01]  /*b850*/  S2R R196, SR_TID.X ;  /* 0x0000000000c47919 */ /* 0x000e220000002100 */
        /* <DEDUP_REMOVED lines=85> */
[----:B0-----:R-:W-:Y:S01]  /*bdb0*/  SHF.R.U32.HI R196, RZ, 0x7, R196 ;  /* 0x00000007ffc47819 */ /* 0x001fe200000116c4 */
[----:B------:R-:W0:Y:S01]  /*bdc0*/  SHFL.BFLY PT, R13, R8, 0x2, 0x1f ;  /* 0x0c401f00080d7f89 */ /* 0x000e2200000e0000 */
[----:B------:R-:W-:Y:S02]  /*bdd0*/  WARPGROUP.DEPBAR.LE gsb0, 0x0 ;  /* 0x00008000000079c5 */ /* 0x000fe40000010000 */
[----:B------:R-:W-:Y:S01]  /*bde0*/  WARPGROUP.ARRIVE ;  /* 0x00000000000079c5 */ /* 0x000fe20000000000 */
[----:B------:R-:W-:-:S05]  /*bdf0*/  FMNMX.FTZ R10, R103, R0, !PT ;  /* 0x00000000670a7209 */ /* 0x000fca0007810000 */
[----:B------:R-:W-:Y:S01]  /*be00*/  QGMMA.64x128x32.F32.E4M3.E4M3 R24, R180, gdesc[UR4], R24, gsb0 ;  /* 0x01e00004b4187df3 */ /* 0x000fe20008000818 */
[----:B------:R-:W-:Y:S01]  /*be10*/  UIADD3 UR6, UR10, 0x200, URZ ;  /* 0x000002000a067890 */ /* 0x000fe2000fffe03f */
[----:B------:R-:W1:Y:S01]  /*be20*/  SHFL.BFLY PT, R15, R10, 0x2, 0x1f ;  /* 0x0c401f000a0f7f89 */ /* 0x000e6200000e0000 */
[----:B------:R-:W-:Y:S01]  /*be30*/  UMOV UR7, 0xc0000010 ;  /* 0xc000001000077882 */ /* 0x000fe20000000000 */
[----:B0-----:R-:W-:-:S05]  /*be40*/  FMNMX.FTZ R13, R8, R13, !PT ;  /* 0x0000000d080d7209 */ /* 0x001fca0007810000 */
[----:B------:R-:W0:Y:S01]  /*be50*/  SHFL.BFLY PT, R2, R13, 0x1, 0x1f ;  /* 0x0c201f000d027f89 */ /* 0x000e2200000e0000 */
[----:B-1----:R-:W-:-:S05]  /*be60*/  FMNMX.FTZ R15, R10, R15, !PT ;  /* 0x0000000f0a0f7209 */ /* 0x002fca0007810000 */
[----:B------:R-:W1:Y:S01]  /*be70*/  SHFL.BFLY PT, R0, R15, 0x1, 0x1f ;  /* 0x0c201f000f007f89 */ /* 0x000e6200000e0000 */
[----:B0-----:R-:W-:-:S05]  /*be80*/  FMNMX.FTZ R2, R13, R2, !PT ;  /* 0x000000020d027209 */ /* 0x001fca0007810000 */
[----:B------:R-:W-:-:S04]  /*be90*/  FADD.FTZ R9, -R2, R9 ;  /* 0x0000000902097221 */ /* 0x000fc80000010100 */
[----:B------:R-:W-:Y:S01]  /*bea0*/  FMUL.FTZ R9, R9, UR37 ;  /* 0x0000002509097c20 */ /* 0x000fe20008410000 */
[----:B-1----:R-:W-:-:S05]  /*beb0*/  FMNMX.FTZ R0, R15, R0, !PT ;  /* 0x000000000f007209 */ /* 0x002fca0007810000 */
        /* <DEDUP_REMOVED lines=19> */
[----:B------:R-:W0:Y:S01]  /*bff0*/  MUFU.EX2 R10, R10 ;  /* 0x0000000a000a7308 */ /* 0x000e220000000800 */
[----:B------:R-:W-:-:S01]  /*c000*/  FFMA.FTZ R159, R163, UR37, -R101 ;  /* 0x00000025a39f7c23 */ /* 0x000fc20008010865 */
[----:B------:R-:W-:Y:S01]  /*c010*/  FFMA.FTZ R15, R161, UR37, -R188 ;  /* 0x00000025a10f7c23 */ /* 0x000fe200080108bc */
[----:B------:R-:W-:-:S01]  /*c020*/  FFMA.FTZ R158, R166, UR37, -R101 ;  /* 0x00000025a69e7c23 */ /* 0x000fc20008010865 */
[----:B------:R-:W-:Y:S01]  /*c030*/  FFMA.FTZ R20, R164, UR37, -R188 ;  /* 0x00000025a4147c23 */ /* 0x000fe200080108bc */
[----:B------:R-:W-:-:S01]  /*c040*/  FFMA.FTZ R161, R167, UR37, -R101 ;  /* 0x00000025a7a17c23 */ /* 0x000fc20008010865 */
[----:B------:R-:W-:Y:S01]  /*c050*/  FFMA.FTZ R21, R165, UR37, -R188 ;  /* 0x00000025a5157c23 */ /* 0x000fe200080108bc */
        /* <DEDUP_REMOVED lines=47> */
[----:B------:R-:W-:Y:S01]  /*c350*/  IADD3 R166, -R196, 0xb, RZ ;  /* 0x0000000bc4a67810 */ /* 0x000fe20007ffe1ff */
[----:B------:R-:W-:-:S01]  /*c360*/  FFMA.FTZ R110, R110, UR37, -R101 ;  /* 0x000000256e6e7c23 */ /* 0x000fc20008010865 */
[----:B------:R-:W1:Y:S01]  /*c370*/  MUFU.EX2 R13, R13 ;  /* 0x0000000d000d7308 */ /* 0x000e620000000800 */
[----:B--2---:R-:W-:-:S01]  /*c380*/  FADD.FTZ R6, R12, R163 ;  /* 0x000000a30c067221 */ /* 0x004fc20000010000 */
[----:B------:R-:W2:Y:S01]  /*c390*/  S2R R196, SR_TID.X ;  /* 0x0000000000c47919 */ /* 0x000ea20000002100 */
[----:B------:R-:W-:-:S02]  /*c3a0*/  WARPGROUP.DEPBAR.LE gsb0, 0x0 ;  /* 0x00008000000079c5 */ /* 0x000fc40000010000 */
[----:B------:R-:W-:Y:S01]  /*c3b0*/  WARPGROUP.ARRIVE ;  /* 0x00000000000079c5 */ /* 0x000fe20000000000 */
[----:B------:R-:W-:-:S01]  /*c3c0*/  FFMA.FTZ R108, R108, UR37, -R188 ;  /* 0x000000256c6c7c23 */ /* 0x000fc200080108bc */
[----:B------:R-:W-:Y:S01]  /*c3d0*/  FFMA.FTZ R111, R111, UR37, -R101 ;  /* 0x000000256f6f7c23 */ /* 0x000fe20008010865 */
[----:B------:R-:W3:Y:S01]  /*c3e0*/  MUFU.EX2 R156, R156 ;  /* 0x0000009c009c7308 */ /* 0x000ee20000000800 */
[----:B0-----:R-:W-:-:S01]  /*c3f0*/  FADD.FTZ R163, R155, R160 ;  /* 0x000000a09ba37221 */ /* 0x001fc20000010000 */
[--C-:B------:R-:W-:Y:S01]  /*c400*/  FFMA.FTZ R109, R109, UR37, -R188.reuse ;  /* 0x000000256d6d7c23 */ /* 0x100fe200080108bc */
[----:B------:R-:W-:Y:S01]  /*c410*/  QGMMA.64x128x32.F32.E4M3.E4M3 R24, R176, gdesc[UR4], R24, gsb0 ;  /* 0x01e00004b0187df3 */ /* 0x000fe20008000818 */
[----:B------:R-:W-:Y:S01]  /*c420*/  UIADD3 UR6, UR10, 0x300, URZ ;  /* 0x000003000a067890 */ /* 0x000fe2000fffe03f */
[----:B------:R-:W-:Y:S01]  /*c430*/  FFMA.FTZ R114, R114, UR37, -R101 ;  /* 0x0000002572727c23 */ /* 0x000fe20008010865 */
[----:B------:R-:W-:Y:S01]  /*c440*/  UMOV UR7, 0xc0000010 ;  /* 0xc000001000077882 */ /* 0x000fe20000000000 */
[----:B------:R-:W-:Y:S01]  /*c450*/  FFMA.FTZ R112, R112, UR37, -R188 ;  /* 0x0000002570707c23 */ /* 0x000fe200080108bc */
        /* <DEDUP_REMOVED lines=17> */
[----:B0-----:R-:W-:-:S01]  /*c570*/  FADD.FTZ R6, R14, R5 ;  /* 0x000000050e067221 */ /* 0x001fc20000010000 */
[----:B--2---:R-:W-:Y:S01]  /*c580*/  LOP3.LUT P1, RZ, R196, 0x7f, RZ, 0xc0, !PT ;  /* 0x0000007fc4ff7812 */ /* 0x004fe2000782c0ff */
        /* <DEDUP_REMOVED lines=9> */
[--C-:B------:R-:W-:Y:S01]  /*c620*/  FFMA.FTZ R102, R102, UR37, -R101.reuse ;  /* 0x0000002566667c23 */ /* 0x100fe20008010865 */
[----:B------:R-:W-:-:S03]  /*c630*/  FFMA.FTZ R101, R103, UR37, -R101 ;  /* 0x0000002567657c23 */ /* 0x000fc60008010865 */
[----:B------:R-:W1:Y:S01]  /*c640*/  MUFU.EX2 R20, R20 ;  /* 0x0000001400147308 */ /* 0x000e620000000800 */
[----:B---3--:R-:W-:-:S07]  /*c650*/  FADD.FTZ R5, R15, R6 ;  /* 0x000000060f057221 */ /* 0x008fce0000010000 */
        /* <DEDUP_REMOVED lines=25> */
[----:B------:R-:W-:Y:S02]  /*c7f0*/  WARPGROUP.DEPBAR.LE gsb0, 0x0 ;  /* 0x00008000000079c5 */ /* 0x000fe40000010000 */
[----:B------:R-:W-:Y:S01]  /*c800*/  WARPGROUP.ARRIVE ;  /* 0x00000000000079c5 */ /* 0x000fe20000000000 */
[----:B0-----:R-:W-:-:S04]  /*c810*/  FADD.FTZ R160, R146, R163 ;  /* 0x000000a392a07221 */ /* 0x001fc80000010000 */
[----:B------:R-:W0:Y:S01]  /*c820*/  MUFU.EX2 R145, R145 ;  /* 0x0000009100917308 */ /* 0x000e220000000800 */
[----:B------:R-:W-:Y:S01]  /*c830*/  QGMMA.64x128x32.F32.E4M3.E4M3 R24, R172, gdesc[UR4], R24, gsb0 ;  /* 0x01e00004ac187df3 */ /* 0x000fe20008000818 */
[----:B------:R-:W-:Y:S01]  /*c840*/  UIADD3 UR6, UR10, 0x400, URZ ;  /* 0x000004000a067890 */ /* 0x000fe2000fffe03f */
[----:B-1----:R-:W-:Y:S01]  /*c850*/  FADD.FTZ R6, R144, R5 ;  /* 0x0000000590067221 */ /* 0x002fe20000010000 */
        /* <DEDUP_REMOVED lines=40> */
[----:B--2---:R-:W-:-:S05]  /*cae0*/  FADD.FTZ R160, R134, R163 ;  /* 0x000000a386a07221 */ /* 0x004fca0000010000 */
        /* <DEDUP_REMOVED lines=33> */
[----:B------:R-:W-:-:S06]  /*cd00*/  IMAD.U32 R163, RZ, RZ, UR52 ;  /* 0x00000034ffa37e24 */ /* 0x000fcc000f8e00ff */
[----:B------:R-:W-:Y:S01]  /*cd10*/  MUFU.EX2 R119, R119 ;  /* 0x0000007700777308 */ /* 0x000fe20000000800 */
[----:B-1----:R-:W-:-:S01]  /*cd20*/  FADD.FTZ R6, R116, R5 ;  /* 0x0000000574067221 */ /* 0x002fc20000010000 */
[----:B------:R-:W-:-:S06]  /*cd30*/  WARPGROUP.DEPBAR.LE gsb0, 0x0 ;  /* 0x00008000000079c5 */ /* 0x000fcc0000010000 */
[----:B------:R-:W0:Y:S01]  /*cd40*/  MUFU.EX2 R88, R88 ;  /* 0x0000005800587308 */ /* 0x000e220000000800 */
[----:B--2---:R-:W-:-:S07]  /*cd50*/  FADD.FTZ R5, R117, R6 ;  /* 0x0000000675057221 */ /* 0x004fce0000010000 */
[----:B------:R-:W1:Y:S08]  /*cd60*/  MUFU.EX2 R90, R90 ;  /* 0x0000005a005a7308 */ /* 0x000e700000000800 */
[----:B------:R-:W2:Y:S01]  /*cd70*/  MUFU.EX2 R89, R89 ;  /* 0x0000005900597308 */ /* 0x000ea20000000800 */
[----:B0-----:R-:W-:-:S07]  /*cd80*/  FADD.FTZ R6, R88, R5 ;  /* 0x0000000558067221 */ /* 0x001fce0000010000 */
[----:B------:R-:W0:Y:S08]  /*cd90*/  MUFU.EX2 R91, R91 ;  /* 0x0000005b005b7308 */ /* 0x000e300000000800 */
[----:B------:R-:W3:Y:S08]  /*cda0*/  MUFU.EX2 R92, R92 ;  /* 0x0000005c005c7308 */ /* 0x000ef00000000800 */
[----:B------:R-:W4:Y:S08]  /*cdb0*/  MUFU.EX2 R165, R94 ;  /* 0x0000005e00a57308 */ /* 0x000f300000000800 */
[----:B------:R-:W5:Y:S08]  /*cdc0*/  MUFU.EX2 R93, R93 ;  /* 0x0000005d005d7308 */ /* 0x000f700000000800 */
[----:B------:R1:W5:Y:S08]  /*cdd0*/  MUFU.EX2 R162, R95 ;  /* 0x0000005f00a27308 */ /* 0x0003700000000800 */
[----:B------:R-:W5:Y:S01]  /*cde0*/  MUFU.EX2 R96, R96 ;  /* 0x0000006000607308 */ /* 0x000f620000000800 */
[----:B-1----:R-:W-:-:S01]  /*cdf0*/  FADD.FTZ R95, R119, R160 ;  /* 0x000000a0775f7221 */ /* 0x002fc20000010000 */
[----:B------:R-:W-:-:S05]  /*ce00*/  @!P1 LEA R160, R163, UR41, 0x3 ;  /* 0x00000029a3a09c11 */ /* 0x000fca000f8e18ff */
[----:B------:R-:W-:Y:S01]  /*ce10*/  @!P1 VIADD R5, R160, 0x29840 ;  /* 0x00029840a0059836 */ /* 0x000fe20000000000 */
[----:B------:R1:W5:Y:S04]  /*ce20*/  MUFU.EX2 R94, R98 ;  /* 0x00000062005e7308 */ /* 0x0003680000000800 */
[----:B------:R-:W-:Y:S01]  /*ce30*/  @!P1 PRMT R5, RZ, 0x654, R5 ;  /* 0x00000654ff059816 */ /* 0x000fe20000000005 */
[----:B------:R0:W-:Y:S06]  /*ce40*/  BAR.ARV R166, 0x100 ;  /* 0x000400a60000751d */ /* 0x0001ec0000002000 */
[----:B-1----:R-:W-:-:S01]  /*ce50*/  FADD.FTZ R98, R90, R95 ;  /* 0x0000005f5a627221 */ /* 0x002fc20000010000 */
[----:B------:R-:W1:Y:S01]  /*ce60*/  MUFU.EX2 R97, R97 ;  /* 0x0000006100617308 */ /* 0x000e620000000800 */
[----:B--2---:R-:W-:-:S01]  /*ce70*/  FADD.FTZ R95, R89, R6 ;  /* 0x00000006595f7221 */ /* 0x004fc20000010000 */
[----:B------:R5:W-:Y:S01]  /*ce80*/  @!P1 SYNCS.ARRIVE.TRANS64.RED.A1T0 RZ, [R5+URZ], RZ ;  /* 0x000000ff05ff99a7 */ /* 0x000be2000810043f */
[----:B0-----:R-:W-:-:S02]  /*ce90*/  FADD.FTZ R98, R91, R98 ;  /* 0x000000625b627221 */ /* 0x001fc40000010000 */
[----:B---3--:R-:W-:Y:S02]  /*cea0*/  FADD.FTZ R6, R92, R95 ;  /* 0x0000005f5c067221 */ /* 0x008fe40000010000 */
[----:B----4-:R-:W-:-:S01]  /*ceb0*/  FADD.FTZ R98, R165, R98 ;  /* 0x00000062a5627221 */ /* 0x010fc20000010000 */
[----:B------:R-:W0:Y:S01]  /*cec0*/  MUFU.EX2 R164, R99 ;  /* 0x0000006300a47308 */ /* 0x000e220000000800 */
[----:B-----5:R-:W-:-:S02]  /*ced0*/  FADD.FTZ R5, R93, R6 ;  /* 0x000000065d057221 */ /* 0x020fc40000010000 */
[----:B------:R-:W-:Y:S02]  /*cee0*/  FADD.FTZ R95, R162, R98 ;  /* 0x00000062a25f7221 */ /* 0x000fe40000010000 */
[----:B------:R-:W-:-:S02]  /*cef0*/  FADD.FTZ R6, R96, R5 ;  /* 0x0000000560067221 */ /* 0x000fc40000010000 */
[----:B------:R-:W-:Y:S01]  /*cf00*/  FADD.FTZ R95, R94, R95 ;  /* 0x0000005f5e5f7221 */ /* 0x000fe20000010000 */
        /* <DEDUP_REMOVED lines=8> */
[----:B0-----:R-:W-:-:S03]  /*cf90*/  FADD.FTZ R6, R153, R6 ;  /* 0x0000000699067221 */ /* 0x001fc60000010000 */
[----:B--2---:R-:W-:Y:S01]  /*cfa0*/  FADD.FTZ R5, R101, R95 ;  /* 0x0000005f65057221 */ /* 0x004fe20000010000 */
[----:B------:R-:W-:Y:S06]  /*cfb0*/  @!P0 BRA `(.L_x_1140) ;  /* 0x0000000000048947 */ /* 0x000fec0003800000 */
[----:B------:R-:W-:Y:S01]  /*cfc0*/  BPT.TRAP 0x1 ;  /* 0x000000040000795c */ /* 0x000fe20000300000 */
.L_x_1140:
        /* <DEDUP_REMOVED lines=115> */
.L_x_1131:
[----:B------:R-:W-:-:S13]  /*d700*/  ISETP.GE.AND P1, PT, R3, UR38, PT ;  /* 0x0000002603007c0c */ /* 0x000fda000bf26270 */
[----:B------:R-:W-:Y:S05]  /*d710*/  @!P1 BRA `(.L_x_1142) ;  /* 0x0000004400d49947 */ /* 0x000fea0003800000 */
[----:B------:R-:W-:Y:S01]  /*d720*/  IMAD.IADD R11, R17, 0x1, -R18 ;  /* 0x00000001110b7824 */ /* 0x000fe200078e0a12 */
[----:B------:R-:W-:Y:S01]  /*d730*/  UMOV UR56, UR52 ;  /* 0x0000003400387c82 */ /* 0x000fe20008000000 */
[----:B------:R-:W-:Y:S01]  /*d740*/  IMAD.MOV.U32 R10, RZ, RZ, R0 ;  /* 0x000000ffff0a7224 */ /* 0x000fe200078e0000 */
[----:B------:R-:W-:Y:S01]  /*d750*/  UMOV UR57, UR45 ;  /* 0x0000002d00397c82 */ /* 0x000fe20008000000 */
[----:B------:R-:W-:Y:S01]  /*d760*/  IMAD.MOV.U32 R8, RZ, RZ, R2 ;  /* 0x000000ffff087224 */ /* 0x000fe200078e0002 */
[C-C-:B------:R-:W-:Y:S01]  /*d770*/  IADD3 R13, R11.reuse, 0x8, R4.reuse ;  /* 0x000000080b0d7810 */ /* 0x140fe20007ffe004 */
[----:B------:R-:W-:Y:S01]  /*d780*/  IMAD.IADD R11, R11, 0x1, R4 ;  /* 0x000000010b0b7824 */ /* 0x000fe200078e0204 */
[----:B------:R-:W-:Y:S01]  /*d790*/  ULDC UR52, c[0x0][0x9e4] ;  /* 0x0002790000347ab9 */ /* 0x000fe20000000800 */
[----:B------:R-:W-:Y:S01]  /*d7a0*/  ULDC UR54, c[0x0][0x9dc] ;  /* 0x0002770000367ab9 */ /* 0x000fe20000000800 */
[----:B------:R-:W-:Y:S01]  /*d7b0*/  LOP3.LUT R9, RZ, R13, RZ, 0x33, !PT ;  /* 0x0000000dff097212 */ /* 0x000fe200078e33ff */
[----:B------:R-:W-:-:S06]  /*d7c0*/  ULDC UR53, c[0x0][0x9e0] ;  /* 0x0002780000357ab9 */ /* 0x000fcc0000000800 */
.L_x_1160:
[----:B------:R-:W-:Y:S01]  /*d7d0*/  ISETP.NE.AND P2, PT, RZ, UR43, PT ;  /* 0x0000002bff007c0c */ /* 0x000fe2000bf45270 */
[----:B------:R-:W-:-:S04]  /*d7e0*/  UISETP.NE.AND UP0, UPT, UR56, 0x1, UPT ;  /* 0x000000013800788c */ /* 0x000fc8000bf05270 */
[----:B------:R-:W-:-:S04]  /*d7f0*/  USEL UR45, URZ, 0x1, UP0 ;  /* 0x000000013f2d7887 */ /* 0x000fc80008000000 */
[----:B------:R-:W-:-:S04]  /*d800*/  ULOP3.LUT UR45, UR57, UR45, URZ, 0x3c, !UPT ;  /* 0x0000002d392d7292 */ /* 0x000fc8000f8e3c3f */
[----:B------:R-:W-:Y:S08]  /*d810*/  @P2 BRA `(.L_x_1143) ;  /* 0x0000000000382947 */ /* 0x000ff00003800000 */
[----:B------:R-:W-:Y:S05]  /*d820*/  @!P0 BRA `(.L_x_1144) ;  /* 0x0000000000048947 */ /* 0x000fea0003800000 */
[----:B------:R-:W-:Y:S01]  /*d830*/  BPT.TRAP 0x1 ;  /* 0x000000040000795c */ /* 0x000fe20000300000 */
.L_x_1144:
        /* <DEDUP_REMOVED lines=9> */
.L_x_1145:
[----:B-1----:R-:W-:Y:S05]  /*d8d0*/  @P1 BRA `(.L_x_1143) ;  /* 0x0000000000081947 */ /* 0x002fea0003800000 */
[----:B------:R-:W1:Y:S02]  /*d8e0*/  SYNCS.PHASECHK.TRANS64.TRYWAIT P1, [UR6+0x29830], R0 ;  /* 0x02983000ff0075a7 */ /* 0x000e640008020146 */
[----:B-1----:R-:W-:Y:S05]  /*d8f0*/  @!P1 BRA `(.L_x_1146) ;  /* 0x000000c800fc9947 */ /* 0x002fea0003800000 */
.L_x_1143:
        /* <DEDUP_REMOVED lines=191> */
.L_x_1148:
[----:B------:R-:W-:Y:S01]  /*e4f0*/  ULEA UR6, UR56, UR41, 0x3 ;  /* 0x0000002938067291 */ /* 0x000fe2000f8e183f */
[----:B------:R-:W-:-:S05]  /*e500*/  IMAD.U32 R0, RZ, RZ, UR57 ;  /* 0x00000039ff007e24 */ /* 0x000fca000f8e00ff */
[----:B------:R-:W-:-:S04]  /*e510*/  SHF.L.U32 R0, R0, 0x1f, RZ ;  /* 0x0000001f00007819 */ /* 0x000fc800000006ff */
[----:B------:R0:W1:Y:S01]  /*e520*/  SYNCS.PHASECHK.TRANS64.TRYWAIT P1, [UR6+0x29850], R0 ;  /* 0x02985000ff0075a7 */ /* 0x0000620008020146 */
[----:B------:R-:W-:Y:S05]  /*e530*/  @!P0 BRA `(.L_x_1149) ;  /* 0x0000000000048947 */ /* 0x000fea0003800000 */
[----:B------:R-:W-:Y:S01]  /*e540*/  BPT.TRAP 0x1 ;  /* 0x000000040000795c */ /* 0x000fe20000300000 */
.L_x_1149:
[----:B-1----:R-:W-:Y:S05]  /*e550*/  @P1 BRA `(.L_x_1147) ;  /* 0x0000000000081947 */ /* 0x002fea0003800000 */
[----:B------:R-:W1:Y:S02]  /*e560*/  SYNCS.PHASECHK.TRANS64.TRYWAIT P1, [UR6+0x29850], R0 ;  /* 0x02985000ff0075a7 */ /* 0x000e640008020146 */
[----:B-1----:R-:W-:Y:S05]  /*e570*/  @!P1 BRA `(.L_x_1150) ;  /* 0x000000bc00f49947 */ /* 0x002fea0003800000 */
.L_x_1147:
        /* <DEDUP_REMOVED lines=44> */
[----:B------:R-:W-:-:S04]  /*e840*/  VIADD R15, R15, UR6 ;  /* 0x000000060f0f7c36 */ /* 0x000fc80008000000 */
[----:B------:R-:W-:Y:S01]  /*e850*/  IMAD.IADD R2, R4, 0x1, R15 ;  /* 0x0000000104027824 */ /* 0x000fe200078e020f */
[----:B------:R-:W-:Y:S02]  /*e860*/  WARPGROUP.DEPBAR.LE gsb0, 0x0 ;  /* 0x00008000000079c5 */ /* 0x000fe40000010000 */
[----:B------:R0:W-:Y:S06]  /*e870*/  BAR.ARV R20, 0x100 ;  /* 0x000400140000751d */ /* 0x0001ec0000002000 */
[----:B------:R1:W-:Y:S01]  /*e880*/  @!P1 SYNCS.ARRIVE.TRANS64.RED.A1T0 RZ, [R0+URZ], RZ ;  /* 0x000000ff00ff99a7 */ /* 0x0003e2000810043f */
[----:B------:R-:W-:Y:S01]  /*e890*/  ISETP.GE.AND P1, PT, R7, 0x1, PT ;  /* 0x000000010700780c */ /* 0x000fe20003f26270 */
[----:B-1----:R-:W-:-:S12]  /*e8a0*/  IMAD R0, R16, -0x2, R14 ;  /* 0xfffffffe10007824 */ /* 0x002fd800078e020e */
[----:B0-----:R-:W-:Y:S05]  /*e8b0*/  @!P1 BRA `(.L_x_1151) ;  /* 0x0000000000589947 */ /* 0x001fea0003800000 */
[----:B------:R-:W-:Y:S01]  /*e8c0*/  ISETP.GT.AND P1, PT, R11, -0x1, PT ;  /* 0xffffffff0b00780c */ /* 0x000fe20003f24270 */
[----:B------:R-:W-:-:S12]  /*e8d0*/  BSSY B0, `(.L_x_1152) ;  /* 0x0000011000007945 */ /* 0x000fd80003800000 */
[----:B------:R-:W-:Y:S05]  /*e8e0*/  @P1 BRA `(.L_x_1153) ;  /* 0x0000000000241947 */ /* 0x000fea0003800000 */
[----:B------:R-:W-:Y:S01]  /*e8f0*/  IMAD.U32 R168, RZ, RZ, UR52 ;  /* 0x00000034ffa87e24 */ /* 0x000fe2000f8e00ff */
[----:B------:R-:W-:-:S04]  /*e900*/  IADD3 R20, R4, R17, -R18 ;  /* 0x0000001104147210 */ /* 0x000fc80007ffe812 */
[----:B------:R-:W-:Y:S02]  /*e910*/  ISETP.NE.AND P1, PT, R168, 0x1, PT ;  /* 0x00000001a800780c */ /* 0x000fe40003f25270 */
[----:B------:R-:W-:-:S11]  /*e920*/  LOP3.LUT R169, RZ, R20, RZ, 0x33, !PT ;  /* 0x00000014ffa97212 */ /* 0x000fd600078e33ff */
[----:B------:R-:W0:Y:S02]  /*e930*/  @P1 LDC.64 R170, c[0x0][0x9e8] ;  /* 0x00027a00ffaa1b82 */ /* 0x000e240000000a00 */
[----:B0-----:R-:W-:-:S05]  /*e940*/  @P1 IMAD.HI.U32 R20, R169, R170, RZ ;  /* 0x000000aaa9141227 */ /* 0x001fca00078e00ff */
[----:B------:R-:W-:-:S04]  /*e950*/  @P1 SHF.R.U32.HI R169, RZ, R171, R20 ;  /* 0x000000abffa91219 */ /* 0x000fc80000011614 */
[----:B------:R-:W-:Y:S01]  /*e960*/  LOP3.LUT R169, RZ, R169, RZ, 0x33, !PT ;  /* 0x000000a9ffa97212 */ /* 0x000fe200078e33ff */
[----:B------:R-:W-:Y:S06]  /*e970*/  BRA `(.L_x_1154) ;  /* 0x0000000000187947 */ /* 0x000fec0003800000 */
.L_x_1153:
[----:B------:R-:W-:Y:S02]  /*e980*/  IMAD.U32 R168, RZ, RZ, UR52 ;  /* 0x00000034ffa87e24 */ /* 0x000fe4000f8e00ff */
[----:B------:R-:W-:-:S03]  /*e990*/  IMAD.MOV.U32 R169, RZ, RZ, R11 ;  /* 0x000000ffffa97224 */ /* 0x000fc600078e000b */
[----:B------:R-:W-:-:S13]  /*e9a0*/  ISETP.NE.AND P1, PT, R168, 0x1, PT ;  /* 0x00000001a800780c */ /* 0x000fda0003f25270 */
[----:B------:R-:W0:Y:S02]  /*e9b0*/  @P1 LDC.64 R170, c[0x0][0x9e8] ;  /* 0x00027a00ffaa1b82 */ /* 0x000e240000000a00 */
[----:B0-----:R-:W-:-:S05]  /*e9c0*/  @P1 IMAD.HI.U32 R20, R11, R170, RZ ;  /* 0x000000aa0b141227 */ /* 0x001fca00078e00ff */
[----:B------:R-:W-:-:S07]  /*e9d0*/  @P1 SHF.R.U32.HI R169, RZ, R171, R20 ;  /* 0x000000abffa91219 */ /* 0x000fce0000011614 */
.L_x_1154:
[----:B------:R-:W-:Y:S05]  /*e9e0*/  BSYNC B0 ;  /* 0x0000000000007941 */ /* 0x000fea0003800000 */
.L_x_1152:
[----:B------:R-:W-:-:S05]  /*e9f0*/  IMAD R169, R169, R168, R0 ;  /* 0x000000a8a9a97224 */ /* 0x000fca00078e0200 */
[----:B------:R-:W-:Y:S02]  /*ea00*/  VIADDMNMX R12, R169, R168, R12, PT ;  /* 0x000000a8a90c7246 */ /* 0x000fe4000380010c */
[----:B------:R-:W-:-:S07]  /*ea10*/  VIMNMX R2, R2, R169, !PT ;  /* 0x000000a902027248 */ /* 0x000fce0007fe0100 */
.L_x_1151:
        /* <DEDUP_REMOVED lines=12> */
[----:B------:R-:W-:Y:S02]  /*eae0*/  ISETP.LT.OR P1, PT, R12, 0xa, P1 ;  /* 0x0000000a0c00780c */ /* 0x000fe40000f21670 */
        /* <DEDUP_REMOVED lines=182> */
[----:B------:R-:W-:Y:S02]  /*f650*/  IADD3 R12, R15, 0x8, R4 ;  /* 0x000000080f0c7810 */ /* 0x000fe40007ffe004 */
[----:B------:R-:W-:Y:S02]  /*f660*/  FSEL R101, R101, -INF , !P6 ;  /* 0xff80000065657808 */ /* 0x000fe40007000000 */
[----:B------:R-:W-:-:S13]  /*f670*/  ISETP.GE.AND P6, PT, R7, 0x1, PT ;  /* 0x000000010700780c */ /* 0x000fda0003fc6270 */
[----:B------:R-:W-:Y:S05]  /*f680*/  @!P6 BRA `(.L_x_1155) ;  /* 0x000000000054e947 */ /* 0x000fea0003800000 */
        /* <DEDUP_REMOVED lines=11> */
.L_x_1157:
[----:B------:R-:W-:Y:S02]  /*f740*/  IMAD.U32 R210, RZ, RZ, UR52 ;  /* 0x00000034ffd27e24 */ /* 0x000fe4000f8e00ff */
[----:B------:R-:W-:-:S03]  /*f750*/  IMAD.MOV.U32 R209, RZ, RZ, R13 ;  /* 0x000000ffffd17224 */ /* 0x000fc600078e000d */
[----:B------:R-:W-:-:S13]  /*f760*/  ISETP.NE.AND P6, PT, R210, 0x1, PT ;  /* 0x00000001d200780c */ /* 0x000fda0003fc5270 */
[----:B------:R-:W0:Y:S02]  /*f770*/  @P6 LDC.64 R14, c[0x0][0x9e8] ;  /* 0x00027a00ff0e6b82 */ /* 0x000e240000000a00 */
[----:B0-----:R-:W-:-:S05]  /*f780*/  @P6 IMAD.HI.U32 R14, R13, R14, RZ ;  /* 0x0000000e0d0e6227 */ /* 0x001fca00078e00ff */
[----:B------:R-:W-:-:S07]  /*f790*/  @P6 SHF.R.U32.HI R209, RZ, R15, R14 ;  /* 0x0000000fffd16219 */ /* 0x000fce000001160e */
.L_x_1158:
[----:B------:R-:W-:Y:S05]  /*f7a0*/  BSYNC B0 ;  /* 0x0000000000007941 */ /* 0x000fea0003800000 */
.L_x_1156:
[----:B------:R-:W-:-:S05]  /*f7b0*/  IMAD R0, R209, R210, R0 ;  /* 0x000000d2d1007224 */ /* 0x000fca00078e0200 */
[----:B------:R-:W-:Y:S02]  /*f7c0*/  VIADDMNMX R21, R0, R210, R21, PT ;  /* 0x000000d200157246 */ /* 0x000fe40003800115 */
[----:B------:R-:W-:-:S07]  /*f7d0*/  VIMNMX R12, R12, R0, !PT ;  /* 0x000000000c0c7248 */ /* 0x000fce0007fe0100 */
.L_x_1155:
        /* <DEDUP_REMOVED lines=114> */
[----:B------:R-:W-:-:S02]  /*ff00*/  FSEL R98, R98, -INF , !P3 ;  /* 0xff80000062627808 */ /* 0x000fc40005800000 */
[----:B------:R-:W-:Y:S02]  /*ff10*/  FSEL R106, R106, -INF , !P1 ;  /* 0xff8000006a6a7808 */ /* 0x000fe40004800000 */
[----:B------:R-:W-:Y:S02]  /*ff20*/  ISETP.NE.AND P1, PT, R175, RZ, PT ;  /* 0x000000ffaf00720c */ /* 0x000fe40003f25270 */
[C---:B------:R-:W-:Y:S02]  /*ff30*/  ISETP.GT.AND P5, PT, R12.reuse, 0x98, !P5 ;  /* 0x000000980c00780c */ /* 0x040fe40006fa4270 */
[----:B------:R-:W-:Y:S02]  /*ff40*/  ISETP.GT.AND P1, PT, R12, 0x61, !P1 ;  /* 0x000000610c00780c */ /* 0x000fe40004f24270 */
[C---:B------:R-:W-:Y:S02]  /*ff50*/  ISETP.LT.OR P4, PT, R21.reuse, 0x92, P4 ;  /* 0x000000921500780c */ /* 0x040fe40002781670 */
[----:B------:R-:W-:-:S02]  /*ff60*/  ISETP.LT.OR P1, PT, R21, 0x62, P1 ;  /* 0x000000621500780c */ /* 0x000fc40000f21670 */
[----:B------:R-:W-:Y:S02]  /*ff70*/  ISETP.LT.OR P5, PT, R21, 0x99, P5 ;  /* 0x000000991500780c */ /* 0x000fe40002fa1670 */
[----:B------:R-:W-:Y:S02]  /*ff80*/  FSEL R107, R107, -INF , !P1 ;  /* 0xff8000006b6b7808 */ /* 0x000fe40004800000 */
[----:B------:R-:W-:Y:S02]  /*ff90*/  ISETP.NE.AND P1, PT, R198, RZ, PT ;  /* 0x000000ffc600720c */ /* 0x000fe40003f25270 */
[----:B------:R-:W-:Y:S02]  /*ffa0*/  FSEL R99, R99, -INF , !P4 ;  /* 0xff80000063637808 */ /* 0x000fe40006000000 */
        /* <DEDUP_REMOVED lines=29> */
[----:B0-----:R-:W-:Y:S02]  /*10180*/  FMNMX.FTZ R20, R14, R15, !PT ;  /* 0x0000000f0e147209 */ /* 0x001fe40007810000 */
[----:B------:R-:W-:-:S03]  /*10190*/  ISETP.GT.AND P1, PT, R12, 0x8, !P1 ;  /* 0x000000080c00780c */ /* 0x000fc60004f24270 */
[----:B------:R-:W0:Y:S01]  /*101a0*/  SHFL.BFLY PT, R15, R20, 0x1, 0x1f ;  /* 0x0c201f00140f7f89 */ /* 0x000e2200000e0000 */
[----:B------:R-:W-:-:S04]  /*101b0*/  ISETP.LT.OR P1, PT, R21, 0x9, P1 ;  /* 0x000000091500780c */ /* 0x000fc80000f21670 */
[----:B------:R-:W-:Y:S02]  /*101c0*/  FSEL R158, R158, -INF , !P1 ;  /* 0xff8000009e9e7808 */ /* 0x000fe40004800000 */
[----:B------:R-:W-:-:S04]  /*101d0*/  ISETP.NE.AND P1, PT, R170, RZ, PT ;  /* 0x000000ffaa00720c */ /* 0x000fc80003f25270 */
[----:B------:R-:W-:-:S04]  /*101e0*/  ISETP.GT.AND P1, PT, R12, 0x9, !P1 ;  /* 0x000000090c00780c */ /* 0x000fc80004f24270 */
[----:B------:R-:W-:-:S04]  /*101f0*/  ISETP.LT.OR P1, PT, R21, 0xa, P1 ;  /* 0x0000000a1500780c */ /* 0x000fc80000f21670 */
[----:B------:R-:W-:Y:S02]  /*10200*/  FSEL R159, R159, -INF , !P1 ;  /* 0xff8000009f9f7808 */ /* 0x000fe40004800000 */
[----:B------:R-:W-:Y:S02]  /*10210*/  ISETP.NE.AND P1, PT, R171, RZ, PT ;  /* 0x000000ffab00720c */ /* 0x000fe40003f25270 */
[----:B0-----:R-:W-:Y:S01]  /*10220*/  FMNMX.FTZ R2, R20, R15, !PT ;  /* 0x0000000f14027209 */ /* 0x001fe20007810000 */
[----:B------:R-:W-:Y:S01]  /*10230*/  IMAD.U32 R15, RZ, RZ, UR37 ;  /* 0x00000025ff0f7e24 */ /* 0x000fe2000f8e00ff */
[----:B------:R-:W-:-:S03]  /*10240*/  ISETP.GT.AND P1, PT, R12, 0x10, !P1 ;  /* 0x000000100c00780c */ /* 0x000fc60004f24270 */
[----:B------:R-:W-:Y:S01]  /*10250*/  FFMA.FTZ R0, R2, R15, -8 ;  /* 0xc100000002007423 */ /* 0x000fe2000001000f */
        /* <DEDUP_REMOVED lines=124> */
[----:B------:R-:W-:Y:S01]  /*10a20*/  FMNMX.FTZ R108, R102, R109, !PT ;  /* 0x0000006d666c7209 */ /* 0x000fe20007810000 */
[--C-:B------:R-:W-:Y:S01]  /*10a30*/  FFMA.FTZ R109, R113, UR37, -R0.reuse ;  /* 0x00000025716d7c23 */ /* 0x100fe20008010800 */
[----:B------:R-:W-:-:S01]  /*10a40*/  FFMA.FTZ R113, R117, UR37, -R0 ;  /* 0x0000002575717c23 */ /* 0x000fc20008010800 */
[----:B------:R-:W-:Y:S01]  /*10a50*/  IMAD.U32 R117, RZ, RZ, UR37 ;  /* 0x00000025ff757e24 */ /* 0x000fe2000f8e00ff */
[----:B------:R-:W-:-:S03]  /*10a60*/  FMNMX.FTZ R156, R103, R108, !PT ;  /* 0x0000006c679c7209 */ /* 0x000fc60007810000 */
[----:B------:R0:W-:Y:S02]  /*10a70*/  MUFU.EX2 R108, R160 ;  /* 0x000000a0006c7308 */ /* 0x0001e40000000800 */
[----:B------:R-:W1:Y:S06]  /*10a80*/  SHFL.BFLY PT, R165, R156, 0x2, 0x1f ;  /* 0x0c401f009ca57f89 */ /* 0x000e6c00000e0000 */
[----:B------:R-:W-:Y:S01]  /*10a90*/  MUFU.EX2 R148, R148 ;  /* 0x0000009400947308 */ /* 0x000fe20000000800 */
[----:B0-----:R-:W-:-:S01]  /*10aa0*/  FFMA.FTZ R160, R101, UR37, -R0 ;  /* 0x0000002565a07c23 */ /* 0x001fc20008010800 */
[----:B------:R-:W-:-:S05]  /*10ab0*/  FSEL R101, R2, RZ, P1 ;  /* 0x000000ff02657208 */ /* 0x000fca0000800000 */
[----:B------:R-:W-:Y:S01]  /*10ac0*/  FADD.FTZ R8, -R101, R8 ;  /* 0x0000000865087221 */ /* 0x000fe20000010100 */
[----:B------:R-:W-:Y:S08]  /*10ad0*/  MUFU.EX2 R149, R149 ;  /* 0x0000009500957308 */ /* 0x000ff00000000800 */
[----:B------:R0:W-:Y:S01]  /*10ae0*/  MUFU.EX2 R101, R160 ;  /* 0x000000a000657308 */ /* 0x0001e20000000800 */
[----:B-1----:R-:W-:-:S05]  /*10af0*/  FMNMX.FTZ R165, R156, R165, !PT ;  /* 0x000000a59ca57209 */ /* 0x002fca0007810000 */
[----:B------:R-:W1:Y:S02]  /*10b00*/  SHFL.BFLY PT, R116, R165, 0x1, 0x1f ;  /* 0x0c201f00a5747f89 */ /* 0x000e6400000e0000 */
[----:B------:R-:W-:Y:S08]  /*10b10*/  MUFU.EX2 R120, R120 ;  /* 0x0000007800787308 */ /* 0x000ff00000000800 */
[----:B------:R-:W-:Y:S08]  /*10b20*/  MUFU.EX2 R121, R121 ;  /* 0x0000007900797308 */ /* 0x000ff00000000800 */
[----:B------:R-:W-:Y:S01]  /*10b30*/  MUFU.EX2 R124, R124 ;  /* 0x0000007c007c7308 */ /* 0x000fe20000000800 */
[----:B-1----:R-:W-:Y:S01]  /*10b40*/  FMNMX.FTZ R0, R165, R116, !PT ;  /* 0x00000074a5007209 */ /* 0x002fe20007810000 */
[----:B------:R-:W-:-:S06]  /*10b50*/  FMUL.FTZ R116, R8, UR37 ;  /* 0x0000002508747c20 */ /* 0x000fcc0008410000 */
[----:B------:R-:W-:Y:S01]  /*10b60*/  MUFU.EX2 R125, R125 ;  /* 0x0000007d007d7308 */ /* 0x000fe20000000800 */
[C---:B------:R-:W-:Y:S01]  /*10b70*/  FSETP.NEU.FTZ.AND P1, PT, R0.reuse, -INF , PT ;  /* 0xff8000000000780b */ /* 0x040fe20003f3d000 */
[----:B------:R-:W-:-:S03]  /*10b80*/  FFMA.FTZ R117, R0, R117, -8 ;  /* 0xc100000000757423 */ /* 0x000fc60000010075 */
[----:B------:R-:W-:Y:S02]  /*10b90*/  FSEL R165, R0, RZ, P1 ;  /* 0x000000ff00a57208 */ /* 0x000fe40000800000 */
[----:B------:R-:W-:Y:S01]  /*10ba0*/  FSEL R8, R117, RZ, P1 ;  /* 0x000000ff75087208 */ /* 0x000fe20000800000 */
[----:B------:R-:W1:Y:S02]  /*10bb0*/  MUFU.EX2 R116, R116 ;  /* 0x0000007400747308 */ /* 0x000e640000000800 */
        /* <DEDUP_REMOVED lines=8> */
[----:B0-----:R-:W-:-:S01]  /*10c40*/  FFMA.FTZ R160, R163, UR37, -R8 ;  /* 0x00000025a3a07c23 */ /* 0x001fc20008010808 */
[--C-:B------:R-:W-:Y:S01]  /*10c50*/  FFMA.FTZ R163, R167, UR37, -R8.reuse ;  /* 0x00000025a7a37c23 */ /* 0x100fe20008010808 */
[----:B------:R-:W-:-:S01]  /*10c60*/  FFMA.FTZ R162, R166, UR37, -R8 ;  /* 0x00000025a6a27c23 */ /* 0x000fc20008010808 */
[--C-:B------:R-:W-:Y:S01]  /*10c70*/  FFMA.FTZ R164, R126, UR37, -R8.reuse ;  /* 0x000000257ea47c23 */ /* 0x100fe20008010808 */
[----:B------:R-:W-:-:S01]  /*10c80*/  FFMA.FTZ R126, R130, UR37, -R8 ;  /* 0x00000025827e7c23 */ /* 0x000fc20008010808 */
[----:B------:R-:W-:Y:S01]  /*10c90*/  FFMA.FTZ R130, R134, UR37, -R8 ;  /* 0x0000002586827c23 */ /* 0x000fe20008010808 */
[----:B-1----:R-:W-:-:S01]  /*10ca0*/  FFMA.FTZ R167, R116, R6, R15 ;  /* 0x0000000674a77223 */ /* 0x002fc2000001000f */
        /* <DEDUP_REMOVED lines=18> */
[----:B------:R-:W-:Y:S01]  /*10dd0*/  FFMA.FTZ R127, R127, UR37, -R8 ;  /* 0x000000257f7f7c23 */ /* 0x000fe20008010808 */
[----:B------:R-:W-:-:S01]  /*10de0*/  FADD.FTZ R167, R157, R134 ;  /* 0x000000869da77221 */ /* 0x000fc20000010000 */
        /* <DEDUP_REMOVED lines=55> */
[----:B------:R-:W-:-:S06]  /*11160*/  FADD.FTZ R5, R125, R6 ;  /* 0x000000067d057221 */ /* 0x000fcc0000010000 */
        /* <DEDUP_REMOVED lines=92> */
.L_x_1159:
        /* <DEDUP_REMOVED lines=116> */
.L_x_1142:
[----:B------:R-:W-:Y:S06]  /*11e70*/  BAR.ARV 0x8, 0x120 ;  /* 0x0204800000007b1d */ /* 0x000fec0000002000 */
[----:B------:R-:W-:Y:S05]  /*11e80*/  @!P0 BRA `(.L_x_1161) ;  /* 0x0000000000048947 */ /* 0x000fea0003800000 */
[----:B------:R-:W-:Y:S01]  /*11e90*/  BPT.TRAP 0x1 ;  /* 0x000000040000795c */ /* 0x000fe20000300000 */
.L_x_1161:
[----:B------:R-:W-:Y:S01]  /*11ea0*/  ULEA UR9, UR52, UR41, 0x3 ;  /* 0x0000002934097291 */ /* 0x000fe2000f8e183f */
[----:B------:R-:W-:-:S05]  /*11eb0*/  IMAD.U32 R3, RZ, RZ, UR45 ;  /* 0x0000002dff037e24 */ /* 0x000fca000f8e00ff */
[----:B------:R-:W-:-:S04]  /*11ec0*/  SHF.L.U32 R3, R3, 0x1f, RZ ;  /* 0x0000001f03037819 */ /* 0x000fc800000006ff */
[----:B------:R0:W1:Y:S01]  /*11ed0*/  SYNCS.PHASECHK.TRANS64.TRYWAIT P1, [UR9+0x29850], R3 ;  /* 0x02985003ff0075a7 */ /* 0x0000620008020149 */
[----:B------:R-:W-:Y:S05]  /*11ee0*/  @!P0 BRA `(.L_x_1162) ;  /* 0x0000000000048947 */ /* 0x000fea0003800000 */
[----:B------:R-:W-:Y:S01]  /*11ef0*/  BPT.TRAP 0x1 ;  /* 0x000000040000795c */ /* 0x000fe20000300000 */
.L_x_1162:
[----:B-1----:R-:W-:Y:S05]  /*11f00*/  @P1 BRA `(.L_x_1163) ;  /* 0x0000000000081947 */ /* 0x002fea0003800000 */
[----:B------:R-:W1:Y:S02]  /*11f10*/  SYNCS.PHASECHK.TRANS64.TRYWAIT P1, [UR9+0x29850], R3 ;  /* 0x02985003ff0075a7 */ /* 0x000e640008020149 */
[----:B-1----:R-:W-:Y:S05]  /*11f20*/  @!P1 BRA `(.L_x_1164) ;  /* 0x0000008400a09947 */ /* 0x002fea0003800000 */
.L_x_1163:
        /* <DEDUP_REMOVED lines=35> */
[----:B------:R-:W-:-:S03]  /*12160*/  IMAD.U32 R8, RZ, RZ, UR6 ;  /* 0x00000006ff087e24 */ /* 0x000fc6000f8e00ff */
        /* <DEDUP_REMOVED lines=11> */
[----:B01----:R-:W0:Y:S04]  /*12220*/  SHFL.BFLY PT, R3, R6, 0x2, 0x1f ;  /* 0x0c401f0006037f89 */ /* 0x003e2800000e0000 */
[----:B------:R-:W1:Y:S01]  /*12230*/  SHFL.BFLY PT, R10, R5, 0x2, 0x1f ;  /* 0x0c401f00050a7f89 */ /* 0x000e6200000e0000 */
[----:B------:R-:W-:Y:S02]  /*12240*/  WARPGROUP.DEPBAR.LE gsb0, 0x0 ;  /* 0x00008000000079c5 */ /* 0x000fe40000010000 */
[----:B------:R-:W-:-:S06]  /*12250*/  WARPGROUP.ARRIVE ;  /* 0x00000000000079c5 */ /* 0x000fcc0000000000 */
[----:B------:R-:W-:Y:S01]  /*12260*/  QGMMA.64x128x32.F32.E4M3.E4M3 R24, R172, gdesc[UR4], R24, gsb0 ;  /* 0x01e00004ac187df3 */ /* 0x000fe20008000818 */
[----:B------:R-:W-:Y:S01]  /*12270*/  UMOV UR6, UR8 ;  /* 0x0000000800067c82 */ /* 0x000fe20008000000 */
[----:B------:R-:W-:Y:S01]  /*12280*/  UMOV UR7, 0xc0000010 ;  /* 0xc000001000077882 */ /* 0x000fe20000000000 */
[----:B0-----:R-:W-:-:S01]  /*12290*/  FADD.FTZ R3, R3, R6 ;  /* 0x0000000603037221 */ /* 0x001fc20000010000 */
[----:B-1----:R-:W-:-:S04]  /*122a0*/  FADD.FTZ R10, R10, R5 ;  /* 0x000000050a0a7221 */ /* 0x002fc80000010000 */
[----:B------:R-:W0:Y:S04]  /*122b0*/  SHFL.BFLY PT, R4, R3, 0x1, 0x1f ;  /* 0x0c201f0003047f89 */ /* 0x000e2800000e0000 */
[----:B--2---:R-:W1:Y:S01]  /*122c0*/  SHFL.BFLY PT, R9, R10, 0x1, 0x1f ;  /* 0x0c201f000a097f89 */ /* 0x004e6200000e0000 */
[----:B------:R-:W-:Y:S02]  /*122d0*/  IMAD.MOV.U32 R6, RZ, RZ, RZ ;  /* 0x000000ffff067224 */ /* 0x000fe400078e00ff */
[----:B0-----:R-:W-:Y:S01]  /*122e0*/  FADD.FTZ R11, R3, R4 ;  /* 0x00000004030b7221 */ /* 0x001fe20000010000 */
[----:B-1----:R-:W-:-:S04]  /*122f0*/  FADD.FTZ R12, R10, R9 ;  /* 0x000000090a0c7221 */ /* 0x002fc80000010000 */
        /* <DEDUP_REMOVED lines=11> */
[----:B------:R-:W0:Y:S08]  /*123b0*/  @P2 MUFU.LG2 R8, R8 ;  /* 0x0000000800082308 */ /* 0x000e300000000c00 */
[----:B------:R-:W1:Y:S08]  /*123c0*/  @P3 MUFU.LG2 R9, R13 ;  /* 0x0000000d00093308 */ /* 0x000e700000000c00 */
[----:B------:R-:W2:Y:S01]  /*123d0*/  @P1 MUFU.RCP R10, R12 ;  /* 0x0000000c000a1308 */ /* 0x000ea20000001000 */
[----:B------:R-:W-:-:S02]  /*123e0*/  IMAD.U32 R5, RZ, RZ, UR37 ;  /* 0x00000025ff057e24 */ /* 0x000fc4000f8e00ff */
[----:B------:R-:W-:Y:S02]  /*123f0*/  IMAD.U32 R14, RZ, RZ, UR37 ;  /* 0x00000025ff0e7e24 */ /* 0x000fe4000f8e00ff */
[----:B0-----:R-:W-:Y:S01]  /*12400*/  @P2 FMUL.FTZ R8, R8, 0.69314718246459960938 ;  /* 0x3f31721808082820 */ /* 0x001fe20000410000 */
[----:B------:R-:W-:Y:S01]  /*12410*/  @P2 FMUL.FTZ R5, R5, 0.69314718246459960938 ;  /* 0x3f31721805052820 */ /* 0x000fe20000410000 */
[----:B------:R-:W-:Y:S01]  /*12420*/  @P3 FMUL.FTZ R14, R14, 0.69314718246459960938 ;  /* 0x3f3172180e0e3820 */ /* 0x000fe20000410000 */
[----:B-1----:R-:W-:Y:S01]  /*12430*/  @P3 FMUL.FTZ R9, R9, 0.69314718246459960938 ;  /* 0x3f31721809093820 */ /* 0x002fe20000410000 */
[----:B------:R-:W-:Y:S02]  /*12440*/  IMAD.MOV.U32 R4, RZ, RZ, -0x800000 ;  /* 0xff800000ff047424 */ /* 0x000fe400078e00ff */
[----:B---3--:R-:W-:Y:S01]  /*12450*/  FMUL.FTZ R6, R6, R7 ;  /* 0x0000000706067220 */ /* 0x008fe20000410000 */
[----:B------:R-:W-:Y:S02]  /*12460*/  IMAD.MOV.U32 R3, RZ, RZ, -0x800000 ;  /* 0xff800000ff037424 */ /* 0x000fe400078e00ff */
[----:B------:R-:W-:Y:S01]  /*12470*/  @P2 FFMA.FTZ R4, R5, R2, R8 ;  /* 0x0000000205042223 */ /* 0x000fe20000010008 */
[----:B------:R-:W-:-:S01]  /*12480*/  @P3 FFMA.FTZ R3, R14, R0, R9 ;  /* 0x000000000e033223 */ /* 0x000fc20000010009 */
[----:B--2---:R-:W-:Y:S01]  /*12490*/  FMUL.FTZ R7, R10, R7 ;  /* 0x000000070a077220 */ /* 0x004fe20000410000 */
[----:B------:R-:W-:-:S02]  /*124a0*/  WARPGROUP.DEPBAR.LE gsb0, 0x0 ;  /* 0x00008000000079c5 */ /* 0x000fc40000010000 */
[----:B------:R-:W-:Y:S05]  /*124b0*/  @!P0 BRA `(.L_x_1165) ;  /* 0x0000000000048947 */ /* 0x000fea0003800000 */
[----:B------:R-:W-:Y:S01]  /*124c0*/  BPT.TRAP 0x1 ;  /* 0x000000040000795c */ /* 0x000fe20000300000 */
.L_x_1165:
        /* <DEDUP_REMOVED lines=74> */
.L_x_1091:
[----:B------:R-:W0:Y:S01]  /*12970*/  S2R R7, SR_CgaCtaId ;  /* 0x0000000000077919 */ /* 0x000e220000008800 */
[----:B------:R-:W-:Y:S01]  /*12980*/  MOV R0, 0x400 ;  /* 0x0000040000007802 */ /* 0x000fe20000000f00 */
[----:B------:R-:W-:Y:S01]  /*12990*/  BSSY B0, `(.L_x_1166) ;  /* 0x0000256000007945 */ /* 0x000fe20003800000 */
[----:B------:R-:W-:Y:S02]  /*129a0*/  BAR.SYNC.DEFER_BLOCKING 0x5, 0x180 ;  /* 0x0146000000007b1d */ /* 0x000fe40000010000 */
[----:B0-----:R-:W-:-:S05]  /*129b0*/  LEA R0, R7, R0, 0x18 ;  /* 0x0000000007007211 */ /* 0x001fca00078ec0ff */
[----:B------:R-:W0:Y:S02]  /*129c0*/  LDS.128 R108, [R0+0x298d0] ;  /* 0x0298d000006c7984 */ /* 0x000e240000000c00 */
[----:B0-----:R-:W-:Y:S02]  /*129d0*/  R2UR UR44, R110 ;  /* 0x000000006e2c72ca */ /* 0x001fe400000e0000 */
[----:B------:R-:W-:Y:S01]  /*129e0*/  R2UR UR48, R111 ;  /* 0x000000006f3072ca */ /* 0x000fe200000e0000 */
        /* <DEDUP_REMOVED lines=8> */
[----:B------:R-:W0:Y:S01]  /*12a70*/  S2R R51, SR_SWINHI ;  /* 0x0000000000337919 */ /* 0x000e220000002f00 */
[----:B------:R-:W-:Y:S01]  /*12a80*/  F2FP.BF16.F32.PACK_AB R9, R84, R9 ;  /* 0x000000095409723e */ /* 0x000fe200000010ff */
[----:B------:R-:W-:Y:S02]  /*12a90*/  ULDC.64 UR4, c[0x0][0xbd8] ;  /* 0x0002f60000047ab9 */ /* 0x000fe40000000a00 */
[----:B------:R1:W2:Y:S01]  /*12aa0*/  LDG.E.CONSTANT R17, desc[UR50][R6.64] ;  /* 0x0000003206117981 */ /* 0x0002a2000c1e9900 */
[----:B------:R-:W-:Y:S01]  /*12ab0*/  F2FP.BF16.F32.PACK_AB R8, R85, R8 ;  /* 0x000000085508723e */ /* 0x000fe200000010ff */
[----:B------:R-:W-:Y:S01]  /*12ac0*/  UISETP.NE.U32.AND UP0, UPT, UR4, URZ, UPT ;  /* 0x0000003f0400728c */ /* 0x000fe2000bf05070 */
[----:B------:R-:W-:Y:S02]  /*12ad0*/  F2FP.BF16.F32.PACK_AB R31, R46, R31 ;  /* 0x0000001f2e1f723e */ /* 0x000fe400000010ff */
[----:B------:R-:W-:Y:S01]  /*12ae0*/  F2FP.BF16.F32.PACK_AB R36, R45, R36 ;  /* 0x000000242d24723e */ /* 0x000fe200000010ff */
[----:B------:R-:W-:Y:S01]  /*12af0*/  UISETP.NE.AND.EX UP0, UPT, UR5, URZ, UPT, UP0 ;  /* 0x0000003f0500728c */ /* 0x000fe2000bf05300 */
[----:B------:R-:W-:-:S02]  /*12b00*/  F2FP.BF16.F32.PACK_AB R5, R86, R5 ;  /* 0x000000055605723e */ /* 0x000fc400000010ff */
[----:B------:R-:W-:Y:S01]  /*12b10*/  F2FP.BF16.F32.PACK_AB R2, R87, R2 ;  /* 0x000000025702723e */ /* 0x000fe200000010ff */
[----:B------:R-:W-:Y:S01]  /*12b20*/  ULDC.64 UR4, c[0x0][0xbd8] ;  /* 0x0002f60000047ab9 */ /* 0x000fe20000000a00 */
[----:B-1----:R-:W-:Y:S01]  /*12b30*/  LOP3.LUT P0, R6, R18, 0x3, RZ, 0xc0, !PT ;  /* 0x0000000312067812 */ /* 0x002fe2000780c0ff */
[----:B------:R-:W-:Y:S01]  /*12b40*/  UIMAD.WIDE UR4, UR36, 0x4, UR4 ;  /* 0x00000004240478a5 */ /* 0x000fe2000f8e0204 */
[----:B------:R-:W-:Y:S02]  /*12b50*/  F2FP.BF16.F32.PACK_AB R48, R48, R57 ;  /* 0x000000393030723e */ /* 0x000fe400000010ff */
[----:B------:R-:W-:Y:S02]  /*12b60*/  ISETP.EQ.OR P0, PT, R6, 0x3, !P0 ;  /* 0x000000030600780c */ /* 0x000fe40004702670 */
[----:B------:R-:W-:Y:S02]  /*12b70*/  F2FP.BF16.F32.PACK_AB R13, R76, R13 ;  /* 0x0000000d4c0d723e */ /* 0x000fe400000010ff */
[----:B------:R-:W-:-:S02]  /*12b80*/  SEL R46, R9, R8, P0 ;  /* 0x00000008092e7207 */ /* 0x000fc40000000000 */
[----:B------:R-:W-:Y:S02]  /*12b90*/  SEL R45, R8, R9, P0 ;  /* 0x00000009082d7207 */ /* 0x000fe40000000000 */
[----:B------:R-:W-:Y:S02]  /*12ba0*/  F2FP.BF16.F32.PACK_AB R12, R77, R12 ;  /* 0x0000000c4d0c723e */ /* 0x000fe400000010ff */
[----:B------:R-:W-:Y:S02]  /*12bb0*/  F2FP.BF16.F32.PACK_AB R37, R44, R37 ;  /* 0x000000252c25723e */ /* 0x000fe400000010ff */
[----:B------:R-:W-:Y:S02]  /*12bc0*/  SEL R58, R5, R2, P0 ;  /* 0x00000002053a7207 */ /* 0x000fe40000000000 */
[----:B------:R-:W-:Y:S02]  /*12bd0*/  MOV R6, R0 ;  /* 0x0000000000067202 */ /* 0x000fe40000000f00 */
[----:B0-----:R-:W-:-:S02]  /*12be0*/  MOV R7, R51 ;  /* 0x0000003300077202 */ /* 0x001fc40000000f00 */
[----:B------:R-:W-:Y:S02]  /*12bf0*/  SEL R57, R2, R5, P0 ;  /* 0x0000000502397207 */ /* 0x000fe40000000000 */
[----:B------:R-:W-:Y:S01]  /*12c00*/  F2FP.BF16.F32.PACK_AB R33, R52, R33 ;  /* 0x000000213421723e */ /* 0x000fe200000010ff */
[----:B------:R-:W-:Y:S01]  /*12c10*/  IMAD.WIDE R8, R194, 0x2, R6 ;  /* 0x00000002c2087825 */ /* 0x000fe200078e0206 */
[----:B------:R-:W-:Y:S02]  /*12c20*/  F2FP.BF16.F32.PACK_AB R32, R53, R32 ;  /* 0x000000203520723e */ /* 0x000fe400000010ff */
[----:B------:R-:W-:Y:S02]  /*12c30*/  F2FP.BF16.F32.PACK_AB R49, R40, R49 ;  /* 0x000000312831723e */ /* 0x000fe400000010ff */
[----:B------:R-:W-:Y:S02]  /*12c40*/  IADD3 R59, P6, R8, 0x20, RZ ;  /* 0x00000020083b7810 */ /* 0x000fe40007fde0ff */
[----:B------:R-:W-:-:S02]  /*12c50*/  F2FP.BF16.F32.PACK_AB R11, R78, R11 ;  /* 0x0000000b4e0b723e */ /* 0x000fc400000010ff */
[----:B------:R-:W-:Y:S02]  /*12c60*/  LOP3.LUT R2, R59, 0x380, RZ, 0xc0, !PT ;  /* 0x000003803b027812 */ /* 0x000fe400078ec0ff */
[----:B------:R-:W-:Y:S02]  /*12c70*/  F2FP.BF16.F32.PACK_AB R10, R79, R10 ;  /* 0x0000000a4f0a723e */ /* 0x000fe400000010ff */
[----:B------:R-:W-:Y:S02]  /*12c80*/  SEL R44, R13, R12, P0 ;  /* 0x0000000c0d2c7207 */ /* 0x000fe40000000000 */
[----:B------:R-:W-:Y:S02]  /*12c90*/  SEL R43, R12, R13, P0 ;  /* 0x0000000d0c2b7207 */ /* 0x000fe40000000000 */
[----:B------:R-:W-:Y:S02]  /*12ca0*/  LOP3.LUT R5, R8, 0x380, RZ, 0xc0, !PT ;  /* 0x0000038008057812 */ /* 0x000fe400078ec0ff */
[----:B------:R-:W-:-:S02]  /*12cb0*/  F2FP.BF16.F32.PACK_AB R29, R60, R29 ;  /* 0x0000001d3c1d723e */ /* 0x000fc400000010ff */
[----:B------:R-:W-:Y:S02]  /*12cc0*/  F2FP.BF16.F32.PACK_AB R28, R61, R28 ;  /* 0x0000001c3d1c723e */ /* 0x000fe400000010ff */
[----:B------:R-:W-:Y:S02]  /*12cd0*/  SEL R40, R37, R36, P0 ;  /* 0x0000002425287207 */ /* 0x000fe40000000000 */
[----:B------:R-:W-:Y:S02]  /*12ce0*/  IADD3 R12, P1, R8, 0x40, RZ ;  /* 0x00000040080c7810 */ /* 0x000fe40007f3e0ff */
[----:B------:R-:W-:Y:S02]  /*12cf0*/  F2FP.BF16.F32.PACK_AB R24, R63, R24 ;  /* 0x000000183f18723e */ /* 0x000fe400000010ff */
[----:B------:R-:W-:Y:S02]  /*12d00*/  SEL R37, R36, R37, P0 ;  /* 0x0000002524257207 */ /* 0x000fe40000000000 */
[----:B------:R-:W-:-:S02]  /*12d10*/  SHF.R.U64 R2, R2, 0x3, RZ ;  /* 0x0000000302027819 */ /* 0x000fc400000012ff */
[----:B------:R-:W-:Y:S02]  /*12d20*/  F2FP.BF16.F32.PACK_AB R26, R55, R26 ;  /* 0x0000001a371a723e */ /* 0x000fe400000010ff */
[----:B------:R-:W-:Y:S02]  /*12d30*/  SEL R36, R33, R32, P0 ;  /* 0x0000002021247207 */ /* 0x000fe40000000000 */
[----:B------:R-:W-:Y:S02]  /*12d40*/  IADD3 R63, P3, R8, 0x4000, RZ ;  /* 0x00004000083f7810 */ /* 0x000fe40007f7e0ff */
[----:B------:R-:W-:Y:S02]  /*12d50*/  F2FP.BF16.F32.PACK_AB R38, R38, R41 ;  /* 0x000000292626723e */ /* 0x000fe400000010ff */
[----:B------:R-:W-:Y:S02]  /*12d60*/  F2FP.BF16.F32.PACK_AB R39, R39, R34 ;  /* 0x000000222727723e */ /* 0x000fe400000010ff */
[----:B------:R-:W-:-:S02]  /*12d70*/  SEL R33, R32, R33, P0 ;  /* 0x0000002120217207 */ /* 0x000fc40000000000 */
[----:B------:R-:W-:Y:S02]  /*12d80*/  SEL R56, R11, R10, P0 ;  /* 0x0000000a0b387207 */ /* 0x000fe40000000000 */
[----:B------:R-:W-:Y:S02]  /*12d90*/  SEL R55, R10, R11, P0 ;  /* 0x0000000b0a377207 */ /* 0x000fe40000000000 */
[----:B------:R-:W-:Y:S02]  /*12da0*/  SHF.R.U64 R5, R5, 0x3, RZ ;  /* 0x0000000305057819 */ /* 0x000fe400000012ff */
[----:B------:R-:W-:Y:S02]  /*12db0*/  SEL R32, R29, R28, P0 ;  /* 0x0000001c1d207207 */ /* 0x000fe40000000000 */
[----:B------:R-:W-:Y:S01]  /*12dc0*/  SEL R35, R28, R29, P0 ;  /* 0x0000001d1c237207 */ /* 0x000fe20000000000 */
[----:B------:R-:W-:Y:S01]  /*12dd0*/  IMAD.X R29, RZ, RZ, R9, P6 ;  /* 0x000000ffff1d7224 */ /* 0x000fe200030e0609 */
[----:B------:R-:W-:-:S02]  /*12de0*/  LOP3.LUT R10, R12, 0x380, RZ, 0xc0, !PT ;  /* 0x000003800c0a7812 */ /* 0x000fc400078ec0ff */
[----:B------:R-:W-:Y:S02]  /*12df0*/  F2FP.BF16.F32.PACK_AB R30, R47, R30 ;  /* 0x0000001e2f1e723e */ /* 0x000fe400000010ff */
[----:B------:R-:W-:Y:S02]  /*12e00*/  F2FP.BF16.F32.PACK_AB R25, R62, R25 ;  /* 0x000000193e19723e */ /* 0x000fe400000010ff */
[----:B------:R-:W-:Y:S02]  /*12e10*/  SEL R50, R48, R49, P0 ;  /* 0x0000003130327207 */ /* 0x000fe40000000000 */
[----:B------:R-:W-:Y:S02]  /*12e20*/  LOP3.LUT R28, R2, R59, RZ, 0x3c, !PT ;  /* 0x0000003b021c7212 */ /* 0x000fe400078e3cff */
[----:B------:R-:W-:Y:S02]  /*12e30*/  SEL R49, R49, R48, P0 ;  /* 0x0000003031317207 */ /* 0x000fe40000000000 */
[----:B------:R-:W-:-:S02]  /*12e40*/  IADD3 R61, P2, R8, 0x60, RZ ;  /* 0x00000060083d7810 */ /* 0x000fc40007f5e0ff */
[C---:B------:R-:W-:Y:S02]  /*12e50*/  IADD3 R60, P4, R8.reuse, 0x4020, RZ ;  /* 0x00004020083c7810 */ /* 0x040fe40007f9e0ff */
[C---:B------:R-:W-:Y:S02]  /*12e60*/  IADD3 R65, P5, R8.reuse, 0x4040, RZ ;  /* 0x0000404008417810 */ /* 0x040fe40007fbe0ff */
[----:B------:R-:W-:Y:S02]  /*12e70*/  IADD3 R62, P6, R8, 0x4060, RZ ;  /* 0x00004060083e7810 */ /* 0x000fe40007fde0ff */
[----:B------:R-:W-:Y:S01]  /*12e80*/  LOP3.LUT R2, R63, 0x380, RZ, 0xc0, !PT ;  /* 0x000003803f027812 */ /* 0x000fe200078ec0ff */
[--C-:B------:R-:W-:Y:S01]  /*12e90*/  IMAD.X R13, RZ, RZ, R9.reuse, P5 ;  /* 0x000000ffff0d7224 */ /* 0x100fe200028e0609 */
[----:B------:R-:W-:Y:S01]  /*12ea0*/  F2FP.BF16.F32.PACK_AB R27, R54, R27 ;  /* 0x0000001b361b723e */ /* 0x000fe200000010ff */
[----:B------:R-:W-:Y:S01]  /*12eb0*/  IMAD.X R11, RZ, RZ, R9, P6 ;  /* 0x000000ffff0b7224 */ /* 0x000fe200030e0609 */
[----:B------:R-:W-:-:S02]  /*12ec0*/  SEL R48, R38, R39, P0 ;  /* 0x0000002726307207 */ /* 0x000fc40000000000 */
[----:B------:R-:W-:Y:S02]  /*12ed0*/  LOP3.LUT R8, R5, R8, RZ, 0x3c, !PT ;  /* 0x0000000805087212 */ /* 0x000fe400078e3cff */
[----:B------:R-:W-:Y:S02]  /*12ee0*/  F2FP.BF16.F32.PACK_AB R15, R70, R15 ;  /* 0x0000000f460f723e */ /* 0x000fe400000010ff */
[----:B------:R-:W-:Y:S02]  /*12ef0*/  F2FP.BF16.F32.PACK_AB R14, R71, R14 ;  /* 0x0000000e470e723e */ /* 0x000fe400000010ff */
[----:B------:R-:W-:Y:S02]  /*12f00*/  SEL R39, R39, R38, P0 ;  /* 0x0000002627277207 */ /* 0x000fe40000000000 */
[----:B------:R-:W-:Y:S02]  /*12f10*/  SHF.R.U64 R5, R10, 0x3, RZ ;  /* 0x000000030a057819 */ /* 0x000fe400000012ff */
[----:B------:R-:W-:-:S02]  /*12f20*/  F2FP.BF16.F32.PACK_AB R94, R94, R95 ;  /* 0x0000005f5e5e723e */ /* 0x000fc400000010ff */
[----:B------:R-:W-:Y:S02]  /*12f30*/  F2FP.BF16.F32.PACK_AB R93, R92, R93 ;  /* 0x0000005d5c5d723e */ /* 0x000fe400000010ff */
[----:B------:R-:W-:Y:S02]  /*12f40*/  F2FP.BF16.F32.PACK_AB R21, R68, R21 ;  /* 0x000000154415723e */ /* 0x000fe400000010ff */
[----:B------:R-:W-:Y:S02]  /*12f50*/  F2FP.BF16.F32.PACK_AB R20, R69, R20 ;  /* 0x000000144514723e */ /* 0x000fe400000010ff */
[----:B------:R-:W-:Y:S02]  /*12f60*/  SEL R38, R31, R30, P0 ;  /* 0x0000001e1f267207 */ /* 0x000fe40000000000 */
[----:B------:R-:W-:Y:S02]  /*12f70*/  F2FP.BF16.F32.PACK_AB R90, R90, R91 ;  /* 0x0000005b5a5a723e */ /* 0x000fe400000010ff */
[----:B------:R-:W-:-:S02]  /*12f80*/  F2FP.BF16.F32.PACK_AB R89, R88, R89 ;  /* 0x000000595859723e */ /* 0x000fc400000010ff */
[----:B------:R-:W-:Y:S02]  /*12f90*/  SEL R31, R30, R31, P0 ;  /* 0x0000001f1e1f7207 */ /* 0x000fe40000000000 */
[----:B------:R-:W-:Y:S02]  /*12fa0*/  SHF.R.U64 R2, R2, 0x3, RZ ;  /* 0x0000000302027819 */ /* 0x000fe400000012ff */
[----:B------:R-:W-:Y:S02]  /*12fb0*/  SEL R30, R27, R26, P0 ;  /* 0x0000001a1b1e7207 */ /* 0x000fe40000000000 */
[----:B------:R-:W-:Y:S01]  /*12fc0*/  SEL R47, R26, R27, P0 ;  /* 0x0000001b1a2f7207 */ /* 0x000fe20000000000 */
[--C-:B------:R-:W-:Y:S01]  /*12fd0*/  IMAD.X R27, RZ, RZ, R9.reuse, P1 ;  /* 0x000000ffff1b7224 */ /* 0x100fe200008e0609 */
[----:B------:R-:W-:Y:S02]  /*12fe0*/  SEL R54, R15, R14, P0 ;  /* 0x0000000e0f367207 */ /* 0x000fe40000000000 */
[----:B------:R-:W-:Y:S01]  /*12ff0*/  SEL R53, R14, R15, P0 ;  /* 0x0000000f0e357207 */ /* 0x000fe20000000000 */
[----:B------:R-:W-:Y:S01]  /*13000*/  IMAD.X R15, RZ, RZ, R9, P4 ;  /* 0x000000ffff0f7224 */ /* 0x000fe200020e0609 */
[----:B------:R-:W-:-:S02]  /*13010*/  LOP3.LUT R26, R5, R12, RZ, 0x3c, !PT ;  /* 0x0000000c051a7212 */ /* 0x000fc400078e3cff */
[----:B------:R-:W-:Y:S02]  /*13020*/  SEL R18, R94, R93, P0 ;  /* 0x0000005d5e127207 */ /* 0x000fe40000000000 */
[----:B------:R-:W-:Y:S02]  /*13030*/  SEL R42, R21, R20, P0 ;  /* 0x00000014152a7207 */ /* 0x000fe40000000000 */
[----:B------:R-:W-:Y:S01]  /*13040*/  SEL R41, R20, R21, P0 ;  /* 0x0000001514297207 */ /* 0x000fe20000000000 */
[----:B------:R-:W-:Y:S01]  /*13050*/  IMAD.X R21, RZ, RZ, R9, P3 ;  /* 0x000000ffff157224 */ /* 0x000fe200018e0609 */
[----:B------:R-:W-:Y:S02]  /*13060*/  LOP3.LUT R14, R61, 0x380, RZ, 0xc0, !PT ;  /* 0x000003803d0e7812 */ /* 0x000fe400078ec0ff */
[----:B------:R-:W-:Y:S02]  /*13070*/  LOP3.LUT R5, R60, 0x380, RZ, 0xc0, !PT ;  /* 0x000003803c057812 */ /* 0x000fe400078ec0ff */
[----:B------:R-:W-:-:S02]  /*13080*/  SEL R93, R93, R94, P0 ;  /* 0x0000005e5d5d7207 */ /* 0x000fc40000000000 */
[----:B------:R-:W-:Y:S02]  /*13090*/  SEL R34, R90, R89, P0 ;  /* 0x000000595a227207 */ /* 0x000fe40000000000 */
[----:B------:R-:W-:Y:S02]  /*130a0*/  LOP3.LUT R20, R2, R63, RZ, 0x3c, !PT ;  /* 0x0000003f02147212 */ /* 0x000fe400078e3cff */
        /* <DEDUP_REMOVED lines=8> */
[----:B------:R-:W-:Y:S02]  /*13130*/  MOV R61, R20 ;  /* 0x00000014003d7202 */ /* 0x000fe40000000f00 */
[----:B------:R-:W-:Y:S02]  /*13140*/  LOP3.LUT R10, R65, 0x380, RZ, 0xc0, !PT ;  /* 0x00000380410a7812 */ /* 0x000fe400078ec0ff */
[----:B------:R-:W-:-:S02]  /*13150*/  LOP3.LUT R59, R62, 0x380, RZ, 0xc0, !PT ;  /* 0x000003803e3b7812 */ /* 0x000fc400078ec0ff */
[----:B------:R-:W-:Y:S02]  /*13160*/  SHF.R.U64 R10, R10, 0x3, RZ ;  /* 0x000000030a0a7819 */ /* 0x000fe400000012ff */
[----:B------:R-:W-:Y:S02]  /*13170*/  SHF.R.U64 R59, R59, 0x3, RZ ;  /* 0x000000033b3b7819 */ /* 0x000fe400000012ff */
[----:B------:R-:W-:Y:S02]  /*13180*/  LOP3.LUT R12, R10, R65, RZ, 0x3c, !PT ;  /* 0x000000410a0c7212 */ /* 0x000fe400078e3cff */
[----:B------:R-:W-:Y:S02]  /*13190*/  LOP3.LUT R10, R59, R62, RZ, 0x3c, !PT ;  /* 0x0000003e3b0a7212 */ /* 0x000fe400078e3cff */
[----:B------:R-:W-:Y:S02]  /*131a0*/  MOV R65, R8 ;  /* 0x0000000800417202 */ /* 0x000fe40000000f00 */
[----:B------:R-:W-:-:S02]  /*131b0*/  MOV R21, R10 ;  /* 0x0000000a00157202 */ /* 0x000fc40000000f00 */
[----:B------:R-:W-:Y:S02]  /*131c0*/  MOV R60, R14 ;  /* 0x0000000e003c7202 */ /* 0x000fe40000000f00 */
[----:B------:R-:W-:Y:S02]  /*131d0*/  MOV R59, R12 ;  /* 0x0000000c003b7202 */ /* 0x000fe40000000f00 */
[----:B------:R-:W-:Y:S02]  /*131e0*/  MOV R64, R28 ;  /* 0x0000001c00407202 */ /* 0x000fe40000000f00 */
[----:B------:R-:W-:Y:S02]  /*131f0*/  MOV R63, R26 ;  /* 0x0000001a003f7202 */ /* 0x000fe40000000f00 */
[----:B------:R-:W-:Y:S02]  /*13200*/  MOV R62, R24 ;  /* 0x00000018003e7202 */ /* 0x000fe40000000f00 */
[----:B------:R-:W-:-:S02]  /*13210*/  PLOP3.LUT P2, PT, PT, PT, UP0, 0x80, 0x0 ;  /* 0x000000000000781c */ /* 0x000fc40003f4f008 */
[----:B--2---:R-:W-:Y:S01]  /*13220*/  LOP3.LUT R2, R17, 0x2, RZ, 0x3c, !PT ;  /* 0x0000000211027812 */ /* 0x004fe200078e3cff */
[----:B------:R-:W-:Y:S04]  /*13230*/  SHFL.IDX PT, R18, R18, R17, 0x1c1f ;  /* 0x001c1f1112127589 */ /* 0x000fe800000e0000 */
[----:B------:R-:W0:Y:S04]  /*13240*/  SHFL.IDX PT, R93, R93, R2, 0x1c1f ;  /* 0x001c1f025d5d7589 */ /* 0x000e2800000e0000 */
[----:B------:R-:W-:Y:S04]  /*13250*/  SHFL.IDX PT, R50, R50, R17, 0x1c1f ;  /* 0x001c1f1132327589 */ /* 0x000fe800000e0000 */
[----:B------:R-:W1:Y:S04]  /*13260*/  SHFL.IDX PT, R49, R49, R2, 0x1c1f ;  /* 0x001c1f0231317589 */ /* 0x000e6800000e0000 */
[----:B------:R-:W-:Y:S04]  /*13270*/  SHFL.IDX PT, R34, R34, R17, 0x1c1f ;  /* 0x001c1f1122227589 */ /* 0x000fe800000e0000 */
[----:B------:R-:W2:Y:S04]  /*13280*/  SHFL.IDX PT, R89, R89, R2, 0x1c1f ;  /* 0x001c1f0259597589 */ /* 0x000ea800000e0000 */
[----:B------:R-:W-:Y:S04]  /*13290*/  SHFL.IDX PT, R48, R48, R17, 0x1c1f ;  /* 0x001c1f1130307589 */ /* 0x000fe800000e0000 */
[----:B------:R-:W3:Y:S01]  /*132a0*/  SHFL.IDX PT, R39, R39, R2, 0x1c1f ;  /* 0x001c1f0227277589 */ /* 0x000ee200000e0000 */
[----:B0-----:R-:W-:-:S02]  /*132b0*/  SEL R8, R18, R93, P0 ;  /* 0x0000005d12087207 */ /* 0x001fc40000000000 */
[----:B------:R-:W-:Y:S01]  /*132c0*/  SEL R10, R93, R18, P0 ;  /* 0x000000125d0a7207 */ /* 0x000fe20000000000 */
[----:B------:R-:W-:Y:S04]  /*132d0*/  SHFL.IDX PT, R40, R40, R17, 0x1c1f ;  /* 0x001c1f1128287589 */ /* 0x000fe800000e0000 */
[----:B------:R-:W-:Y:S01]  /*132e0*/  SHFL.IDX PT, R36, R36, R17, 0x1c1f ;  /* 0x001c1f1124247589 */ /* 0x000fe200000e0000 */
[----:B-1----:R-:W-:Y:S02]  /*132f0*/  SEL R9, R50, R49, P0 ;  /* 0x0000003132097207 */ /* 0x002fe40000000000 */
[----:B------:R-:W-:Y:S01]  /*13300*/  SEL R11, R49, R50, P0 ;  /* 0x00000032310b7207 */ /* 0x000fe20000000000 */
[----:B------:R-:W0:Y:S04]  /*13310*/  SHFL.IDX PT, R37, R37, R2, 0x1c1f ;  /* 0x001c1f0225257589 */ /* 0x000e2800000e0000 */
[----:B------:R-:W-:Y:S01]  /*13320*/  SHFL.IDX PT, R38, R38, R17, 0x1c1f ;  /* 0x001c1f1126267589 */ /* 0x000fe200000e0000 */
[----:B--2---:R-:W-:-:S02]  /*13330*/  SEL R12, R34, R89, P0 ;  /* 0x00000059220c7207 */ /* 0x004fc40000000000 */
[----:B------:R-:W-:Y:S01]  /*13340*/  SEL R14, R89, R34, P0 ;  /* 0x00000022590e7207 */ /* 0x000fe20000000000 */
[----:B------:R-:W1:Y:S04]  /*13350*/  SHFL.IDX PT, R33, R33, R2, 0x1c1f ;  /* 0x001c1f0221217589 */ /* 0x000e6800000e0000 */
[----:B------:R-:W2:Y:S01]  /*13360*/  SHFL.IDX PT, R31, R31, R2, 0x1c1f ;  /* 0x001c1f021f1f7589 */ /* 0x000ea200000e0000 */
[----:B---3--:R-:W-:Y:S02]  /*13370*/  SEL R13, R48, R39, P0 ;  /* 0x00000027300d7207 */ /* 0x008fe40000000000 */
[----:B------:R-:W-:Y:S01]  /*13380*/  SEL R15, R39, R48, P0 ;  /* 0x00000030270f7207 */ /* 0x000fe20000000000 */
[----:B------:R-:W-:Y:S04]  /*13390*/  SHFL.IDX PT, R32, R32, R17, 0x1c1f ;  /* 0x001c1f1120207589 */ /* 0x000fe800000e0000 */
[----:B------:R-:W-:Y:S04]  /*133a0*/  SHFL.IDX PT, R42, R42, R17, 0x1c1f ;  /* 0x001c1f112a2a7589 */ /* 0x000fe800000e0000 */
[----:B------:R3:W-:Y:S01]  /*133b0*/  SHFL.IDX PT, R5, R30, R17, 0x1c1f ;  /* 0x001c1f111e057589 */ /* 0x0007e200000e0000 */
[----:B0-----:R-:W-:-:S02]  /*133c0*/  SEL R24, R40, R37, P0 ;  /* 0x0000002528187207 */ /* 0x001fc40000000000 */
[----:B------:R-:W-:Y:S01]  /*133d0*/  SEL R26, R37, R40, P0 ;  /* 0x00000028251a7207 */ /* 0x000fe20000000000 */
[----:B------:R-:W0:Y:S04]  /*133e0*/  SHFL.IDX PT, R20, R47, R2, 0x1c1f ;  /* 0x001c1f022f147589 */ /* 0x000e2800000e0000 */
[----:B------:R-:W4:Y:S01]  /*133f0*/  SHFL.IDX PT, R35, R35, R2, 0x1c1f ;  /* 0x001c1f0223237589 */ /* 0x000f2200000e0000 */
[----:B-1----:R-:W-:Y:S02]  /*13400*/  SEL R28, R36, R33, P0 ;  /* 0x00000021241c7207 */ /* 0x002fe40000000000 */
[----:B---3--:R-:W-:Y:S01]  /*13410*/  SEL R30, R33, R36, P0 ;  /* 0x00000024211e7207 */ /* 0x008fe20000000000 */
[----:B------:R-:W1:Y:S01]  /*13420*/  SHFL.IDX PT, R41, R41, R2, 0x1c1f ;  /* 0x001c1f0229297589 */ /* 0x000e6200000e0000 */
[----:B--2---:R-:W-:-:S02]  /*13430*/  SEL R25, R38, R31, P0 ;  /* 0x0000001f26197207 */ /* 0x004fc40000000000 */
[----:B------:R-:W-:Y:S01]  /*13440*/  SEL R27, R31, R38, P0 ;  /* 0x000000261f1b7207 */ /* 0x000fe20000000000 */
[----:B------:R-:W-:Y:S04]  /*13450*/  SHFL.IDX PT, R44, R44, R17, 0x1c1f ;  /* 0x001c1f112c2c7589 */ /* 0x000fe800000e0000 */
[----:B------:R-:W-:Y:S04]  /*13460*/  SHFL.IDX PT, R52, R52, R17, 0x1c1f ;  /* 0x001c1f1134347589 */ /* 0x000fe800000e0000 */
[----:B------:R-:W2:Y:S04]  /*13470*/  SHFL.IDX PT, R43, R43, R2, 0x1c1f ;  /* 0x001c1f022b2b7589 */ /* 0x000ea800000e0000 */
[----:B------:R-:W3:Y:S01]  /*13480*/  SHFL.IDX PT, R51, R51, R2, 0x1c1f ;  /* 0x001c1f0233337589 */ /* 0x000ee200000e0000 */
[----:B0-----:R-:W-:-:S02]  /*13490*/  SEL R29, R5, R20, P0 ;  /* 0x00000014051d7207 */ /* 0x001fc40000000000 */
[----:B------:R-:W-:Y:S01]  /*134a0*/  SEL R31, R20, R5, P0 ;  /* 0x00000005141f7207 */ /* 0x000fe20000000000 */
[----:B------:R-:W-:Y:S01]  /*134b0*/  SHFL.IDX PT, R46, R46, R17, 0x1c1f ;  /* 0x001c1f112e2e7589 */ /* 0x000fe200000e0000 */
[----:B----4-:R-:W-:Y:S02]  /*134c0*/  SEL R36, R32, R35, P0 ;  /* 0x0000002320247207 */ /* 0x010fe40000000000 */
[----:B------:R-:W-:Y:S01]  /*134d0*/  SEL R38, R35, R32, P0 ;  /* 0x0000002023267207 */ /* 0x000fe20000000000 */
[----:B------:R-:W-:Y:S01]  /*134e0*/  SHFL.IDX PT, R54, R54, R17, 0x1c1f ;  /* 0x001c1f1136367589 */ /* 0x000fe200000e0000 */
[----:B-1----:R-:W-:Y:S02]  /*134f0*/  SEL R40, R42, R41, P0 ;  /* 0x000000292a287207 */ /* 0x002fe40000000000 */
[----:B------:R-:W-:Y:S01]  /*13500*/  SEL R42, R41, R42, P0 ;  /* 0x0000002a292a7207 */ /* 0x000fe20000000000 */
[----:B------:R-:W0:Y:S04]  /*13510*/  SHFL.IDX PT, R45, R45, R2, 0x1c1f ;  /* 0x001c1f022d2d7589 */ /* 0x000e2800000e0000 */
[----:B------:R-:W1:Y:S01]  /*13520*/  SHFL.IDX PT, R53, R53, R2, 0x1c1f ;  /* 0x001c1f0235357589 */ /* 0x000e6200000e0000 */
[----:B------:R-:W-:Y:S01]  /*13530*/  BAR.SYNC.DEFER_BLOCKING 0x1, 0x100 ;  /* 0x0044000000007b1d */ /* 0x000fe20000010000 */
[----:B--2---:R-:W-:-:S02]  /*13540*/  SEL R32, R44, R43, P0 ;  /* 0x0000002b2c207207 */ /* 0x004fc40000000000 */
[----:B------:R-:W-:Y:S02]  /*13550*/  SEL R34, R43, R44, P0 ;  /* 0x0000002c2b227207 */ /* 0x000fe40000000000 */
[----:B---3--:R-:W-:Y:S02]  /*13560*/  SEL R37, R52, R51, P0 ;  /* 0x0000003334257207 */ /* 0x008fe40000000000 */
[----:B------:R-:W-:Y:S01]  /*13570*/  SEL R39, R51, R52, P0 ;  /* 0x0000003433277207 */ /* 0x000fe20000000000 */
[----:B------:R-:W-:Y:S04]  /*13580*/  SHFL.IDX PT, R56, R56, R17, 0x1c1f ;  /* 0x001c1f1138387589 */ /* 0x000fe800000e0000 */
[----:B------:R-:W2:Y:S04]  /*13590*/  SHFL.IDX PT, R55, R55, R2, 0x1c1f ;  /* 0x001c1f0237377589 */ /* 0x000ea800000e0000 */
[----:B------:R-:W-:Y:S01]  /*135a0*/  SHFL.IDX PT, R58, R58, R17, 0x1c1f ;  /* 0x001c1f113a3a7589 */ /* 0x000fe200000e0000 */
[----:B0-----:R-:W-:-:S02]  /*135b0*/  SEL R44, R46, R45, P0 ;  /* 0x0000002d2e2c7207 */ /* 0x001fc40000000000 */
[----:B------:R-:W-:Y:S01]  /*135c0*/  SEL R46, R45, R46, P0 ;  /* 0x0000002e2d2e7207 */ /* 0x000fe20000000000 */
[----:B------:R-:W0:Y:S01]  /*135d0*/  SHFL.IDX PT, R57, R57, R2, 0x1c1f ;  /* 0x001c1f0239397589 */ /* 0x000e2200000e0000 */
[----:B-1----:R-:W-:Y:S02]  /*135e0*/  SEL R41, R54, R53, P0 ;  /* 0x0000003536297207 */ /* 0x002fe40000000000 */
[----:B------:R-:W-:Y:S01]  /*135f0*/  SEL R43, R53, R54, P0 ;  /* 0x00000036352b7207 */ /* 0x000fe20000000000 */
[----:B------:R1:W-:Y:S04]  /*13600*/  STSM.16.M88.4 [R65], R8 ;  /* 0x0000000841007844 */ /* 0x0003e80000000200 */
[----:B------:R-:W-:Y:S04]  /*13610*/  STSM.16.M88.4 [R64], R12 ;  /* 0x0000000c40007844 */ /* 0x000fe80000000200 */
[----:B------:R-:W-:Y:S01]  /*13620*/  STSM.16.M88.4 [R63], R24 ;  /* 0x000000183f007844 */ /* 0x000fe20000000200 */
[----:B--2---:R-:W-:-:S03]  /*13630*/  SEL R33, R56, R55, P0 ;  /* 0x0000003738217207 */ /* 0x004fc60000000000 */
[----:B------:R-:W-:Y:S01]  /*13640*/  STSM.16.M88.4 [R62], R28 ;  /* 0x0000001c3e007844 */ /* 0x000fe20000000200 */
[----:B------:R-:W-:Y:S01]  /*13650*/  SEL R35, R55, R56, P0 ;  /* 0x0000003837237207 */ /* 0x000fe20000000000 */
[----:B-1----:R-:W-:Y:S02]  /*13660*/  IMAD.U32 R8, RZ, RZ, UR4 ;  /* 0x00000004ff087e24 */ /* 0x002fe4000f8e00ff */
[----:B------:R-:W-:Y:S01]  /*13670*/  STSM.16.M88.4 [R61], R36 ;  /* 0x000000243d007844 */ /* 0x000fe20000000200 */
[----:B------:R-:W-:Y:S01]  /*13680*/  IMAD.U32 R9, RZ, RZ, UR5 ;  /* 0x00000005ff097e24 */ /* 0x000fe2000f8e00ff */
[----:B------:R-:W-:Y:S01]  /*13690*/  ULDC.64 UR4, c[0x0][0xbe0] ;  /* 0x0002f80000047ab9 */ /* 0x000fe20000000a00 */
[----:B0-----:R-:W-:Y:S01]  /*136a0*/  SEL R45, R58, R57, P0 ;  /* 0x000000393a2d7207 */ /* 0x001fe20000000000 */
[----:B------:R-:W-:Y:S01]  /*136b0*/  STSM.16.M88.4 [R60], R40 ;  /* 0x000000283c007844 */ /* 0x000fe20000000200 */
[----:B------:R-:W-:-:S03]  /*136c0*/  SEL R47, R57, R58, P0 ;  /* 0x0000003a392f7207 */ /* 0x000fc60000000000 */
[----:B------:R0:W-:Y:S04]  /*136d0*/  STSM.16.M88.4 [R59], R32 ;  /* 0x000000203b007844 */ /* 0x0001e80000000200 */
[----:B------:R1:W-:Y:S01]  /*136e0*/  STSM.16.M88.4 [R21], R44 ;  /* 0x0000002c15007844 */ /* 0x0003e20000000200 */
[----:B------:R-:W-:Y:S01]  /*136f0*/  UISETP.NE.U32.AND UP1, UPT, UR4, URZ, UPT ;  /* 0x0000003f0400728c */ /* 0x000fe2000bf25070 */
[----:B------:R-:W-:Y:S03]  /*13700*/  BAR.SYNC.DEFER_BLOCKING 0x1, 0x100 ;  /* 0x0044000000007b1d */ /* 0x000fe60000010000 */
[----:B------:R-:W-:-:S05]  /*13710*/  UISETP.NE.AND.EX UP1, UPT, UR5, URZ, UPT, UP1 ;  /* 0x0000003f0500728c */ /* 0x000fca000bf25310 */
[----:B------:R-:W2:Y:S01]  /*13720*/  LDC R17, c[0x0][0xa88] ;  /* 0x0002a200ff117b82 */ /* 0x000ea20000000800 */
[----:B------:R-:W-:-:S05]  /*13730*/  PLOP3.LUT P0, PT, PT, PT, UP1, 0x80, 0x0 ;  /* 0x000000000000781c */ /* 0x000fca0003f0f018 */
[----:B------:R-:W-:Y:S02]  /*13740*/  @UP1 ULDC.64 UR6, c[0x0][0xbe0] ;  /* 0x0002f80000061ab9 */ /* 0x000fe40000000a00 */
[----:B------:R-:W-:-:S06]  /*13750*/  @UP1 UIMAD.WIDE UR6, UR36, 0x4, UR6 ;  /* 0x00000004240618a5 */ /* 0x000fcc000f8e0206 */
[----:B------:R-:W-:Y:S02]  /*13760*/  IMAD.U32 R10, RZ, RZ, UR6 ;  /* 0x00000006ff0a7e24 */ /* 0x000fe4000f8e00ff */
[----:B------:R-:W-:Y:S01]  /*13770*/  IMAD.U32 R11, RZ, RZ, UR7 ;  /* 0x00000007ff0b7e24 */ /* 0x000fe2000f8e00ff */
[----:B------:R-:W3:Y:S01]  /*13780*/  @P2 LDG.E R2, desc[UR50][R8.64] ;  /* 0x0000003208022981 */ /* 0x000ee2000c1e1900 */
[----:B------:R-:W-:Y:S01]  /*13790*/  IMAD R5, R22, 0x40, R19 ;  /* 0x0000004016057824 */ /* 0x000fe200078e0213 */
[----:B------:R-:W-:-:S03]  /*137a0*/  UMOV UR4, URZ ;  /* 0x0000003f00047c82 */ /* 0x000fc60008000000 */
[----:B------:R-:W-:Y:S01]  /*137b0*/  IMAD.WIDE R6, R5, 0x2, R6 ;  /* 0x0000000205067825 */ /* 0x000fe200078e0206 */
[----:B--2---:R1:W5:Y:S02]  /*137c0*/  @P0 LDG.E R17, desc[UR50][R10.64] ;  /* 0x000000320a110981 */ /* 0x004364000c1e1900 */
[----:B0-----:R-:W-:Y:S02]  /*137d0*/  IADD3 R33, P1, R6, 0x1000, RZ ;  /* 0x0000100006217810 */ /* 0x001fe40007f3e0ff */
[----:B---3--:R-:W-:Y:S01]  /*137e0*/  @P2 R2UR UR4, R2 ;  /* 0x00000000020422ca */ /* 0x008fe200000e0000 */
[----:B-1----:R-:W-:-:S14]  /*137f0*/  @P0 BRA `(.L_x_1168) ;  /* 0x0000000000100947 */ /* 0x002fdc0003800000 */
[----:B------:R-:W-:Y:S05]  /*13800*/  @!P2 BRA `(.L_x_1168) ;  /* 0x00000000000ca947 */ /* 0x000fea0003800000 */
[----:B------:R-:W2:Y:S04]  /*13810*/  LDG.E R2, desc[UR50][R8.64] ;  /* 0x0000003208027981 */ /* 0x000ea8000c1e1900 */
[----:B-----5:R-:W2:Y:S02]  /*13820*/  LDG.E R17, desc[UR50][R8.64+0x4] ;  /* 0x0000043208117981 */ /* 0x020ea4000c1e1900 */
[----:B--2---:R-:W-:-:S07]  /*13830*/  IMAD.IADD R17, R17, 0x1, -R2 ;  /* 0x0000000111117824 */ /* 0x004fce00078e0a02 */
.L_x_1168:
[----:B------:R-:W-:Y:S01]  /*13840*/  USHF.R.S32.HI UR9, URZ, 0x1f, UR42 ;  /* 0x0000001f3f097899 */ /* 0x000fe2000801142a */
[----:B------:R-:W-:Y:S01]  /*13850*/  IMAD R10, R190, 0x80, R192 ;  /* 0x00000080be0a7824 */ /* 0x000fe200078e02c0 */
[----:B------:R-:W-:Y:S01]  /*13860*/  ULDC.64 UR10, c[0x0][0xb70] ;  /* 0x0002dc00000a7ab9 */ /* 0x000fe20000000a00 */
[----:B------:R-:W-:Y:S01]  /*13870*/  USHF.R.S32.HI UR5, URZ, 0x1f, UR4 ;  /* 0x0000001f3f057899 */ /* 0x000fe20008011404 */
[----:B------:R-:W-:Y:S01]  /*13880*/  IADD3 R25, P2, R6, 0x2000, RZ ;  /* 0x0000200006197810 */ /* 0x000fe20007f5e0ff */
[----:B------:R-:W-:Y:S01]  /*13890*/  UIMAD UR8, UR9, UR10, URZ ;  /* 0x0000000a090872a4 */ /* 0x000fe2000f8e023f */
[----:B------:R-:W-:Y:S01]  /*138a0*/  SHF.R.S32.HI R2, RZ, 0x1f, R10 ;  /* 0x0000001fff027819 */ /* 0x000fe2000001140a */
[----:B------:R-:W-:Y:S01]  /*138b0*/  USHF.R.S32.HI UR13, URZ, 0x1f, UR36 ;  /* 0x0000001f3f0d7899 */ /* 0x000fe20008011424 */
        /* <DEDUP_REMOVED lines=10> */
[----:B------:R-:W-:Y:S01]  /*13960*/  USEL UR12, UR36, URZ, !UP0 ;  /* 0x0000003f240c7287 */ /* 0x000fe2000c000000 */
[----:B------:R-:W-:Y:S01]  /*13970*/  LOP3.LUT R32, R32, R33, RZ, 0x3c, !PT ;  /* 0x0000002120207212 */ /* 0x000fe200078e3cff */
[----:B------:R-:W-:Y:S01]  /*13980*/  UIMAD UR8, UR13, UR10, URZ ;  /* 0x0000000a0d0872a4 */ /* 0x000fe2000f8e023f */
[C---:B------:R-:W-:Y:S01]  /*13990*/  IADD3 R9, P6, R6.reuse, 0x3000, RZ ;  /* 0x0000300006097810 */ /* 0x040fe20007fde0ff */
[----:B------:R-:W-:Y:S01]  /*139a0*/  UIMAD.WIDE.U32 UR6, UR12, UR10, UR6 ;  /* 0x0000000a0c0672a5 */ /* 0x000fe2000f8e0006 */
[C---:B------:R-:W-:Y:S01]  /*139b0*/  IADD3 R41, P5, R6.reuse, 0x4000, RZ ;  /* 0x0000400006297810 */ /* 0x040fe20007fbe0ff */
[----:B------:R-:W-:Y:S01]  /*139c0*/  UIMAD UR8, UR12, UR11, UR8 ;  /* 0x0000000b0c0872a4 */ /* 0x000fe2000f8e0208 */
[C---:B------:R-:W-:Y:S01]  /*139d0*/  IADD3 R45, P4, R6.reuse, 0x5000, RZ ;  /* 0x00005000062d7810 */ /* 0x040fe20007f9e0ff */
[--C-:B------:R-:W-:Y:S01]  /*139e0*/  IMAD.X R25, RZ, RZ, R7.reuse, P2 ;  /* 0x000000ffff197224 */ /* 0x100fe200010e0607 */
[----:B------:R-:W-:Y:S01]  /*139f0*/  IADD3 R29, P3, R6, 0x6000, RZ ;  /* 0x00006000061d7810 */ /* 0x000fe20007f7e0ff */
[----:B------:R-:W-:Y:S01]  /*13a00*/  IMAD.X R33, RZ, RZ, R7, P1 ;  /* 0x000000ffff217224 */ /* 0x000fe200008e0607 */
[----:B------:R-:W-:Y:S01]  /*13a10*/  IADD3 R5, P0, R10, UR6, RZ ;  /* 0x000000060a057c10 */ /* 0x000fe2000ff1e0ff */
[----:B------:R-:W-:Y:S01]  /*13a20*/  IMAD.U32 R11, RZ, RZ, UR8 ;  /* 0x00000008ff0b7e24 */ /* 0x000fe2000f8e00ff */
[----:B------:R-:W-:-:S02]  /*13a30*/  LOP3.LUT R8, R9, 0x380, RZ, 0xc0, !PT ;  /* 0x0000038009087812 */ /* 0x000fc400078ec0ff */
[----:B------:R-:W-:Y:S02]  /*13a40*/  LOP3.LUT R40, R41, 0x380, RZ, 0xc0, !PT ;  /* 0x0000038029287812 */ /* 0x000fe400078ec0ff */
[----:B------:R-:W-:Y:S01]  /*13a50*/  IADD3.X R2, R2, UR7, R11, P0, !PT ;  /* 0x0000000702027c10 */ /* 0x000fe200087fe40b */
[----:B------:R-:W-:Y:S01]  /*13a60*/  ULDC.64 UR6, c[0x0][0xb40] ;  /* 0x0002d00000067ab9 */ /* 0x000fe20000000a00 */
[----:B------:R-:W-:Y:S02]  /*13a70*/  LOP3.LUT R44, R45, 0x380, RZ, 0xc0, !PT ;  /* 0x000003802d2c7812 */ /* 0x000fe400078ec0ff */
[----:B------:R-:W-:Y:S02]  /*13a80*/  LEA R20, P0, R5, UR6, 0x2 ;  /* 0x0000000605147c11 */ /* 0x000fe4000f8010ff */
[----:B------:R-:W-:Y:S02]  /*13a90*/  LOP3.LUT R28, R29, 0x380, RZ, 0xc0, !PT ;  /* 0x000003801d1c7812 */ /* 0x000fe400078ec0ff */
[----:B------:R-:W-:Y:S01]  /*13aa0*/  LEA.HI.X R21, R5, UR7, R2, 0x2, P0 ;  /* 0x0000000705157c11 */ /* 0x000fe200080f1402 */
[----:B------:R-:W-:Y:S01]  /*13ab0*/  VIADD R2, R10, 0x8 ;  /* 0x000000080a027836 */ /* 0x000fe20000000000 */
[----:B------:R-:W-:Y:S01]  /*13ac0*/  LOP3.LUT P0, RZ, R191, 0x3, RZ, 0xc0, !PT ;  /* 0x00000003bfff7812 */ /* 0x000fe2000780c0ff */
[----:B------:R-:W-:Y:S01]  /*13ad0*/  ULDC.64 UR6, c[0x0][0xaa0] ;  /* 0x0002a80000067ab9 */ /* 0x000fe20000000a00 */
[----:B------:R-:W-:-:S02]  /*13ae0*/  IADD3 R5, P2, R6, 0x7000, RZ ;  /* 0x0000700006057810 */ /* 0x000fc40007f5e0ff */
[-C--:B-----5:R-:W-:Y:S02]  /*13af0*/  ISETP.GE.OR P1, PT, R10, R17.reuse, P0 ;  /* 0x000000110a00720c */ /* 0x0a0fe40000726670 */
[----:B------:R-:W-:Y:S01]  /*13b00*/  ISETP.GE.OR P0, PT, R2, R17, P0 ;  /* 0x000000110200720c */ /* 0x000fe20000706670 */
[----:B------:R-:W-:Y:S01]  /*13b10*/  IMAD.X R13, RZ, RZ, R7, P2 ;  /* 0x000000ffff0d7224 */ /* 0x000fe200010e0607 */
[----:B------:R-:W-:Y:S02]  /*13b20*/  LOP3.LUT R2, R5, 0x380, RZ, 0xc0, !PT ;  /* 0x0000038005027812 */ /* 0x000fe400078ec0ff */
[----:B------:R-:W-:Y:S02]  /*13b30*/  LOP3.LUT R11, R6, 0x380, RZ, 0xc0, !PT ;  /* 0x00000380060b7812 */ /* 0x000fe400078ec0ff */
[----:B------:R-:W-:Y:S02]  /*13b40*/  SHF.R.U64 R8, R8, 0x3, RZ ;  /* 0x0000000308087819 */ /* 0x000fe400000012ff */
[----:B------:R-:W-:-:S02]  /*13b50*/  SHF.R.U64 R40, R40, 0x3, RZ ;  /* 0x0000000328287819 */ /* 0x000fc400000012ff */
[----:B------:R-:W-:Y:S02]  /*13b60*/  SHF.R.U64 R44, R44, 0x3, RZ ;  /* 0x000000032c2c7819 */ /* 0x000fe400000012ff */
[----:B------:R-:W-:Y:S01]  /*13b70*/  SHF.R.U64 R28, R28, 0x3, RZ ;  /* 0x000000031c1c7819 */ /* 0x000fe200000012ff */
[----:B------:R-:W-:Y:S01]  /*13b80*/  UIMAD UR5, UR5, UR6, URZ ;  /* 0x00000006050572a4 */ /* 0x000fe2000f8e023f */
[----:B------:R-:W-:Y:S01]  /*13b90*/  SHF.R.U64 R2, R2, 0x3, RZ ;  /* 0x0000000302027819 */ /* 0x000fe200000012ff */
[----:B------:R0:W-:Y:S01]  /*13ba0*/  @!P1 STG.E desc[UR50][R20.64], R4 ;  /* 0x0000000414009986 */ /* 0x0001e2000c101932 */
        /* <DEDUP_REMOVED lines=10> */
[----:B------:R1:W-:Y:S01]  /*13c50*/  @!P0 STG.E desc[UR50][R20.64+0x20], R3 ;  /* 0x0000200314008986 */ /* 0x0003e2000c101932 */
[----:B------:R-:W-:Y:S01]  /*13c60*/  LOP3.LUT R6, R11, R6, RZ, 0x3c, !PT ;  /* 0x000000060b067212 */ /* 0x000fe200078e3cff */
[--C-:B0-----:R-:W-:Y:S01]  /*13c70*/  IMAD.MOV.U32 R4, RZ, RZ, R19.reuse ;  /* 0x000000ffff047224 */ /* 0x101fe200078e0013 */
[----:B------:R-:W-:Y:S01]  /*13c80*/  SHF.R.S32.HI R5, RZ, 0x1f, R19 ;  /* 0x0000001fff057819 */ /* 0x000fe20000011413 */
[----:B------:R-:W5:Y:S01]  /*13c90*/  LD.E.128 R32, desc[UR50][R32.64] ;  /* 0x0000003220207980 */ /* 0x000f62000c101d00 */
[----:B------:R-:W-:-:S03]  /*13ca0*/  UIMAD UR5, UR4, UR7, UR5 ;  /* 0x00000007040572a4 */ /* 0x000fc6000f8e0205 */
[----:B------:R0:W5:Y:S01]  /*13cb0*/  LD.E.128 R36, desc[UR50][R6.64] ;  /* 0x0000003206247980 */ /* 0x000162000c101d00 */
[----:B-1----:R-:W-:-:S03]  /*13cc0*/  IMAD.U32 R3, RZ, RZ, UR6 ;  /* 0x00000006ff037e24 */ /* 0x002fc6000f8e00ff */
[----:B------:R-:W5:Y:S01]  /*13cd0*/  LD.E.128 R24, desc[UR50][R24.64] ;  /* 0x0000003218187980 */ /* 0x000f62000c101d00 */
[----:B------:R-:W-:-:S03]  /*13ce0*/  ULDC.64 UR6, c[0x0][0xae0] ;  /* 0x0002b80000067ab9 */ /* 0x000fc60000000a00 */
[----:B------:R-:W5:Y:S01]  /*13cf0*/  LD.E.128 R8, desc[UR50][R8.64] ;  /* 0x0000003208087980 */ /* 0x000f62000c101d00 */
[----:B------:R-:W-:-:S03]  /*13d00*/  IMAD.WIDE.U32 R2, R3, UR4, R4 ;  /* 0x0000000403027c25 */ /* 0x000fc6000f8e0004 */
[----:B------:R-:W5:Y:S04]  /*13d10*/  LD.E.128 R40, desc[UR50][R40.64] ;  /* 0x0000003228287980 */ /* 0x000f68000c101d00 */
[----:B------:R-:W5:Y:S04]  /*13d20*/  LD.E.128 R44, desc[UR50][R44.64] ;  /* 0x000000322c2c7980 */ /* 0x000f68000c101d00 */
        /* <DEDUP_REMOVED lines=8> */
[----:B-1----:R-:W1:Y:S01]  /*13db0*/  FENCE.VIEW.ASYNC.S ;  /* 0x00000000000073c6 */ /* 0x002e620000000000 */
[----:B------:R-:W-:-:S02]  /*13dc0*/  VIADD R3, R3, UR5 ;  /* 0x0000000503037c36 */ /* 0x000fc40008000000 */
[----:B0-----:R-:W-:Y:S01]  /*13dd0*/  IMAD.U32 R7, RZ, RZ, UR6 ;  /* 0x00000006ff077e24 */ /* 0x001fe2000f8e00ff */
[----:B------:R-:W-:Y:S01]  /*13de0*/  UIMAD UR4, UR42, UR7, UR4 ;  /* 0x000000072a0472a4 */ /* 0x000fe2000f8e0204 */
[----:B------:R-:W-:Y:S02]  /*13df0*/  IMAD R17, R190, -0x80, R17 ;  /* 0xffffff80be117824 */ /* 0x000fe400078e0211 */
[----:B------:R-:W-:Y:S01]  /*13e00*/  IMAD.WIDE.U32 R2, R7, UR42, R2 ;  /* 0x0000002a07027c25 */ /* 0x000fe2000f8e0002 */
[----:B------:R-:W-:Y:S02]  /*13e10*/  ULDC.64 UR6, c[0x0][0xae8] ;  /* 0x0002ba0000067ab9 */ /* 0x000fe40000000a00 */
[C---:B------:R-:W-:Y:S01]  /*13e20*/  ISETP.GE.AND P2, PT, R22.reuse, R17, PT ;  /* 0x000000111600720c */ /* 0x040fe20003f46270 */
[----:B------:R-:W-:Y:S01]  /*13e30*/  VIADD R3, R3, UR4 ;  /* 0x0000000403037c36 */ /* 0x000fe20008000000 */
[----:B------:R-:W-:Y:S01]  /*13e40*/  UIMAD UR4, UR13, UR6, URZ ;  /* 0x000000060d0472a4 */ /* 0x000fe2000f8e023f */
[----:B------:R-:W-:-:S02]  /*13e50*/  VIADD R4, R22, 0x20 ;  /* 0x0000002016047836 */ /* 0x000fc40000000000 */
[----:B------:R-:W-:Y:S02]  /*13e60*/  VIADD R0, R0, 0x29820 ;  /* 0x0002982000007836 */ /* 0x000fe40000000000 */
[----:B------:R-:W-:Y:S01]  /*13e70*/  IMAD.U32 R7, RZ, RZ, UR6 ;  /* 0x00000006ff077e24 */ /* 0x000fe2000f8e00ff */
[----:B------:R-:W-:Y:S01]  /*13e80*/  UIMAD UR4, UR12, UR7, UR4 ;  /* 0x000000070c0472a4 */ /* 0x000fe2000f8e0204 */
[----:B------:R-:W-:Y:S01]  /*13e90*/  ISETP.GE.AND P4, PT, R4, R17, PT ;  /* 0x000000110400720c */ /* 0x000fe20003f86270 */
[C---:B------:R-:W-:Y:S01]  /*13ea0*/  VIADD R4, R22.reuse, 0x40 ;  /* 0x0000004016047836 */ /* 0x040fe20000000000 */
[----:B------:R-:W-:Y:S01]  /*13eb0*/  PRMT R0, RZ, 0x654, R0 ;  /* 0x00000654ff007816 */ /* 0x000fe20000000000 */
[----:B------:R-:W-:Y:S01]  /*13ec0*/  IMAD.WIDE.U32 R6, R7, UR12, R2 ;  /* 0x0000000c07067c25 */ /* 0x000fe2000f8e0002 */
[----:B------:R-:W-:Y:S01]  /*13ed0*/  SHF.R.S32.HI R23, RZ, 0x1f, R22 ;  /* 0x0000001fff177819 */ /* 0x000fe20000011416 */
[----:B------:R-:W-:Y:S01]  /*13ee0*/  BSSY B1, `(.L_x_1169) ;  /* 0x0000018000017945 */ /* 0x000fe20003800000 */
[----:B-1----:R0:W-:Y:S01]  /*13ef0*/  SYNCS.ARRIVE.TRANS64.RED.A1T0 RZ, [R0+URZ], RZ ;  /* 0x000000ff00ff79a7 */ /* 0x0021e2000810043f */
[----:B------:R-:W-:-:S02]  /*13f00*/  VIADD R5, R22, 0x60 ;  /* 0x0000006016057836 */ /* 0x000fc40000000000 */
[----:B------:R-:W-:Y:S01]  /*13f10*/  VIADD R49, R7, UR4 ;  /* 0x0000000407317c36 */ /* 0x000fe20008000000 */
[-C--:B------:R-:W-:Y:S02]  /*13f20*/  ISETP.GE.AND P0, PT, R4, R17.reuse, PT ;  /* 0x000000110400720c */ /* 0x080fe40003f06270 */
[----:B------:R-:W-:Y:S01]  /*13f30*/  ISETP.GE.AND P1, PT, R5, R17, PT ;  /* 0x000000110500720c */ /* 0x000fe20003f26270 */
[----:B------:R-:W-:Y:S01]  /*13f40*/  IMAD.WIDE R4, R190, 0x80, R22 ;  /* 0x00000080be047825 */ /* 0x000fe200078e0216 */
[----:B0-----:R-:W-:Y:S11]  /*13f50*/  @P2 BRA `(.L_x_1170) ;  /* 0x0000000000402947 */ /* 0x001ff60003800000 */
[----:B------:R-:W-:Y:S01]  /*13f60*/  ULDC.64 UR4, c[0x0][0xad8] ;  /* 0x0002b60000047ab9 */ /* 0x000fe20000000a00 */
[----:B------:R-:W-:Y:S01]  /*13f70*/  IMAD.MOV.U32 R2, RZ, RZ, R6 ;  /* 0x000000ffff027224 */ /* 0x000fe200078e0006 */
[----:B------:R-:W-:Y:S01]  /*13f80*/  ULDC.64 UR6, c[0x0][0xa80] ;  /* 0x0002a00000067ab9 */ /* 0x000fe20000000a00 */
[----:B------:R-:W-:Y:S02]  /*13f90*/  IMAD.MOV.U32 R3, RZ, RZ, R49 ;  /* 0x000000ffff037224 */ /* 0x000fe400078e0031 */
[----:B------:R-:W-:Y:S02]  /*13fa0*/  IMAD R17, R5, UR4, RZ ;  /* 0x0000000405117c24 */ /* 0x000fe4000f8e02ff */
[----:B------:R-:W-:Y:S02]  /*13fb0*/  VIADD R0, R19, 0x40 ;  /* 0x0000004013007836 */ /* 0x000fe40000000000 */
        /* <DEDUP_REMOVED lines=8> */
[----:B-----5:R0:W-:Y:S04]  /*14040*/  @!P2 STG.E.128 desc[UR50][R20.64], R36 ;  /* 0x000000241400a986 */ /* 0x0201e8000c101d32 */
[----:B------:R0:W-:Y:S02]  /*14050*/  @!P3 STG.E.128 desc[UR50][R20.64+0x80], R40 ;  /* 0x000080281400b986 */ /* 0x0001e4000c101d32 */
.L_x_1170:
[----:B------:R-:W-:Y:S05]  /*14060*/  BSYNC B1 ;  /* 0x0000000000017941 */ /* 0x000fea0003800000 */
.L_x_1169:
[----:B------:R-:W-:Y:S04]  /*14070*/  BSSY B1, `(.L_x_1171) ;  /* 0x0000014000017945 */ /* 0x000fe80003800000 */
[----:B------:R-:W-:Y:S05]  /*14080*/  @P4 BRA `(.L_x_1172) ;  /* 0x0000000000484947 */ /* 0x000fea0003800000 */
[----:B------:R-:W-:Y:S01]  /*14090*/  IADD3 R17, P2, R4, 0x20, RZ ;  /* 0x0000002004117810 */ /* 0x000fe20007f5e0ff */
[----:B------:R-:W-:Y:S01]  /*140a0*/  ULDC.64 UR4, c[0x0][0xad8] ;  /* 0x0002b60000047ab9 */ /* 0x000fe20000000a00 */
[----:B------:R-:W-:Y:S01]  /*140b0*/  IMAD.MOV.U32 R2, RZ, RZ, R6 ;  /* 0x000000ffff027224 */ /* 0x000fe200078e0006 */
[----:B------:R-:W-:Y:S01]  /*140c0*/  ULDC.64 UR6, c[0x0][0xa80] ;  /* 0x0002a00000067ab9 */ /* 0x000fe20000000a00 */
[----:B------:R-:W-:Y:S02]  /*140d0*/  IMAD.MOV.U32 R3, RZ, RZ, R49 ;  /* 0x000000ffff037224 */ /* 0x000fe400078e0031 */
[----:B------:R-:W-:Y:S02]  /*140e0*/  IMAD.X R0, RZ, RZ, R5, P2 ;  /* 0x000000ffff007224 */ /* 0x000fe400010e0605 */
[----:B------:R-:W-:Y:S02]  /*140f0*/  VIADD R18, R19, 0x40 ;  /* 0x0000004013127836 */ /* 0x000fe40000000000 */
[----:B------:R-:W-:-:S02]  /*14100*/  IMAD R0, R0, UR4, RZ ;  /* 0x0000000400007c24 */ /* 0x000fc4000f8e02ff */
[----:B------:R-:W-:Y:S01]  /*14110*/  IMAD.WIDE.U32 R2, R17, UR4, R2 ;  /* 0x0000000411027c25 */ /* 0x000fe2000f8e0002 */
[----:B------:R-:W-:Y:S02]  /*14120*/  ULDC UR4, c[0x0][0xa8c] ;  /* 0x0002a30000047ab9 */ /* 0x000fe40000000800 */
[----:B------:R-:W-:Y:S01]  /*14130*/  ISETP.GE.AND P3, PT, R19, UR4, PT ;  /* 0x0000000413007c0c */ /* 0x000fe2000bf66270 */
[----:B------:R-:W-:Y:S01]  /*14140*/  IMAD R17, R17, UR5, R0 ;  /* 0x0000000511117c24 */ /* 0x000fe2000f8e0200 */
[----:B------:R-:W-:Y:S02]  /*14150*/  ISETP.GE.AND P4, PT, R18, UR4, PT ;  /* 0x0000000412007c0c */ /* 0x000fe4000bf86270 */
[----:B0-----:R-:W-:Y:S01]  /*14160*/  LEA R20, P2, R2, UR6, 0x1 ;  /* 0x0000000602147c11 */ /* 0x001fe2000f8408ff */
[----:B------:R-:W-:-:S05]  /*14170*/  IMAD.IADD R3, R3, 0x1, R17 ;  /* 0x0000000103037824 */ /* 0x000fca00078e0211 */
[----:B------:R-:W-:-:S05]  /*14180*/  LEA.HI.X R21, R2, UR7, R3, 0x1, P2 ;  /* 0x0000000702157c11 */ /* 0x000fca00090f0c03 */
[----:B-----5:R1:W-:Y:S04]  /*14190*/  @!P3 STG.E.128 desc[UR50][R20.64], R32 ;  /* 0x000000201400b986 */ /* 0x0203e8000c101d32 */
[----:B------:R1:W-:Y:S02]  /*141a0*/  @!P4 STG.E.128 desc[UR50][R20.64+0x80], R44 ;  /* 0x0000802c1400c986 */ /* 0x0003e4000c101d32 */
.L_x_1172:
[----:B------:R-:W-:Y:S05]  /*141b0*/  BSYNC B1 ;  /* 0x0000000000017941 */ /* 0x000fea0003800000 */
.L_x_1171:
        /* <DEDUP_REMOVED lines=15> */
[----:B01----:R-:W-:Y:S01]  /*142b0*/  LEA R20, P0, R2, UR6, 0x1 ;  /* 0x0000000602147c11 */ /* 0x003fe2000f8008ff */
[----:B------:R-:W-:-:S05]  /*142c0*/  IMAD.IADD R3, R3, 0x1, R17 ;  /* 0x0000000103037824 */ /* 0x000fca00078e0211 */
[----:B------:R-:W-:-:S05]  /*142d0*/  LEA.HI.X R21, R2, UR7, R3, 0x1, P0 ;  /* 0x0000000702157c11 */ /* 0x000fca00080f0c03 */
[----:B-----5:R2:W-:Y:S04]  /*142e0*/  @!P2 STG.E.128 desc[UR50][R20.64], R24 ;  /* 0x000000181400a986 */ /* 0x0205e8000c101d32 */
[----:B------:R2:W-:Y:S02]  /*142f0*/  @!P3 STG.E.128 desc[UR50][R20.64+0x80], R28 ;  /* 0x0000801c1400b986 */ /* 0x0005e4000c101d32 */
.L_x_1174:
[----:B------:R-:W-:Y:S05]  /*14300*/  BSYNC B1 ;  /* 0x0000000000017941 */ /* 0x000fea0003800000 */
.L_x_1173:
[----:B------:R-:W-:Y:S05]  /*14310*/  @P1 BRA `(.L_x_1175) ;  /* 0x0000000800f41947 */ /* 0x000fea0003800000 */
[----:B------:R-:W-:Y:S01]  /*14320*/  IADD3 R7, P0, R4, 0x60, RZ ;  /* 0x0000006004077810 */ /* 0x000fe20007f1e0ff */
        /* <DEDUP_REMOVED lines=19> */
.L_x_1167:
        /* <DEDUP_REMOVED lines=20> */
[----:B------:R-:W-:Y:S01]  /*145a0*/  USHF.R.S32.HI UR6, URZ, 0x1f, UR42 ;  /* 0x0000001f3f067899 */ /* 0x000fe2000801142a */
[----:B------:R-:W-:Y:S01]  /*145b0*/  ISETP.GT.AND P0, PT, R195, 0x7f, PT ;  /* 0x0000007fc300780c */ /* 0x000fe20003f04270 */
[----:B------:R-:W-:-:S12]  /*145c0*/  @P2 BRA `(.L_x_1176) ;  /* 0x0000000000102947 */ /* 0x000fd80003800000 */
[----:B------:R-:W-:Y:S05]  /*145d0*/  @!P1 BRA `(.L_x_1176) ;  /* 0x00000000000c9947 */ /* 0x000fea0003800000 */
[----:B------:R-:W2:Y:S04]  /*145e0*/  LDG.E R0, desc[UR50][R2.64] ;  /* 0x0000003202007981 */ /* 0x000ea8000c1e1900 */
[----:B-----5:R-:W2:Y:S02]  /*145f0*/  LDG.E R7, desc[UR50][R2.64+0x4] ;  /* 0x0000043202077981 */ /* 0x020ea4000c1e1900 */
[----:B--2---:R-:W-:-:S07]  /*14600*/  IMAD.IADD R7, R7, 0x1, -R0 ;  /* 0x0000000107077824 */ /* 0x004fce00078e0a00 */
.L_x_1176:
        /* <DEDUP_REMOVED lines=31> */
.L_x_1178:
[----:B------:R-:W-:Y:S05]  /*14800*/  BSYNC B1 ;  /* 0x0000000000017941 */ /* 0x000fea0003800000 */
.L_x_1177:
[----:B------:R-:W-:Y:S01]  /*14810*/  ULDC.64 UR4, c[0x0][0xaa0] ;  /* 0x0002a80000047ab9 */ /* 0x000fe20000000a00 */
[----:B-1----:R-:W-:Y:S01]  /*14820*/  IMAD.MOV.U32 R2, RZ, RZ, R19 ;  /* 0x000000ffff027224 */ /* 0x002fe200078e0013 */
[----:B------:R-:W-:Y:S01]  /*14830*/  ULDC.64 UR10, c[0x0][0xae0] ;  /* 0x0002b800000a7ab9 */ /* 0x000fe20000000a00 */
[----:B0-----:R-:W-:Y:S01]  /*14840*/  IMAD.MOV.U32 R3, RZ, RZ, R8 ;  /* 0x000000ffff037224 */ /* 0x001fe200078e0008 */
[----:B------:R-:W-:Y:S01]  /*14850*/  BSSY B1, `(.L_x_1179) ;  /* 0x000002c000017945 */ /* 0x000fe20003800000 */
[----:B------:R-:W-:Y:S02]  /*14860*/  IMAD R0, R6, UR4, RZ ;  /* 0x0000000406007c24 */ /* 0x000fe4000f8e02ff */
[----:B------:R-:W-:Y:S01]  /*14870*/  IMAD.WIDE.U32 R2, R9, UR4, R2 ;  /* 0x0000000409027c25 */ /* 0x000fe2000f8e0002 */
[----:B------:R-:W-:-:S03]  /*14880*/  UIMAD UR4, UR6, UR10, URZ ;  /* 0x0000000a060472a4 */ /* 0x000fc6000f8e023f */
[----:B------:R-:W-:Y:S01]  /*14890*/  IMAD R9, R9, UR5, R0 ;  /* 0x0000000509097c24 */ /* 0x000fe2000f8e0200 */
[----:B------:R-:W-:Y:S01]  /*148a0*/  UIMAD UR4, UR42, UR11, UR4 ;  /* 0x0000000b2a0472a4 */ /* 0x000fe2000f8e0204 */
[----:B------:R-:W-:Y:S02]  /*148b0*/  IMAD.U32 R5, RZ, RZ, UR10 ;  /* 0x0000000aff057e24 */ /* 0x000fe4000f8e00ff */
[----:B------:R-:W-:Y:S01]  /*148c0*/  IMAD.IADD R3, R3, 0x1, R9 ;  /* 0x0000000103037824 */ /* 0x000fe200078e0209 */
[----:B------:R-:W-:Y:S01]  /*148d0*/  ULDC.64 UR10, c[0x0][0xae8] ;  /* 0x0002ba00000a7ab9 */ /* 0x000fe20000000a00 */
[----:B------:R-:W-:Y:S02]  /*148e0*/  IMAD R7, R190, -0x80, R7 ;  /* 0xffffff80be077824 */ /* 0x000fe400078e0207 */
[----:B------:R-:W-:-:S03]  /*148f0*/  IMAD.WIDE.U32 R2, R5, UR42, R2 ;  /* 0x0000002a05027c25 */ /* 0x000fc6000f8e0002 */
[CC--:B------:R-:W-:Y:S01]  /*14900*/  ISETP.GE.AND P2, PT, R22.reuse, R7.reuse, PT ;  /* 0x000000071600720c */ /* 0x0c0fe20003f46270 */
[C---:B------:R-:W-:Y:S02]  /*14910*/  VIADD R0, R22.reuse, 0x20 ;  /* 0x0000002016007836 */ /* 0x040fe40000000000 */
[----:B------:R-:W-:Y:S01]  /*14920*/  VIADD R3, R3, UR4 ;  /* 0x0000000403037c36 */ /* 0x000fe20008000000 */
[----:B------:R-:W-:Y:S01]  /*14930*/  UIMAD UR4, UR7, UR10, URZ ;  /* 0x0000000a070472a4 */ /* 0x000fe2000f8e023f */
[----:B------:R-:W-:Y:S01]  /*14940*/  VIADD R4, R22, 0x40 ;  /* 0x0000004016047836 */ /* 0x000fe20000000000 */
[-C--:B------:R-:W-:Y:S01]  /*14950*/  ISETP.GE.AND P3, PT, R0, R7.reuse, PT ;  /* 0x000000070000720c */ /* 0x080fe20003f66270 */
        /* <DEDUP_REMOVED lines=27> */
.L_x_1180:
[----:B------:R-:W-:Y:S05]  /*14b10*/  BSYNC B1 ;  /* 0x0000000000017941 */ /* 0x000fea0003800000 */
.L_x_1179:
[----:B------:R-:W-:Y:S04]  /*14b20*/  BSSY B1, `(.L_x_1181) ;  /* 0x0000014000017945 */ /* 0x000fe80003800000 */
[----:B------:R-:W-:Y:S05]  /*14b30*/  @P3 BRA `(.L_x_1182) ;  /* 0x0000000000483947 */ /* 0x000fea0003800000 */
[----:B0-----:R-:W-:Y:S01]  /*14b40*/  IADD3 R9, P2, R6, 0x20, RZ ;  /* 0x0000002006097810 */ /* 0x001fe20007f5e0ff */
        /* <DEDUP_REMOVED lines=17> */
.L_x_1182:
[----:B------:R-:W-:Y:S05]  /*14c60*/  BSYNC B1 ;  /* 0x0000000000017941 */ /* 0x000fea0003800000 */
.L_x_1181:
[----:B------:R-:W-:Y:S04]  /*14c70*/  BSSY B1, `(.L_x_1183) ;  /* 0x0000014000017945 */ /* 0x000fe80003800000 */
[----:B------:R-:W-:Y:S05]  /*14c80*/  @P1 BRA `(.L_x_1184) ;  /* 0x0000000000481947 */ /* 0x000fea0003800000 */
[----:B01----:R-:W-:Y:S01]  /*14c90*/  IADD3 R9, P1, R6, 0x40, RZ ;  /* 0x0000004006097810 */ /* 0x003fe20007f3e0ff */
        /* <DEDUP_REMOVED lines=17> */
.L_x_1184:
[----:B------:R-:W-:Y:S05]  /*14db0*/  BSYNC B1 ;  /* 0x0000000000017941 */ /* 0x000fea0003800000 */
.L_x_1183:
        /* <DEDUP_REMOVED lines=19> */
.L_x_1175:
[----:B------:R-:W-:Y:S05]  /*14ef0*/  BSYNC B0 ;  /* 0x0000000000007941 */ /* 0x000fea0003800000 */
.L_x_1166:
[----:B------:R-:W-:Y:S02]  /*14f00*/  ULDC UR4, c[0x0][0xc14] ;  /* 0x0003050000047ab9 */ /* 0x000fe40000000800 */
[----:B------:R-:W-:-:S06]  /*14f10*/  UISETP.GE.AND UP0, UPT, UR48, UR4, UPT ;  /* 0x000000043000728c */ /* 0x000fcc000bf06270 */
[----:B------:R-:W-:-:S13]  /*14f20*/  PLOP3.LUT P0, PT, PT, PT, UP0, 0x80, 0x0 ;  /* 0x000000000000781c */ /* 0x000fda0003f0f008 */
[----:B------:R-:W-:Y:S05]  /*14f30*/  @!P0 BRA `(.L_x_1185) ;  /* 0xfffffebc00948947 */ /* 0x000fea000383ffff */
[----:B------:R-:W-:Y:S05]  /*14f40*/  EXIT ;  /* 0x000000000000794d */ /* 0x000fea0003800000 */
.L_x_1080:
[----:B------:R-:W-:-:S08]  /*14f50*/  NOP ;  /* 0x0000000000007918 */ /* 0x000fd00000000000 */
[----:B------:R-:W0:-:S00]  /*14f60*/  USETMAXREG.DEALLOC.CTAPOOL 0x18 ;  /* 0x00000018000079c8 */ /* 0x000e0000080e0500 */
[----:B0-----:R-:W2:Y:S01]  /*14f70*/  LDL.LU R2, [R1+0x30] ;  /* 0x0000300001027983 */ /* 0x001ea20000300800 */
[----:B------:R-:W-:Y:S01]  /*14f80*/  LOP3.LUT R0, R0, 0x3, RZ, 0xc0, !PT ;  /* 0x0000000300007812 */ /* 0x000fe200078ec0ff */
[----:B------:R-:W-:-:S05]  /*14f90*/  IMAD.MOV.U32 R6, RZ, RZ, RZ ;  /* 0x000000ffff067224 */ /* 0x000fca00078e00ff */
[----:B------:R-:W0:Y:S02]  /*14fa0*/  SHFL.IDX PT, R0, R0, RZ, 0x1f ;  /* 0x00001fff00007589 */ /* 0x000e2400000e0000 */
[----:B0-----:R-:W-:Y:S02]  /*14fb0*/  ISETP.NE.AND P0, PT, R0, RZ, PT ;  /* 0x000000ff0000720c */ /* 0x001fe40003f05270 */
        /* <DEDUP_REMOVED lines=15> */
.L_x_1186:
[----:B------:R-:W1:Y:S01]  /*150b0*/  S2R R0, SR_TID.X ;  /* 0x0000000000007919 */ /* 0x000e620000002100 */
[----:B------:R-:W-:Y:S01]  /*150c0*/  ULDC UR4, c[0x0][0xc14] ;  /* 0x0003050000047ab9 */ /* 0x000fe20000000800 */
[----:B-1----:R-:W-:-:S04]  /*150d0*/  LOP3.LUT R5, R0, 0x1f, RZ, 0xc0, !PT ;  /* 0x0000001f00057812 */ /* 0x002fc800078ec0ff */
[----:B------:R-:W-:-:S04]  /*150e0*/  ISETP.NE.AND P0, PT, R5, 0x1f, PT ;  /* 0x0000001f0500780c */ /* 0x000fc80003f05270 */
[----:B------:R-:W-:-:S13]  /*150f0*/  ISETP.GE.OR P1, PT, R5, UR4, !P0 ;  /* 0x0000000405007c0c */ /* 0x000fda000c726670 */
[----:B0-----:R-:W0:Y:S02]  /*15100*/  @!P1 LDC.64 R2, c[0x0][0xc58] ;  /* 0x00031600ff029b82 */ /* 0x001e240000000a00 */
        /* <DEDUP_REMOVED lines=18> */
[----:B------:R-:W1:Y:S02]  /*15230*/  SHFL.UP PT, R2, R3, 0x8, RZ ;  /* 0x0500000003027989 */ /* 0x000e6400000e00ff */
[----:B-1----:R-:W-:-:S05]  /*15240*/  SEL R2, R2, RZ, P4 ;  /* 0x000000ff02027207 */ /* 0x002fca0002000000 */
[----:B------:R-:W-:-:S05]  /*15250*/  IMAD.IADD R2, R3, 0x1, R2 ;  /* 0x0000000103027824 */ /* 0x000fca00078e0202 */
[----:B------:R-:W1:Y:S02]  /*15260*/  SHFL.UP PT, R4, R2, 0x10, RZ ;  /* 0x0600000002047989 */ /* 0x000e6400000e00ff */
[----:B-1----:R-:W-:-:S05]  /*15270*/  SEL R7, R4, RZ, P5 ;  /* 0x000000ff04077207 */ /* 0x002fca0002800000 */
[----:B------:R-:W-:Y:S02]  /*15280*/  IMAD.IADD R10, R2, 0x1, R7 ;  /* 0x00000001020a7824 */ /* 0x000fe400078e0207 */
[----:B------:R-:W1:Y:S03]  /*15290*/  LDC R7, c[0x0][0xc10] ;  /* 0x00030400ff077b82 */ /* 0x000e660000000800 */
        /* <DEDUP_REMOVED lines=10> */
.L_x_1192:
        /* <DEDUP_REMOVED lines=14> */
.L_x_1191:
[----:B------:R-:W-:Y:S05]  /*15420*/  BSYNC B0 ;  /* 0x0000000000007941 */ /* 0x000fea0003800000 */
.L_x_1190:
        /* <DEDUP_REMOVED lines=22> */
.L_x_1188:
[----:B------:R-:W-:Y:S01]  /*15590*/  IMAD.IADD R11, R9, 0x1, -R8 ;  /* 0x00000001090b7824 */ /* 0x000fe200078e0a08 */
[----:B------:R-:W-:-:S03]  /*155a0*/  ULDC.64 UR4, c[0x0][0xc68] ;  /* 0x00031a0000047ab9 */ /* 0x000fc60000000a00 */
[----:B------:R-:W-:-:S05]  /*155b0*/  IMAD R3, R10, R7, R11 ;  /* 0x000000070a037224 */ /* 0x000fca00078e020b */
[----:B------:R-:W-:-:S13]  /*155c0*/  ISETP.GT.AND P0, PT, R3, R0, PT ;  /* 0x000000000300720c */ /* 0x000fda0003f04270 */
[----:B------:R-:W-:Y:S02]  /*155d0*/  VOTEU.ANY UR7, UPT, !P0 ;  /* 0x0000000000077886 */ /* 0x000fe400040e0100 */
[----:B------:R-:W-:-:S04]  /*155e0*/  UPOPC UR6, UR7 ;  /* 0x00000007000672bf */ /* 0x000fc80008000000 */
[----:B------:R-:W-:-:S04]  /*155f0*/  UIADD3 UR45, UR6, UR45, URZ ;  /* 0x0000002d062d7290 */ /* 0x000fc8000fffe03f */
[----:B------:R-:W-:-:S06]  /*15600*/  UIMAD.WIDE UR4, UR45, 0x4, UR4 ;  /* 0x000000042d0478a5 */ /* 0x000fcc000f8e0204 */
[----:B------:R-:W-:Y:S02]  /*15610*/  IMAD.U32 R2, RZ, RZ, UR4 ;  /* 0x00000004ff027e24 */ /* 0x000fe4000f8e00ff */
[----:B------:R-:W-:-:S05]  /*15620*/  IMAD.U32 R3, RZ, RZ, UR5 ;  /* 0x00000005ff037e24 */ /* 0x000fca000f8e00ff */
[----:B------:R-:W2:Y:S01]  /*15630*/  LDG.E R9, desc[UR50][R2.64] ;  /* 0x0000003202097981 */ /* 0x000ea2000c1e1900 */
[----:B------:R-:W-:Y:S01]  /*15640*/  IMAD.U32 R15, RZ, RZ, UR6 ;  /* 0x00000006ff0f7e24 */ /* 0x000fe2000f8e00ff */
[----:B------:R-:W-:-:S04]  /*15650*/  ISETP.NE.AND P0, PT, RZ, UR7, PT ;  /* 0x00000007ff007c0c */ /* 0x000fc8000bf05270 */
[----:B------:R-:W2:Y:S02]  /*15660*/  SHFL.IDX PT, R6, R6, R15, 0x1f ;  /* 0x00001f0f06067589 */ /* 0x000ea400000e0000 */
[----:B--2---:R-:W-:-:S05]  /*15670*/  IMAD R8, R6, R9, RZ ;  /* 0x0000000906087224 */ /* 0x004fca00078e02ff */
[----:B------:R-:W-:-:S04]  /*15680*/  IABS R12, R8 ;  /* 0x00000008000c7213 */ /* 0x000fc80000000000 */
[----:B------:R-:W0:Y:S08]  /*15690*/  I2F.RP R13, R12 ;  /* 0x0000000c000d7306 */ /* 0x000e300000209400 */
[----:B0-----:R-:W0:Y:S02]  /*156a0*/  MUFU.RCP R13, R13 ;  /* 0x0000000d000d7308 */ /* 0x001e240000001000 */
[----:B0-----:R-:W-:-:S06]  /*156b0*/  VIADD R14, R13, 0xffffffe ;  /* 0x0ffffffe0d0e7836 */ /* 0x001fcc0000000000 */
[----:B------:R-:W0:Y:S02]  /*156c0*/  F2I.FTZ.U32.TRUNC.NTZ R3, R14 ;  /* 0x0000000e00037305 */ /* 0x000e24000021f000 */
[----:B0-----:R-:W-:Y:S01]  /*156d0*/  IMAD.MOV R17, RZ, RZ, -R3 ;  /* 0x000000ffff117224 */ /* 0x001fe200078e0a03 */
[----:B------:R-:W-:Y:S06]  /*156e0*/  @!P0 BRA `(.L_x_1193) ;  /* 0x00000000000c8947 */ /* 0x000fec0003800000 */
[----:B------:R-:W-:-:S06]  /*156f0*/  UIADD3 UR4, UR6, -0x1, URZ ;  /* 0xffffffff06047890 */ /* 0x000fcc000fffe03f */
[----:B------:R-:W-:-:S05]  /*15700*/  IMAD.U32 R13, RZ, RZ, UR4 ;  /* 0x00000004ff0d7e24 */ /* 0x000fca000f8e00ff */
[----:B------:R0:W1:Y:S02]  /*15710*/  SHFL.IDX PT, R4, R10, R13, 0x1f ;  /* 0x00001f0d0a047589 */ /* 0x00006400000e0000 */
.L_x_1193:
[----:B-1----:R-:W-:Y:S02]  /*15720*/  IMAD R4, R4, R7, R11 ;  /* 0x0000000704047224 */ /* 0x002fe400078e020b */
        /* <DEDUP_REMOVED lines=19> */
[----:B------:R-:W-:-:S05]  /*15860*/  @!P1 LOP3.LUT R2, RZ, R8, RZ, 0x33, !PT ;  /* 0x00000008ff029212 */ /* 0x000fca00078e33ff */
[----:B------:R-:W-:Y:S02]  /*15870*/  IMAD R0, R9, R2, RZ ;  /* 0x0000000209007224 */ /* 0x000fe400078e02ff */
[----:B------:R-:W-:Y:S02]  /*15880*/  IMAD.MOV R2, RZ, RZ, -R2 ;  /* 0x000000ffff027224 */ /* 0x000fe400078e0a02 */
[----:B-1----:R-:W-:Y:S02]  /*15890*/  IMAD.MOV R4, RZ, RZ, -R0 ;  /* 0x000000ffff047224 */ /* 0x002fe400078e0a00 */
[----:B------:R-:W-:Y:S02]  /*158a0*/  IMAD R8, R8, R2, R11 ;  /* 0x0000000208087224 */ /* 0x000fe400078e020b */
[----:B------:R-:W-:Y:S01]  /*158b0*/  IMAD.MOV.U32 R2, RZ, RZ, RZ ;  /* 0x000000ffff027224 */ /* 0x000fe200078e00ff */
[----:B------:R-:W-:-:S04]  /*158c0*/  VIADDMNMX R7, R4, R7, R9, PT ;  /* 0x0000000704077246 */ /* 0x000fc80003800109 */
[-C--:B------:R-:W-:Y:S02]  /*158d0*/  IABS R4, R7.reuse ;  /* 0x0000000700047213 */ /* 0x080fe40000000000 */
[----:B0-----:R-:W-:Y:S02]  /*158e0*/  IABS R10, R7 ;  /* 0x00000007000a7213 */ /* 0x001fe40000000000 */
[----:B------:R-:W0:Y:S08]  /*158f0*/  I2F.RP R9, R4 ;  /* 0x0000000400097306 */ /* 0x000e300000209400 */
[----:B0-----:R-:W0:Y:S02]  /*15900*/  MUFU.RCP R9, R9 ;  /* 0x0000000900097308 */ /* 0x001e240000001000 */
[----:B0-----:R-:W-:Y:S01]  /*15910*/  VIADD R3, R9, 0xffffffe ;  /* 0x0ffffffe09037836 */ /* 0x001fe20000000000 */
[----:B------:R-:W-:-:S05]  /*15920*/  IABS R9, R8 ;  /* 0x0000000800097213 */ /* 0x000fca0000000000 */
[----:B------:R-:W0:Y:S02]  /*15930*/  F2I.FTZ.U32.TRUNC.NTZ R3, R3 ;  /* 0x0000000300037305 */ /* 0x000e24000021f000 */
[----:B0-----:R-:W-:-:S04]  /*15940*/  IMAD.MOV R11, RZ, RZ, -R3 ;  /* 0x000000ffff0b7224 */ /* 0x001fc800078e0a03 */
[----:B------:R-:W-:-:S04]  /*15950*/  IMAD R11, R11, R4, RZ ;  /* 0x000000040b0b7224 */ /* 0x000fc800078e02ff */
[----:B------:R-:W-:-:S04]  /*15960*/  IMAD.HI.U32 R2, R3, R11, R2 ;  /* 0x0000000b03027227 */ /* 0x000fc800078e0002 */
[----:B------:R-:W-:Y:S02]  /*15970*/  IMAD.MOV R3, RZ, RZ, -R10 ;  /* 0x000000ffff037224 */ /* 0x000fe400078e0a0a */
        /* <DEDUP_REMOVED lines=8> */
[----:B------:R-:W-:Y:S01]  /*15a00*/  ISETP.GE.AND P2, PT, R3, RZ, PT ;  /* 0x000000ff0300720c */ /* 0x000fe20003f46270 */
[----:B------:R-:W-:-:S06]  /*15a10*/  IMAD.IADD R3, R8, 0x1, R0 ;  /* 0x0000000108037824 */ /* 0x000fcc00078e0200 */
[----:B------:R-:W-:-:S06]  /*15a20*/  @P0 VIADD R2, R2, 0x1 ;  /* 0x0000000102020836 */ /* 0x000fcc0000000000 */
[----:B------:R-:W-:Y:S01]  /*15a30*/  @!P2 IMAD.MOV R2, RZ, RZ, -R2 ;  /* 0x000000ffff02a224 */ /* 0x000fe200078e0a02 */
[----:B------:R-:W-:Y:S01]  /*15a40*/  @!P1 LOP3.LUT R2, RZ, R7, RZ, 0x33, !PT ;  /* 0x00000007ff029212 */ /* 0x000fe200078e33ff */
[----:B------:R-:W-:-:S04]  /*15a50*/  IMAD.MOV R7, RZ, RZ, -R7 ;  /* 0x000000ffff077224 */ /* 0x000fc800078e0a07 */
[----:B------:R-:W-:-:S05]  /*15a60*/  IMAD R3, R2, R7, R3 ;  /* 0x0000000702037224 */ /* 0x000fca00078e0203 */
[----:B------:R-:W-:Y:S02]  /*15a70*/  R2UR UR38, R3 ;  /* 0x00000000032672ca */ /* 0x000fe400000e0000 */
[----:B------:R-:W-:-:S05]  /*15a80*/  LOP3.LUT R3, RZ, R2, RZ, 0x33, !PT ;  /* 0x00000002ff037212 */ /* 0x000fca00078e33ff */
[----:B------:R-:W-:-:S05]  /*15a90*/  IMAD.IADD R0, R6, 0x1, R3 ;  /* 0x0000000106007824 */ /* 0x000fca00078e0203 */
[----:B------:R1:W-:Y:S01]  /*15aa0*/  STL [R1+0x24], R0 ;  /* 0x0000240001007387 */ /* 0x0003e20000100800 */
[----:B------:R-:W-:Y:S05]  /*15ab0*/  BRA `(.L_x_1194) ;  /* 0x00000000000c7947 */ /* 0x000fea0003800000 */
.L_x_1189:
[----:B------:R0:W-:Y:S01]  /*15ac0*/  STL [R1+0x20], R0 ;  /* 0x0000200001007387 */ /* 0x0001e20000100800 */
[----:B------:R-:W-:-:S03]  /*15ad0*/  UMOV UR38, URZ ;  /* 0x0000003f00267c82 */ /* 0x000fc60008000000 */
[----:B------:R0:W-:Y:S02]  /*15ae0*/  STL [R1+0x24], RZ ;  /* 0x000024ff01007387 */ /* 0x0001e40000100800 */
.L_x_1194:
[----:B------:R-:W2:Y:S04]  /*15af0*/  LDL R2, [R1+0x24] ;  /* 0x0000240001027983 */ /* 0x000ea80000100800 */
[----:B------:R-:W3:Y:S01]  /*15b00*/  LDL R4, [R1+0x20] ;  /* 0x0000200001047983 */ /* 0x000ee20000100800 */
[----:B------:R-:W-:-:S13]  /*15b10*/  ISETP.NE.AND P0, PT, R5, RZ, PT ;  /* 0x000000ff0500720c */ /* 0x000fda0003f05270 */
[----:B------:R-:W4:Y:S01]  /*15b20*/  @!P0 S2R R3, SR_CgaCtaId ;  /* 0x0000000000038919 */ /* 0x000f220000008800 */
[----:B01----:R-:W-:Y:S01]  /*15b30*/  @!P0 MOV R0, 0x400 ;  /* 0x0000040000008802 */ /* 0x003fe20000000f00 */
[----:B------:R-:W-:Y:S02]  /*15b40*/  IMAD.U32 R6, RZ, RZ, UR38 ;  /* 0x00000026ff067e24 */ /* 0x000fe4000f8e00ff */
[----:B------:R-:W-:Y:S01]  /*15b50*/  IMAD.U32 R7, RZ, RZ, UR45 ;  /* 0x0000002dff077e24 */ /* 0x000fe2000f8e00ff */
[----:B----4-:R-:W-:Y:S01]  /*15b60*/  @!P0 LEA R0, R3, R0, 0x18 ;  /* 0x0000000003008211 */ /* 0x010fe200078ec0ff */
[----:B--2---:R-:W-:-:S05]  /*15b70*/  IMAD.MOV.U32 R5, RZ, RZ, R2 ;  /* 0x000000ffff057224 */ /* 0x004fca00078e0002 */
[----:B---3--:R2:W-:Y:S01]  /*15b80*/  @!P0 STS.128 [R0+0x298d0], R4 ;  /* 0x0298d00400008388 */ /* 0x0085e20000000c00 */
[----:B------:R-:W-:Y:S06]  /*15b90*/  BAR.ARV 0x5, 0x180 ;  /* 0x0146000000007b1d */ /* 0x000fec0000002000 */
.L_x_1187:
[----:B--2---:R-:W-:Y:S01]  /*15ba0*/  IMAD.MOV.U32 R0, RZ, RZ, 0x1 ;  /* 0x00000001ff007424 */ /* 0x004fe200078e00ff */
[----:B------:R-:W-:Y:S01]  /*15bb0*/  ULDC UR4, c[0x0][0xc14] ;  /* 0x0003050000047ab9 */ /* 0x000fe20000000800 */
[----:B------:R2:W-:Y:S01]  /*15bc0*/  STL [R1], RZ ;  /* 0x000000ff01007387 */ /* 0x0005e20000100800 */
[----:B------:R-:W-:-:S03]  /*15bd0*/  UISETP.GE.AND UP0, UPT, UR45, UR4, UPT ;  /* 0x000000042d00728c */ /* 0x000fc6000bf06270 */
[----:B------:R2:W-:Y:S03]  /*15be0*/  STL [R1+0xc], R0 ;  /* 0x00000c0001007387 */ /* 0x0005e60000100800 */
[----:B------:R-:W-:Y:S01]  /*15bf0*/  PLOP3.LUT P0, PT, PT, PT, UP0, 0x80, 0x0 ;  /* 0x000000000000781c */ /* 0x000fe20003f0f008 */
[----:B------:R2:W-:-:S12]  /*15c00*/  STL [R1+0x34], RZ ;  /* 0x000034ff01007387 */ /* 0x0005d80000100800 */
        /* <DEDUP_REMOVED lines=27> */
[----:B------:R1:W-:Y:S01]  /*15dc0*/  STL [R1+0x34], RZ ;  /* 0x000034ff01007387 */ /* 0x0003e20000100800 */
[----:B0-----:R-:W-:-:S05]  /*15dd0*/  IMAD.MOV.U32 R0, RZ, RZ, 0x40 ;  /* 0x00000040ff007424 */ /* 0x001fca00078e00ff */
[----:B------:R-:W-:Y:S01]  /*15de0*/  SEL R2, R0, 0xffffffc0, !P0 ;  /* 0xffffffc000027807 */ /* 0x000fe20004000000 */
[----:B------:R-:W-:-:S05]  /*15df0*/  IMAD.MOV.U32 R0, RZ, RZ, 0x1 ;  /* 0x00000001ff007424 */ /* 0x000fca00078e00ff */
[----:B------:R1:W-:Y:S04]  /*15e00*/  STL [R1+0xc], R0 ;  /* 0x00000c0001007387 */ /* 0x0003e80000100800 */
[----:B------:R1:W-:Y:S02]  /*15e10*/  STL [R1], RZ ;  /* 0x000000ff01007387 */ /* 0x0003e40000100800 */
.L_x_1263:
[----:B------:R-:W-:Y:S01]  /*15e20*/  ULDC.64 UR4, c[0x0][0xa00] ;  /* 0x0002800000047ab9 */ /* 0x000fe20000000a00 */
[----:B------:R-:W-:Y:S01]  /*15e30*/  ULDC.64 UR10, c[0x0][0xa08] ;  /* 0x00028200000a7ab9 */ /* 0x000fe20000000a00 */
[----:B------:R-:W-:Y:S01]  /*15e40*/  ISETP.NE.U32.AND P0, PT, RZ, UR4, PT ;  /* 0x00000004ff007c0c */ /* 0x000fe2000bf05070 */
[----:B------:R-:W-:Y:S01]  /*15e50*/  ULDC.64 UR6, c[0x0][0xa00] ;  /* 0x0002800000067ab9 */ /* 0x000fe20000000a00 */
[----:B------:R-:W-:Y:S01]  /*15e60*/  ISETP.NE.U32.AND P1, PT, RZ, UR10, PT ;  /* 0x0000000aff007c0c */ /* 0x000fe2000bf25070 */
[----:B------:R-:W-:Y:S01]  /*15e70*/  UIMAD.WIDE UR6, UR45, 0x4, UR6 ;  /* 0x000000042d0678a5 */ /* 0x000fe2000f8e0206 */
[----:B------:R-:W-:Y:S01]  /*15e80*/  ISETP.NE.AND.EX P0, PT, RZ, UR5, PT, P0 ;  /* 0x00000005ff007c0c */ /* 0x000fe2000bf05300 */
[----:B------:R-:W-:Y:S01]  /*15e90*/  ULDC.64 UR4, c[0x0][0xa28] ;  /* 0x00028a0000047ab9 */ /* 0x000fe20000000a00 */
[----:B------:R-:W-:Y:S01]  /*15ea0*/  ULDC.64 UR8, c[0x0][0xa08] ;  /* 0x0002820000087ab9 */ /* 0x000fe20000000a00 */
[----:B------:R-:W-:Y:S01]  /*15eb0*/  UISETP.NE.U32.AND UP0, UPT, UR4, URZ, UPT ;  /* 0x0000003f0400728c */ /* 0x000fe2000bf05070 */
[----:B------:R-:W-:Y:S01]  /*15ec0*/  ISETP.NE.AND.EX P1, PT, RZ, UR11, PT, P1 ;  /* 0x0000000bff007c0c */ /* 0x000fe2000bf25310 */
[----:B------:R-:W-:Y:S01]  /*15ed0*/  ULDC.64 UR10, c[0x0][0xa18] ;  /* 0x00028600000a7ab9 */ /* 0x000fe20000000a00 */
[----:B------:R-:W-:Y:S01]  /*15ee0*/  IMAD.MOV.U32 R18, RZ, RZ, RZ ;  /* 0x000000ffff127224 */ /* 0x000fe200078e00ff */
[----:B------:R-:W-:Y:S01]  /*15ef0*/  UISETP.NE.AND.EX UP0, UPT, UR5, URZ, UPT, UP0 ;  /* 0x0000003f0500728c */ /* 0x000fe2000bf05300 */
[----:B------:R-:W-:Y:S01]  /*15f00*/  IMAD.U32 R2, RZ, RZ, UR6 ;  /* 0x00000006ff027e24 */ /* 0x000fe2000f8e00ff */
[----:B------:R-:W-:Y:S01]  /*15f10*/  UISETP.NE.U32.AND UP1, UPT, UR10, URZ, UPT ;  /* 0x0000003f0a00728c */ /* 0x000fe2000bf25070 */
[----:B------:R-:W-:Y:S01]  /*15f20*/  IMAD.U32 R3, RZ, RZ, UR7 ;  /* 0x00000007ff037e24 */ /* 0x000fe2000f8e00ff */
[----:B------:R-:W-:Y:S01]  /*15f30*/  UIMAD.WIDE UR8, UR45, 0x4, UR8 ;  /* 0x000000042d0878a5 */ /* 0x000fe2000f8e0208 */
[----:B012---:R-:W0:Y:S01]  /*15f40*/  LDC R0, c[0x0][0x288] ;  /* 0x0000a200ff007b82 */ /* 0x007e220000000800 */
[----:B------:R-:W-:Y:S01]  /*15f50*/  UISETP.NE.AND.EX UP1, UPT, UR11, URZ, UPT, UP1 ;  /* 0x0000003f0b00728c */ /* 0x000fe2000bf25310 */
[----:B------:R-:W-:Y:S01]  /*15f60*/  CS2R R4, SRZ ;  /* 0x0000000000047805 */ /* 0x000fe2000001ff00 */
[----:B------:R1:W5:Y:S03]  /*15f70*/  @P0 LDG.E R18, desc[UR50][R2.64] ;  /* 0x0000003202120981 */ /* 0x000366000c1e1900 */
[----:B------:R-:W-:Y:S01]  /*15f80*/  @UP0 ULDC.64 UR4, c[0x0][0xa28] ;  /* 0x00028a0000040ab9 */ /* 0x000fe20000000a00 */
[----:B------:R-:W-:Y:S01]  /*15f90*/  PLOP3.LUT P2, PT, PT, PT, UP0, 0x80, 0x0 ;  /* 0x000000000000781c */ /* 0x000fe20003f4f008 */
[----:B------:R-:W-:Y:S01]  /*15fa0*/  @UP0 UIMAD.WIDE UR4, UR45, 0x4, UR4 ;  /* 0x000000042d0408a5 */ /* 0x000fe2000f8e0204 */
[----:B------:R-:W2:Y:S01]  /*15fb0*/  LDC R6, c[0x0][0x404] ;  /* 0x00010100ff067b82 */ /* 0x000ea20000000800 */
[----:B-1----:R-:W-:-:S02]  /*15fc0*/  IMAD.U32 R2, RZ, RZ, UR8 ;  /* 0x00000008ff027e24 */ /* 0x002fc4000f8e00ff */
[----:B------:R-:W-:Y:S01]  /*15fd0*/  IMAD.U32 R3, RZ, RZ, UR9 ;  /* 0x00000009ff037e24 */ /* 0x000fe2000f8e00ff */
[----:B------:R-:W-:-:S04]  /*15fe0*/  PLOP3.LUT P4, PT, PT, PT, UP1, 0x80, 0x0 ;  /* 0x000000000000781c */ /* 0x000fc80003f8f018 */
[----:B------:R-:W1:Y:S01]  /*15ff0*/  LDC R7, c[0x0][0x2e0] ;  /* 0x0000b800ff077b82 */ /* 0x000e620000000800 */
[----:B------:R3:W5:Y:S02]  /*16000*/  @P1 LDG.E R5, desc[UR50][R2.64] ;  /* 0x0000003202051981 */ /* 0x000764000c1e1900 */
[----:B---3--:R-:W-:Y:S02]  /*16010*/  IMAD.U32 R2, RZ, RZ, UR4 ;  /* 0x00000004ff027e24 */ /* 0x008fe4000f8e00ff */
[----:B------:R-:W-:Y:S01]  /*16020*/  IMAD.U32 R3, RZ, RZ, UR5 ;  /* 0x00000005ff037e24 */ /* 0x000fe2000f8e00ff */
[----:B------:R-:W-:Y:S02]  /*16030*/  @UP1 ULDC.64 UR4, c[0x0][0xa18] ;  /* 0x0002860000041ab9 */ /* 0x000fe40000000a00 */
[----:B------:R-:W-:Y:S02]  /*16040*/  @UP1 UIMAD.WIDE UR4, UR45, 0x4, UR4 ;  /* 0x000000042d0418a5 */ /* 0x000fe4000f8e0204 */
[----:B------:R3:W5:Y:S04]  /*16050*/  @P2 LDG.E R4, desc[UR50][R2.64] ;  /* 0x0000003202042981 */ /* 0x000768000c1e1900 */
[----:B---3--:R-:W-:-:S02]  /*16060*/  IMAD.U32 R2, RZ, RZ, UR4 ;  /* 0x00000004ff027e24 */ /* 0x008fc4000f8e00ff */
[----:B------:R-:W-:Y:S01]  /*16070*/  IMAD.U32 R3, RZ, RZ, UR5 ;  /* 0x00000005ff037e24 */ /* 0x000fe2000f8e00ff */
[----:B------:R-:W-:-:S04]  /*16080*/  ULDC.64 UR4, c[0x0][0xa20] ;  /* 0x0002880000047ab9 */ /* 0x000fc80000000a00 */
[----:B0-----:R0:W5:Y:S01]  /*16090*/  @P4 LDG.E R0, desc[UR50][R2.64] ;  /* 0x0000003202004981 */ /* 0x001162000c1e1900 */
[----:B------:R-:W-:-:S04]  /*160a0*/  ISETP.NE.U32.AND P3, PT, RZ, UR4, PT ;  /* 0x00000004ff007c0c */ /* 0x000fc8000bf65070 */
[----:B------:R-:W-:Y:S01]  /*160b0*/  ISETP.NE.AND.EX P3, PT, RZ, UR5, PT, P3 ;  /* 0x00000005ff007c0c */ /* 0x000fe2000bf65330 */
[----:B0-----:R-:W0:Y:S02]  /*160c0*/  LDC.64 R2, c[0x0][0x3f8] ;  /* 0x0000fe00ff027b82 */ /* 0x001e240000000a00 */
[----:B0-----:R-:W-:-:S04]  /*160d0*/  ISETP.NE.U32.AND P2, PT, R2, RZ, PT ;  /* 0x000000ff0200720c */ /* 0x001fc80003f45070 */
[----:B------:R-:W-:-:S04]  /*160e0*/  ISETP.NE.AND.EX P2, PT, R3, RZ, PT, P2 ;  /* 0x000000ff0300720c */ /* 0x000fc80003f45320 */
[----:B--2---:R-:W-:-:S05]  /*160f0*/  SEL R6, R6, 0x1, P2 ;  /* 0x0000000106067807 */ /* 0x004fca0001000000 */
[----:B-1----:R-:W-:Y:S01]  /*16100*/  IMAD R6, R6, R7, RZ ;  /* 0x0000000706067224 */ /* 0x002fe200078e02ff */
[----:B------:R-:W-:Y:S06]  /*16110*/  @P4 BRA `(.L_x_1196) ;  /* 0x0000000000184947 */ /* 0x000fec0003800000 */
[----:B------:R-:W-:Y:S05]  /*16120*/  @!P0 BRA `(.L_x_1196) ;  /* 0x0000000000148947 */ /* 0x000fea0003800000 */
[----:B------:R-:W-:Y:S02]  /*16130*/  IMAD.U32 R2, RZ, RZ, UR6 ;  /* 0x00000006ff027e24 */ /* 0x000fe4000f8e00ff */
[----:B------:R-:W-:-:S05]  /*16140*/  IMAD.U32 R3, RZ, RZ, UR7 ;  /* 0x00000007ff037e24 */ /* 0x000fca000f8e00ff */
[----:B------:R-:W2:Y:S04]  /*16150*/  LDG.E R7, desc[UR50][R2.64] ;  /* 0x0000003202077981 */ /* 0x000ea8000c1e1900 */
[----:B-----5:R-:W2:Y:S02]  /*16160*/  LDG.E R0, desc[UR50][R2.64+0x4] ;  /* 0x0000043202007981 */ /* 0x020ea4000c1e1900 */
[----:B--2---:R-:W-:-:S07]  /*16170*/  IMAD.IADD R0, R0, 0x1, -R7 ;  /* 0x0000000100007824 */ /* 0x004fce00078e0a07 */
.L_x_1196:
[----:B-----5:R-:W-:-:S05]  /*16180*/  IMAD.IADD R2, R5, 0x1, R4 ;  /* 0x0000000105027824 */ /* 0x020fca00078e0204 */
[----:B------:R0:W-:Y:S01]  /*16190*/  STL [R1+0x1c], R2 ;  /* 0x00001c0201007387 */ /* 0x0001e20000100800 */
[----:B------:R-:W-:Y:S05]  /*161a0*/  @!P3 BRA `(.L_x_1197) ;  /* 0x000000000018b947 */ /* 0x000fea0003800000 */
[----:B------:R-:W-:Y:S02]  /*161b0*/  ULDC.64 UR4, c[0x0][0xa20] ;  /* 0x0002880000047ab9 */ /* 0x000fe40000000a00 */
[----:B------:R-:W-:-:S06]  /*161c0*/  UIMAD.WIDE UR4, UR45, 0x4, UR4 ;  /* 0x000000042d0478a5 */ /* 0x000fcc000f8e0204 */
[----:B------:R-:W-:Y:S02]  /*161d0*/  IMAD.U32 R6, RZ, RZ, UR4 ;  /* 0x00000004ff067e24 */ /* 0x000fe4000f8e00ff */
[----:B------:R-:W-:-:S05]  /*161e0*/  IMAD.U32 R7, RZ, RZ, UR5 ;  /* 0x00000005ff077e24 */ /* 0x000fca000f8e00ff */
[----:B------:R1:W5:Y:S01]  /*161f0*/  LDG.E R6, desc[UR50][R6.64] ;  /* 0x0000003206067981 */ /* 0x000362000c1e1900 */
[----:B------:R-:W-:Y:S05]  /*16200*/  BRA `(.L_x_1198) ;  /* 0x0000000000187947 */ /* 0x000fea0003800000 */
.L_x_1197:
[----:B------:R-:W-:Y:S05]  /*16210*/  @!P1 BRA `(.L_x_1198) ;  /* 0x0000000000149947 */ /* 0x000fea0003800000 */
[----:B0-----:R-:W-:Y:S02]  /*16220*/  IMAD.U32 R2, RZ, RZ, UR8 ;  /* 0x00000008ff027e24 */ /* 0x001fe4000f8e00ff */
[----:B------:R-:W-:-:S05]  /*16230*/  IMAD.U32 R3, RZ, RZ, UR9 ;  /* 0x00000009ff037e24 */ /* 0x000fca000f8e00ff */
[----:B------:R-:W2:Y:S04]  /*16240*/  LDG.E R5, desc[UR50][R2.64] ;  /* 0x0000003202057981 */ /* 0x000ea8000c1e1900 */
[----:B------:R-:W2:Y:S02]  /*16250*/  LDG.E R6, desc[UR50][R2.64+0x4] ;  /* 0x0000043202067981 */ /* 0x000ea4000c1e1900 */
[----:B--2---:R-:W-:-:S07]  /*16260*/  IMAD.IADD R6, R6, 0x1, -R5 ;  /* 0x0000000106067824 */ /* 0x004fce00078e0a05 */
.L_x_1198:
[----:B------:R-:W1:Y:S01]  /*16270*/  LDL R19, [R1+0x24] ;  /* 0x0000240001137983 */ /* 0x000e620000100800 */
[----:B0-----:R-:W0:Y:S01]  /*16280*/  LDC.64 R2, c[0x0][0x9e0] ;  /* 0x00027800ff027b82 */ /* 0x001e220000000a00 */
[----:B-----5:R-:W-:Y:S01]  /*16290*/  IMAD.IADD R6, R6, 0x1, -R4 ;  /* 0x0000000106067824 */ /* 0x020fe200078e0a04 */
[----:B0-----:R-:W-:Y:S02]  /*162a0*/  ISETP.GE.AND P1, PT, R3, 0x1, PT ;  /* 0x000000010300780c */ /* 0x001fe40003f26270 */
[----:B-1----:R-:W-:-:S04]  /*162b0*/  LEA R7, R19, 0x80, 0x7 ;  /* 0x0000008013077811 */ /* 0x002fc800078e38ff */
[----:B------:R-:W-:-:S05]  /*162c0*/  IADD3 R7, R6, R7, -R0 ;  /* 0x0000000706077210 */ /* 0x000fca0007ffe800 */
[----:B------:R-:W-:Y:S02]  /*162d0*/  IMAD.IADD R2, R7, 0x1, R2 ;  /* 0x0000000107027824 */ /* 0x000fe400078e0202 */
[----:B------:R-:W-:Y:S05]  /*162e0*/  @!P1 BRA `(.L_x_1199) ;  /* 0x0000000000409947 */ /* 0x000fea0003800000 */
        /* <DEDUP_REMOVED lines=10> */
.L_x_1200:
[----:B------:R-:W-:-:S13]  /*16390*/  ISETP.NE.AND P0, PT, R3, 0x1, PT ;  /* 0x000000010300780c */ /* 0x000fda0003f05270 */
[----:B------:R-:W0:Y:S02]  /*163a0*/  @P0 LDC.64 R4, c[0x0][0x9e8] ;  /* 0x00027a00ff040b82 */ /* 0x000e240000000a00 */
[----:B0-----:R-:W-:-:S05]  /*163b0*/  @P0 IMAD.HI.U32 R4, R8, R4, RZ ;  /* 0x0000000408040227 */ /* 0x001fca00078e00ff */
[----:B------:R-:W-:-:S07]  /*163c0*/  @P0 SHF.R.U32.HI R8, RZ, R5, R4 ;  /* 0x00000005ff080219 */ /* 0x000fce0000011604 */
.L_x_1201:
[----:B------:R-:W-:-:S05]  /*163d0*/  IMAD R5, R8, R3, R3 ;  /* 0x0000000308057224 */ /* 0x000fca00078e0203 */
[----:B------:R-:W-:-:S07]  /*163e0*/  VIMNMX R2, R2, R5, PT ;  /* 0x0000000502027248 */ /* 0x000fce0003fe0100 */
.L_x_1199:
[----:B------:R-:W-:Y:S01]  /*163f0*/  VIADD R2, R2, 0x9f ;  /* 0x0000009f02027836 */ /* 0x000fe20000000000 */
[----:B------:R-:W-:Y:S01]  /*16400*/  ULDC UR4, c[0x0][0x9dc] ;  /* 0x0002770000047ab9 */ /* 0x000fe20000000800 */
[----:B------:R-:W-:Y:S02]  /*16410*/  IMAD R5, R19, 0x80, -R0 ;  /* 0x0000008013057824 */ /* 0x000fe400078e0a00 */
[----:B------:R-:W-:-:S04]  /*16420*/  IMAD.HI R0, R2, 0x66666667, RZ ;  /* 0x6666666702007827 */ /* 0x000fc800078e02ff */
[C---:B------:R-:W-:Y:S02]  /*16430*/  VIADD R4, R6.reuse, 0x9f ;  /* 0x0000009f06047836 */ /* 0x040fe40000000000 */
[----:B------:R-:W-:Y:S01]  /*16440*/  IMAD.IADD R2, R6, 0x1, R5 ;  /* 0x0000000106027824 */ /* 0x000fe200078e0205 */
[----:B------:R-:W-:Y:S01]  /*16450*/  SHF.R.U32.HI R5, RZ, 0x1f, R0 ;  /* 0x0000001fff057819 */ /* 0x000fe20000011600 */
[----:B------:R-:W-:-:S03]  /*16460*/  IMAD.HI R4, R4, 0x66666667, RZ ;  /* 0x6666666704047827 */ /* 0x000fc600078e02ff */
[----:B------:R-:W-:Y:S01]  /*16470*/  LEA.HI.SX32 R16, R0, R5, 0x1a ;  /* 0x0000000500107211 */ /* 0x000fe200078fd2ff */
[----:B------:R-:W-:Y:S01]  /*16480*/  VIADD R0, R2, -UR4 ;  /* 0x8000000402007c36 */ /* 0x000fe20008000000 */
[----:B------:R-:W-:-:S04]  /*16490*/  SHF.R.U32.HI R5, RZ, 0x1f, R4 ;  /* 0x0000001fff057819 */ /* 0x000fc80000011604 */
[----:B------:R-:W-:-:S04]  /*164a0*/  LEA.HI.SX32 R5, R4, R5, 0x1a ;  /* 0x0000000504057211 */ /* 0x000fc800078fd2ff */
[----:B------:R-:W-:Y:S01]  /*164b0*/  VIMNMX R16, R5, R16, PT ;  /* 0x0000001005107248 */ /* 0x000fe20003fe0100 */
        /* <DEDUP_REMOVED lines=10> */
.L_x_1203:
[----:B------:R-:W-:-:S13]  /*16560*/  ISETP.NE.AND P0, PT, R3, 0x1, PT ;  /* 0x000000010300780c */ /* 0x000fda0003f05270 */
[----:B------:R-:W0:Y:S02]  /*16570*/  @P0 LDC.64 R4, c[0x0][0x9e8] ;  /* 0x00027a00ff040b82 */ /* 0x000e240000000a00 */
[----:B0-----:R-:W-:-:S05]  /*16580*/  @P0 IMAD.HI.U32 R4, R2, R4, RZ ;  /* 0x0000000402040227 */ /* 0x001fca00078e00ff */
[----:B------:R-:W-:-:S07]  /*16590*/  @P0 SHF.R.U32.HI R2, RZ, R5, R4 ;  /* 0x00000005ff020219 */ /* 0x000fce0000011604 */
.L_x_1204:
[----:B------:R-:W-:-:S05]  /*165a0*/  IMAD R3, R2, R3, RZ ;  /* 0x0000000302037224 */ /* 0x000fca00078e02ff */
[----:B------:R-:W-:-:S07]  /*165b0*/  VIMNMX R0, R0, R3, !PT ;  /* 0x0000000300007248 */ /* 0x000fce0007fe0100 */
.L_x_1202:
[----:B------:R-:W-:Y:S01]  /*165c0*/  IMAD.HI R0, R0, 0x66666667, RZ ;  /* 0x6666666700007827 */ /* 0x000fe200078e02ff */
[----:B------:R-:W-:Y:S04]  /*165d0*/  BSSY B6, `(.L_x_1205) ;  /* 0x00002c2000067945 */ /* 0x000fe80003800000 */
[----:B------:R-:W-:-:S04]  /*165e0*/  SHF.R.U32.HI R3, RZ, 0x1f, R0 ;  /* 0x0000001fff037819 */ /* 0x000fc80000011600 */
[----:B------:R-:W-:-:S04]  /*165f0*/  LEA.HI.SX32 R3, R0, R3, 0x1a ;  /* 0x0000000300037211 */ /* 0x000fc800078fd2ff */
[----:B------:R-:W-:-:S04]  /*16600*/  VIMNMX R2, RZ, R3, !PT ;  /* 0x00000003ff027248 */ /* 0x000fc80007fe0100 */
[----:B------:R-:W-:Y:S01]  /*16610*/  ISETP.GT.AND P0, PT, R16, R2, PT ;  /* 0x000000021000720c */ /* 0x000fe20003f04270 */
[----:B------:R0:W-:-:S12]  /*16620*/  STL [R1+0x18], R2 ;  /* 0x0000180201007387 */ /* 0x0001d80000100800 */
[----:B0-----:R-:W-:Y:S05]  /*16630*/  @P0 BRA `(.L_x_1206) ;  /* 0x0000000000480947 */ /* 0x001fea0003800000 */
        /* <DEDUP_REMOVED lines=18> */
.L_x_1206:
        /* <DEDUP_REMOVED lines=23> */
.L_x_1208:
        /* <DEDUP_REMOVED lines=24> */
.L_x_1209:
        /* <DEDUP_REMOVED lines=20> */
.L_x_1210:
        /* <DEDUP_REMOVED lines=18> */
.L_x_1211:
[----:B------:R-:W1:Y:S01]  /*16cb0*/  LDC R0, c[0x0][0x428] ;  /* 0x00010a00ff007b82 */ /* 0x000e620000000800 */
[----:B------:R-:W-:Y:S01]  /*16cc0*/  ULDC.64 UR4, c[0x0][0x9f8] ;  /* 0x00027e0000047ab9 */ /* 0x000fe20000000a00 */
[----:B0-----:R-:W-:Y:S01]  /*16cd0*/  IMAD.U32 R2, RZ, RZ, UR38 ;  /* 0x00000026ff027e24 */ /* 0x001fe2000f8e00ff */
[----:B------:R-:W-:Y:S01]  /*16ce0*/  UISETP.NE.U32.AND UP0, UPT, UR4, URZ, UPT ;  /* 0x0000003f0400728c */ /* 0x000fe2000bf05070 */
[----:B------:R-:W-:Y:S01]  /*16cf0*/  IMAD.U32 R10, RZ, RZ, UR45 ;  /* 0x0000002dff0a7e24 */ /* 0x000fe2000f8e00ff */
[----:B------:R-:W0:Y:S01]  /*16d00*/  S2R R4, SR_TID.X ;  /* 0x0000000000047919 */ /* 0x000e220000002100 */
[----:B------:R-:W-:Y:S01]  /*16d10*/  IMAD R6, R19, 0x80, R18 ;  /* 0x0000008013067824 */ /* 0x000fe200078e0212 */
[----:B------:R-:W-:Y:S01]  /*16d20*/  UISETP.NE.AND.EX UP0, UPT, UR5, URZ, UPT, UP0 ;  /* 0x0000003f0500728c */ /* 0x000fe2000bf05300 */
[----:B------:R-:W-:-:S10]  /*16d30*/  ULDC.64 UR6, c[0x0][0xa08] ;  /* 0x0002820000067ab9 */ /* 0x000fd40000000a00 */
[----:B------:R-:W-:Y:S02]  /*16d40*/  @UP0 ULDC.64 UR4, c[0x0][0x9f8] ;  /* 0x00027e0000040ab9 */ /* 0x000fe40000000a00 */
[----:B------:R-:W-:Y:S01]  /*16d50*/  @UP0 UIMAD.WIDE UR4, UR45, 0x4, UR4 ;  /* 0x000000042d0408a5 */ /* 0x000fe2000f8e0204 */
[----:B-1----:R-:W-:-:S13]  /*16d60*/  ISETP.NE.AND P0, PT, R0, 0x1, PT ;  /* 0x000000010000780c */ /* 0x002fda0003f05270 */
[----:B------:R-:W1:Y:S01]  /*16d70*/  @P0 LDC R0, c[0x0][0x42c] ;  /* 0x00010b00ff000b82 */ /* 0x000e620000000800 */
[----:B0-----:R-:W-:-:S07]  /*16d80*/  LOP3.LUT R17, R4, 0x7f, RZ, 0xc0, !PT ;  /* 0x0000007f04117812 */ /* 0x001fce00078ec0ff */
[----:B------:R-:W0:Y:S01]  /*16d90*/  @P0 LDC R3, c[0x0][0x430] ;  /* 0x00010c00ff030b82 */ /* 0x000e220000000800 */
[----:B-1----:R-:W-:-:S05]  /*16da0*/  @P0 IMAD.HI.U32 R0, R0, UR38, RZ ;  /* 0x0000002600000c27 */ /* 0x002fca000f8e00ff */
[----:B0-----:R-:W-:Y:S01]  /*16db0*/  @P0 SHF.R.U32.HI R2, RZ, R3, R0 ;  /* 0x00000003ff020219 */ /* 0x001fe20000011600 */
[----:B------:R-:W-:Y:S01]  /*16dc0*/  IMAD.U32 R3, RZ, RZ, UR5 ;  /* 0x00000005ff037e24 */ /* 0x000fe2000f8e00ff */
[----:B------:R-:W-:-:S03]  /*16dd0*/  PLOP3.LUT P0, PT, PT, PT, UP0, 0x80, 0x0 ;  /* 0x000000000000781c */ /* 0x000fc60003f0f008 */
[----:B------:R0:W-:Y:S02]  /*16de0*/  STL [R1+0x8], R2 ;  /* 0x0000080201007387 */ /* 0x0001e40000100800 */
[----:B0-----:R-:W-:Y:S01]  /*16df0*/  IMAD.U32 R2, RZ, RZ, UR4 ;  /* 0x00000004ff027e24 */ /* 0x001fe2000f8e00ff */
[----:B------:R-:W-:Y:S01]  /*16e00*/  ISETP.NE.AND P1, PT, R17, RZ, PT ;  /* 0x000000ff1100720c */ /* 0x000fe20003f25270 */
[----:B------:R-:W-:-:S06]  /*16e10*/  ULDC.64 UR4, c[0x0][0xa00] ;  /* 0x0002800000047ab9 */ /* 0x000fcc0000000a00 */
[----:B------:R0:W2:Y:S01]  /*16e20*/  @P0 LDG.E R10, desc[UR50][R2.64] ;  /* 0x00000032020a0981 */ /* 0x0000a2000c1e1900 */
[----:B------:R-:W-:Y:S01]  /*16e30*/  ISETP.NE.U32.AND P0, PT, RZ, UR4, PT ;  /* 0x00000004ff007c0c */ /* 0x000fe2000bf05070 */
[----:B------:R-:W-:Y:S01]  /*16e40*/  UMOV UR36, URZ ;  /* 0x0000003f00247c82 */ /* 0x000fe20008000000 */
[----:B------:R-:W-:Y:S01]  /*16e50*/  R2UR UR37, R6 ;  /* 0x00000000062572ca */ /* 0x000fe200000e0000 */
[----:B------:R-:W-:Y:S01]  /*16e60*/  UMOV UR8, 0x40 ;  /* 0x0000004000087882 */ /* 0x000fe20000000000 */
[----:B------:R-:W-:Y:S01]  /*16e70*/  ISETP.NE.AND.EX P0, PT, RZ, UR5, PT, P0 ;  /* 0x00000005ff007c0c */ /* 0x000fe2000bf05300 */
[----:B------:R-:W-:Y:S01]  /*16e80*/  UMOV UR10, UR38 ;  /* 0x00000026000a7c82 */ /* 0x000fe20008000000 */
[----:B------:R-:W-:Y:S01]  /*16e90*/  UMOV UR12, 0x80 ;  /* 0x00000080000c7882 */ /* 0x000fe20000000000 */
[----:B------:R-:W-:Y:S01]  /*16ea0*/  UMOV UR14, UR38 ;  /* 0x00000026000e7c82 */ /* 0x000fe20008000000 */
[----:B------:R-:W-:Y:S01]  /*16eb0*/  VOTEU.ALL UP1, P1 ;  /* 0x00000000003f7886 */ /* 0x000fe20000820000 */
[----:B0-----:R-:W0:Y:S01]  /*16ec0*/  LDC.64 R2, c[0x0][0x3f8] ;  /* 0x0000fe00ff027b82 */ /* 0x001e220000000a00 */
[----:B------:R-:W-:-:S02]  /*16ed0*/  SEL R7, RZ, UR45, P0 ;  /* 0x0000002dff077c07 */ /* 0x000fc40008000000 */
[----:B------:R-:W-:Y:S01]  /*16ee0*/  SHF.R.U32.HI R4, RZ, 0x5, R4 ;  /* 0x00000005ff047819 */ /* 0x000fe20000011604 */
[----:B------:R-:W-:Y:S01]  /*16ef0*/  @!UP1 UIADD3 UR4, UP0, UR46, 0x270, URZ ;  /* 0x000002702e049890 */ /* 0x000fe2000ff1e03f */
[----:B------:R-:W-:Y:S01]  /*16f00*/  R2UR UR39, R7 ;  /* 0x00000000072772ca */ /* 0x000fe200000e0000 */
[----:B------:R-:W-:Y:S01]  /*16f10*/  UMOV UR9, UR37 ;  /* 0x0000002500097c82 */ /* 0x000fe20008000000 */
[----:B------:R-:W-:Y:S01]  /*16f20*/  UMOV UR13, UR37 ;  /* 0x00000025000d7c82 */ /* 0x000fe20008000000 */
[----:B------:R-:W-:Y:S01]  /*16f30*/  @!UP1 UIADD3.X UR5, URZ, UR47, URZ, UP0, !UPT ;  /* 0x0000002f3f059290 */ /* 0x000fe200087fe43f */
[----:B------:R-:W-:-:S09]  /*16f40*/  LOP3.LUT R4, R4, 0x3, RZ, 0xc0, !PT ;  /* 0x0000000304047812 */ /* 0x000fd200078ec0ff */
[----:B------:R-:W-:Y:S01]  /*16f50*/  UMOV UR11, UR39 ;  /* 0x00000027000b7c82 */ /* 0x000fe20008000000 */
[----:B------:R-:W-:Y:S01]  /*16f60*/  UMOV UR15, UR39 ;  /* 0x00000027000f7c82 */ /* 0x000fe20008000000 */
[----:B------:R1:W-:Y:S01]  /*16f70*/  @!UP1 UTMAPF.L2.4D [UR36], [UR4] ;  /* 0x00000024040095b8 */ /* 0x0003e20008018000 */
[----:B0-----:R-:W-:Y:S01]  /*16f80*/  LOP3.LUT P0, RZ, R2, UR6, RZ, 0xfc, !PT ;  /* 0x0000000602ff7c12 */ /* 0x001fe2000f80fcff */
[----:B------:R-:W-:Y:S01]  /*16f90*/  UMOV UR6, 0xffffffff ;  /* 0xffffffff00067882 */ /* 0x000fe20000000000 */
[----:B------:R1:W-:Y:S02]  /*16fa0*/  @!UP1 UTMAPF.L2.4D [UR8], [UR4] ;  /* 0x00000008040095b8 */ /* 0x0003e40008018000 */
[----:B------:R-:W-:Y:S01]  /*16fb0*/  LOP3.LUT P0, RZ, R3, UR7, RZ, 0xfc, P0 ;  /* 0x0000000703ff7c12 */ /* 0x000fe2000800fcff */
[----:B------:R1:W-:Y:S01]  /*16fc0*/  @!UP1 UTMAPF.L2.4D [UR12], [UR4] ;  /* 0x0000000c040095b8 */ /* 0x0003e20008018000 */
[----:B--2---:R-:W-:Y:S01]  /*16fd0*/  SHF.R.S32.HI R19, RZ, 0x1f, R10 ;  /* 0x0000001fff137819 */ /* 0x004fe2000001140a */
[----:B------:R1:W-:Y:S01]  /*16fe0*/  STL [R1+0x10], R10 ;  /* 0x0000100a01007387 */ /* 0x0003e20000100800 */
[----:B------:R-:W-:-:S03]  /*16ff0*/  SEL R0, R10, RZ, !P0 ;  /* 0x000000ff0a007207 */ /* 0x000fc60004000000 */
[----:B------:R1:W-:Y:S01]  /*17000*/  STL [R1+0x14], R19 ;  /* 0x0000141301007387 */ /* 0x0003e20000100800 */
[----:B------:R-:W-:Y:S05]  /*17010*/  BRA.DIV UR6, `(.L_x_1212) ;  /* 0x00000036067c7947 */ /* 0x000fea000b800000 */
[----:B------:R0:W2:Y:S02]  /*17020*/  SHFL.IDX PT, R14, R4, RZ, 0x1f ;  /* 0x00001fff040e7589 */ /* 0x0000a400000e0000 */
.L_x_1282:
[----:B--2---:R-:W-:Y:S02]  /*17030*/  ISETP.NE.AND P0, PT, R14, RZ, PT ;  /* 0x000000ff0e00720c */ /* 0x004fe40003f05270 */
[----:B------:R-:W-:-:S11]  /*17040*/  PLOP3.LUT P6, PT, PT, PT, PT, 0x8, 0x0 ;  /* 0x000000000000781c */ /* 0x000fd60003fce170 */
[----:B------:R-:W-:Y:S05]  /*17050*/  @P0 BRA `(.L_x_1213) ;  /* 0x0000000800000947 */ /* 0x000fea0003800000 */
[----:B-1----:R-:W-:Y:S01]  /*17060*/  UMOV UR4, 0xffffffff ;  /* 0xffffffff00047882 */ /* 0x002fe20000000000 */
[----:B------:R-:W-:Y:S02]  /*17070*/  VIADD R8, R16, 0xffffffff ;  /* 0xffffffff10087836 */ /* 0x000fe40000000000 */
[----:B------:R-:W-:Y:S05]  /*17080*/  BRA.DIV UR4, `(.L_x_1214) ;  /* 0x0000003604807947 */ /* 0x000fea000b800000 */
[----:B------:R-:W-:-:S13]  /*17090*/  ELECT P6, URZ, PT ;  /* 0x00000000003f782f */ /* 0x000fda00038c0000 */
.L_x_1285:
[----:B------:R-:W-:Y:S05]  /*170a0*/  @!P6 BRA `(.L_x_1215) ;  /* 0x000000040070e947 */ /* 0x000fea0003800000 */
[----:B------:R-:W-:-:S04]  /*170b0*/  ISETP.NE.U32.AND P0, PT, R2, RZ, PT ;  /* 0x000000ff0200720c */ /* 0x000fc80003f05070 */
[----:B------:R-:W-:-:S13]  /*170c0*/  ISETP.NE.AND.EX P0, PT, R3, RZ, PT, P0 ;  /* 0x000000ff0300720c */ /* 0x000fda0003f05300 */
[----:B------:R-:W-:Y:S05]  /*170d0*/  @!P0 BRA `(.L_x_1216) ;  /* 0x0000000000488947 */ /* 0x000fea0003800000 */
[----:B------:R-:W1:Y:S01]  /*170e0*/  LDC R9, c[0x0][0x41c] ;  /* 0x00010700ff097b82 */ /* 0x000e620000000800 */
[----:B------:R-:W-:Y:S01]  /*170f0*/  IMAD.MOV.U32 R0, RZ, RZ, R8 ;  /* 0x000000ffff007224 */ /* 0x000fe200078e0008 */
[----:B------:R-:W-:Y:S01]  /*17100*/  ULDC.64 UR4, c[0x0][0x408] ;  /* 0x0001020000047ab9 */ /* 0x000fe20000000a00 */
[----:B-1----:R-:W-:-:S13]  /*17110*/  ISETP.NE.AND P0, PT, R9, 0x1, PT ;  /* 0x000000010900780c */ /* 0x002fda0003f05270 */
[----:B0-----:R-:W0:Y:S02]  /*17120*/  @P0 LDC.64 R4, c[0x0][0x420] ;  /* 0x00010800ff040b82 */ /* 0x001e240000000a00 */
        /* <DEDUP_REMOVED lines=13> */
.L_x_1216:
[----:B-1----:R-:W2:Y:S04]  /*17200*/  LDL R3, [R1] ;  /* 0x0000000001037983 */ /* 0x002ea80000100800 */
[----:B------:R-:W3:Y:S01]  /*17210*/  LDL R2, [R1+0xc] ;  /* 0x00000c0001027983 */ /* 0x000ee20000100800 */
[----:B------:R-:W-:Y:S02]  /*17220*/  ISETP.NE.AND P0, PT, R17, RZ, PT ;  /* 0x000000ff1100720c */ /* 0x000fe40003f05270 */
[----:B--2---:R-:W-:Y:S02]  /*17230*/  LEA R3, R3, UR41, 0x3 ;  /* 0x0000002903037c11 */ /* 0x004fe4000f8e18ff */
[----:B---3--:R-:W-:-:S04]  /*17240*/  SHF.L.U32 R2, R2, 0x1f, RZ ;  /* 0x0000001f02027819 */ /* 0x008fc800000006ff */
[----:B------:R-:W1:Y:S02]  /*17250*/  SYNCS.PHASECHK.TRANS64.TRYWAIT P2, [R3+URZ+0x29880], R2 ;  /* 0x02988002030075a7 */ /* 0x000e64000804017f */
[----:B-1----:R-:W-:Y:S05]  /*17260*/  @!P2 BRA `(.L_x_1217) ;  /* 0x000000340028a947 */ /* 0x002fea0003800000 */
.L_x_1286:
[----:B------:R-:W-:Y:S05]  /*17270*/  @P0 BRA `(.L_x_1218) ;  /* 0x00000000001c0947 */ /* 0x000fea0003800000 */
[----:B0-----:R-:W0:Y:S02]  /*17280*/  S2R R4, SR_TID.X ;  /* 0x0000000000047919 */ /* 0x001e240000002100 */
[----:B0-----:R-:W-:Y:S01]  /*17290*/  LOP3.LUT R5, R4, 0x1f, RZ, 0xc0, !PT ;  /* 0x0000001f04057812 */ /* 0x001fe200078ec0ff */
[----:B------:R-:W-:-:S03]  /*172a0*/  IMAD.MOV.U32 R4, RZ, RZ, 0x5000 ;  /* 0x00005000ff047424 */ /* 0x000fc600078e00ff */
[----:B------:R-:W-:Y:S01]  /*172b0*/  ISETP.NE.AND P2, PT, R5, RZ, PT ;  /* 0x000000ff0500720c */ /* 0x000fe20003f45270 */
[----:B------:R2:W-:-:S12]  /*172c0*/  SYNCS.ARRIVE.TRANS64 RZ, [R3+URZ+0x29870], R4 ;  /* 0x0298700403ff79a7 */ /* 0x0005d8000800003f */
[----:B--2---:R-:W-:Y:S05]  /*172d0*/  @!P2 BRA `(.L_x_1218) ;  /* 0x000000000004a947 */ /* 0x004fea0003800000 */
[----:B------:R-:W-:Y:S01]  /*172e0*/  BPT.TRAP 0x1 ;  /* 0x000000040000795c */ /* 0x000fe20000300000 */
.L_x_1218:
[----:B------:R-:W2:Y:S04]  /*172f0*/  LDL R9, [R1] ;  /* 0x0000000001097983 */ /* 0x000ea80000100800 */
[----:B------:R-:W3:Y:S04]  /*17300*/  LDL R5, [R1+0x1c] ;  /* 0x00001c0001057983 */ /* 0x000ee80000100800 */
[----:B0-----:R-:W4:Y:S01]  /*17310*/  LDL R4, [R1+0x8] ;  /* 0x0000080001047983 */ /* 0x001f220000100800 */
        /* <DEDUP_REMOVED lines=16> */
[----:B0-2---:R-:W-:Y:S05]  /*17420*/  @!P2 BRA `(.L_x_1219) ;  /* 0x0000003000cca947 */ /* 0x005fea0003800000 */
.L_x_1287:
        /* <DEDUP_REMOVED lines=8> */
.L_x_1220:
        /* <DEDUP_REMOVED lines=27> */
[----:B-1----:R-:W-:Y:S01]  /*17660*/  NOP ;  /* 0x0000000000007918 */ /* 0x002fe20000000000 */
.L_x_1215:
        /* <DEDUP_REMOVED lines=31> */
.L_x_1213:
[----:B0-----:R-:W2:Y:S04]  /*17860*/  LDL.LU R4, [R1+0x34] ;  /* 0x0000340001047983 */ /* 0x001ea80000300800 */
[----:B------:R-:W3:Y:S01]  /*17870*/  LDL R3, [R1+0x18] ;  /* 0x0000180001037983 */ /* 0x000ee20000100800 */
[----:B------:R-:W-:Y:S01]  /*17880*/  VIADD R20, R16, 0xfffffffe ;  /* 0xfffffffe10147836 */ /* 0x000fe20000000000 */
[----:B------:R-:W-:Y:S01]  /*17890*/  BSSY B0, `(.L_x_1221) ;  /* 0x000000a000007945 */ /* 0x000fe20003800000 */
[----:B--2---:R-:W-:-:S03]  /*178a0*/  VIADD R4, R4, 0x1 ;  /* 0x0000000104047836 */ /* 0x004fc60000000000 */
[----:B---3--:R-:W-:Y:S02]  /*178b0*/  ISETP.GE.AND P2, PT, R20, R3, PT ;  /* 0x000000031400720c */ /* 0x008fe40003f46270 */
[----:B------:R0:W-:Y:S01]  /*178c0*/  STL [R1+0x34], R4 ;  /* 0x0000340401007387 */ /* 0x0001e20000100800 */
[----:B------:R-:W-:-:S04]  /*178d0*/  LEA.HI R2, R4, R4, RZ, 0x1 ;  /* 0x0000000404027211 */ /* 0x000fc800078f08ff */
[----:B------:R-:W-:-:S05]  /*178e0*/  LOP3.LUT R2, R2, 0xfffffffe, RZ, 0xc0, !PT ;  /* 0xfffffffe02027812 */ /* 0x000fca00078ec0ff */
[----:B------:R-:W-:-:S05]  /*178f0*/  IMAD.IADD R2, R4, 0x1, -R2 ;  /* 0x0000000104027824 */ /* 0x000fca00078e0a02 */
[----:B------:R-:W-:-:S04]  /*17900*/  SHF.L.U32 R2, R2, 0x1f, RZ ;  /* 0x0000001f02027819 */ /* 0x000fc800000006ff */
[----:B------:R-:W2:Y:S02]  /*17910*/  SYNCS.PHASECHK.TRANS64.TRYWAIT P0, [UR41+0x29820], R2 ;  /* 0x02982002ff0075a7 */ /* 0x000ea40008000169 */
[----:B0-2---:R-:W-:Y:S05]  /*17920*/  @!P0 BRA `(.L_x_1222) ;  /* 0x0000002c00a08947 */ /* 0x005fea0003800000 */
.L_x_1288:
[----:B-1----:R-:W-:Y:S05]  /*17930*/  BSYNC B0 ;  /* 0x0000000000007941 */ /* 0x002fea0003800000 */
.L_x_1221:
[----:B------:R-:W-:Y:S05]  /*17940*/  @!P2 BRA `(.L_x_1223) ;  /* 0x000000100018a947 */ /* 0x000fea0003800000 */
[----:B------:R1:W5:Y:S04]  /*17950*/  LDL.LU R6, [R1] ;  /* 0x0000000001067983 */ /* 0x0003680000300800 */
[----:B------:R1:W5:Y:S02]  /*17960*/  LDL.LU R7, [R1+0xc] ;  /* 0x00000c0001077983 */ /* 0x0003640000300800 */
.L_x_1245:
[----:B0---45:R-:W-:Y:S01]  /*17970*/  VIADD R2, R6, 0x1 ;  /* 0x0000000106027836 */ /* 0x031fe20000000000 */
        /* <DEDUP_REMOVED lines=23> */
[--C-:B------:R-:W-:Y:S01]  /*17af0*/  SHF.R.S32.HI R3, RZ, 0x1f, R2.reuse ;  /* 0x0000001fff037819 */ /* 0x100fe20000011402 */
[----:B------:R-:W-:-:S04]  /*17b00*/  IMAD.MOV R0, RZ, RZ, -R2 ;  /* 0x000000ffff007224 */ /* 0x000fc800078e0a02 */
        /* <DEDUP_REMOVED lines=8> */
.L_x_1226:
[----:B--2---:R-:W-:Y:S01]  /*17b90*/  LEA R4, R10, UR41, 0x3 ;  /* 0x000000290a047c11 */ /* 0x004fe2000f8e18ff */
[----:B------:R-:W2:Y:S01]  /*17ba0*/  S2R R2, SR_TID.X ;  /* 0x0000000000027919 */ /* 0x000ea20000002100 */
[----:B------:R-:W-:Y:S01]  /*17bb0*/  SHF.L.U32 R3, R9, 0x1f, RZ ;  /* 0x0000001f09037819 */ /* 0x000fe200000006ff */
[----:B------:R-:W-:Y:S03]  /*17bc0*/  BSSY B1, `(.L_x_1227) ;  /* 0x0000005000017945 */ /* 0x000fe60003800000 */
[----:B------:R-:W3:Y:S01]  /*17bd0*/  SYNCS.PHASECHK.TRANS64.TRYWAIT P0, [R4+URZ+0x29880], R3 ;  /* 0x02988003040075a7 */ /* 0x000ee2000800017f */
[----:B--2---:R-:W-:-:S04]  /*17be0*/  LOP3.LUT R2, R2, 0x7f, RZ, 0xc0, !PT ;  /* 0x0000007f02027812 */ /* 0x004fc800078ec0ff */
[----:B------:R-:W-:Y:S01]  /*17bf0*/  ISETP.NE.AND P2, PT, R2, RZ, PT ;  /* 0x000000ff0200720c */ /* 0x000fe20003f45270 */
[----:B---3--:R-:W-:-:S12]  /*17c00*/  @!P0 BRA `(.L_x_1228) ;  /* 0x0000002c00008947 */ /* 0x008fd80003800000 */
.L_x_1289:
[----:B------:R-:W-:Y:S05]  /*17c10*/  BSYNC B1 ;  /* 0x0000000000017941 */ /* 0x000fea0003800000 */
.L_x_1227:
        /* <DEDUP_REMOVED lines=9> */
.L_x_1230:
[----:B------:R-:W-:Y:S05]  /*17cb0*/  BSYNC B1 ;  /* 0x0000000000017941 */ /* 0x000fea0003800000 */
.L_x_1229:
[----:B------:R-:W3:Y:S04]  /*17cc0*/  LDL R11, [R1+0x8] ;  /* 0x00000800010b7983 */ /* 0x000ee80000100800 */
[----:B0-----:R-:W4:Y:S04]  /*17cd0*/  LDL R9, [R1] ;  /* 0x0000000001097983 */ /* 0x001f280000100800 */
[----:B------:R-:W2:Y:S01]  /*17ce0*/  LDL R5, [R1+0x1c] ;  /* 0x00001c0001057983 */ /* 0x000ea20000100800 */
        /* <DEDUP_REMOVED lines=9> */
[----:B----4-:R-:W-:-:S02]  /*17d80*/  IMAD R9, R9, 0x5000, R2 ;  /* 0x0000500009097824 */ /* 0x010fc400078e0202 */
[----:B--2---:R-:W-:Y:S02]  /*17d90*/  IMAD R5, R8, 0xa0, R5 ;  /* 0x000000a008057824 */ /* 0x004fe400078e0205 */
[----:B------:R-:W-:Y:S02]  /*17da0*/  VIADD R8, R9, 0xa400 ;  /* 0x0000a40009087836 */ /* 0x000fe40000000000 */
[----:B------:R-:W-:-:S08]  /*17db0*/  VIADD R9, R4, 0x29870 ;  /* 0x0002987004097836 */ /* 0x000fd00000000000 */
.L_x_1231:
        /* <DEDUP_REMOVED lines=8> */
[----:B0-----:R-:W-:Y:S05]  /*17e40*/  @P0 BRA.U.ANY `(.L_x_1231) ;  /* 0xfffffffd00dc0947 */ /* 0x001fea000393ffff */
[----:B------:R-:W0:Y:S01]  /*17e50*/  SYNCS.PHASECHK.TRANS64.TRYWAIT P0, [R4+URZ+0x29840], R3 ;  /* 0x02984003040075a7 */ /* 0x000e22000800017f */
[----:B------:R-:W-:Y:S04]  /*17e60*/  BSSY B1, `(.L_x_1232) ;  /* 0x0000002000017945 */ /* 0x000fe80003800000 */
[----:B0-----:R-:W-:Y:S05]  /*17e70*/  @!P0 BRA `(.L_x_1233) ;  /* 0x0000002800788947 */ /* 0x001fea0003800000 */
.L_x_1290:
[----:B------:R-:W-:Y:S05]  /*17e80*/  BSYNC B1 ;  /* 0x0000000000017941 */ /* 0x000fea0003800000 */
.L_x_1232:
[----:B------:R-:W-:Y:S01]  /*17e90*/  BSSY B1, `(.L_x_1234) ;  /* 0x000000b000017945 */ /* 0x000fe20003800000 */
[----:B------:R-:W-:Y:S02]  /*17ea0*/  IMAD.MOV.U32 R8, RZ, RZ, 0x0 ;  /* 0x00000000ff087424 */ /* 0x000fe400078e00ff */
[----:B------:R-:W-:Y:S01]  /*17eb0*/  IMAD.MOV.U32 R9, RZ, RZ, 0x14f00000 ;  /* 0x14f00000ff097424 */ /* 0x000fe200078e00ff */
[----:B------:R-:W-:Y:S06]  /*17ec0*/  @P2 BRA `(.L_x_1235) ;  /* 0x00000000001c2947 */ /* 0x000fec0003800000 */
[----:B------:R-:W2:Y:S01]  /*17ed0*/  S2R R11, SR_TID.X ;  /* 0x00000000000b7919 */ /* 0x000ea20000002100 */
[----:B0-----:R-:W-:-:S04]  /*17ee0*/  IMAD.MOV.U32 R3, RZ, RZ, 0x7800 ;  /* 0x00007800ff037424 */ /* 0x001fc800078e00ff */
[----:B------:R3:W-:Y:S01]  /*17ef0*/  SYNCS.ARRIVE.TRANS64 RZ, [R4+URZ+0x29830], R3 ;  /* 0x0298300304ff79a7 */ /* 0x0007e2000800003f */
[----:B--2---:R-:W-:-:S04]  /*17f00*/  LOP3.LUT R11, R11, 0x1f, RZ, 0xc0, !PT ;  /* 0x0000001f0b0b7812 */ /* 0x004fc800078ec0ff */
[----:B------:R-:W-:-:S13]  /*17f10*/  ISETP.NE.AND P0, PT, R11, RZ, PT ;  /* 0x000000ff0b00720c */ /* 0x000fda0003f05270 */
[----:B---3--:R-:W-:Y:S05]  /*17f20*/  @!P0 BRA `(.L_x_1235) ;  /* 0x0000000000048947 */ /* 0x008fea0003800000 */
[----:B------:R-:W-:Y:S01]  /*17f30*/  BPT.TRAP 0x1 ;  /* 0x000000040000795c */ /* 0x000fe20000300000 */
.L_x_1235:
[----:B------:R-:W-:Y:S05]  /*17f40*/  BSYNC B1 ;  /* 0x0000000000017941 */ /* 0x000fea0003800000 */
.L_x_1234:
[----:B------:R-:W2:Y:S04]  /*17f50*/  LDL R11, [R1+0x8] ;  /* 0x00000800010b7983 */ /* 0x000ea80000100800 */
[----:B0-----:R-:W3:Y:S01]  /*17f60*/  LDL R3, [R1] ;  /* 0x0000000001037983 */ /* 0x001ee20000100800 */
        /* <DEDUP_REMOVED lines=10> */
.L_x_1236:
        /* <DEDUP_REMOVED lines=8> */
[----:B0-----:R-:W-:Y:S05]  /*18090*/  @P0 BRA.U.ANY `(.L_x_1236) ;  /* 0xfffffffd00dc0947 */ /* 0x001fea000393ffff */
[----:B------:R-:W2:Y:S01]  /*180a0*/  LDL R10, [R1+0x8] ;  /* 0x00000800010a7983 */ /* 0x000ea20000100800 */
[----:B------:R-:W-:Y:S01]  /*180b0*/  R2UR UR6, R8 ;  /* 0x00000000080672ca */ /* 0x000fe200000e0000 */
[----:B------:R-:W-:Y:S01]  /*180c0*/  VIADD R3, R2, 0x1cc00 ;  /* 0x0001cc0002037836 */ /* 0x000fe20000000000 */
[----:B------:R-:W-:Y:S01]  /*180d0*/  R2UR UR7, R9 ;  /* 0x00000000090772ca */ /* 0x000fe200000e0000 */
[----:B------:R-:W-:Y:S01]  /*180e0*/  UMOV UR10, 0x40 ;  /* 0x00000040000a7882 */ /* 0x000fe20000000000 */
[----:B------:R-:W-:Y:S02]  /*180f0*/  PLOP3.LUT P0, PT, PT, PT, PT, 0x80, 0x0 ;  /* 0x000000000000781c */ /* 0x000fe40003f0f070 */
[----:B--2---:R-:W-:-:S15]  /*18100*/  R2UR UR12, R10 ;  /* 0x000000000a0c72ca */ /* 0x004fde00000e0000 */
.L_x_1237:
        /* <DEDUP_REMOVED lines=16> */
.L_x_1238:
        /* <DEDUP_REMOVED lines=9> */
.L_x_1225:
[----:B------:R-:W-:Y:S05]  /*182a0*/  BSYNC B0 ;  /* 0x0000000000007941 */ /* 0x000fea0003800000 */
.L_x_1224:
[----:B------:R-:W-:-:S06]  /*182b0*/  UISETP.NE.AND UP0, UPT, UR42, 0x3, UPT ;  /* 0x000000032a00788c */ /* 0x000fcc000bf05270 */
[----:B------:R-:W-:-:S13]  /*182c0*/  PLOP3.LUT P0, PT, PT, PT, UP0, 0x80, 0x0 ;  /* 0x000000000000781c */ /* 0x000fda0003f0f008 */
[----:B------:R-:W-:Y:S05]  /*182d0*/  @!P0 BRA `(.L_x_1239) ;  /* 0x0000000000048947 */ /* 0x000fea0003800000 */
[----:B------:R-:W-:Y:S01]  /*182e0*/  BPT.TRAP 0x1 ;  /* 0x000000040000795c */ /* 0x000fe20000300000 */
.L_x_1239:
[----:B------:R-:W-:Y:S01]  /*182f0*/  IMAD.U32 R2, RZ, RZ, UR44 ;  /* 0x0000002cff027e24 */ /* 0x000fe2000f8e00ff */
[----:B------:R-:W-:Y:S01]  /*18300*/  LEA R3, R6, UR41, 0x3 ;  /* 0x0000002906037c11 */ /* 0x000fe2000f8e18ff */
[----:B------:R-:W-:Y:S03]  /*18310*/  BSSY B0, `(.L_x_1240) ;  /* 0x0000007000007945 */ /* 0x000fe60003800000 */
[----:B------:R-:W-:Y:S01]  /*18320*/  ISETP.NE.AND P0, PT, R2, 0x3, PT ;  /* 0x000000030200780c */ /* 0x000fe20003f05270 */
[----:B------:R2:W-:Y:S01]  /*18330*/  STL [R1+0x4], R3 ;  /* 0x0000040301007387 */ /* 0x0005e20000100800 */
[----:B------:R-:W-:-:S04]  /*18340*/  LOP3.LUT R2, R7, 0x1, RZ, 0x3c, !PT ;  /* 0x0000000107027812 */ /* 0x000fc800078e3cff */
[----:B------:R-:W-:-:S04]  /*18350*/  SHF.L.U32 R2, R2, 0x1f, RZ ;  /* 0x0000001f02027819 */ /* 0x000fc800000006ff */
[----:B------:R-:W3:Y:S02]  /*18360*/  SYNCS.PHASECHK.TRANS64.TRYWAIT P2, [R3+URZ+0x29870], R2 ;  /* 0x02987002030075a7 */ /* 0x000ee4000804017f */
[----:B--23--:R-:W-:Y:S05]  /*18370*/  @!P2 BRA `(.L_x_1241) ;  /* 0x00000024004ca947 */ /* 0x00cfea0003800000 */
.L_x_1291:
[----:B------:R-:W-:Y:S05]  /*18380*/  BSYNC B0 ;  /* 0x0000000000007941 */ /* 0x000fea0003800000 */
.L_x_1240:
[----:B------:R-:W-:Y:S05]  /*18390*/  @!P0 BRA `(.L_x_1242) ;  /* 0x0000000000048947 */ /* 0x000fea0003800000 */
[----:B------:R-:W-:Y:S01]  /*183a0*/  BPT.TRAP 0x1 ;  /* 0x000000040000795c */ /* 0x000fe20000300000 */
.L_x_1242:
[----:B--2---:R-:W2:Y:S01]  /*183b0*/  LDL R2, [R1+0x4] ;  /* 0x0000040001027983 */ /* 0x004ea20000100800 */
[----:B------:R-:W-:-:S04]  /*183c0*/  SHF.L.U32 R3, R7, 0x1f, RZ ;  /* 0x0000001f07037819 */ /* 0x000fc800000006ff */
[----:B--2---:R2:W3:Y:S02]  /*183d0*/  SYNCS.PHASECHK.TRANS64.TRYWAIT P2, [R2+URZ+0x29860], R3 ;  /* 0x02986003020075a7 */ /* 0x0044e4000804017f */
[----:B--2---:R-:W-:Y:S01]  /*183e0*/  IMAD R2, R6, 0x5000, RZ ;  /* 0x0000500006027824 */ /* 0x004fe200078e02ff */
[----:B---3--:R-:W-:Y:S06]  /*183f0*/  @!P2 BRA `(.L_x_1243) ;  /* 0x000000240044a947 */ /* 0x008fec0003800000 */
.L_x_1292:
[----:B--2---:R-:W2:Y:S04]  /*18400*/  LDL R4, [R1+0x2c] ;  /* 0x00002c0001047983 */ /* 0x004ea80000100800 */
[----:B------:R-:W3:Y:S01]  /*18410*/  LDL R12, [R1+0x28] ;  /* 0x00002800010c7983 */ /* 0x000ee20000100800 */
[----:B------:R-:W-:Y:S05]  /*18420*/  WARPSYNC.ALL ;  /* 0x0000000000007948 */ /* 0x000fea0003800000 */
[----:B------:R-:W4:Y:S01]  /*18430*/  S2R R8, SR_TID.X ;  /* 0x0000000000087919 */ /* 0x000f220000002100 */
[----:B0-----:R-:W-:Y:S01]  /*18440*/  IMAD.MOV.U32 R10, RZ, RZ, 0x40 ;  /* 0x00000040ff0a7424 */ /* 0x001fe200078e00ff */
[----:B----4-:R-:W-:-:S04]  /*18450*/  LOP3.LUT P2, RZ, R8, 0x4, RZ, 0xc0, !PT ;  /* 0x0000000408ff7812 */ /* 0x010fc8000784c0ff */
[----:B------:R-:W-:Y:S02]  /*18460*/  SEL R10, R10, 0xffffffc0, !P2 ;  /* 0xffffffc00a0a7807 */ /* 0x000fe40005000000 */
[C---:B--2---:R-:W-:Y:S02]  /*18470*/  LOP3.LUT R3, R2.reuse, R4, RZ, 0xfc, !PT ;  /* 0x0000000402037212 */ /* 0x044fe400078efcff */
[----:B---3--:R-:W-:-:S03]  /*18480*/  IADD3 R2, R2, UR41, R12 ;  /* 0x0000002902027c10 */ /* 0x008fc6000fffe00c */
[----:B------:R-:W0:Y:S01]  /*18490*/  LDSM.16.MT88.4 R4, [R3+UR41+0xa400] ;  /* 0x00a400290304783b */ /* 0x000e220008004200 */
[----:B------:R-:W-:-:S04]  /*184a0*/  VIADD R21, R3, UR41 ;  /* 0x0000002903157c36 */ /* 0x000fc80008000000 */
[----:B------:R-:W-:Y:S01]  /*184b0*/  IMAD.IADD R21, R10, 0x1, R21 ;  /* 0x000000010a157824 */ /* 0x000fe200078e0215 */
[C-C-:B0-----:R-:W-:Y:S02]  /*184c0*/  PRMT R8, R4.reuse, 0x6420, R5.reuse ;  /* 0x0000642004087816 */ /* 0x141fe40000000005 */
[----:B------:R-:W-:Y:S02]  /*184d0*/  PRMT R9, R4, 0x7531, R5 ;  /* 0x0000753104097816 */ /* 0x000fe40000000005 */
[C-C-:B------:R-:W-:Y:S02]  /*184e0*/  PRMT R10, R6.reuse, 0x6420, R7.reuse ;  /* 0x00006420060a7816 */ /* 0x140fe40000000007 */
[----:B------:R-:W-:Y:S02]  /*184f0*/  PRMT R11, R6, 0x7531, R7 ;  /* 0x00007531060b7816 */ /* 0x000fe40000000007 */
[----:B------:R-:W0:Y:S04]  /*18500*/  LDSM.16.MT88.4 R4, [R21+0xa400] ;  /* 0x00a400001504783b */ /* 0x000e280000004200 */
[----:B------:R-:W-:Y:S01]  /*18510*/  STSM.16.M88.4 [R2+0x400], R8 ;  /* 0x0004000802007844 */ /* 0x000fe20000000200 */
[----:B0-----:R-:W-:-:S02]  /*18520*/  PRMT R12, R4, 0x6420, R5 ;  /* 0x00006420040c7816 */ /* 0x001fc40000000005 */
[----:B------:R-:W-:Y:S02]  /*18530*/  PRMT R13, R4, 0x7531, R5 ;  /* 0x00007531040d7816 */ /* 0x000fe40000000005 */
[C-C-:B------:R-:W-:Y:S02]  /*18540*/  PRMT R14, R6.reuse, 0x6420, R7.reuse ;  /* 0x00006420060e7816 */ /* 0x140fe40000000007 */
[----:B------:R-:W-:-:S05]  /*18550*/  PRMT R15, R6, 0x7531, R7 ;  /* 0x00007531060f7816 */ /* 0x000fca0000000007 */
[----:B------:R-:W-:Y:S04]  /*18560*/  STSM.16.M88.4 [R2+0xc00], R12 ;  /* 0x000c000c02007844 */ /* 0x000fe80000000200 */
[----:B------:R-:W0:Y:S02]  /*18570*/  LDSM.16.MT88.4 R8, [R3+UR41+0xb400] ;  /* 0x00b400290308783b */ /* 0x000e240008004200 */
        /* <DEDUP_REMOVED lines=41> */
[----:B------:R0:W-:Y:S02]  /*18810*/  STSM.16.M88.4 [R2+0x4400], R4 ;  /* 0x0044000402007844 */ /* 0x0001e40000000200 */
[C-C-:B0-----:R-:W-:Y:S02]  /*18820*/  PRMT R4, R8.reuse, 0x6420, R9.reuse ;  /* 0x0000642008047816 */ /* 0x141fe40000000009 */
        /* <DEDUP_REMOVED lines=12> */
.L_x_1244:
[----:B0-----:R-:W2:Y:S04]  /*188f0*/  LDL.LU R2, [R1+0x4] ;  /* 0x0000040001027983 */ /* 0x001ea80000300800 */
[----:B------:R-:W3:Y:S04]  /*18900*/  LDL R3, [R1+0x18] ;  /* 0x0000180001037983 */ /* 0x000ee80000100800 */
[----:B------:R4:W5:Y:S04]  /*18910*/  LDL R6, [R1] ;  /* 0x0000000001067983 */ /* 0x0009680000100800 */
[----:B------:R4:W5:Y:S01]  /*18920*/  LDL R7, [R1+0xc] ;  /* 0x00000c0001077983 */ /* 0x0009620000100800 */
[----:B--2---:R0:W-:Y:S01]  /*18930*/  SYNCS.ARRIVE.TRANS64.A1T0 RZ, [R2+URZ+0x29850], RZ ;  /* 0x029850ff02ff79a7 */ /* 0x0041e2000810003f */
[----:B------:R-:W-:Y:S01]  /*18940*/  BAR.SYNC.DEFER_BLOCKING 0x2, 0x80 ;  /* 0x0082000000007b1d */ /* 0x000fe20000010000 */
[C---:B---3--:R-:W-:Y:S01]  /*18950*/  ISETP.GT.AND P0, PT, R20.reuse, R3, PT ;  /* 0x000000031400720c */ /* 0x048fe20003f04270 */
[----:B------:R-:W-:-:S02]  /*18960*/  VIADD R20, R20, 0xffffffff ;  /* 0xffffffff14147836 */ /* 0x000fc40000000000 */
[----:B0-----:R-:W-:-:S05]  /*18970*/  @!P1 VIADD R2, R2, 0x29880 ;  /* 0x0002988002029836 */ /* 0x001fca0000000000 */
[----:B------:R-:W-:-:S04]  /*18980*/  @!P1 PRMT R2, RZ, 0x654, R2 ;  /* 0x00000654ff029816 */ /* 0x000fc80000000002 */
[----:B------:R4:W-:Y:S01]  /*18990*/  @!P1 SYNCS.ARRIVE.TRANS64.RED.A1T0 RZ, [R2+URZ], RZ ;  /* 0x000000ff02ff99a7 */ /* 0x0009e2000810043f */
[----:B------:R-:W-:Y:S05]  /*189a0*/  @P0 BRA `(.L_x_1245) ;  /* 0xffffffec00f00947 */ /* 0x000fea000383ffff */
.L_x_1223:
[----:B------:R-:W-:Y:S04]  /*189b0*/  BSSY B0, `(.L_x_1246) ;  /* 0x000000f000007945 */ /* 0x000fe80003800000 */
[----:B------:R-:W-:Y:S05]  /*189c0*/  @P1 BRA `(.L_x_1247) ;  /* 0x0000000000341947 */ /* 0x000fea0003800000 */
[----:B------:R-:W2:Y:S01]  /*189d0*/  S2R R5, SR_LANEID ;  /* 0x0000000000057919 */ /* 0x000ea20000000000 */
[----:B------:R-:W-:Y:S01]  /*189e0*/  VOTEU.ANY UR4, UPT, PT ;  /* 0x0000000000047886 */ /* 0x000fe200038e0100 */
[----:B0---4-:R-:W0:Y:S01]  /*189f0*/  LDC.64 R2, c[0x0][0xc38] ;  /* 0x00030e00ff027b82 */ /* 0x011e220000000a00 */
[----:B------:R-:W2:Y:S02]  /*18a00*/  FLO.U32 R0, UR4 ;  /* 0x0000000400007d00 */ /* 0x000ea400080e0000 */
[----:B--2---:R-:W-:-:S06]  /*18a10*/  ISETP.EQ.U32.AND P0, PT, R0, R5, PT ;  /* 0x000000050000720c */ /* 0x004fcc0003f02070 */
[----:B------:R-:W0:Y:S07]  /*18a20*/  POPC R5, UR4 ;  /* 0x0000000400057d09 */ /* 0x000e2e0008000000 */
[----:B0-----:R-:W2:Y:S01]  /*18a30*/  @P0 ATOMG.E.ADD.STRONG.GPU PT, R3, desc[UR50][R2.64], R5 ;  /* 0x00000005020309a8 */ /* 0x001ea200081ee1f2 */
[----:B------:R-:W0:Y:S02]  /*18a40*/  S2R R4, SR_LTMASK ;  /* 0x0000000000047919 */ /* 0x000e240000003900 */
[----:B0-----:R-:W-:-:S04]  /*18a50*/  LOP3.LUT R4, R4, UR4, RZ, 0xc0, !PT ;  /* 0x0000000404047c12 */ /* 0x001fc8000f8ec0ff */
[----:B-----5:R-:W0:Y:S01]  /*18a60*/  POPC R7, R4 ;  /* 0x0000000400077309 */ /* 0x020e220000000000 */
[----:B--2---:R-:W0:Y:S02]  /*18a70*/  SHFL.IDX PT, R0, R3, R0, 0x1f ;  /* 0x00001f0003007589 */ /* 0x004e2400000e0000 */
[----:B0-----:R-:W-:-:S05]  /*18a80*/  IADD3 R0, R0, UR43, R7 ;  /* 0x0000002b00007c10 */ /* 0x001fca000fffe007 */
[----:B------:R2:W-:Y:S02]  /*18a90*/  STL [R1+0x20], R0 ;  /* 0x0000200001007387 */ /* 0x0005e40000100800 */
.L_x_1247:
[----:B------:R-:W-:Y:S05]  /*18aa0*/  BSYNC B0 ;  /* 0x0000000000007941 */ /* 0x000fea0003800000 */
.L_x_1246:
[----:B------:R-:W-:-:S06]  /*18ab0*/  UISETP.NE.AND UP0, UPT, UR42, 0x3, UPT ;  /* 0x000000032a00788c */ /* 0x000fcc000bf05270 */
[----:B------:R-:W-:-:S13]  /*18ac0*/  PLOP3.LUT P0, PT, PT, PT, UP0, 0x80, 0x0 ;  /* 0x000000000000781c */ /* 0x000fda0003f0f008 */
[----:B------:R-:W-:Y:S05]  /*18ad0*/  @!P0 BRA `(.L_x_1248) ;  /* 0x0000000000048947 */ /* 0x000fea0003800000 */
[----:B------:R-:W-:Y:S01]  /*18ae0*/  BPT.TRAP 0x1 ;  /* 0x000000040000795c */ /* 0x000fe20000300000 */
.L_x_1248:
[----:B0---4-:R-:W3:Y:S04]  /*18af0*/  LDL R2, [R1+0xc] ;  /* 0x00000c0001027983 */ /* 0x011ee80000100800 */
[----:B--2---:R-:W2:Y:S01]  /*18b00*/  LDL R0, [R1] ;  /* 0x0000000001007983 */ /* 0x004ea20000100800 */
[----:B------:R-:W-:Y:S01]  /*18b10*/  BSSY B0, `(.L_x_1249) ;  /* 0x0000008000007945 */ /* 0x000fe20003800000 */
[----:B---3--:R-:W-:-:S04]  /*18b20*/  LOP3.LUT R3, R2, 0x1, RZ, 0x3c, !PT ;  /* 0x0000000102037812 */ /* 0x008fc800078e3cff */
[----:B------:R-:W-:Y:S02]  /*18b30*/  SHF.L.U32 R3, R3, 0x1f, RZ ;  /* 0x0000001f03037819 */ /* 0x000fe400000006ff */
[----:B--2---:R-:W-:-:S04]  /*18b40*/  LEA R20, R0, UR41, 0x3 ;  /* 0x0000002900147c11 */ /* 0x004fc8000f8e18ff */
[----:B------:R-:W0:Y:S01]  /*18b50*/  SYNCS.PHASECHK.TRANS64.TRYWAIT P0, [R20+URZ+0x29870], R3 ;  /* 0x02987003140075a7 */ /* 0x000e22000800017f */
[----:B------:R-:W-:-:S05]  /*18b60*/  IMAD.U32 R0, RZ, RZ, UR44 ;  /* 0x0000002cff007e24 */ /* 0x000fca000f8e00ff */
[----:B------:R-:W-:Y:S01]  /*18b70*/  ISETP.NE.AND P2, PT, R0, 0x3, PT ;  /* 0x000000030000780c */ /* 0x000fe20003f45270 */
[----:B0-----:R-:W-:-:S12]  /*18b80*/  @!P0 BRA `(.L_x_1250) ;  /* 0x0000001c00788947 */ /* 0x001fd80003800000 */
.L_x_1293:
[----:B------:R-:W-:Y:S05]  /*18b90*/  BSYNC B0 ;  /* 0x0000000000007941 */ /* 0x000fea0003800000 */
.L_x_1249:
[----:B------:R-:W-:Y:S05]  /*18ba0*/  @!P2 BRA `(.L_x_1251) ;  /* 0x000000000004a947 */ /* 0x000fea0003800000 */
[----:B------:R-:W-:Y:S01]  /*18bb0*/  BPT.TRAP 0x1 ;  /* 0x000000040000795c */ /* 0x000fe20000300000 */
.L_x_1251:
[----:B------:R-:W0:Y:S02]  /*18bc0*/  LDL R0, [R1+0xc] ;  /* 0x00000c0001007983 */ /* 0x000e240000100800 */
[----:B0-----:R-:W-:-:S04]  /*18bd0*/  SHF.L.U32 R3, R0, 0x1f, RZ ;  /* 0x0000001f00037819 */ /* 0x001fc800000006ff */
[----:B------:R-:W0:Y:S02]  /*18be0*/  SYNCS.PHASECHK.TRANS64.TRYWAIT P0, [R20+URZ+0x29860], R3 ;  /* 0x02986003140075a7 */ /* 0x000e24000800017f */
[----:B0-----:R-:W-:Y:S05]  /*18bf0*/  @!P0 BRA `(.L_x_1252) ;  /* 0x0000001c00708947 */ /* 0x001fea0003800000 */
.L_x_1294:
[----:B------:R-:W2:Y:S04]  /*18c00*/  LDL R0, [R1] ;  /* 0x0000000001007983 */ /* 0x000ea80000100800 */
[----:B------:R-:W3:Y:S04]  /*18c10*/  LDL R2, [R1+0x2c] ;  /* 0x00002c0001027983 */ /* 0x000ee80000100800 */
[----:B------:R-:W4:Y:S01]  /*18c20*/  LDL R12, [R1+0x28] ;  /* 0x00002800010c7983 */ /* 0x000f220000100800 */
[----:B------:R-:W-:Y:S05]  /*18c30*/  WARPSYNC.ALL ;  /* 0x0000000000007948 */ /* 0x000fea0003800000 */
[----:B------:R-:W0:Y:S01]  /*18c40*/  S2R R8, SR_TID.X ;  /* 0x0000000000087919 */ /* 0x000e220000002100 */
[----:B------:R-:W-:Y:S01]  /*18c50*/  IMAD.MOV.U32 R10, RZ, RZ, 0x40 ;  /* 0x00000040ff0a7424 */ /* 0x000fe200078e00ff */
[----:B0-----:R-:W-:-:S04]  /*18c60*/  LOP3.LUT P0, RZ, R8, 0x4, RZ, 0xc0, !PT ;  /* 0x0000000408ff7812 */ /* 0x001fc8000780c0ff */
[----:B------:R-:W-:Y:S01]  /*18c70*/  SEL R10, R10, 0xffffffc0, !P0 ;  /* 0xffffffc00a0a7807 */ /* 0x000fe20004000000 */
[----:B--2---:R-:W-:-:S05]  /*18c80*/  IMAD R0, R0, 0x5000, RZ ;  /* 0x0000500000007824 */ /* 0x004fca00078e02ff */
[C---:B---3--:R-:W-:Y:S02]  /*18c90*/  LOP3.LUT R2, R0.reuse, R2, RZ, 0xfc, !PT ;  /* 0x0000000200027212 */ /* 0x048fe400078efcff */
[----:B----4-:R-:W-:-:S03]  /*18ca0*/  IADD3 R0, R0, UR41, R12 ;  /* 0x0000002900007c10 */ /* 0x010fc6000fffe00c */
[----:B-----5:R-:W0:Y:S01]  /*18cb0*/  LDSM.16.MT88.4 R4, [R2+UR41+0xa400] ;  /* 0x00a400290204783b */ /* 0x020e220008004200 */
[----:B------:R-:W-:-:S04]  /*18cc0*/  VIADD R3, R2, UR41 ;  /* 0x0000002902037c36 */ /* 0x000fc80008000000 */
        /* <DEDUP_REMOVED lines=68> */
.L_x_1253:
[----:B------:R-:W3:Y:S01]  /*19110*/  LDL.LU R2, [R1] ;  /* 0x0000000001027983 */ /* 0x000ee20000300800 */
[----:B0-----:R-:W-:Y:S03]  /*19120*/  SYNCS.ARRIVE.TRANS64.A1T0 RZ, [R20+URZ+0x29850], RZ ;  /* 0x029850ff14ff79a7 */ /* 0x001fe6000810003f */
        /* <DEDUP_REMOVED lines=12> */
.L_x_1207:
[----:B------:R-:W-:Y:S05]  /*191f0*/  BSYNC B6 ;  /* 0x0000000000067941 */ /* 0x000fea0003800000 */
.L_x_1205:
[----:B0-2---:R-:W2:Y:S02]  /*19200*/  LDL R0, [R1+0x30] ;  /* 0x0000300001007983 */ /* 0x005ea40000100800 */
[----:B--2---:R-:W-:-:S13]  /*19210*/  LOP3.LUT P0, RZ, R0, 0x2, RZ, 0xc0, !PT ;  /* 0x0000000200ff7812 */ /* 0x004fda000780c0ff */
[----:B------:R-:W-:Y:S05]  /*19220*/  @!P0 BRA `(.L_x_1254) ;  /* 0x0000000000308947 */ /* 0x000fea0003800000 */
[----:B------:R-:W0:Y:S08]  /*19230*/  S2UR UR5, SR_CgaCtaId ;  /* 0x00000000000579c3 */ /* 0x000e300000008800 */
[----:B------:R-:W-:Y:S06]  /*19240*/  BAR.SYNC.DEFER_BLOCKING 0x5, 0x180 ;  /* 0x0146000000007b1d */ /* 0x000fec0000010000 */
[----:B------:R-:W-:-:S02]  /*19250*/  UMOV UR4, 0x400 ;  /* 0x0000040000047882 */ /* 0x000fc40000000000 */
[----:B0-----:R-:W-:-:S09]  /*19260*/  ULEA UR4, UR5, UR4, 0x18 ;  /* 0x0000000405047291 */ /* 0x001fd2000f8ec03f */
[----:B------:R-:W0:Y:S04]  /*19270*/  LDS.128 R4, [UR4+0x298d0] ;  /* 0x0298d004ff047984 */ /* 0x000e280008000c00 */
[----:B0-----:R0:W-:Y:S01]  /*19280*/  STL.64 [R1+0x20], R4 ;  /* 0x0000200401007387 */ /* 0x0011e20000100a00 */
[----:B------:R-:W-:Y:S02]  /*19290*/  IMAD.MOV.U32 R2, RZ, RZ, R7 ;  /* 0x000000ffff027224 */ /* 0x000fe400078e0007 */
[----:B------:R-:W-:-:S03]  /*192a0*/  IMAD.MOV.U32 R0, RZ, RZ, R6 ;  /* 0x000000ffff007224 */ /* 0x000fc600078e0006 */
[----:B------:R-:W-:Y:S02]  /*192b0*/  R2UR UR45, R2 ;  /* 0x00000000022d72ca */ /* 0x000fe400000e0000 */
[----:B------:R-:W-:Y:S01]  /*192c0*/  R2UR UR38, R0 ;  /* 0x00000000002672ca */ /* 0x000fe200000e0000 */
[----:B------:R-:W-:Y:S06]  /*192d0*/  BAR.ARV 0x4, 0x180 ;  /* 0x0106000000007b1d */ /* 0x000fec0000002000 */
[----:B------:R-:W-:Y:S08]  /*192e0*/  BRA `(.L_x_1255) ;  /* 0x0000000800d47947 */ /* 0x000ff00003800000 */
.L_x_1254:
[----:B------:R-:W0:Y:S01]  /*192f0*/  S2R R2, SR_TID.X ;  /* 0x0000000000027919 */ /* 0x000e220000002100 */
[----:B------:R-:W-:Y:S01]  /*19300*/  ULDC UR4, c[0x0][0xc14] ;  /* 0x0003050000047ab9 */ /* 0x000fe20000000800 */
[----:B------:R-:W2:Y:S01]  /*19310*/  LDL.LU R0, [R1+0x20] ;  /* 0x0000200001007983 */ /* 0x000ea20000300800 */
[----:B0-----:R-:W-:-:S04]  /*19320*/  LOP3.LUT R6, R2, 0x1f, RZ, 0xc0, !PT ;  /* 0x0000001f02067812 */ /* 0x001fc800078ec0ff */
[C---:B------:R-:W-:Y:S01]  /*19330*/  ISETP.NE.AND P0, PT, R6.reuse, 0x1f, PT ;  /* 0x0000001f0600780c */ /* 0x040fe20003f05270 */
[----:B------:R-:W-:-:S05]  /*19340*/  VIADD R5, R6, UR45 ;  /* 0x0000002d06057c36 */ /* 0x000fca0008000000 */
[----:B------:R-:W-:Y:S01]  /*19350*/  ISETP.GE.OR P1, PT, R5, UR4, !P0 ;  /* 0x0000000405007c0c */ /* 0x000fe2000c726670 */
[----:B------:R-:W-:-:S12]  /*19360*/  ULDC UR4, c[0x0][0xc14] ;  /* 0x0003050000047ab9 */ /* 0x000fd80000000800 */
[----:B------:R-:W0:Y:S02]  /*19370*/  @!P1 LDC.64 R2, c[0x0][0xc58] ;  /* 0x00031600ff029b82 */ /* 0x000e240000000a00 */
[----:B0-----:R-:W-:-:S04]  /*19380*/  @!P1 IMAD.WIDE R2, R5, 0x4, R2 ;  /* 0x0000000405029825 */ /* 0x001fc800078e0202 */
[----:B------:R-:W-:-:S06]  /*19390*/  IMAD.MOV.U32 R5, RZ, RZ, RZ ;  /* 0x000000ffff057224 */ /* 0x000fcc00078e00ff */
[----:B------:R-:W3:Y:S01]  /*193a0*/  @!P1 LDG.E R5, desc[UR50][R2.64] ;  /* 0x0000003202059981 */ /* 0x000ee2000c1e1900 */
[C---:B------:R-:W-:Y:S02]  /*193b0*/  ISETP.NE.AND P1, PT, R6.reuse, RZ, PT ;  /* 0x000000ff0600720c */ /* 0x040fe40003f25270 */
[C---:B------:R-:W-:Y:S02]  /*193c0*/  ISETP.GE.U32.AND P2, PT, R6.reuse, 0x2, PT ;  /* 0x000000020600780c */ /* 0x040fe40003f46070 */
[C---:B------:R-:W-:Y:S02]  /*193d0*/  ISETP.GE.U32.AND P3, PT, R6.reuse, 0x4, PT ;  /* 0x000000040600780c */ /* 0x040fe40003f66070 */
[C---:B------:R-:W-:Y:S02]  /*193e0*/  ISETP.GE.U32.AND P4, PT, R6.reuse, 0x8, PT ;  /* 0x000000080600780c */ /* 0x040fe40003f86070 */
[----:B------:R-:W-:Y:S02]  /*193f0*/  ISETP.GE.U32.AND P5, PT, R6, 0x10, PT ;  /* 0x000000100600780c */ /* 0x000fe40003fa6070 */
[----:B------:R-:W0:Y:S01]  /*19400*/  LDC R6, c[0x0][0xc10] ;  /* 0x00030400ff067b82 */ /* 0x000e220000000800 */
[----:B--2---:R-:W-:-:S02]  /*19410*/  IMAD.MOV.U32 R8, RZ, RZ, R0 ;  /* 0x000000ffff087224 */ /* 0x004fc400078e0000 */
[----:B---3--:R-:W2:Y:S02]  /*19420*/  SHFL.UP PT, R0, R5, 0x1, RZ ;  /* 0x0420000005007989 */ /* 0x008ea400000e00ff */
[----:B--2---:R-:W-:-:S05]  /*19430*/  SEL R0, R0, RZ, P1 ;  /* 0x000000ff00007207 */ /* 0x004fca0000800000 */
[----:B------:R-:W-:-:S05]  /*19440*/  IMAD.IADD R0, R5, 0x1, R0 ;  /* 0x0000000105007824 */ /* 0x000fca00078e0200 */
[----:B------:R-:W2:Y:S02]  /*19450*/  SHFL.UP PT, R4, R0, 0x2, RZ ;  /* 0x0440000000047989 */ /* 0x000ea400000e00ff */
        /* <DEDUP_REMOVED lines=8> */
[----:B------:R-:W2:Y:S04]  /*194e0*/  SHFL.UP PT, R0, R3, 0x10, RZ ;  /* 0x0600000003007989 */ /* 0x000ea800000e00ff */
[----:B------:R-:W-:Y:S01]  /*194f0*/  SHFL.IDX PT, R9, R8, 0x1, 0x1f ;  /* 0x00201f0008097f89 */ /* 0x000fe200000e0000 */
[----:B--2---:R-:W-:-:S05]  /*19500*/  SEL R0, R0, RZ, P5 ;  /* 0x000000ff00007207 */ /* 0x004fca0002800000 */
[----:B------:R-:W-:-:S05]  /*19510*/  IMAD.IADD R10, R3, 0x1, R0 ;  /* 0x00000001030a7824 */ /* 0x000fca00078e0200 */
[----:B------:R-:W0:Y:S04]  /*19520*/  SHFL.IDX PT, R7, R10, 0x1f, 0x1f ;  /* 0x03e01f000a077f89 */ /* 0x000e2800000e0000 */
[----:B------:R-:W2:Y:S01]  /*19530*/  SHFL.IDX PT, R0, R8, RZ, 0x1f ;  /* 0x00001fff08007589 */ /* 0x000ea200000e0000 */
[----:B0-----:R-:W-:-:S04]  /*19540*/  IMAD R2, R7, R6, RZ ;  /* 0x0000000607027224 */ /* 0x001fc800078e02ff */
[----:B------:R-:W-:-:S05]  /*19550*/  IMAD.IADD R7, R9, 0x1, R2 ;  /* 0x0000000109077824 */ /* 0x000fca00078e0202 */
[----:B--2---:R-:W-:-:S13]  /*19560*/  ISETP.GT.AND P6, PT, R7, R0, PT ;  /* 0x000000000700720c */ /* 0x004fda0003fc4270 */
[----:B------:R-:W-:Y:S05]  /*19570*/  @P6 BRA `(.L_x_1256) ;  /* 0x0000000000906947 */ /* 0x000fea0003800000 */
.L_x_1260:
[----:B------:R-:W-:-:S04]  /*19580*/  UIADD3 UR45, UR45, 0x1f, URZ ;  /* 0x0000001f2d2d7890 */ /* 0x000fc8000fffe03f */
[----:B------:R-:W-:-:S06]  /*19590*/  UISETP.GE.AND UP0, UPT, UR45, UR4, UPT ;  /* 0x000000042d00728c */ /* 0x000fcc000bf06270 */
[----:B------:R-:W-:-:S13]  /*195a0*/  PLOP3.LUT P6, PT, PT, PT, UP0, 0x40, 0x0 ;  /* 0x000000000000781c */ /* 0x000fda0003fce808 */
[----:B------:R-:W-:Y:S05]  /*195b0*/  @!P6 BRA `(.L_x_1257) ;  /* 0x0000000400d4e947 */ /* 0x000fea0003800000 */
[----:B------:R-:W0:Y:S01]  /*195c0*/  S2R R2, SR_TID.X ;  /* 0x0000000000027919 */ /* 0x000e220000002100 */
[----:B------:R-:W-:Y:S01]  /*195d0*/  BSSY B0, `(.L_x_1258) ;  /* 0x0000009000007945 */ /* 0x000fe20003800000 */
[----:B------:R-:W-:Y:S01]  /*195e0*/  IMAD.MOV.U32 R5, RZ, RZ, RZ ;  /* 0x000000ffff057224 */ /* 0x000fe200078e00ff */
[----:B0-----:R-:W-:-:S05]  /*195f0*/  LOP3.LUT R2, R2, 0x1f, RZ, 0xc0, !PT ;  /* 0x0000001f02027812 */ /* 0x001fca00078ec0ff */
[----:B------:R-:W-:-:S05]  /*19600*/  VIADD R9, R2, UR45 ;  /* 0x0000002d02097c36 */ /* 0x000fca0008000000 */
[----:B------:R-:W-:-:S13]  /*19610*/  ISETP.GE.OR P6, PT, R9, UR4, !P0 ;  /* 0x0000000409007c0c */ /* 0x000fda000c7c6670 */
[----:B------:R-:W-:Y:S05]  /*19620*/  @P6 BRA `(.L_x_1259) ;  /* 0x00000000000c6947 */ /* 0x000fea0003800000 */
[----:B------:R-:W0:Y:S02]  /*19630*/  LDC.64 R2, c[0x0][0xc58] ;  /* 0x00031600ff027b82 */ /* 0x000e240000000a00 */
[----:B0-----:R-:W-:-:S05]  /*19640*/  IMAD.WIDE R2, R9, 0x4, R2 ;  /* 0x0000000409027825 */ /* 0x001fca00078e0202 */
[----:B------:R0:W5:Y:S02]  /*19650*/  LDG.E R5, desc[UR50][R2.64] ;  /* 0x0000003202057981 */ /* 0x000164000c1e1900 */
.L_x_1259:
[----:B------:R-:W-:Y:S05]  /*19660*/  BSYNC B0 ;  /* 0x0000000000007941 */ /* 0x000fea0003800000 */
.L_x_1258:
        /* <DEDUP_REMOVED lines=21> */
.L_x_1256:
        /* <DEDUP_REMOVED lines=12> */
[----:B------:R-:W-:Y:S01]  /*19880*/  ISETP.NE.AND P0, PT, RZ, UR7, PT ;  /* 0x00000007ff007c0c */ /* 0x000fe2000bf05270 */
[----:B------:R-:W-:-:S03]  /*19890*/  IMAD.MOV.U32 R11, RZ, RZ, RZ ;  /* 0x000000ffff0b7224 */ /* 0x000fc600078e00ff */
[----:B------:R-:W2:Y:S02]  /*198a0*/  SHFL.IDX PT, R5, R5, R12, 0x1f ;  /* 0x00001f0c05057589 */ /* 0x000ea400000e0000 */
[----:B--2---:R-:W-:-:S05]  /*198b0*/  IMAD R4, R5, R8, RZ ;  /* 0x0000000805047224 */ /* 0x004fca00078e02ff */
[----:B------:R-:W-:Y:S02]  /*198c0*/  IABS R9, R4 ;  /* 0x0000000400097213 */ /* 0x000fe40000000000 */
[----:B------:R-:W-:Y:S05]  /*198d0*/  @!P0 BRA `(.L_x_1261) ;  /* 0x00000000000c8947 */ /* 0x000fea0003800000 */
[----:B------:R-:W-:-:S06]  /*198e0*/  UIADD3 UR4, UR6, -0x1, URZ ;  /* 0xffffffff06047890 */ /* 0x000fcc000fffe03f */
[----:B------:R-:W-:-:S06]  /*198f0*/  IMAD.U32 R11, RZ, RZ, UR4 ;  /* 0x00000004ff0b7e24 */ /* 0x000fcc000f8e00ff */
[----:B------:R0:W2:Y:S02]  /*19900*/  SHFL.IDX PT, R11, R10, R11, 0x1f ;  /* 0x00001f0b0a0b7589 */ /* 0x0000a400000e0000 */
.L_x_1261:
[----:B0-----:R-:W0:Y:S01]  /*19910*/  I2F.RP R10, R9 ;  /* 0x00000009000a7306 */ /* 0x001e220000209400 */
[----:B--2---:R-:W-:-:S05]  /*19920*/  IMAD R11, R11, R6, R7 ;  /* 0x000000060b0b7224 */ /* 0x004fca00078e0207 */
[----:B------:R2:W-:Y:S02]  /*19930*/  STL [R1+0x20], R11 ;  /* 0x0000200b01007387 */ /* 0x0005e40000100800 */
[----:B0-----:R-:W0:Y:S02]  /*19940*/  MUFU.RCP R10, R10 ;  /* 0x0000000a000a7308 */ /* 0x001e240000001000 */
[----:B0-----:R-:W-:-:S06]  /*19950*/  VIADD R3, R10, 0xffffffe ;  /* 0x0ffffffe0a037836 */ /* 0x001fcc0000000000 */
[----:B------:R-:W0:Y:S02]  /*19960*/  F2I.FTZ.U32.TRUNC.NTZ R3, R3 ;  /* 0x0000000300037305 */ /* 0x000e24000021f000 */
[----:B0-----:R-:W-:-:S04]  /*19970*/  IMAD.MOV R2, RZ, RZ, -R3 ;  /* 0x000000ffff027224 */ /* 0x001fc800078e0a03 */
[----:B------:R-:W-:Y:S02]  /*19980*/  IMAD R7, R2, R9, RZ ;  /* 0x0000000902077224 */ /* 0x000fe400078e02ff */
[----:B------:R-:W-:-:S04]  /*19990*/  IMAD.MOV.U32 R2, RZ, RZ, RZ ;  /* 0x000000ffff027224 */ /* 0x000fc800078e00ff */
[----:B------:R-:W-:-:S04]  /*199a0*/  IMAD.HI.U32 R2, R3, R7, R2 ;  /* 0x0000000703027227 */ /* 0x000fc800078e0002 */
[----:B------:R-:W-:Y:S01]  /*199b0*/  IMAD.IADD R7, R0, 0x1, -R11 ;  /* 0x0000000100077824 */ /* 0x000fe200078e0a0b */
[----:B------:R-:W-:-:S04]  /*199c0*/  IABS R0, R4 ;  /* 0x0000000400007213 */ /* 0x000fc80000000000 */
[----:B------:R-:W-:Y:S01]  /*199d0*/  IABS R3, R7 ;  /* 0x0000000700037213 */ /* 0x000fe20000000000 */
[----:B------:R-:W-:-:S04]  /*199e0*/  IMAD.MOV R0, RZ, RZ, -R0 ;  /* 0x000000ffff007224 */ /* 0x000fc800078e0a00 */
        /* <DEDUP_REMOVED lines=9> */
[----:B------:R-:W-:-:S04]  /*19a80*/  @P0 VIADD R2, R2, 0x1 ;  /* 0x0000000102020836 */ /* 0x000fc80000000000 */
[----:B------:R-:W-:Y:S02]  /*19a90*/  IMAD.MOV.U32 R9, RZ, RZ, R2 ;  /* 0x000000ffff097224 */ /* 0x000fe400078e0002 */
[----:B------:R-:W-:Y:S02]  /*19aa0*/  IMAD.MOV.U32 R2, RZ, RZ, RZ ;  /* 0x000000ffff027224 */ /* 0x000fe400078e00ff */
[----:B------:R-:W-:Y:S01]  /*19ab0*/  @!P2 IMAD.MOV R9, RZ, RZ, -R9 ;  /* 0x000000ffff09a224 */ /* 0x000fe200078e0a09 */
[----:B------:R-:W-:-:S05]  /*19ac0*/  @!P1 LOP3.LUT R9, RZ, R4, RZ, 0x33, !PT ;  /* 0x00000004ff099212 */ /* 0x000fca00078e33ff */
[----:B------:R-:W-:Y:S02]  /*19ad0*/  IMAD R0, R8, R9, RZ ;  /* 0x0000000908007224 */ /* 0x000fe400078e02ff */
[----:B------:R-:W-:Y:S02]  /*19ae0*/  IMAD.MOV R9, RZ, RZ, -R9 ;  /* 0x000000ffff097224 */ /* 0x000fe400078e0a09 */
[----:B------:R-:W-:Y:S02]  /*19af0*/  IMAD.MOV R3, RZ, RZ, -R0 ;  /* 0x000000ffff037224 */ /* 0x000fe400078e0a00 */
[----:B------:R-:W-:-:S03]  /*19b00*/  IMAD R7, R4, R9, R7 ;  /* 0x0000000904077224 */ /* 0x000fc600078e0207 */
[----:B------:R-:W-:Y:S01]  /*19b10*/  VIADDMNMX R6, R3, R6, R8, PT ;  /* 0x0000000603067246 */ /* 0x000fe20003800108 */
[----:B------:R-:W-:-:S03]  /*19b20*/  IMAD.IADD R0, R7, 0x1, R0 ;  /* 0x0000000107007824 */ /* 0x000fc600078e0200 */
[-C--:B------:R-:W-:Y:S02]  /*19b30*/  IABS R8, R6.reuse ;  /* 0x0000000600087213 */ /* 0x080fe40000000000 */
[----:B------:R-:W-:Y:S02]  /*19b40*/  IABS R4, R6 ;  /* 0x0000000600047213 */ /* 0x000fe40000000000 */
[----:B------:R-:W0:Y:S08]  /*19b50*/  I2F.RP R10, R8 ;  /* 0x00000008000a7306 */ /* 0x000e300000209400 */
[----:B0-----:R-:W2:Y:S02]  /*19b60*/  MUFU.RCP R10, R10 ;  /* 0x0000000a000a7308 */ /* 0x001ea40000001000 */
[----:B--2---:R-:W-:-:S06]  /*19b70*/  VIADD R11, R10, 0xffffffe ;  /* 0x0ffffffe0a0b7836 */ /* 0x004fcc0000000000 */
[----:B------:R-:W0:Y:S02]  /*19b80*/  F2I.FTZ.U32.TRUNC.NTZ R3, R11 ;  /* 0x0000000b00037305 */ /* 0x000e24000021f000 */
[----:B0-----:R-:W-:-:S04]  /*19b90*/  IMAD.MOV R9, RZ, RZ, -R3 ;  /* 0x000000ffff097224 */ /* 0x001fc800078e0a03 */
[----:B------:R-:W-:-:S04]  /*19ba0*/  IMAD R9, R9, R8, RZ ;  /* 0x0000000809097224 */ /* 0x000fc800078e02ff */
[----:B------:R-:W-:Y:S01]  /*19bb0*/  IMAD.HI.U32 R3, R3, R9, R2 ;  /* 0x0000000903037227 */ /* 0x000fe200078e0002 */
[----:B------:R-:W-:-:S03]  /*19bc0*/  IABS R2, R7 ;  /* 0x0000000700027213 */ /* 0x000fc60000000000 */
[----:B------:R-:W-:Y:S02]  /*19bd0*/  IMAD.MOV R9, RZ, RZ, -R4 ;  /* 0x000000ffff097224 */ /* 0x000fe400078e0a04 */
        /* <DEDUP_REMOVED lines=19> */
.L_x_1257:
[----:B------:R2:W-:Y:S01]  /*19d10*/  STL [R1+0x20], R0 ;  /* 0x0000200001007387 */ /* 0x0005e20000100800 */
[----:B------:R-:W-:Y:S01]  /*19d20*/  ULDC UR45, c[0x0][0xc14] ;  /* 0x00030500002d7ab9 */ /* 0x000fe20000000800 */
[----:B------:R-:W-:Y:S02]  /*19d30*/  UMOV UR38, URZ ;  /* 0x0000003f00267c82 */ /* 0x000fe40008000000 */
[----:B------:R2:W-:Y:S03]  /*19d40*/  STL [R1+0x24], RZ ;  /* 0x000024ff01007387 */ /* 0x0005e60000100800 */
.L_x_1262:
[----:B------:R-:W3:Y:S04]  /*19d50*/  LDL R3, [R1+0x20] ;  /* 0x0000200001037983 */ /* 0x000ee80000100800 */
[----:B------:R-:W4:Y:S01]  /*19d60*/  LDL R2, [R1+0x24] ;  /* 0x0000240001027983 */ /* 0x000f220000100800 */
[----:B------:R-:W-:Y:S02]  /*19d70*/  IMAD.U32 R6, RZ, RZ, UR38 ;  /* 0x00000026ff067e24 */ /* 0x000fe4000f8e00ff */
[----:B------:R-:W-:Y:S01]  /*19d80*/  IMAD.U32 R7, RZ, RZ, UR45 ;  /* 0x0000002dff077e24 */ /* 0x000fe2000f8e00ff */
[----:B0-2---:R-:W0:Y:S02]  /*19d90*/  S2R R0, SR_TID.X ;  /* 0x0000000000007919 */ /* 0x005e240000002100 */
[----:B0-----:R-:W-:Y:S01]  /*19da0*/  LOP3.LUT R0, R0, 0x1f, RZ, 0xc0, !PT ;  /* 0x0000001f00007812 */ /* 0x001fe200078ec0ff */
[----:B------:R-:W-:Y:S03]  /*19db0*/  BAR.SYNC.DEFER_BLOCKING 0x4, 0x180 ;  /* 0x0106000000007b1d */ /* 0x000fe60000010000 */
[----:B------:R-:W-:-:S13]  /*19dc0*/  ISETP.NE.AND P0, PT, R0, RZ, PT ;  /* 0x000000ff0000720c */ /* 0x000fda0003f05270 */
[----:B------:R-:W-:Y:S01]  /*19dd0*/  @!P0 MOV R0, 0x400 ;  /* 0x0000040000008802 */ /* 0x000fe20000000f00 */
[----:B---3--:R-:W-:Y:S02]  /*19de0*/  IMAD.MOV.U32 R4, RZ, RZ, R3 ;  /* 0x000000ffff047224 */ /* 0x008fe400078e0003 */
[----:B------:R-:W0:Y:S01]  /*19df0*/  @!P0 S2R R3, SR_CgaCtaId ;  /* 0x0000000000038919 */ /* 0x000e220000008800 */
[----:B----4-:R-:W-:Y:S01]  /*19e00*/  IMAD.MOV.U32 R5, RZ, RZ, R2 ;  /* 0x000000ffff057224 */ /* 0x010fe200078e0002 */
[----:B0-----:R-:W-:-:S05]  /*19e10*/  @!P0 LEA R0, R3, R0, 0x18 ;  /* 0x0000000003008211 */ /* 0x001fca00078ec0ff */
[----:B------:R2:W-:Y:S01]  /*19e20*/  @!P0 STS.128 [R0+0x298d0], R4 ;  /* 0x0298d00400008388 */ /* 0x0005e20000000c00 */
[----:B------:R-:W-:Y:S06]  /*19e30*/  BAR.ARV 0x5, 0x180 ;  /* 0x0146000000007b1d */ /* 0x000fec0000002000 */
.L_x_1255:
[----:B------:R-:W-:Y:S02]  /*19e40*/  ULDC UR4, c[0x0][0xc14] ;  /* 0x0003050000047ab9 */ /* 0x000fe40000000800 */
[----:B------:R-:W-:-:S06]  /*19e50*/  UISETP.GE.AND UP0, UPT, UR45, UR4, UPT ;  /* 0x000000042d00728c */ /* 0x000fcc000bf06270 */
[----:B------:R-:W-:-:S13]  /*19e60*/  PLOP3.LUT P0, PT, PT, PT, UP0, 0x80, 0x0 ;  /* 0x000000000000781c */ /* 0x000fda0003f0f008 */
[----:B------:R-:W-:Y:S05]  /*19e70*/  @!P0 BRA `(.L_x_1263) ;  /* 0xffffffbc00e88947 */ /* 0x000fea000383ffff */
.L_x_1195:
[----:B--2---:R-:W2:Y:S01]  /*19e80*/  LDL.LU R0, [R1+0x34] ;  /* 0x0000340001007983 */ /* 0x004ea20000300800 */
        /* <DEDUP_REMOVED lines=11> */
.L_x_1295:
[----:B------:R-:W-:Y:S05]  /*19f40*/  BSYNC B0 ;  /* 0x0000000000007941 */ /* 0x000fea0003800000 */
.L_x_1264:
[----:B------:R-:W-:-:S03]  /*19f50*/  UMOV UR4, 0xffffffff ;  /* 0xffffffff00047882 */ /* 0x000fc60000000000 */
[----:B------:R-:W-:Y:S05]  /*19f60*/  BRA.DIV UR4, `(.L_x_1266) ;  /* 0x0000000a04bc7947 */ /* 0x000fea000b800000 */
[----:B------:R-:W1:Y:S02]  /*19f70*/  S2R R2, SR_TID.X ;  /* 0x0000000000027919 */ /* 0x000e640000002100 */
[----:B-1----:R-:W-:-:S04]  /*19f80*/  SHF.R.U32.HI R2, RZ, 0x5, R2 ;  /* 0x00000005ff027819 */ /* 0x002fc80000011602 */
[----:B------:R-:W-:-:S05]  /*19f90*/  LOP3.LUT R2, R2, 0x3, RZ, 0xc0, !PT ;  /* 0x0000000302027812 */ /* 0x000fca00078ec0ff */
[----:B------:R1:W2:Y:S02]  /*19fa0*/  SHFL.IDX PT, R14, R2, RZ, 0x1f ;  /* 0x00001fff020e7589 */ /* 0x0002a400000e0000 */
.L_x_1298:
[----:B--2---:R-:W-:Y:S01]  /*19fb0*/  ISETP.NE.AND P0, PT, R14, RZ, PT ;  /* 0x000000ff0e00720c */ /* 0x004fe20003f05270 */
[----:B------:R-:W-:-:S12]  /*19fc0*/  BSSY B0, `(.L_x_1267) ;  /* 0x000002e000007945 */ /* 0x000fd80003800000 */
[----:B------:R-:W-:Y:S05]  /*19fd0*/  @P0 BRA `(.L_x_1268) ;  /* 0x0000000000b00947 */ /* 0x000fea0003800000 */
[----:B------:R-:W-:-:S03]  /*19fe0*/  UMOV UR4, 0xffffffff ;  /* 0xffffffff00047882 */ /* 0x000fc60000000000 */
[----:B------:R-:W-:Y:S05]  /*19ff0*/  BRA.DIV UR4, `(.L_x_1269) ;  /* 0x0000000a04cc7947 */ /* 0x000fea000b800000 */
[----:B------:R-:W-:-:S13]  /*1a000*/  ELECT P6, URZ, PT ;  /* 0x00000000003f782f */ /* 0x000fda00038c0000 */
.L_x_1301:
[----:B------:R-:W-:Y:S05]  /*1a010*/  @!P6 BRA `(.L_x_1268) ;  /* 0x0000000000a0e947 */ /* 0x000fea0003800000 */
[----:B------:R-:W-:-:S06]  /*1a020*/  ULOP3.LUT UR4, UR40, 0x2, URZ, 0xfc, !UPT ;  /* 0x0000000228047892 */ /* 0x000fcc000f8efc3f */
[----:B-1----:R-:W-:-:S05]  /*1a030*/  IMAD.U32 R2, RZ, RZ, UR4 ;  /* 0x00000004ff027e24 */ /* 0x002fca000f8e00ff */
[----:B------:R-:W-:-:S13]  /*1a040*/  ISETP.NE.AND P0, PT, R2, 0x3, PT ;  /* 0x000000030200780c */ /* 0x000fda0003f05270 */
[----:B------:R-:W-:Y:S05]  /*1a050*/  @!P0 BRA `(.L_x_1270) ;  /* 0x0000000000048947 */ /* 0x000fea0003800000 */
[----:B------:R-:W-:Y:S01]  /*1a060*/  BPT.TRAP 0x1 ;  /* 0x000000040000795c */ /* 0x000fe20000300000 */
.L_x_1270:
        /* <DEDUP_REMOVED lines=14> */
.L_x_1302:
[----:B------:R-:W1:Y:S02]  /*1a150*/  SYNCS.PHASECHK.TRANS64.TRYWAIT P1, [R7+URZ], R2 ;  /* 0x00000002070075a7 */ /* 0x000e64000802017f */
[----:B-1----:R-:W-:Y:S05]  /*1a160*/  @!P1 BRA `(.L_x_1272) ;  /* 0x0000000800a49947 */ /* 0x002fea0003800000 */
.L_x_1303:
[----:B------:R-:W-:Y:S05]  /*1a170*/  @!P0 BRA `(.L_x_1273) ;  /* 0x0000000000048947 */ /* 0x000fea0003800000 */
[----:B------:R-:W-:Y:S01]  /*1a180*/  BPT.TRAP 0x1 ;  /* 0x000000040000795c */ /* 0x000fe20000300000 */
.L_x_1273:
[----:B------:R-:W2:Y:S02]  /*1a190*/  LDL.LU R4, [R1] ;  /* 0x0000000001047983 */ /* 0x000ea40000300800 */
[----:B--2---:R-:W-:-:S04]  /*1a1a0*/  IMAD R4, R4, 0x8, R0 ;  /* 0x0000000804047824 */ /* 0x004fc800078e0200 */
[----:B------:R-:W2:Y:S02]  /*1a1b0*/  SYNCS.PHASECHK.TRANS64.TRYWAIT P1, [R4+URZ+0x29860], R5 ;  /* 0x02986005040075a7 */ /* 0x000ea4000802017f */
[----:B--2---:R-:W-:Y:S05]  /*1a1c0*/  @!P1 BRA `(.L_x_1274) ;  /* 0x0000000800a09947 */ /* 0x004fea0003800000 */
.L_x_1304:
[----:B------:R-:W-:Y:S05]  /*1a1d0*/  @!P0 BRA `(.L_x_1275) ;  /* 0x0000000000048947 */ /* 0x000fea0003800000 */
[----:B------:R-:W-:Y:S01]  /*1a1e0*/  BPT.TRAP 0x1 ;  /* 0x000000040000795c */ /* 0x000fe20000300000 */
.L_x_1275:
[----:B------:R-:W-:-:S04]  /*1a1f0*/  IMAD R3, R3, 0x8, R0 ;  /* 0x0000000803037824 */ /* 0x000fc800078e0200 */
[----:B------:R-:W3:Y:S02]  /*1a200*/  SYNCS.PHASECHK.TRANS64.TRYWAIT P1, [R3+URZ+0x29860], R2 ;  /* 0x02986002030075a7 */ /* 0x000ee4000802017f */
[----:B---3--:R-:W-:Y:S05]  /*1a210*/  @!P1 BRA `(.L_x_1276) ;  /* 0x0000000800a09947 */ /* 0x008fea0003800000 */
.L_x_1305:
[----:B------:R-:W-:Y:S05]  /*1a220*/  @!P0 BRA `(.L_x_1277) ;  /* 0x0000000000048947 */ /* 0x000fea0003800000 */
[----:B------:R-:W-:Y:S01]  /*1a230*/  BPT.TRAP 0x1 ;  /* 0x000000040000795c */ /* 0x000fe20000300000 */
.L_x_1277:
[----:B------:R-:W4:Y:S02]  /*1a240*/  SYNCS.PHASECHK.TRANS64.TRYWAIT P0, [R4+URZ+0x29880], R5 ;  /* 0x02988005040075a7 */ /* 0x000f24000800017f */
[----:B----4-:R-:W-:Y:S05]  /*1a250*/  @!P0 BRA `(.L_x_1278) ;  /* 0x0000000800a48947 */ /* 0x010fea0003800000 */
.L_x_1279:
[----:B------:R0:W0:Y:S02]  /*1a260*/  SYNCS.PHASECHK.TRANS64.TRYWAIT P0, [R3+URZ+0x29880], R2 ;  /* 0x02988002030075a7 */ /* 0x000024000800017f */
[----:B0-----:R-:W-:Y:S05]  /*1a270*/  @!P0 NANOSLEEP.SYNCS 0x989680 ;  /* 0x009896800000895d */ /* 0x001fea0003900000 */
[----:B------:R-:W0:Y:S02]  /*1a280*/  @!P0 SYNCS.PHASECHK.TRANS64 P0, [R3+URZ+0x29880], R2 ;  /* 0x02988002030085a7 */ /* 0x000e24000800007f */
[----:B0-----:R-:W-:Y:S05]  /*1a290*/  @!P0 BRA `(.L_x_1279) ;  /* 0xfffffffc00f08947 */ /* 0x001fea000383ffff */
.L_x_1268:
[----:B------:R-:W-:Y:S05]  /*1a2a0*/  BSYNC B0 ;  /* 0x0000000000007941 */ /* 0x000fea0003800000 */
.L_x_1267:
[----:B------:R-:W-:Y:S05]  /*1a2b0*/  EXIT ;  /* 0x000000000000794d */ /* 0x000fea0003800000 */
.L_x_1093:
[----:B0-----:R-:W-:-:S04]  /*1a2c0*/  IMAD.U32 R3, RZ, RZ, UR41 ;  /* 0x00000029ff037e24 */ /* 0x001fc8000f8e00ff */
[----:B------:R0:W1:Y:S03]  /*1a2d0*/  SYNCS.PHASECHK.TRANS64.TRYWAIT P1, [R3+URZ+0x29800], R0 ;  /* 0x02980000030075a7 */ /* 0x000066000802017f */
[----:B-1----:R-:W-:Y:S05]  /*1a2e0*/  @!P1 NANOSLEEP.SYNCS 0x989680 ;  /* 0x009896800000995d */ /* 0x002fea0003900000 */
[----:B------:R-:W1:Y:S02]  /*1a2f0*/  @!P1 SYNCS.PHASECHK.TRANS64 P1, [R3+URZ+0x29800], R0 ;  /* 0x02980000030095a7 */ /* 0x000e64000802007f */
[----:B-1----:R-:W-:Y:S05]  /*1a300*/  @!P1 BRA `(.L_x_1093) ;  /* 0xfffffffc00ec9947 */ /* 0x002fea000383ffff */
[----:B------:R-:W-:Y:S05]  /*1a310*/  BRA `(.L_x_1280) ;  /* 0xfffffe7800ac7947 */ /* 0x000fea000383ffff */
.L_x_1097:
[----:B-1----:R1:W2:Y:S02]  /*1a320*/  SYNCS.PHASECHK.TRANS64.TRYWAIT P1, [R3+URZ+0x29830], R0 ;  /* 0x02983000030075a7 */ /* 0x0022a4000802017f */
[----:B--2---:R-:W-:Y:S05]  /*1a330*/  @!P1 NANOSLEEP.SYNCS 0x989680 ;  /* 0x009896800000995d */ /* 0x004fea0003900000 */
[----:B------:R-:W2:Y:S02]  /*1a340*/  @!P1 SYNCS.PHASECHK.TRANS64 P1, [R3+URZ+0x29830], R0 ;  /* 0x02983000030095a7 */ /* 0x000ea4000802007f */
[----:B--2---:R-:W-:Y:S05]  /*1a350*/  @!P1 BRA `(.L_x_1097) ;  /* 0xfffffffc00f09947 */ /* 0x004fea000383ffff */
[----:B------:R-:W-:Y:S05]  /*1a360*/  BRA `(.L_x_1096) ;  /* 0xfffffe7800d87947 */ /* 0x000fea000383ffff */
.L_x_1113:
[----:B-1----:R-:W-:-:S04]  /*1a370*/  IMAD.U32 R15, RZ, RZ, UR6 ;  /* 0x00000006ff0f7e24 */ /* 0x002fc8000f8e00ff */
[----:B------:R1:W2:Y:S03]  /*1a380*/  SYNCS.PHASECHK.TRANS64.TRYWAIT P1, [R15+URZ+0x29830], R8 ;  /* 0x029830080f0075a7 */ /* 0x0002a6000802017f */
[----:B--2---:R-:W-:Y:S05]  /*1a390*/  @!P1 NANOSLEEP.SYNCS 0x989680 ;  /* 0x009896800000995d */ /* 0x004fea0003900000 */
[----:B------:R-:W2:Y:S02]  /*1a3a0*/  @!P1 SYNCS.PHASECHK.TRANS64 P1, [R15+URZ+0x29830], R8 ;  /* 0x029830080f0095a7 */ /* 0x000ea4000802007f */
[----:B--2---:R-:W-:Y:S05]  /*1a3b0*/  @!P1 BRA `(.L_x_1113) ;  /* 0xfffffffc00ec9947 */ /* 0x004fea000383ffff */
[----:B------:R-:W-:Y:S05]  /*1a3c0*/  BRA `(.L_x_1110) ;  /* 0xfffffebc00b47947 */ /* 0x000fea000383ffff */
.L_x_1117:
[----:B-1----:R-:W-:-:S04]  /*1a3d0*/  IMAD.U32 R15, RZ, RZ, UR6 ;  /* 0x00000006ff0f7e24 */ /* 0x002fc8000f8e00ff */
[----:B------:R1:W2:Y:S03]  /*1a3e0*/  SYNCS.PHASECHK.TRANS64.TRYWAIT P1, [R15+URZ+0x29850], R8 ;  /* 0x029850080f0075a7 */ /* 0x0002a6000802017f */
[----:B--2---:R-:W-:Y:S05]  /*1a3f0*/  @!P1 NANOSLEEP.SYNCS 0x989680 ;  /* 0x009896800000995d */ /* 0x004fea0003900000 */
[----:B------:R-:W2:Y:S02]  /*1a400*/  @!P1 SYNCS.PHASECHK.TRANS64 P1, [R15+URZ+0x29850], R8 ;  /* 0x029850080f0095a7 */ /* 0x000ea4000802007f */
[----:B--2---:R-:W-:Y:S05]  /*1a410*/  @!P1 BRA `(.L_x_1117) ;  /* 0xfffffffc00ec9947 */ /* 0x004fea000383ffff */
[----:B------:R-:W-:Y:S05]  /*1a420*/  BRA `(.L_x_1114) ;  /* 0xfffffec800b07947 */ /* 0x000fea000383ffff */
.L_x_1135:
[----:B-1----:R-:W-:-:S04]  /*1a430*/  IMAD.U32 R13, RZ, RZ, UR6 ;  /* 0x00000006ff0d7e24 */ /* 0x002fc8000f8e00ff */
[----:B------:R1:W2:Y:S03]  /*1a440*/  SYNCS.PHASECHK.TRANS64.TRYWAIT P1, [R13+URZ+0x29830], R0 ;  /* 0x029830000d0075a7 */ /* 0x0002a6000802017f */
[----:B--2---:R-:W-:Y:S05]  /*1a450*/  @!P1 NANOSLEEP.SYNCS 0x989680 ;  /* 0x009896800000995d */ /* 0x004fea0003900000 */
[----:B------:R-:W2:Y:S02]  /*1a460*/  @!P1 SYNCS.PHASECHK.TRANS64 P1, [R13+URZ+0x29830], R0 ;  /* 0x029830000d0095a7 */ /* 0x000ea4000802007f */
[----:B--2---:R-:W-:Y:S05]  /*1a470*/  @!P1 BRA `(.L_x_1135) ;  /* 0xfffffffc00ec9947 */ /* 0x004fea000383ffff */
[----:B------:R-:W-:Y:S05]  /*1a480*/  BRA `(.L_x_1132) ;  /* 0xffffff0400bc7947 */ /* 0x000fea000383ffff */
.L_x_1139:
[----:B-1----:R-:W-:-:S04]  /*1a490*/  IMAD.U32 R13, RZ, RZ, UR6 ;  /* 0x00000006ff0d7e24 */ /* 0x002fc8000f8e00ff */
[----:B------:R1:W2:Y:S03]  /*1a4a0*/  SYNCS.PHASECHK.TRANS64.TRYWAIT P1, [R13+URZ+0x29850], R0 ;  /* 0x029850000d0075a7 */ /* 0x0002a6000802017f */
[----:B--2---:R-:W-:Y:S05]  /*1a4b0*/  @!P1 NANOSLEEP.SYNCS 0x989680 ;  /* 0x009896800000995d */ /* 0x004fea0003900000 */
[----:B------:R-:W2:Y:S02]  /*1a4c0*/  @!P1 SYNCS.PHASECHK.TRANS64 P1, [R13+URZ+0x29850], R0 ;  /* 0x029850000d0095a7 */ /* 0x000ea4000802007f */
[----:B--2---:R-:W-:Y:S05]  /*1a4d0*/  @!P1 BRA `(.L_x_1139) ;  /* 0xfffffffc00ec9947 */ /* 0x004fea000383ffff */
[----:B------:R-:W-:Y:S05]  /*1a4e0*/  BRA `(.L_x_1136) ;  /* 0xffffff1000c47947 */ /* 0x000fea000383ffff */
.L_x_1146:
[----:B-1----:R-:W-:-:S04]  /*1a4f0*/  IMAD.U32 R15, RZ, RZ, UR6 ;  /* 0x00000006ff0f7e24 */ /* 0x002fc8000f8e00ff */
[----:B------:R1:W2:Y:S03]  /*1a500*/  SYNCS.PHASECHK.TRANS64.TRYWAIT P1, [R15+URZ+0x29830], R0 ;  /* 0x029830000f0075a7 */ /* 0x0002a6000802017f */
[----:B--2---:R-:W-:Y:S05]  /*1a510*/  @!P1 NANOSLEEP.SYNCS 0x989680 ;  /* 0x009896800000995d */ /* 0x004fea0003900000 */
[----:B------:R-:W2:Y:S02]  /*1a520*/  @!P1 SYNCS.PHASECHK.TRANS64 P1, [R15+URZ+0x29830], R0 ;  /* 0x029830000f0095a7 */ /* 0x000ea4000802007f */
[----:B--2---:R-:W-:Y:S05]  /*1a530*/  @!P1 BRA `(.L_x_1146) ;  /* 0xfffffffc00ec9947 */ /* 0x004fea000383ffff */
[----:B------:R-:W-:Y:S05]  /*1a540*/  BRA `(.L_x_1143) ;  /* 0xffffff3000ec7947 */ /* 0x000fea000383ffff */
.L_x_1150:
[----:B-1----:R-:W-:-:S04]  /*1a550*/  IMAD.U32 R15, RZ, RZ, UR6 ;  /* 0x00000006ff0f7e24 */ /* 0x002fc8000f8e00ff */
[----:B------:R1:W2:Y:S03]  /*1a560*/  SYNCS.PHASECHK.TRANS64.TRYWAIT P1, [R15+URZ+0x29850], R0 ;  /* 0x029850000f0075a7 */ /* 0x0002a6000802017f */
[----:B--2---:R-:W-:Y:S05]  /*1a570*/  @!P1 NANOSLEEP.SYNCS 0x989680 ;  /* 0x009896800000995d */ /* 0x004fea0003900000 */
[----:B------:R-:W2:Y:S02]  /*1a580*/  @!P1 SYNCS.PHASECHK.TRANS64 P1, [R15+URZ+0x29850], R0 ;  /* 0x029850000f0095a7 */ /* 0x000ea4000802007f */
[----:B--2---:R-:W-:Y:S05]  /*1a590*/  @!P1 BRA `(.L_x_1150) ;  /* 0xfffffffc00ec9947 */ /* 0x004fea000383ffff */
[----:B------:R-:W-:Y:S05]  /*1a5a0*/  BRA `(.L_x_1147) ;  /* 0xffffff3c00f47947 */ /* 0x000fea000383ffff */
.L_x_1164:
[----:B-1----:R-:W-:-:S04]  /*1a5b0*/  IMAD.U32 R4, RZ, RZ, UR9 ;  /* 0x00000009ff047e24 */ /* 0x002fc8000f8e00ff */
[----:B------:R1:W2:Y:S03]  /*1a5c0*/  SYNCS.PHASECHK.TRANS64.TRYWAIT P1, [R4+URZ+0x29850], R3 ;  /* 0x02985003040075a7 */ /* 0x0002a6000802017f */
[----:B--2---:R-:W-:Y:S05]  /*1a5d0*/  @!P1 NANOSLEEP.SYNCS 0x989680 ;  /* 0x009896800000995d */ /* 0x004fea0003900000 */
[----:B------:R-:W2:Y:S02]  /*1a5e0*/  @!P1 SYNCS.PHASECHK.TRANS64 P1, [R4+URZ+0x29850], R3 ;  /* 0x02985003040095a7 */ /* 0x000ea4000802007f */
[----:B--2---:R-:W-:Y:S05]  /*1a5f0*/  @!P1 BRA `(.L_x_1164) ;  /* 0xfffffffc00ec9947 */ /* 0x004fea000383ffff */
[----:B------:R-:W-:Y:S05]  /*1a600*/  BRA `(.L_x_1163) ;  /* 0xffffff7800487947 */ /* 0x000fea000383ffff */
.L_x_1212:
[----:B------:R-:W-:Y:S02]  /*1a610*/  IMAD.MOV.U32 R13, RZ, RZ, R4 ;  /* 0x000000ffff0d7224 */ /* 0x000fe400078e0004 */
[----:B------:R-:W-:Y:S02]  /*1a620*/  IMAD.MOV.U32 R12, RZ, RZ, RZ ;  /* 0x000000ffff0c7224 */ /* 0x000fe400078e00ff */
[----:B------:R-:W-:Y:S02]  /*1a630*/  IMAD.MOV.U32 R11, RZ, RZ, 0x1f ;  /* 0x0000001fff0b7424 */ /* 0x000fe400078e00ff */
[----:B------:R-:W-:-:S07]  /*1a640*/  IMAD.MOV.U32 R15, RZ, RZ, -0x1 ;  /* 0xffffffffff0f7424 */ /* 0x000fce00078e00ff */
[----:B-1----:R-:W-:Y:S05]  /*1a650*/  WARPSYNC.COLLECTIVE R15, `(.L_x_1281) ;  /* 0x000000000f087348 */ /* 0x002fea0003c00000 */
[----:B------:R0:W2:Y:S02]  /*1a660*/  SHFL.IDX P6, R14, R13, R12, R11 ;  /* 0x0000000c0d0e7389 */ /* 0x0000a400000c000b */
[----:B012---:R-:W-:Y:S01]  /*1a670*/  ENDCOLLECTIVE ;  /* 0x000000000000791b */ /* 0x007fe20003800000 */
.L_x_1281:
[----:B------:R-:W-:Y:S05]  /*1a680*/  BRA `(.L_x_1282) ;  /* 0xffffffc800687947 */ /* 0x000fea000383ffff */
.L_x_1214:
[----:B------:R-:W-:Y:S01]  /*1a690*/  BSSY B0, `(.L_x_1283) ;  /* 0x0000006000007945 */ /* 0x000fe20003800000 */
[----:B------:R-:W-:-:S07]  /*1a6a0*/  IMAD.MOV.U32 R15, RZ, RZ, -0x1 ;  /* 0xffffffffff0f7424 */ /* 0x000fce00078e00ff */
[----:B0-----:R-:W-:Y:S05]  /*1a6b0*/  WARPSYNC.COLLECTIVE R15, `(.L_x_1284) ;  /* 0x000000000f0c7348 */ /* 0x001fea0003c00000 */
[----:B------:R-:W-:Y:S02]  /*1a6c0*/  ELECT P6, UR62, PT ;  /* 0x00000000003e782f */ /* 0x000fe400038c0000 */
[----:B------:R-:W-:Y:S01]  /*1a6d0*/  MOV R14, UR62 ;  /* 0x0000003e000e7c02 */ /* 0x000fe20008000f00 */
[----:B0-----:R-:W-:Y:S10]  /*1a6e0*/  ENDCOLLECTIVE ;  /* 0x000000000000791b */ /* 0x001ff40003800000 */
.L_x_1284:
[----:B------:R-:W-:Y:S05]  /*1a6f0*/  BSYNC B0 ;  /* 0x0000000000007941 */ /* 0x000fea0003800000 */
.L_x_1283:
[----:B------:R-:W-:Y:S05]  /*1a700*/  BRA `(.L_x_1285) ;  /* 0xffffffc800647947 */ /* 0x000fea000383ffff */
.L_x_1217:
[----:B-1----:R1:W2:Y:S02]  /*1a710*/  SYNCS.PHASECHK.TRANS64.TRYWAIT P2, [R3+URZ+0x29880], R2 ;  /* 0x02988002030075a7 */ /* 0x0022a4000804017f */
[----:B--2---:R-:W-:Y:S05]  /*1a720*/  @!P2 NANOSLEEP.SYNCS 0x989680 ;  /* 0x009896800000a95d */ /* 0x004fea0003900000 */
[----:B------:R-:W2:Y:S02]  /*1a730*/  @!P2 SYNCS.PHASECHK.TRANS64 P2, [R3+URZ+0x29880], R2 ;  /* 0x029880020300a5a7 */ /* 0x000ea4000804007f */
[----:B--2---:R-:W-:Y:S05]  /*1a740*/  @!P2 BRA `(.L_x_1217) ;  /* 0xfffffffc00f0a947 */ /* 0x004fea000383ffff */
[----:B------:R-:W-:Y:S05]  /*1a750*/  BRA `(.L_x_1286) ;  /* 0xffffffc800c47947 */ /* 0x000fea000383ffff */
.L_x_1219:
[----:B0-----:R0:W2:Y:S02]  /*1a760*/  SYNCS.PHASECHK.TRANS64.TRYWAIT P2, [R3+URZ+0x29840], R2 ;  /* 0x02984002030075a7 */ /* 0x0010a4000804017f */
[----:B--2---:R-:W-:Y:S05]  /*1a770*/  @!P2 NANOSLEEP.SYNCS 0x989680 ;  /* 0x009896800000a95d */ /* 0x004fea0003900000 */
[----:B------:R-:W2:Y:S02]  /*1a780*/  @!P2 SYNCS.PHASECHK.TRANS64 P2, [R3+URZ+0x29840], R2 ;  /* 0x029840020300a5a7 */ /* 0x000ea4000804007f */
[----:B--2---:R-:W-:Y:S05]  /*1a790*/  @!P2 BRA `(.L_x_1219) ;  /* 0xfffffffc00f0a947 */ /* 0x004fea000383ffff */
[----:B------:R-:W-:Y:S05]  /*1a7a0*/  BRA `(.L_x_1287) ;  /* 0xffffffcc00207947 */ /* 0x000fea000383ffff */
.L_x_1222:
[----:B0-----:R-:W-:-:S04]  /*1a7b0*/  IMAD.U32 R3, RZ, RZ, UR41 ;  /* 0x00000029ff037e24 */ /* 0x001fc8000f8e00ff */
[----:B------:R0:W2:Y:S03]  /*1a7c0*/  SYNCS.PHASECHK.TRANS64.TRYWAIT P0, [R3+URZ+0x29820], R2 ;  /* 0x02982002030075a7 */ /* 0x0000a6000800017f */
[----:B--2---:R-:W-:Y:S05]  /*1a7d0*/  @!P0 NANOSLEEP.SYNCS 0x989680 ;  /* 0x009896800000895d */ /* 0x004fea0003900000 */
[----:B------:R-:W2:Y:S02]  /*1a7e0*/  @!P0 SYNCS.PHASECHK.TRANS64 P0, [R3+URZ+0x29820], R2 ;  /* 0x02982002030085a7 */ /* 0x000ea4000800007f */
[----:B--2---:R-:W-:Y:S05]  /*1a7f0*/  @!P0 BRA `(.L_x_1222) ;  /* 0xfffffffc00ec8947 */ /* 0x004fea000383ffff */
[----:B------:R-:W-:Y:S05]  /*1a800*/  BRA `(.L_x_1288) ;  /* 0xffffffd000487947 */ /* 0x000fea000383ffff */
.L_x_1228:
[----:B--2---:R2:W3:Y:S02]  /*1a810*/  SYNCS.PHASECHK.TRANS64.TRYWAIT P0, [R4+URZ+0x29880], R3 ;  /* 0x02988003040075a7 */ /* 0x0044e4000800017f */
[----:B---3--:R-:W-:Y:S05]  /*1a820*/  @!P0 NANOSLEEP.SYNCS 0x989680 ;  /* 0x009896800000895d */ /* 0x008fea0003900000 */
[----:B------:R-:W3:Y:S02]  /*1a830*/  @!P0 SYNCS.PHASECHK.TRANS64 P0, [R4+URZ+0x29880], R3 ;  /* 0x02988003040085a7 */ /* 0x000ee4000800007f */
[----:B---3--:R-:W-:Y:S05]  /*1a840*/  @!P0 BRA `(.L_x_1228) ;  /* 0xfffffffc00f08947 */ /* 0x008fea000383ffff */
[----:B------:R-:W-:Y:S05]  /*1a850*/  BRA `(.L_x_1289) ;  /* 0xffffffd000ec7947 */ /* 0x000fea000383ffff */
.L_x_1233:
[----:B0-----:R0:W2:Y:S02]  /*1a860*/  SYNCS.PHASECHK.TRANS64.TRYWAIT P0, [R4+URZ+0x29840], R3 ;  /* 0x02984003040075a7 */ /* 0x0010a4000800017f */
[----:B--2---:R-:W-:Y:S05]  /*1a870*/  @!P0 NANOSLEEP.SYNCS 0x989680 ;  /* 0x009896800000895d */ /* 0x004fea0003900000 */
[----:B------:R-:W2:Y:S02]  /*1a880*/  @!P0 SYNCS.PHASECHK.TRANS64 P0, [R4+URZ+0x29840], R3 ;  /* 0x02984003040085a7 */ /* 0x000ea4000800007f */
[----:B--2---:R-:W-:Y:S05]  /*1a890*/  @!P0 BRA `(.L_x_1233) ;  /* 0xfffffffc00f08947 */ /* 0x004fea000383ffff */
[----:B------:R-:W-:Y:S05]  /*1a8a0*/  BRA `(.L_x_1290) ;  /* 0xffffffd400747947 */ /* 0x000fea000383ffff */
.L_x_1241:
[----:B--2---:R-:W2:Y:S02]  /*1a8b0*/  LDL R3, [R1+0x4] ;  /* 0x0000040001037983 */ /* 0x004ea40000100800 */
[----:B--2---:R2:W3:Y:S02]  /*1a8c0*/  SYNCS.PHASECHK.TRANS64.TRYWAIT P2, [R3+URZ+0x29870], R2 ;  /* 0x02987002030075a7 */ /* 0x0044e4000804017f */
[----:B---3--:R-:W-:Y:S05]  /*1a8d0*/  @!P2 NANOSLEEP.SYNCS 0x989680 ;  /* 0x009896800000a95d */ /* 0x008fea0003900000 */
[----:B------:R-:W3:Y:S02]  /*1a8e0*/  @!P2 SYNCS.PHASECHK.TRANS64 P2, [R3+URZ+0x29870], R2 ;  /* 0x029870020300a5a7 */ /* 0x000ee4000804007f */
[----:B---3--:R-:W-:Y:S05]  /*1a8f0*/  @!P2 BRA `(.L_x_1241) ;  /* 0xfffffffc00eca947 */ /* 0x008fea000383ffff */
[----:B------:R-:W-:Y:S05]  /*1a900*/  BRA `(.L_x_1291) ;  /* 0xffffffd8009c7947 */ /* 0x000fea000383ffff */
.L_x_1243:
[----:B--2---:R-:W2:Y:S02]  /*1a910*/  LDL R4, [R1+0x4] ;  /* 0x0000040001047983 */ /* 0x004ea40000100800 */
[----:B--2---:R2:W3:Y:S02]  /*1a920*/  SYNCS.PHASECHK.TRANS64.TRYWAIT P2, [R4+URZ+0x29860], R3 ;  /* 0x02986003040075a7 */ /* 0x0044e4000804017f */
[----:B---3--:R-:W-:Y:S05]  /*1a930*/  @!P2 NANOSLEEP.SYNCS 0x989680 ;  /* 0x009896800000a95d */ /* 0x008fea0003900000 */
[----:B------:R-:W3:Y:S02]  /*1a940*/  @!P2 SYNCS.PHASECHK.TRANS64 P2, [R4+URZ+0x29860], R3 ;  /* 0x029860030400a5a7 */ /* 0x000ee4000804007f */
[----:B---3--:R-:W-:Y:S05]  /*1a950*/  @!P2 BRA `(.L_x_1243) ;  /* 0xfffffffc00eca947 */ /* 0x008fea000383ffff */
[----:B------:R-:W-:Y:S05]  /*1a960*/  BRA `(.L_x_1292) ;  /* 0xffffffd800a47947 */ /* 0x000fea000383ffff */
.L_x_1250:
[----:B0-----:R0:W2:Y:S02]  /*1a970*/  SYNCS.PHASECHK.TRANS64.TRYWAIT P0, [R20+URZ+0x29870], R3 ;  /* 0x02987003140075a7 */ /* 0x0010a4000800017f */
[----:B--2---:R-:W-:Y:S05]  /*1a980*/  @!P0 NANOSLEEP.SYNCS 0x989680 ;  /* 0x009896800000895d */ /* 0x004fea0003900000 */
[----:B------:R-:W2:Y:S02]  /*1a990*/  @!P0 SYNCS.PHASECHK.TRANS64 P0, [R20+URZ+0x29870], R3 ;  /* 0x02987003140085a7 */ /* 0x000ea4000800007f */
[----:B--2---:R-:W-:Y:S05]  /*1a9a0*/  @!P0 BRA `(.L_x_1250) ;  /* 0xfffffffc00f08947 */ /* 0x004fea000383ffff */
[----:B------:R-:W-:Y:S05]  /*1a9b0*/  BRA `(.L_x_1293) ;  /* 0xffffffe000747947 */ /* 0x000fea000383ffff */
.L_x_1252:
[----:B0-----:R0:W2:Y:S02]  /*1a9c0*/  SYNCS.PHASECHK.TRANS64.TRYWAIT P0, [R20+URZ+0x29860], R3 ;  /* 0x02986003140075a7 */ /* 0x0010a4000800017f */
[----:B--2---:R-:W-:Y:S05]  /*1a9d0*/  @!P0 NANOSLEEP.SYNCS 0x989680 ;  /* 0x009896800000895d */ /* 0x004fea0003900000 */
[----:B------:R-:W2:Y:S02]  /*1a9e0*/  @!P0 SYNCS.PHASECHK.TRANS64 P0, [R20+URZ+0x29860], R3 ;  /* 0x02986003140085a7 */ /* 0x000ea4000800007f */
[----:B--2---:R-:W-:Y:S05]  /*1a9f0*/  @!P0 BRA `(.L_x_1252) ;  /* 0xfffffffc00f08947 */ /* 0x004fea000383ffff */
[----:B------:R-:W-:Y:S05]  /*1aa00*/  BRA `(.L_x_1294) ;  /* 0xffffffe0007c7947 */ /* 0x000fea000383ffff */
.L_x_1265:
[----:B0-----:R0:W1:Y:S02]  /*1aa10*/  SYNCS.PHASECHK.TRANS64.TRYWAIT P0, [R0+URZ+0x29820], R3 ;  /* 0x02982003000075a7 */ /* 0x001064000800017f */
[----:B-1----:R-:W-:Y:S05]  /*1aa20*/  @!P0 NANOSLEEP.SYNCS 0x989680 ;  /* 0x009896800000895d */ /* 0x002fea0003900000 */
[----:B------:R-:W1:Y:S02]  /*1aa30*/  @!P0 SYNCS.PHASECHK.TRANS64 P0, [R0+URZ+0x29820], R3 ;  /* 0x02982003000085a7 */ /* 0x000e64000800007f */
[----:B-1----:R-:W-:Y:S05]  /*1aa40*/  @!P0 BRA `(.L_x_1265) ;  /* 0xfffffffc00f08947 */ /* 0x002fea000383ffff */
[----:B------:R-:W-:Y:S05]  /*1aa50*/  BRA `(.L_x_1295) ;  /* 0xfffffff400387947 */ /* 0x000fea000383ffff */
.L_x_1266:
        /* <DEDUP_REMOVED lines=11> */
.L_x_1297:
[----:B------:R-:W-:Y:S05]  /*1ab10*/  BSYNC B0 ;  /* 0x0000000000007941 */ /* 0x000fea0003800000 */
.L_x_1296:
[----:B------:R-:W-:Y:S05]  /*1ab20*/  BRA `(.L_x_1298) ;  /* 0xfffffff400207947 */ /* 0x000fea000383ffff */
.L_x_1269:
[----:B------:R-:W-:Y:S01]  /*1ab30*/  BSSY B1, `(.L_x_1299) ;  /* 0x0000006000017945 */ /* 0x000fe20003800000 */
[----:B------:R-:W-:-:S07]  /*1ab40*/  IMAD.MOV.U32 R15, RZ, RZ, -0x1 ;  /* 0xffffffffff0f7424 */ /* 0x000fce00078e00ff */
[----:B01----:R-:W-:Y:S05]  /*1ab50*/  WARPSYNC.COLLECTIVE R15, `(.L_x_1300) ;  /* 0x000000000f0c7348 */ /* 0x003fea0003c00000 */
[----:B------:R-:W-:Y:S02]  /*1ab60*/  ELECT P6, UR62, PT ;  /* 0x00000000003e782f */ /* 0x000fe400038c0000 */
[----:B------:R-:W-:Y:S01]  /*1ab70*/  MOV R14, UR62 ;  /* 0x0000003e000e7c02 */ /* 0x000fe20008000f00 */
[----:B01----:R-:W-:Y:S10]  /*1ab80*/  ENDCOLLECTIVE ;  /* 0x000000000000791b */ /* 0x003ff40003800000 */
.L_x_1300:
[----:B------:R-:W-:Y:S05]  /*1ab90*/  BSYNC B1 ;  /* 0x0000000000017941 */ /* 0x000fea0003800000 */
.L_x_1299:
[----:B------:R-:W-:Y:S05]  /*1aba0*/  BRA `(.L_x_1301) ;  /* 0xfffffff400187947 */ /* 0x000fea000383ffff */
.L_x_1271:
[----:B0-----:R0:W1:Y:S02]  /*1abb0*/  SYNCS.PHASECHK.TRANS64.TRYWAIT P1, [R6+URZ], R5 ;  /* 0x00000005060075a7 */ /* 0x001064000802017f */
[----:B-1----:R-:W-:Y:S05]  /*1abc0*/  @!P1 NANOSLEEP.SYNCS 0x989680 ;  /* 0x009896800000995d */ /* 0x002fea0003900000 */
[----:B------:R-:W1:Y:S02]  /*1abd0*/  @!P1 SYNCS.PHASECHK.TRANS64 P1, [R6+URZ], R5 ;  /* 0x00000005060095a7 */ /* 0x000e64000802007f */
[----:B-1----:R-:W-:Y:S05]  /*1abe0*/  @!P1 BRA `(.L_x_1271) ;  /* 0xfffffffc00f09947 */ /* 0x002fea000383ffff */
[----:B------:R-:W-:Y:S05]  /*1abf0*/  BRA `(.L_x_1302) ;  /* 0xfffffff400547947 */ /* 0x000fea000383ffff */
.L_x_1272:
[----:B-1----:R1:W2:Y:S02]  /*1ac00*/  SYNCS.PHASECHK.TRANS64.TRYWAIT P1, [R7+URZ], R2 ;  /* 0x00000002070075a7 */ /* 0x0022a4000802017f */
[----:B--2---:R-:W-:Y:S05]  /*1ac10*/  @!P1 NANOSLEEP.SYNCS 0x989680 ;  /* 0x009896800000995d */ /* 0x004fea0003900000 */
[----:B------:R-:W2:Y:S02]  /*1ac20*/  @!P1 SYNCS.PHASECHK.TRANS64 P1, [R7+URZ], R2 ;  /* 0x00000002070095a7 */ /* 0x000ea4000802007f */
[----:B--2---:R-:W-:Y:S05]  /*1ac30*/  @!P1 BRA `(.L_x_1272) ;  /* 0xfffffffc00f09947 */ /* 0x004fea000383ffff */
[----:B------:R-:W-:Y:S05]  /*1ac40*/  BRA `(.L_x_1303) ;  /* 0xfffffff400487947 */ /* 0x000fea000383ffff */
.L_x_1274:
[----:B--2---:R2:W3:Y:S02]  /*1ac50*/  SYNCS.PHASECHK.TRANS64.TRYWAIT P1, [R4+URZ+0x29860], R5 ;  /* 0x02986005040075a7 */ /* 0x0044e4000802017f */
[----:B---3--:R-:W-:Y:S05]  /*1ac60*/  @!P1 NANOSLEEP.SYNCS 0x989680 ;  /* 0x009896800000995d */ /* 0x008fea0003900000 */
[----:B------:R-:W3:Y:S02]  /*1ac70*/  @!P1 SYNCS.PHASECHK.TRANS64 P1, [R4+URZ+0x29860], R5 ;  /* 0x02986005040095a7 */ /* 0x000ee4000802007f */
[----:B---3--:R-:W-:Y:S05]  /*1ac80*/  @!P1 BRA `(.L_x_1274) ;  /* 0xfffffffc00f09947 */ /* 0x008fea000383ffff */
[----:B------:R-:W-:Y:S05]  /*1ac90*/  BRA `(.L_x_1304) ;  /* 0xfffffff4004c7947 */ /* 0x000fea000383ffff */
.L_x_1276:
[----:B---3--:R3:W4:Y:S02]  /*1aca0*/  SYNCS.PHASECHK.TRANS64.TRYWAIT P1, [R3+URZ+0x29860], R2 ;  /* 0x02986002030075a7 */ /* 0x008724000802017f */
[----:B----4-:R-:W-:Y:S05]  /*1acb0*/  @!P1 NANOSLEEP.SYNCS 0x989680 ;  /* 0x009896800000995d */ /* 0x010fea0003900000 */
[----:B------:R-:W4:Y:S02]  /*1acc0*/  @!P1 SYNCS.PHASECHK.TRANS64 P1, [R3+URZ+0x29860], R2 ;  /* 0x02986002030095a7 */ /* 0x000f24000802007f */
[----:B----4-:R-:W-:Y:S05]  /*1acd0*/  @!P1 BRA `(.L_x_1276) ;  /* 0xfffffffc00f09947 */ /* 0x010fea000383ffff */
[----:B------:R-:W-:Y:S05]  /*1ace0*/  BRA `(.L_x_1305) ;  /* 0xfffffff4004c7947 */ /* 0x000fea000383ffff */
.L_x_1278:
[----:B----4-:R4:W0:Y:S02]  /*1acf0*/  SYNCS.PHASECHK.TRANS64.TRYWAIT P0, [R4+URZ+0x29880], R5 ;  /* 0x02988005040075a7 */ /* 0x010824000800017f */
[----:B0-----:R-:W-:Y:S05]  /*1ad00*/  @!P0 NANOSLEEP.SYNCS 0x989680 ;  /* 0x009896800000895d */ /* 0x001fea0003900000 */
[----:B------:R-:W0:Y:S02]  /*1ad10*/  @!P0 SYNCS.PHASECHK.TRANS64 P0, [R4+URZ+0x29880], R5 ;  /* 0x02988005040085a7 */ /* 0x000e24000800007f */
[----:B0-----:R-:W-:Y:S05]  /*1ad20*/  @!P0 BRA `(.L_x_1278) ;  /* 0xfffffffc00f08947 */ /* 0x001fea000383ffff */
[----:B------:R-:W-:Y:S05]  /*1ad30*/  BRA `(.L_x_1279) ;  /* 0xfffffff400487947 */ /* 0x000fea000383ffff */
.L_x_1306:
        /* <DEDUP_REMOVED lines=12> */
.L_x_2672:


//--------------------- .text._ZN7cutlass13device_kernelIN5flash11enable_sm90INS1_16FlashAttnFwdSm90INS1_25CollectiveMainloopFwdSm90ILi2EN4cute5tupleIJNS5_1CILi1EEES8_S8_EEENS6_IJNS7_ILi128EEENS7_ILi160EEENS7_ILi192EEEEEELi128ENS_12float_e4m3_tEfNS_4arch4Sm90ELb0ELb1ELb0ELb1ELb0ELb1ELb0ELb1ELb1ELb0ELb0ELb0EEENS1_21CollectiveEpilogueFwdINS6_IJSA_SA_SB_EEES9_NS_10bfloat16_tESG_Li256ELb1ELb0ELb0ELb1EEENS1_36VarlenDynamicPersistentTileSchedulerILi128ELi160ELi256ELi128ELb0ELb0ELb1ELb1ELb0ELb1EEEEEEEEEvNT_6ParamsE --------------------------
	.section	.text._ZN7cutlass13device_kernelIN5flash11enable_sm90INS1_16FlashAttnFwdSm90INS1_25CollectiveMainloopFwdSm90ILi2EN4cute5tupleIJNS5_1CILi1EEES8_S8_EEENS6_IJNS7_ILi128EEENS7_ILi160EEENS7_ILi192EEEEEELi128ENS_12float_e4m3_tEfNS_4arch4Sm90ELb0ELb1ELb0ELb1ELb0ELb1ELb0ELb1ELb1ELb0ELb0ELb0EEENS1_21CollectiveEpilogueFwdINS6_IJSA_SA_SB_EEES9_NS_10bfloat16_tESG_Li256ELb1ELb0ELb0ELb1EEENS1_36VarlenDynamicPersistentTileSchedulerILi128ELi160ELi256ELi128ELb0ELb0ELb1ELb1ELb0ELb1EEEEEEEEEvNT_6ParamsE,"ax",@progbits
	.align	128
.text._ZN7cutlass13device_kernelIN5flash11enable_sm90INS1_16FlashAttnFwdSm90INS1_25CollectiveMainloopFwdSm90ILi2EN4cute5tupleIJNS5_1CILi1EEES8_S8_EEENS6_IJNS7_ILi128EEENS7_ILi160EEENS7_ILi192EEEEEELi128ENS_12float_e4m3_tEfNS_4arch4Sm90ELb0ELb1ELb0ELb1ELb0ELb1ELb0ELb1ELb1ELb0ELb0ELb0EEENS1_21CollectiveEpilogueFwdINS6_IJSA_SA_SB_EEES9_NS_10bfloat16_tESG_Li256ELb1ELb0ELb0ELb1EEENS1_36VarlenDynamicPersistentTileSchedulerILi128ELi160ELi256ELi128ELb0ELb0ELb1ELb1ELb0ELb1EEEEEEEEEvNT_6ParamsE:
        .type           _ZN7cutlass13device_kernelIN5flash11enable_sm90INS1_16FlashAttnFwdSm90INS1_25CollectiveMainloopFwdSm90ILi2EN4cute5tupleIJNS5_1CILi1EEES8_S8_EEENS6_IJNS7_ILi128EEENS7_ILi160EEENS7_ILi192EEEEEELi128ENS_12float_e4m3_tEfNS_4arch4Sm90ELb0ELb1ELb0ELb1ELb0ELb1ELb0ELb1ELb1ELb0ELb0ELb0EEENS1_21CollectiveEpilogueFwdINS6_IJSA_SA_SB_EEES9_NS_10bfloat16_tESG_Li256ELb1ELb0ELb0ELb1EEENS1_36VarlenDynamicPersistentTileSchedulerILi128ELi160ELi256ELi128ELb0ELb0ELb1ELb1ELb0ELb1EEEEEEEEEvNT_6ParamsE,@function
        .size           _ZN7cutlass13device_kernelIN5flash11enable_sm90INS1_16FlashAttnFwdSm90INS1_25CollectiveMainloopFwdSm90ILi2EN4cute5tupleIJNS5_1CILi1EEES8_S8_EEENS6_IJNS7_ILi128EEENS7_ILi160EEENS7_ILi192EEEEEELi128ENS_12float_e4m3_tEfNS_4arch4Sm90ELb0ELb1ELb0ELb1ELb0ELb1ELb0ELb1ELb1ELb0ELb0ELb0EEENS1_21CollectiveEpilogueFwdINS6_IJSA_SA_SB_EEES9_NS_10bfloat16_tESG_Li256ELb1ELb0ELb0ELb1EEENS1_36VarlenDynamicPersistentTileSchedulerILi128ELi160ELi256ELi128ELb0ELb0ELb1ELb1ELb0ELb1EEEEEEEEEvNT_6ParamsE,(.L_x_2673 - _ZN7cutlass13device_kernelIN5flash11enable_sm90INS1_16FlashAttnFwdSm90INS1_25CollectiveMainloopFwdSm90ILi2EN4cute5tupleIJNS5_1CILi1EEES8_S8_EEENS6_IJNS7_ILi128EEENS7_ILi160EEENS7_ILi192EEEEEELi128ENS_12float_e4m3_tEfNS_4arch4Sm90ELb0ELb1ELb0ELb1ELb0ELb1ELb0ELb1ELb1ELb0ELb0ELb0EEENS1_21CollectiveEpilogueFwdINS6_IJSA_SA_SB_EEES9_NS_10bfloat16_tESG_Li256ELb1ELb0ELb0ELb1EEENS1_36VarlenDynamicPersistentTileSchedulerILi128ELi160ELi256ELi128ELb0ELb0ELb1ELb1ELb0ELb1EEEEEEEEEvNT_6ParamsE)
        .other          _ZN7cutlass13device_kernelIN5flash11enable_sm90INS1_16FlashAttnFwdSm90INS1_25CollectiveMainloopFwdSm90ILi2EN4cute5tupleIJNS5_1CILi1EEES8_S8_EEENS6_IJNS7_ILi128EEENS7_ILi160EEENS7_ILi192EEEEEELi128ENS_12float_e4m3_tEfNS_4arch4Sm90ELb0ELb1ELb0ELb1ELb0ELb1ELb0ELb1ELb1ELb0ELb0ELb0EEENS1_21CollectiveEpilogueFwdINS6_IJSA_SA_SB_EEES9_NS_10bfloat16_tESG_Li256ELb1ELb0ELb0ELb1EEENS1_36VarlenDynamicPersistentTileSchedulerILi128ELi160ELi256ELi128ELb0ELb0ELb1ELb1ELb0ELb1EEEEEEEEEvNT_6ParamsE,@"STO_CUDA_ENTRY STV_DEFAULT"
_ZN7cutlass13device_kernelIN5flash11enable_sm90INS1_16FlashAttnFwdSm90INS1_25CollectiveMainloopFwdSm90ILi2EN4cute5tupleIJNS5_1CILi1EEES8_S8_EEENS6_IJNS7_ILi128EEENS7_ILi160EEENS7_ILi192EEEEEELi128ENS_12float_e4m3_tEfNS_4arch4Sm90ELb0ELb1ELb0ELb1ELb0ELb1ELb0ELb1ELb1ELb0ELb0ELb0EEENS1_21CollectiveEpilogueFwdINS6_IJSA_SA_SB_EEES9_NS_10bfloat16_tESG_Li256ELb1ELb0ELb0ELb1EEENS1_36VarlenDynamicPersistentTileSchedulerILi128ELi160ELi256ELi128ELb0ELb0ELb1ELb1ELb0ELb1EEEEEEEEEvNT_6ParamsE:
        /* <DEDUP_REMOVED lines=27> */
.L_x_1308:
[----:B------:R-:W-:Y:S05]  /*01b0*/  BSYNC B0 ;  /* 0x0000000000007941 */ /* 0x000fea0003800000 */
.L_x_1307:
        /* <DEDUP_REMOVED lines=41> */
.L_x_1309:
        /* <DEDUP_REMOVED lines=22> */
.L_x_1310:
        /* <DEDUP_REMOVED lines=18> */
.L_x_1311:
        /* <DEDUP_REMOVED lines=22> */
.L_x_1312:
        /* <DEDUP_REMOVED lines=22> */
.L_x_1313:
        /* <DEDUP_REMOVED lines=8> */
.L_x_1316:
[----:B------:R-:W-:-:S08]  /*0a10*/  NOP ;  /* 0x0000000000007918 */ /* 0x000fd00000000000 */
[----:B------:R-:W0:Y:S02]  /*0a20*/  USETMAXREG.TRY_ALLOC.CTAPOOL UP0, 0xf0 ;  /* 0x000000f0000079c8 */ /* 0x000e240008000600 */
[----:B0-----:R-:W-:-:S13]  /*0a30*/  PLOP3.LUT P0, PT, PT, PT, UP0, 0x80, 0x0 ;  /* 0x000000000000781c */ /* 0x001fda0003f0f008 */
[----:B------:R-:W-:Y:S05]  /*0a40*/  @!P0 BRA `(.L_x_1316) ;  /* 0xfffffffc00f08947 */ /* 0x000fea000383ffff */
[----:B------:R-:W0:Y:S01]  /*0a50*/  S2R R0, SR_TID.X ;  /* 0x0000000000007919 */ /* 0x000e220000002100 */
[----:B------:R-:W1:Y:S01]  /*0a60*/  S2UR UR37, SR_CgaCtaId ;  /* 0x00000000002579c3 */ /* 0x000e620000008800 */
[----:B------:R-:W-:Y:S01]  /*0a70*/  UMOV UR4, 0x400 ;  /* 0x0000040000047882 */ /* 0x000fe20000000000 */
[----:B------:R-:W-:-:S06]  /*0a80*/  LOP3.LUT R18, R18, 0xffffffdf, RZ, 0xc0, !PT ;  /* 0xffffffdf12127812 */ /* 0x000fcc00078ec0ff */
[----:B------:R-:W-:Y:S06]  /*0a90*/  BAR.ARV 0x8, 0x120 ;  /* 0x0204800000007b1d */ /* 0x000fec0000002000 */
[----:B-1----:R-:W-:-:S06]  /*0aa0*/  ULEA UR4, UR37, UR4, 0x18 ;  /* 0x0000000425047291 */ /* 0x002fcc000f8ec03f */
[----:B------:R-:W-:Y:S01]  /*0ab0*/  IMAD.U32 R17, RZ, RZ, UR4 ;  /* 0x00000004ff117e24 */ /* 0x000fe2000f8e00ff */
[----:B0-----:R-:W-:Y:S01]  /*0ac0*/  SHF.R.U32.HI R0, RZ, 0x7, R0 ;  /* 0x00000007ff007819 */ /* 0x001fe20000011600 */
[----:B------:R-:W-:-:S03]  /*0ad0*/  ULDC UR4, c[0x0][0xc14] ;  /* 0x0003050000047ab9 */ /* 0x000fc60000000800 */
[----:B------:R-:W-:-:S13]  /*0ae0*/  ISETP.NE.AND P0, PT, R0, 0x1, PT ;  /* 0x000000010000780c */ /* 0x000fda0003f05270 */
[----:B------:R-:W-:Y:S01]  /*0af0*/  @P0 LOP3.LUT R18, R18, 0x20, RZ, 0xfc, !PT ;  /* 0x0000002012120812 */ /* 0x000fe200078efcff */
[----:B------:R-:W-:Y:S08]  /*0b00*/  @!P0 BAR.ARV 0x9, 0x100 ;  /* 0x0244000000008b1d */ /* 0x000ff00000002000 */
[----:B------:R-:W-:Y:S06]  /*0b10*/  BAR.SYNC.DEFER_BLOCKING 0x5, 0x180 ;  /* 0x0146000000007b1d */ /* 0x000fec0000010000 */
[----:B------:R-:W0:Y:S02]  /*0b20*/  LDS.128 R192, [R17+0x298d0] ;  /* 0x0298d00011c07984 */ /* 0x000e240000000c00 */
[----:B------:R-:W-:Y:S06]  /*0b30*/  BAR.ARV 0x4, 0x180 ;  /* 0x0106000000007b1d */ /* 0x000fec0000002000 */
[----:B0-----:R-:W-:-:S13]  /*0b40*/  ISETP.GE.AND P0, PT, R195, UR4, PT ;  /* 0x00000004c3007c0c */ /* 0x001fda000bf06270 */
[----:B------:R-:W-:Y:S05]  /*0b50*/  @P0 BRA `(.L_x_1317) ;  /* 0x0000032400380947 */ /* 0x000fea0003800000 */
[----:B------:R-:W0:Y:S01]  /*0b60*/  S2R R0, SR_TID.X ;  /* 0x0000000000007919 */ /* 0x000e220000002100 */
[----:B------:R-:W-:Y:S01]  /*0b70*/  R2UR UR52, R17 ;  /* 0x00000000113472ca */ /* 0x000fe200000e0000 */
[----:B------:R-:W-:Y:S01]  /*0b80*/  IMAD.MOV.U32 R19, RZ, RZ, RZ ;  /* 0x000000ffff137224 */ /* 0x000fe200078e00ff */
[----:B------:R-:W-:Y:S01]  /*0b90*/  ULOP3.LUT UR53, UR36, 0x1, URZ, 0xfc, !UPT ;  /* 0x0000000124357892 */ /* 0x000fe2000f8efc3f */
[----:B------:R-:W-:Y:S01]  /*0ba0*/  IMAD.MOV.U32 R198, RZ, RZ, RZ ;  /* 0x000000ffffc67224 */ /* 0x000fe200078e00ff */
[----:B------:R-:W-:Y:S01]  /*0bb0*/  UMOV UR43, URZ ;  /* 0x0000003f002b7c82 */ /* 0x000fe20008000000 */
[----:B------:R-:W-:Y:S02]  /*0bc0*/  IMAD.MOV.U32 R189, RZ, RZ, RZ ;  /* 0x000000ffffbd7224 */ /* 0x000fe400078e00ff */
[----:B------:R-:W-:-:S06]  /*0bd0*/  IMAD.MOV.U32 R190, RZ, RZ, RZ ;  /* 0x000000ffffbe7224 */ /* 0x000fcc00078e00ff */
[----:B------:R-:W-:Y:S01]  /*0be0*/  UIADD3 UR52, UR52, 0x14400, URZ ;  /* 0x0001440034347890 */ /* 0x000fe2000fffe03f */
[----:B0-----:R-:W-:-:S05]  /*0bf0*/  VIADD R225, R0, 0xffffff80 ;  /* 0xffffff8000e17836 */ /* 0x001fca0000000000 */
[----:B------:R-:W-:Y:S02]  /*0c00*/  SHF.R.S32.HI R0, RZ, 0x1f, R225 ;  /* 0x0000001fff007819 */ /* 0x000fe400000114e1 */
[-C--:B------:R-:W-:Y:S02]  /*0c10*/  LEA.HI R4, R225, R225.reuse, RZ, 0x1 ;  /* 0x000000e1e1047211 */ /* 0x080fe400078f08ff */
[CC--:B------:R-:W-:Y:S02]  /*0c20*/  LEA.HI R7, R0.reuse, R225.reuse, RZ, 0x4 ;  /* 0x000000e100077211 */ /* 0x0c0fe400078f20ff */
[CC--:B------:R-:W-:Y:S02]  /*0c30*/  LEA.HI R212, R0.reuse, R225.reuse, RZ, 0x3 ;  /* 0x000000e100d47211 */ /* 0x0c0fe400078f18ff */
[CC--:B------:R-:W-:Y:S02]  /*0c40*/  LEA.HI R2, R0.reuse, R225.reuse, RZ, 0x7 ;  /* 0x000000e100027211 */ /* 0x0c0fe400078f38ff */
[----:B------:R-:W-:-:S02]  /*0c50*/  LEA.HI R3, R0, R225, RZ, 0x2 ;  /* 0x000000e100037211 */ /* 0x000fc400078f10ff */
[----:B------:R-:W-:Y:S02]  /*0c60*/  LEA.HI R9, R0, R225, RZ, 0x5 ;  /* 0x000000e100097211 */ /* 0x000fe400078f28ff */
[----:B------:R-:W-:Y:S02]  /*0c70*/  LOP3.LUT R8, R7, 0x3fffff0, RZ, 0xc0, !PT ;  /* 0x03fffff007087812 */ /* 0x000fe400078ec0ff */
[----:B------:R-:W-:Y:S01]  /*0c80*/  LOP3.LUT R188, R4, 0xfffffffe, RZ, 0xc0, !PT ;  /* 0xfffffffe04bc7812 */ /* 0x000fe200078ec0ff */
[----:B------:R-:W-:Y:S01]  /*0c90*/  IMAD.SHL.U32 R9, R9, 0x20, RZ ;  /* 0x0000002009097824 */ /* 0x000fe200078e00ff */
[----:B------:R-:W-:Y:S02]  /*0ca0*/  LOP3.LUT R0, R212, 0x1ffffff8, RZ, 0xc0, !PT ;  /* 0x1ffffff8d4007812 */ /* 0x000fe400078ec0ff */
[--C-:B------:R-:W-:Y:S01]  /*0cb0*/  SHF.R.S32.HI R5, RZ, 0x2, R3.reuse ;  /* 0x00000002ff057819 */ /* 0x100fe20000011403 */
[C---:B------:R-:W-:Y:S01]  /*0cc0*/  IMAD.IADD R188, R225.reuse, 0x1, -R188 ;  /* 0x00000001e1bc7824 */ /* 0x040fe200078e0abc */
[----:B------:R-:W-:Y:S01]  /*0cd0*/  SHF.R.S32.HI R6, RZ, 0x1f, R3 ;  /* 0x0000001fff067819 */ /* 0x000fe20000011403 */
[C---:B------:R-:W-:Y:S01]  /*0ce0*/  IMAD.IADD R3, R225.reuse, 0x1, -R8 ;  /* 0x00000001e1037824 */ /* 0x040fe200078e0a08 */
[----:B------:R-:W-:Y:S01]  /*0cf0*/  LOP3.LUT R10, R2, 0xffffff80, RZ, 0xc0, !PT ;  /* 0xffffff80020a7812 */ /* 0x000fe200078ec0ff */
[C---:B------:R-:W-:Y:S01]  /*0d00*/  IMAD.IADD R0, R225.reuse, 0x1, -R0 ;  /* 0x00000001e1007824 */ /* 0x040fe200078e0a00 */
[----:B------:R-:W-:Y:S01]  /*0d10*/  SHF.R.S32.HI R216, RZ, 0x4, R7 ;  /* 0x00000004ffd87819 */ /* 0x000fe20000011407 */
[----:B------:R-:W-:Y:S01]  /*0d20*/  IMAD.SHL.U32 R22, R188, 0x10, RZ ;  /* 0x00000010bc167824 */ /* 0x000fe200078e00ff */
[----:B------:R-:W-:Y:S01]  /*0d30*/  SHF.R.S32.HI R191, RZ, 0x1, R4 ;  /* 0x00000001ffbf7819 */ /* 0x000fe20000011404 */
[----:B------:R-:W-:Y:S01]  /*0d40*/  IMAD.IADD R225, R225, 0x1, -R10 ;  /* 0x00000001e1e17824 */ /* 0x000fe200078e0a0a */
[----:B------:R-:W-:Y:S01]  /*0d50*/  SHF.R.S32.HI R8, RZ, 0x1f, R4 ;  /* 0x0000001fff087819 */ /* 0x000fe20000011404 */
[----:B------:R-:W-:Y:S01]  /*0d60*/  VIADD R197, R22, 0x20 ;  /* 0x0000002016c57836 */ /* 0x000fe20000000000 */
[----:B------:R-:W-:Y:S01]  /*0d70*/  LEA.HI R7, R7, R216, RZ, 0x1 ;  /* 0x000000d807077211 */ /* 0x000fe200078f08ff */
[----:B------:R-:W-:Y:S01]  /*0d80*/  VIADD R222, R191, 0x80 ;  /* 0x00000080bfde7836 */ /* 0x000fe20000000000 */
[----:B------:R-:W-:Y:S01]  /*0d90*/  LEA.HI R6, R6, R5, RZ, 0x2 ;  /* 0x0000000506067211 */ /* 0x000fe200078f10ff */
[----:B------:R-:W-:Y:S01]  /*0da0*/  VIADD R199, R22, 0x40 ;  /* 0x0000004016c77836 */ /* 0x000fe20000000000 */
[----:B------:R-:W-:Y:S01]  /*0db0*/  LOP3.LUT R10, R9, 0xfffffc00, RZ, 0xc0, !PT ;  /* 0xfffffc00090a7812 */ /* 0x000fe200078ec0ff */
[----:B------:R-:W-:Y:S01]  /*0dc0*/  IMAD.SHL.U32 R23, R188, 0x8, RZ ;  /* 0x00000008bc177824 */ /* 0x000fe200078e00ff */
[----:B------:R-:W-:Y:S01]  /*0dd0*/  LEA.HI R8, R8, R191, RZ, 0x3 ;  /* 0x000000bf08087211 */ /* 0x000fe200078f18ff */
[----:B------:R-:W-:Y:S01]  /*0de0*/  IMAD.SHL.U32 R210, R0, 0x8, RZ ;  /* 0x0000000800d27824 */ /* 0x000fe200078e00ff */
[----:B------:R-:W-:Y:S01]  /*0df0*/  LOP3.LUT R7, R7, 0x1ffffffe, RZ, 0xc0, !PT ;  /* 0x1ffffffe07077812 */ /* 0x000fe200078ec0ff */
[----:B------:R-:W-:Y:S01]  /*0e00*/  IMAD R10, R3, 0x40, R10 ;  /* 0x00000040030a7824 */ /* 0x000fe200078e020a */
[----:B------:R-:W-:-:S02]  /*0e10*/  LOP3.LUT R6, R6, 0xfffffffc, RZ, 0xc0, !PT ;  /* 0xfffffffc06067812 */ /* 0x000fc400078ec0ff */
[----:B------:R-:W-:Y:S01]  /*0e20*/  LOP3.LUT R8, R8, 0xfffffff8, RZ, 0xc0, !PT ;  /* 0xfffffff808087812 */ /* 0x000fe200078ec0ff */
[----:B------:R-:W-:Y:S01]  /*0e30*/  IMAD.IADD R7, R216, 0x1, -R7 ;  /* 0x00000001d8077824 */ /* 0x000fe200078e0a07 */
[----:B------:R-:W-:Y:S01]  /*0e40*/  SHF.R.S32.HI R3, RZ, 0x1f, R222 ;  /* 0x0000001fff037819 */ /* 0x000fe200000114de */
[----:B------:R-:W-:Y:S01]  /*0e50*/  IMAD.IADD R6, R5, 0x1, -R6 ;  /* 0x0000000105067824 */ /* 0x000fe200078e0a06 */
[-C--:B------:R-:W-:Y:S01]  /*0e60*/  LEA.HI R9, R222, R222.reuse, RZ, 0x1 ;  /* 0x000000dede097211 */ /* 0x080fe200078f08ff */
[----:B------:R-:W-:Y:S01]  /*0e70*/  IMAD.IADD R230, R191, 0x1, -R8 ;  /* 0x00000001bfe67824 */ /* 0x000fe200078e0a08 */
[----:B------:R-:W-:Y:S01]  /*0e80*/  LEA.HI R5, R3, R222, RZ, 0x3 ;  /* 0x000000de03057211 */ /* 0x000fe200078f18ff */
[----:B------:R-:W-:Y:S01]  /*0e90*/  IMAD R231, R7, 0x8, R10 ;  /* 0x0000000807e77824 */ /* 0x000fe200078e020a */
[----:B------:R-:W-:Y:S01]  /*0ea0*/  SHF.R.S32.HI R10, RZ, 0x1f, R225 ;  /* 0x0000001fff0a7819 */ /* 0x000fe200000114e1 */
[----:B------:R-:W-:Y:S01]  /*0eb0*/  IMAD.SHL.U32 R3, R230, 0x80, RZ ;  /* 0x00000080e6037824 */ /* 0x000fe200078e00ff */
[----:B------:R-:W-:Y:S01]  /*0ec0*/  LEA.HI R4, R4, R191, RZ, 0x1 ;  /* 0x000000bf04047211 */ /* 0x000fe200078f08ff */
[----:B------:R-:W-:Y:S01]  /*0ed0*/  IMAD.SHL.U32 R8, R5, 0x40, RZ ;  /* 0x0000004005087824 */ /* 0x000fe200078e00ff */
[----:B------:R-:W-:Y:S01]  /*0ee0*/  LOP3.LUT R7, R9, 0x3fffffe, RZ, 0xc0, !PT ;  /* 0x03fffffe09077812 */ /* 0x000fe200078ec0ff */
[----:B------:R-:W-:Y:S01]  /*0ef0*/  IMAD.SHL.U32 R201, R6, 0x80, RZ ;  /* 0x0000008006c97824 */ /* 0x000fe200078e00ff */
[----:B------:R-:W-:-:S02]  /*0f00*/  LEA.HI R5, R10, R225, RZ, 0x2 ;  /* 0x000000e10a057211 */ /* 0x000fc400078f10ff */
[----:B------:R-:W-:Y:S01]  /*0f10*/  LOP3.LUT R3, R3, 0x380, RZ, 0xc0, !PT ;  /* 0x0000038003037812 */ /* 0x000fe200078ec0ff */
[----:B------:R-:W-:Y:S01]  /*0f20*/  IMAD.IADD R207, R222, 0x1, -R7 ;  /* 0x00000001decf7824 */ /* 0x000fe200078e0a07 */
[----:B------:R-:W-:Y:S02]  /*0f30*/  LOP3.LUT R4, R4, 0x3fffffe, RZ, 0xc0, !PT ;  /* 0x03fffffe04047812 */ /* 0x000fe400078ec0ff */
[--C-:B------:R-:W-:Y:S02]  /*0f40*/  SHF.R.S32.HI R7, RZ, 0x2, R5.reuse ;  /* 0x00000002ff077819 */ /* 0x100fe40000011405 */
[----:B------:R-:W-:Y:S01]  /*0f50*/  SHF.R.S32.HI R12, RZ, 0x1f, R5 ;  /* 0x0000001fff0c7819 */ /* 0x000fe20000011405 */
[----:B------:R-:W-:Y:S01]  /*0f60*/  IMAD.IADD R4, R191, 0x1, -R4 ;  /* 0x00000001bf047824 */ /* 0x000fe200078e0a04 */
[----:B------:R-:W-:Y:S02]  /*0f70*/  LOP3.LUT R14, R8, 0xfffffe00, RZ, 0xc0, !PT ;  /* 0xfffffe00080e7812 */ /* 0x000fe400078ec0ff */
[----:B------:R-:W-:Y:S01]  /*0f80*/  SHF.R.U32.HI R8, RZ, 0x3, R3 ;  /* 0x00000003ff087819 */ /* 0x000fe20000011603 */
[----:B------:R-:W-:Y:S01]  /*0f90*/  IMAD R205, R216, 0x8, R4 ;  /* 0x00000008d8cd7824 */ /* 0x000fe200078e0204 */
[----:B------:R-:W-:Y:S01]  /*0fa0*/  LOP3.LUT R3, R3, 0x10, R22, 0xf8, !PT ;  /* 0x0000001003037812 */ /* 0x000fe200078ef816 */
[----:B------:R-:W-:Y:S01]  /*0fb0*/  IMAD R207, R207, 0x40, R14 ;  /* 0x00000040cfcf7824 */ /* 0x000fe200078e020e */
[----:B------:R-:W-:Y:S01]  /*0fc0*/  LEA.HI R12, R12, R7, RZ, 0x3 ;  /* 0x000000070c0c7211 */ /* 0x000fe200078f18ff */
[----:B------:R-:W-:Y:S01]  /*0fd0*/  IMAD.SHL.U32 R205, R205, 0x40, RZ ;  /* 0x00000040cdcd7824 */ /* 0x000fe200078e00ff */
[----:B------:R-:W-:-:S02]  /*0fe0*/  LOP3.LUT R3, R3, R8, RZ, 0x3c, !PT ;  /* 0x0000000803037212 */ /* 0x000fc400078e3cff */
[----:B------:R-:W-:Y:S02]  /*0ff0*/  LOP3.LUT R12, R12, 0xfffffff8, RZ, 0xc0, !PT ;  /* 0xfffffff80c0c7812 */ /* 0x000fe400078ec0ff */
[----:B------:R-:W-:Y:S01]  /*1000*/  LEA.HI R10, R10, R225, RZ, 0x5 ;  /* 0x000000e10a0a7211 */ /* 0x000fe200078f28ff */
[----:B------:R-:W-:Y:S01]  /*1010*/  IMAD R216, R216, 0x400, R3 ;  /* 0x00000400d8d87824 */ /* 0x000fe200078e0203 */
[----:B------:R-:W-:Y:S01]  /*1020*/  SHF.R.S32.HI R4, RZ, 0x1f, R197 ;  /* 0x0000001fff047819 */ /* 0x000fe200000114c5 */
[----:B------:R-:W-:Y:S01]  /*1030*/  IMAD.IADD R7, R7, 0x1, -R12 ;  /* 0x0000000107077824 */ /* 0x000fe200078e0a0c */
[----:B------:R-:W-:Y:S02]  /*1040*/  SHF.R.S32.HI R8, RZ, 0x1f, R199 ;  /* 0x0000001fff087819 */ /* 0x000fe400000114c7 */
[----:B------:R-:W-:Y:S02]  /*1050*/  LOP3.LUT P0, RZ, R6, 0x2, RZ, 0xc0, !PT ;  /* 0x0000000206ff7812 */ /* 0x000fe4000780c0ff */
[----:B------:R-:W-:-:S02]  /*1060*/  SHF.R.S32.HI R10, RZ, 0x5, R10 ;  /* 0x00000005ff0a7819 */ /* 0x000fc4000001140a */
[CC--:B------:R-:W-:Y:S02]  /*1070*/  LEA.HI R6, R4.reuse, R197.reuse, RZ, 0x4 ;  /* 0x000000c504067211 */ /* 0x0c0fe400078f20ff */
[----:B------:R-:W-:Y:S01]  /*1080*/  LEA.HI R4, R4, R197, RZ, 0x6 ;  /* 0x000000c504047211 */ /* 0x000fe200078f30ff */
[----:B------:R-:W-:Y:S01]  /*1090*/  IMAD R7, R10, 0x10, R7 ;  /* 0x000000100a077824 */ /* 0x000fe200078e0207 */
[----:B------:R-:W-:Y:S02]  /*10a0*/  LEA.HI R3, R8, R199, RZ, 0x6 ;  /* 0x000000c708037211 */ /* 0x000fe400078f30ff */
[----:B------:R-:W-:Y:S01]  /*10b0*/  SHF.R.S32.HI R229, RZ, 0x7, R2 ;  /* 0x00000007ffe57819 */ /* 0x000fe20000011402 */
[----:B------:R-:W-:Y:S01]  /*10c0*/  IMAD.SHL.U32 R4, R4, 0x80, RZ ;  /* 0x0000008004047824 */ /* 0x000fe200078e00ff */
[----:B------:R-:W-:Y:S01]  /*10d0*/  LOP3.LUT R201, R201, 0x180, RZ, 0xc0, !PT ;  /* 0x00000180c9c97812 */ /* 0x000fe200078ec0ff */
[----:B------:R-:W-:Y:S01]  /*10e0*/  IMAD.SHL.U32 R10, R3, 0x80, RZ ;  /* 0x00000080030a7824 */ /* 0x000fe200078e00ff */
[----:B------:R-:W-:-:S02]  /*10f0*/  LEA.HI R2, R2, R229, RZ, 0x1 ;  /* 0x000000e502027211 */ /* 0x000fc400078f08ff */
[----:B------:R-:W-:Y:S02]  /*1100*/  LOP3.LUT R3, R201, 0x30, R6, 0xf8, !PT ;  /* 0x00000030c9037812 */ /* 0x000fe400078ef806 */
[----:B------:R-:W-:Y:S02]  /*1110*/  SHF.R.U32.HI R204, RZ, 0x3, R201 ;  /* 0x00000003ffcc7819 */ /* 0x000fe400000116c9 */
[----:B------:R-:W-:Y:S02]  /*1120*/  LOP3.LUT R2, R2, 0x3fffffe, RZ, 0xc0, !PT ;  /* 0x03fffffe02027812 */ /* 0x000fe400078ec0ff */
[----:B------:R-:W-:Y:S02]  /*1130*/  LOP3.LUT R4, R4, 0xffffe000, RZ, 0xc0, !PT ;  /* 0xffffe00004047812 */ /* 0x000fe400078ec0ff */
[----:B------:R-:W-:Y:S01]  /*1140*/  LOP3.LUT R3, R3, R204, RZ, 0x3c, !PT ;  /* 0x000000cc03037212 */ /* 0x000fe200078e3cff */
[----:B------:R-:W-:Y:S01]  /*1150*/  IMAD.IADD R2, R229, 0x1, -R2 ;  /* 0x00000001e5027824 */ /* 0x000fe200078e0a02 */
[----:B------:R-:W-:-:S02]  /*1160*/  LEA.HI R8, R8, R199, RZ, 0x4 ;  /* 0x000000c708087211 */ /* 0x000fc400078f20ff */
[----:B------:R-:W-:Y:S01]  /*1170*/  IADD3 R4, R3, R205, R4 ;  /* 0x000000cd03047210 */ /* 0x000fe20007ffe004 */
[----:B------:R-:W-:Y:S01]  /*1180*/  IMAD R211, R2, 0x40, R7 ;  /* 0x0000004002d37824 */ /* 0x000fe200078e0207 */
[C---:B------:R-:W-:Y:S01]  /*1190*/  LOP3.LUT R3, R201.reuse, 0x10, R22, 0xf8, !PT ;  /* 0x00000010c9037812 */ /* 0x040fe200078ef816 */
[----:B------:R-:W-:Y:S01]  /*11a0*/  IMAD.MOV.U32 R2, RZ, RZ, 0x20 ;  /* 0x00000020ff027424 */ /* 0x000fe200078e00ff */
[----:B------:R-:W-:Y:S01]  /*11b0*/  LOP3.LUT R11, R201, 0x30, R8, 0xf8, !PT ;  /* 0x00000030c90b7812 */ /* 0x000fe200078ef808 */
[----:B------:R-:W-:Y:S01]  /*11c0*/  IMAD.IADD R227, R17, 0x1, R4 ;  /* 0x0000000111e37824 */ /* 0x000fe200078e0204 */
[----:B------:R-:W-:Y:S02]  /*11d0*/  SHF.R.S32.HI R9, RZ, 0x1, R9 ;  /* 0x00000001ff097819 */ /* 0x000fe40000011409 */
[-C--:B------:R-:W-:Y:S02]  /*11e0*/  LOP3.LUT R214, R3, R204.reuse, RZ, 0x3c, !PT ;  /* 0x000000cc03d67212 */ /* 0x080fe400078e3cff */
[----:B------:R-:W-:Y:S01]  /*11f0*/  LOP3.LUT R10, R10, 0xffffe000, RZ, 0xc0, !PT ;  /* 0xffffe0000a0a7812 */ /* 0x000fe200078ec0ff */
[----:B------:R-:W-:Y:S01]  /*1200*/  IMAD.SHL.U32 R9, R9, 0x80, RZ ;  /* 0x0000008009097824 */ /* 0x000fe200078e00ff */
[----:B------:R-:W-:Y:S01]  /*1210*/  LOP3.LUT R11, R11, R204, RZ, 0x3c, !PT ;  /* 0x000000cc0b0b7212 */ /* 0x000fe200078e3cff */
[----:B------:R-:W-:Y:S01]  /*1220*/  IMAD.IADD R214, R205, 0x1, R214 ;  /* 0x00000001cdd67824 */ /* 0x000fe200078e02d6 */
[----:B------:R-:W-:-:S02]  /*1230*/  LOP3.LUT R7, R201, 0x30, R22, 0xf8, !PT ;  /* 0x00000030c9077812 */ /* 0x000fc400078ef816 */
[----:B------:R-:W-:Y:S02]  /*1240*/  IADD3 R10, R11, R205, R10 ;  /* 0x000000cd0b0a7210 */ /* 0x000fe40007ffe00a */
[----:B------:R-:W-:Y:S02]  /*1250*/  LOP3.LUT R200, R5, 0x7ffffffc, RZ, 0xc0, !PT ;  /* 0x7ffffffc05c87812 */ /* 0x000fe400078ec0ff */
[----:B------:R-:W-:Y:S01]  /*1260*/  SEL R3, R2, 0xffffffe0, !P0 ;  /* 0xffffffe002037807 */ /* 0x000fe20004000000 */
[----:B------:R-:W-:Y:S01]  /*1270*/  IMAD.IADD R226, R17, 0x1, R10 ;  /* 0x0000000111e27824 */ /* 0x000fe200078e020a */
[----:B------:R-:W-:Y:S01]  /*1280*/  LOP3.LUT R228, R7, R204, RZ, 0x3c, !PT ;  /* 0x000000cc07e47212 */ /* 0x000fe200078e3cff */
[----:B------:R-:W-:Y:S01]  /*1290*/  IMAD.IADD R200, R225, 0x1, -R200 ;  /* 0x00000001e1c87824 */ /* 0x000fe200078e0ac8 */
[----:B------:R-:W-:Y:S01]  /*12a0*/  SHF.R.S32.HI R212, RZ, 0x3, R212 ;  /* 0x00000003ffd47819 */ /* 0x000fe200000114d4 */
[----:B------:R-:W-:Y:S01]  /*12b0*/  IMAD.IADD R215, R3, 0x1, R214 ;  /* 0x0000000103d77824 */ /* 0x000fe200078e02d6 */
[----:B------:R-:W-:-:S02]  /*12c0*/  SHF.R.S32.HI R221, RZ, 0x1f, R191 ;  /* 0x0000001fffdd7819 */ /* 0x000fc400000114bf */
[----:B------:R-:W-:Y:S02]  /*12d0*/  LOP3.LUT R206, R9, 0x180, RZ, 0xc0, !PT ;  /* 0x0000018009ce7812 */ /* 0x000fe400078ec0ff */
[----:B------:R-:W-:Y:S02]  /*12e0*/  IADD3 R228, R17, R205, R228 ;  /* 0x000000cd11e47210 */ /* 0x000fe40007ffe0e4 */
[----:B------:R-:W-:-:S07]  /*12f0*/  IADD3 R224, R3, UR52, R214 ;  /* 0x0000003403e07c10 */ /* 0x000fce000fffe0d6 */
.L_x_1583:
[----:B------:R-:W-:Y:S05]  /*1300*/  YIELD ;  /* 0x0000000000007946 */ /* 0x000fea0003800000 */
[----:B------:R-:W-:Y:S01]  /*1310*/  ULDC.64 UR4, c[0x0][0xa28] ;  /* 0x00028a0000047ab9 */ /* 0x000fe20000000a00 */
[----:B0-2345:R-:W0:Y:S01]  /*1320*/  LDC.64 R4, c[0x0][0xa08] ;  /* 0x00028200ff047b82 */ /* 0x03de220000000a00 */
[----:B------:R-:W-:Y:S01]  /*1330*/  ISETP.NE.U32.AND P1, PT, RZ, UR4, PT ;  /* 0x00000004ff007c0c */ /* 0x000fe2000bf25070 */
[----:B------:R-:W-:Y:S02]  /*1340*/  IMAD.MOV.U32 R26, RZ, RZ, RZ ;  /* 0x000000ffff1a7224 */ /* 0x000fe400078e00ff */
[----:B------:R-:W-:Y:S01]  /*1350*/  IMAD.MOV.U32 R0, RZ, RZ, RZ ;  /* 0x000000ffff007224 */ /* 0x000fe200078e00ff */
[----:B------:R-:W-:Y:S01]  /*1360*/  ISETP.NE.AND.EX P1, PT, RZ, UR5, PT, P1 ;  /* 0x00000005ff007c0c */ /* 0x000fe2000bf25310 */
[----:B------:R-:W-:-:S02]  /*1370*/  ULDC.64 UR4, c[0x0][0xa18] ;  /* 0x0002860000047ab9 */ /* 0x000fc40000000a00 */
[----:B------:R-:W-:-:S04]  /*1380*/  ISETP.NE.U32.AND P2, PT, RZ, UR4, PT ;  /* 0x00000004ff007c0c */ /* 0x000fc8000bf45070 */
[----:B------:R-:W-:Y:S01]  /*1390*/  ISETP.NE.AND.EX P2, PT, RZ, UR5, PT, P2 ;  /* 0x00000005ff007c0c */ /* 0x000fe2000bf45320 */
[----:B------:R-:W-:Y:S02]  /*13a0*/  ULDC.64 UR4, c[0x0][0xa08] ;  /* 0x0002820000047ab9 */ /* 0x000fe40000000a00 */
[----:B------:R-:W-:-:S03]  /*13b0*/  ISETP.NE.U32.AND P0, PT, RZ, UR4, PT ;  /* 0x00000004ff007c0c */ /* 0x000fc6000bf05070 */
[----:B------:R-:W1:Y:S01]  /*13c0*/  @P1 LDC.64 R2, c[0x0][0xa28] ;  /* 0x00028a00ff021b82 */ /* 0x000e620000000a00 */
[----:B------:R-:W-:Y:S01]  /*13d0*/  ISETP.NE.AND.EX P0, PT, RZ, UR5, PT, P0 ;  /* 0x00000005ff007c0c */ /* 0x000fe2000bf05300 */
[----:B0-----:R-:W-:-:S06]  /*13e0*/  IMAD.WIDE R8, R195, 0x4, R4 ;  /* 0x00000004c3087825 */ /* 0x001fcc00078e0204 */
[----:B------:R-:W0:Y:S01]  /*13f0*/  @P2 LDC.64 R6, c[0x0][0xa18] ;  /* 0x00028600ff062b82 */ /* 0x000e220000000a00 */
[----:B------:R-:W-:Y:S02]  /*1400*/  ULDC UR4, c[0x0][0x288] ;  /* 0x0000a20000047ab9 */ /* 0x000fe40000000800 */
[----:B------:R-:W-:Y:S01]  /*1410*/  IMAD.U32 R196, RZ, RZ, UR4 ;  /* 0x00000004ffc47e24 */ /* 0x000fe2000f8e00ff */
[----:B------:R-:W-:Y:S02]  /*1420*/  ULDC.64 UR4, c[0x0][0x3f8] ;  /* 0x0000fe0000047ab9 */ /* 0x000fe40000000a00 */
[----:B------:R-:W5:Y:S01]  /*1430*/  @P0 LDG.E R26, desc[UR60][R8.64] ;  /* 0x0000003c081a0981 */ /* 0x000f62000c1e1900 */
[----:B-1----:R-:W-:-:S04]  /*1440*/  @P1 IMAD.WIDE R2, R195, 0x4, R2 ;  /* 0x00000004c3021825 */ /* 0x002fc800078e0202 */
[----:B0-----:R-:W-:Y:S01]  /*1450*/  @P2 IMAD.WIDE R4, R195, 0x4, R6 ;  /* 0x00000004c3042825 */ /* 0x001fe200078e0206 */
[----:B------:R-:W-:Y:S01]  /*1460*/  UISETP.NE.U32.AND UP0, UPT, UR4, URZ, UPT ;  /* 0x0000003f0400728c */ /* 0x000fe2000bf05070 */
[----:B------:R0:W5:Y:S02]  /*1470*/  @P1 LDG.E R0, desc[UR60][R2.64] ;  /* 0x0000003c02001981 */ /* 0x000164000c1e1900 */
[----:B------:R-:W-:Y:S02]  /*1480*/  ULDC UR4, c[0x0][0x404] ;  /* 0x0001010000047ab9 */ /* 0x000fe40000000800 */
[----:B------:R1:W5:Y:S01]  /*1490*/  @P2 LDG.E R196, desc[UR60][R4.64] ;  /* 0x0000003c04c42981 */ /* 0x000362000c1e1900 */
[----:B------:R-:W-:-:S03]  /*14a0*/  UISETP.NE.AND.EX UP0, UPT, UR5, URZ, UPT, UP0 ;  /* 0x0000003f0500728c */ /* 0x000fc6000bf05300 */
[----:B------:R-:W-:Y:S01]  /*14b0*/  ULDC UR5, c[0x0][0x2e0] ;  /* 0x0000b80000057ab9 */ /* 0x000fe20000000800 */
[----:B------:R-:W-:-:S04]  /*14c0*/  USEL UR4, UR4, 0x1, UP0 ;  /* 0x0000000104047887 */ /* 0x000fc80008000000 */
[----:B------:R-:W-:-:S03]  /*14d0*/  UIMAD UR4, UR4, UR5, URZ ;  /* 0x00000005040472a4 */ /* 0x000fc6000f8e023f */
[----:B------:R-:W-:Y:S02]  /*14e0*/  ULDC UR5, c[0x0][0x338] ;  /* 0x0000ce0000057ab9 */ /* 0x000fe40000000800 */
[----:B0-----:R-:W-:Y:S02]  /*14f0*/  IMAD.U32 R2, RZ, RZ, UR5 ;  /* 0x00000005ff027e24 */ /* 0x001fe4000f8e00ff */
[----:B------:R-:W-:Y:S01]  /*1500*/  IMAD.U32 R25, RZ, RZ, UR4 ;  /* 0x00000004ff197e24 */ /* 0x000fe2000f8e00ff */
[----:B-1----:R-:W-:Y:S06]  /*1510*/  @P2 BRA `(.L_x_1318) ;  /* 0x0000000000242947 */ /* 0x002fec0003800000 */
        /* <DEDUP_REMOVED lines=9> */
.L_x_1318:
[----:B------:R-:W-:Y:S01]  /*15b0*/  ULDC.64 UR4, c[0x0][0xa20] ;  /* 0x0002880000047ab9 */ /* 0x000fe20000000a00 */
[----:B------:R-:W-:Y:S01]  /*15c0*/  IMAD.MOV.U32 R223, RZ, RZ, R193 ;  /* 0x000000ffffdf7224 */ /* 0x000fe200078e00c1 */
[----:B------:R-:W-:Y:S01]  /*15d0*/  ISETP.NE.U32.AND P1, PT, RZ, UR4, PT ;  /* 0x00000004ff007c0c */ /* 0x000fe2000bf25070 */
[----:B------:R-:W-:Y:S02]  /*15e0*/  IMAD.MOV.U32 R217, RZ, RZ, R194 ;  /* 0x000000ffffd97224 */ /* 0x000fe400078e00c2 */
[----:B------:R-:W-:Y:S01]  /*15f0*/  IMAD.MOV.U32 R218, RZ, RZ, R195 ;  /* 0x000000ffffda7224 */ /* 0x000fe200078e00c3 */
[----:B------:R-:W-:-:S13]  /*1600*/  ISETP.NE.AND.EX P1, PT, RZ, UR5, PT, P1 ;  /* 0x00000005ff007c0c */ /* 0x000fda000bf25310 */
[----:B------:R-:W-:Y:S05]  /*1610*/  @!P1 BRA `(.L_x_1319) ;  /* 0x0000000000109947 */ /* 0x000fea0003800000 */
[----:B------:R-:W0:Y:S02]  /*1620*/  LDC.64 R4, c[0x0][0xa20] ;  /* 0x00028800ff047b82 */ /* 0x000e240000000a00 */
[----:B0-----:R-:W-:-:S05]  /*1630*/  IMAD.WIDE R4, R195, 0x4, R4 ;  /* 0x00000004c3047825 */ /* 0x001fca00078e0204 */
[----:B------:R0:W5:Y:S01]  /*1640*/  LDG.E R25, desc[UR60][R4.64] ;  /* 0x0000003c04197981 */ /* 0x000162000c1e1900 */
[----:B------:R-:W-:Y:S05]  /*1650*/  BRA `(.L_x_1320) ;  /* 0x0000000000107947 */ /* 0x000fea0003800000 */
.L_x_1319:
[----:B------:R-:W-:Y:S05]  /*1660*/  @!P0 BRA `(.L_x_1320) ;  /* 0x00000000000c8947 */ /* 0x000fea0003800000 */
[----:B------:R-:W2:Y:S04]  /*1670*/  LDG.E R4, desc[UR60][R8.64] ;  /* 0x0000003c08047981 */ /* 0x000ea8000c1e1900 */
[----:B------:R-:W2:Y:S02]  /*1680*/  LDG.E R25, desc[UR60][R8.64+0x4] ;  /* 0x0000043c08197981 */ /* 0x000ea4000c1e1900 */
[----:B--2---:R-:W-:-:S07]  /*1690*/  IMAD.IADD R25, R25, 0x1, -R4 ;  /* 0x0000000119197824 */ /* 0x004fce00078e0a04 */
.L_x_1320:
[----:B------:R-:W-:Y:S01]  /*16a0*/  ULDC.64 UR4, c[0x0][0xa10] ;  /* 0x0002840000047ab9 */ /* 0x000fe20000000a00 */
[----:B------:R-:W1:Y:S01]  /*16b0*/  LDC.64 R10, c[0x0][0x9e0] ;  /* 0x00027800ff0a7b82 */ /* 0x000e620000000a00 */
[----:B------:R-:W-:-:S04]  /*16c0*/  ISETP.NE.U32.AND P0, PT, RZ, UR4, PT ;  /* 0x00000004ff007c0c */ /* 0x000fc8000bf05070 */
[----:B------:R-:W-:Y:S01]  /*16d0*/  ISETP.NE.AND.EX P0, PT, RZ, UR5, PT, P0 ;  /* 0x00000005ff007c0c */ /* 0x000fe2000bf05300 */
[----:B------:R-:W-:Y:S02]  /*16e0*/  ULDC.64 UR4, c[0x0][0xa30] ;  /* 0x00028c0000047ab9 */ /* 0x000fe40000000a00 */
[----:B------:R-:W-:-:S04]  /*16f0*/  ISETP.NE.U32.AND P1, PT, RZ, UR4, PT ;  /* 0x00000004ff007c0c */ /* 0x000fc8000bf25070 */
[----:B------:R-:W-:-:S06]  /*1700*/  ISETP.NE.AND.EX P1, PT, RZ, UR5, PT, P1 ;  /* 0x00000005ff007c0c */ /* 0x000fcc000bf25310 */
[----:B0-----:R-:W0:Y:S08]  /*1710*/  @P0 LDC.64 R4, c[0x0][0xa10] ;  /* 0x00028400ff040b82 */ /* 0x001e300000000a00 */
[----:B------:R-:W2:Y:S01]  /*1720*/  @P1 LDC.64 R6, c[0x0][0xa30] ;  /* 0x00028c00ff061b82 */ /* 0x000ea20000000a00 */
[----:B0-----:R-:W-:-:S05]  /*1730*/  @P0 IMAD.WIDE R4, R195, 0x4, R4 ;  /* 0x00000004c3040825 */ /* 0x001fca00078e0204 */
[----:B------:R-:W3:Y:S04]  /*1740*/  @P0 LDG.E R3, desc[UR60][R4.64] ;  /* 0x0000003c04030981 */ /* 0x000ee8000c1e1900 */
[----:B------:R0:W3:Y:S01]  /*1750*/  @P0 LDG.E R8, desc[UR60][R4.64+0x4] ;  /* 0x0000043c04080981 */ /* 0x0000e2000c1e1900 */
[----:B-----5:R-:W-:Y:S02]  /*1760*/  IMAD.MOV.U32 R143, RZ, RZ, R25 ;  /* 0x000000ffff8f7224 */ /* 0x020fe400078e0019 */
[----:B--2---:R-:W-:-:S05]  /*1770*/  @P1 IMAD.WIDE R6, R195, 0x4, R6 ;  /* 0x00000004c3061825 */ /* 0x004fca00078e0206 */
[----:B------:R2:W5:Y:S01]  /*1780*/  @P1 LDG.E R143, desc[UR60][R6.64] ;  /* 0x0000003c068f1981 */ /* 0x000562000c1e1900 */
[----:B-1----:R-:W-:Y:S02]  /*1790*/  ISETP.GE.AND P1, PT, R11, 0x1, PT ;  /* 0x000000010b00780c */ /* 0x002fe40003f26270 */
[----:B0-----:R-:W-:Y:S01]  /*17a0*/  LEA R5, R193, 0x80, 0x7 ;  /* 0x00000080c1057811 */ /* 0x001fe200078e38ff */
[----:B---3--:R-:W-:Y:S02]  /*17b0*/  @P0 IMAD.IADD R2, R8, 0x1, -R3 ;  /* 0x0000000108020824 */ /* 0x008fe400078e0a03 */
[----:B------:R-:W-:-:S04]  /*17c0*/  IMAD.IADD R8, R25, 0x1, -R0 ;  /* 0x0000000119087824 */ /* 0x000fc800078e0a00 */
[----:B------:R-:W-:-:S04]  /*17d0*/  IMAD.IADD R192, R8, 0x1, R2 ;  /* 0x0000000108c07824 */ /* 0x000fc800078e0202 */
[C---:B------:R-:W-:Y:S01]  /*17e0*/  VIADD R0, R192.reuse, 0x9f ;  /* 0x0000009fc0007836 */ /* 0x040fe20000000000 */
[----:B------:R-:W-:-:S03]  /*17f0*/  IADD3 R9, R192, R5, -R196 ;  /* 0x00000005c0097210 */ /* 0x000fc60007ffe8c4 */
[----:B------:R-:W-:-:S05]  /*1800*/  IMAD.HI R0, R0, 0x66666667, RZ ;  /* 0x6666666700007827 */ /* 0x000fca00078e02ff */
[----:B------:R-:W-:-:S04]  /*1810*/  SHF.R.U32.HI R3, RZ, 0x1f, R0 ;  /* 0x0000001fff037819 */ /* 0x000fc80000011600 */
[----:B------:R-:W-:Y:S01]  /*1820*/  LEA.HI.SX32 R156, R0, R3, 0x1a ;  /* 0x00000003009c7211 */ /* 0x000fe200078fd2ff */
[----:B------:R-:W-:Y:S01]  /*1830*/  IMAD.IADD R0, R9, 0x1, R10 ;  /* 0x0000000109007824 */ /* 0x000fe200078e020a */
[----:B--2---:R-:W-:Y:S06]  /*1840*/  @!P1 BRA `(.L_x_1321) ;  /* 0x0000000000489947 */ /* 0x004fec0003800000 */
[C---:B------:R-:W-:Y:S01]  /*1850*/  ISETP.GT.AND P0, PT, R9.reuse, RZ, PT ;  /* 0x000000ff0900720c */ /* 0x040fe20003f04270 */
[----:B------:R-:W-:Y:S01]  /*1860*/  BSSY B0, `(.L_x_1322) ;  /* 0x000000e000007945 */ /* 0x000fe20003800000 */
[----:B------:R-:W-:-:S11]  /*1870*/  VIADD R3, R9, 0xffffffff ;  /* 0xffffffff09037836 */ /* 0x000fd60000000000 */
        /* <DEDUP_REMOVED lines=8> */
.L_x_1323:
[----:B------:R-:W-:-:S13]  /*1900*/  ISETP.NE.AND P0, PT, R11, 0x1, PT ;  /* 0x000000010b00780c */ /* 0x000fda0003f05270 */
[----:B------:R-:W0:Y:S02]  /*1910*/  @P0 LDC.64 R4, c[0x0][0x9e8] ;  /* 0x00027a00ff040b82 */ /* 0x000e240000000a00 */
[----:B0-----:R-:W-:-:S05]  /*1920*/  @P0 IMAD.HI.U32 R4, R3, R4, RZ ;  /* 0x0000000403040227 */ /* 0x001fca00078e00ff */
[----:B------:R-:W-:-:S07]  /*1930*/  @P0 SHF.R.U32.HI R3, RZ, R5, R4 ;  /* 0x00000005ff030219 */ /* 0x000fce0000011604 */
.L_x_1324:
[----:B------:R-:W-:Y:S05]  /*1940*/  BSYNC B0 ;  /* 0x0000000000007941 */ /* 0x000fea0003800000 */
.L_x_1322:
[----:B------:R-:W-:-:S05]  /*1950*/  IMAD R3, R3, R11, R11 ;  /* 0x0000000b03037224 */ /* 0x000fca00078e020b */
[----:B------:R-:W-:-:S07]  /*1960*/  VIMNMX R0, R0, R3, PT ;  /* 0x0000000300007248 */ /* 0x000fce0003fe0100 */
.L_x_1321:
[----:B------:R-:W-:Y:S01]  /*1970*/  IMAD R3, R193, 0x80, -R196 ;  /* 0x00000080c1037824 */ /* 0x000fe200078e0ac4 */
[----:B------:R-:W-:-:S03]  /*1980*/  ULDC UR4, c[0x0][0x9dc] ;  /* 0x0002770000047ab9 */ /* 0x000fc60000000800 */
[----:B------:R-:W-:-:S04]  /*1990*/  IMAD.IADD R3, R192, 0x1, R3 ;  /* 0x00000001c0037824 */ /* 0x000fc800078e0203 */
[----:B------:R-:W-:Y:S01]  /*19a0*/  VIADD R4, R3, -UR4 ;  /* 0x8000000403047c36 */ /* 0x000fe20008000000 */
[----:B------:R-:W-:Y:S06]  /*19b0*/  @!P1 BRA `(.L_x_1325) ;  /* 0x0000000000449947 */ /* 0x000fec0003800000 */
[----:B------:R-:W-:Y:S01]  /*19c0*/  ISETP.GT.AND P0, PT, R3, -0x1, PT ;  /* 0xffffffff0300780c */ /* 0x000fe20003f04270 */
[----:B------:R-:W-:-:S12]  /*19d0*/  BSSY B0, `(.L_x_1326) ;  /* 0x000000d000007945 */ /* 0x000fd80003800000 */
        /* <DEDUP_REMOVED lines=8> */
.L_x_1327:
[----:B------:R-:W-:-:S13]  /*1a60*/  ISETP.NE.AND P0, PT, R11, 0x1, PT ;  /* 0x000000010b00780c */ /* 0x000fda0003f05270 */
[----:B------:R-:W0:Y:S02]  /*1a70*/  @P0 LDC.64 R6, c[0x0][0x9e8] ;  /* 0x00027a00ff060b82 */ /* 0x000e240000000a00 */
[----:B0-----:R-:W-:-:S05]  /*1a80*/  @P0 IMAD.HI.U32 R6, R3, R6, RZ ;  /* 0x0000000603060227 */ /* 0x001fca00078e00ff */
[----:B------:R-:W-:-:S07]  /*1a90*/  @P0 SHF.R.U32.HI R3, RZ, R7, R6 ;  /* 0x00000007ff030219 */ /* 0x000fce0000011606 */
.L_x_1328:
[----:B------:R-:W-:Y:S05]  /*1aa0*/  BSYNC B0 ;  /* 0x0000000000007941 */ /* 0x000fea0003800000 */
.L_x_1326:
[----:B------:R-:W-:-:S05]  /*1ab0*/  IMAD R3, R3, R11, RZ ;  /* 0x0000000b03037224 */ /* 0x000fca00078e02ff */
[----:B------:R-:W-:-:S07]  /*1ac0*/  VIMNMX R4, R4, R3, !PT ;  /* 0x0000000304047248 */ /* 0x000fce0007fe0100 */
.L_x_1325:
[----:B------:R-:W-:Y:S02]  /*1ad0*/  VIADD R0, R0, 0x9f ;  /* 0x0000009f00007836 */ /* 0x000fe40000000000 */
[----:B------:R-:W-:-:S04]  /*1ae0*/  IMAD.HI R4, R4, 0x66666667, RZ ;  /* 0x6666666704047827 */ /* 0x000fc800078e02ff */
[----:B------:R-:W-:Y:S01]  /*1af0*/  IMAD.HI R0, R0, 0x66666667, RZ ;  /* 0x6666666700007827 */ /* 0x000fe200078e02ff */
[----:B------:R-:W-:-:S04]  /*1b00*/  SHF.R.U32.HI R5, RZ, 0x1f, R4 ;  /* 0x0000001fff057819 */ /* 0x000fc80000011604 */
[----:B------:R-:W-:Y:S02]  /*1b10*/  SHF.R.U32.HI R3, RZ, 0x1f, R0 ;  /* 0x0000001fff037819 */ /* 0x000fe40000011600 */
[----:B------:R-:W-:Y:S02]  /*1b20*/  LEA.HI.SX32 R5, R4, R5, 0x1a ;  /* 0x0000000504057211 */ /* 0x000fe400078fd2ff */
[----:B------:R-:W-:Y:S02]  /*1b30*/  LEA.HI.SX32 R3, R0, R3, 0x1a ;  /* 0x0000000300037211 */ /* 0x000fe400078fd2ff */
[----:B------:R-:W-:Y:S02]  /*1b40*/  VIMNMX R5, RZ, R5, !PT ;  /* 0x00000005ff057248 */ /* 0x000fe40007fe0100 */
[----:B------:R-:W-:-:S03]  /*1b50*/  VIMNMX R3, R156, R3, PT ;  /* 0x000000039c037248 */ /* 0x000fc60003fe0100 */
[--C-:B------:R-:W-:Y:S02]  /*1b60*/  IMAD R5, R5, 0xa0, -R8.reuse ;  /* 0x000000a005057824 */ /* 0x100fe400078e0a08 */
[----:B------:R-:W-:-:S03]  /*1b70*/  IMAD R3, R3, 0xa0, -R8 ;  /* 0x000000a003037824 */ /* 0x000fc600078e0a08 */
[----:B------:R-:W-:Y:S02]  /*1b80*/  VIMNMX R5, RZ, R5, !PT ;  /* 0x00000005ff057248 */ /* 0x000fe40007fe0100 */
[----:B------:R-:W-:-:S04]  /*1b90*/  VIMNMX R0, R3, R2, PT ;  /* 0x0000000203007248 */ /* 0x000fc80003fe0100 */
[----:B------:R-:W-:Y:S01]  /*1ba0*/  ISETP.GT.AND P0, PT, R0, R5, PT ;  /* 0x000000050000720c */ /* 0x000fe20003f04270 */
[----:B------:R-:W-:-:S05]  /*1bb0*/  IMAD.WIDE.U32 R4, R5, -0x33333333, RZ ;  /* 0xcccccccd05047825 */ /* 0x000fca00078e00ff */
[----:B------:R-:W-:-:S05]  /*1bc0*/  SHF.R.U32.HI R119, RZ, 0x7, R5 ;  /* 0x00000007ff777819 */ /* 0x000fca0000011605 */
[----:B------:R-:W-:Y:S02]  /*1bd0*/  IMAD.MOV.U32 R24, RZ, RZ, R119 ;  /* 0x000000ffff187224 */ /* 0x000fe400078e0077 */
[----:B------:R-:W-:-:S04]  /*1be0*/  @P0 VIADD R0, R0, 0x9f ;  /* 0x0000009f00000836 */ /* 0x000fc80000000000 */
[----:B------:R-:W-:-:S05]  /*1bf0*/  @P0 IMAD.HI R0, R0, 0x66666667, RZ ;  /* 0x6666666700000827 */ /* 0x000fca00078e02ff */
[----:B------:R-:W-:-:S04]  /*1c00*/  @P0 SHF.R.U32.HI R3, RZ, 0x1f, R0 ;  /* 0x0000001fff030819 */ /* 0x000fc80000011600 */
[----:B------:R-:W-:Y:S02]  /*1c10*/  @P0 LEA.HI.SX32 R24, R0, R3, 0x1a ;  /* 0x0000000300180211 */ /* 0x000fe400078fd2ff */
[----:B------:R-:W-:Y:S02]  /*1c20*/  PLOP3.LUT P0, PT, PT, PT, PT, 0x80, 0x0 ;  /* 0x000000000000781c */ /* 0x000fe40003f0f070 */
[----:B------:R-:W-:-:S13]  /*1c30*/  ISETP.GT.AND P1, PT, R24, R119, PT ;  /* 0x000000771800720c */ /* 0x000fda0003f24270 */
[----:B------:R-:W-:Y:S05]  /*1c40*/  @!P1 BRA `(.L_x_1329) ;  /* 0x000000e000309947 */ /* 0x000fea0003800000 */
        /* <DEDUP_REMOVED lines=19> */
[----:B-1---5:R-:W-:Y:S05]  /*1d80*/  CALL.ABS.NOINC R14 ;  /* 0x000000000e007343 */ /* 0x022fea0003c00000 */
.L_x_1331:
[----:B------:R-:W-:Y:S05]  /*1d90*/  BSYNC B6 ;  /* 0x0000000000067941 */ /* 0x000fea0003800000 */
.L_x_1330:
        /* <DEDUP_REMOVED lines=20> */
.L_x_1333:
[----:B------:R-:W-:Y:S05]  /*1ee0*/  BSYNC B6 ;  /* 0x0000000000067941 */ /* 0x000fea0003800000 */
.L_x_1332:
[----:B------:R-:W-:Y:S01]  /*1ef0*/  ULDC.64 UR4, c[0x0][0x9f8] ;  /* 0x00027e0000047ab9 */ /* 0x000fe20000000a00 */
[----:B------:R-:W-:Y:S01]  /*1f00*/  IMAD.MOV.U32 R3, RZ, RZ, R195 ;  /* 0x000000ffff037224 */ /* 0x000fe200078e00c3 */
[----:B------:R-:W-:Y:S01]  /*1f10*/  ISETP.NE.U32.AND P0, PT, RZ, UR4, PT ;  /* 0x00000004ff007c0c */ /* 0x000fe2000bf05070 */
[----:B------:R-:W0:Y:S08]  /*1f20*/  LDC R0, c[0x0][0x428] ;  /* 0x00010a00ff007b82 */ /* 0x000e300000000800 */
[----:B------:R-:W1:Y:S01]  /*1f30*/  LDC.64 R110, c[0x0][0x2f0] ;  /* 0x0000bc00ff6e7b82 */ /* 0x000e620000000a00 */
[----:B------:R-:W-:Y:S01]  /*1f40*/  ISETP.NE.AND.EX P0, PT, RZ, UR5, PT, P0 ;  /* 0x00000005ff007c0c */ /* 0x000fe2000bf05300 */
[----:B------:R-:W2:Y:S01]  /*1f50*/  S2R R21, SR_TID.X ;  /* 0x0000000000157919 */ /* 0x000ea20000002100 */
[----:B------:R-:W-:Y:S01]  /*1f60*/  IMAD.IADD R96, R26, 0x1, R25 ;  /* 0x000000011a607824 */ /* 0x000fe200078e0219 */
[----:B------:R-:W-:Y:S01]  /*1f70*/  ULDC.64 UR6, c[0x0][0xa08] ;  /* 0x0002820000067ab9 */ /* 0x000fe20000000a00 */
[----:B------:R-:W-:Y:S01]  /*1f80*/  ULDC.64 UR4, c[0x0][0x2f8] ;  /* 0x0000be0000047ab9 */ /* 0x000fe20000000a00 */
[----:B------:R-:W-:-:S02]  /*1f90*/  IMAD.MOV.U32 R8, RZ, RZ, R22 ;  /* 0x000000ffff087224 */ /* 0x000fc400078e0016 */
[----:B------:R-:W3:Y:S08]  /*1fa0*/  LDC R117, c[0x0][0x3d4] ;  /* 0x0000f500ff757b82 */ /* 0x000ef00000000800 */
[----:B------:R-:W4:Y:S08]  /*1fb0*/  @P0 LDC.64 R4, c[0x0][0x9f8] ;  /* 0x00027e00ff040b82 */ /* 0x000f300000000a00 */
[----:B------:R-:W2:Y:S08]  /*1fc0*/  LDC.64 R104, c[0x0][0x3d8] ;  /* 0x0000f600ff687b82 */ /* 0x000eb00000000a00 */
[----:B------:R-:W1:Y:S01]  /*1fd0*/  LDC.64 R98, c[0x0][0x3e8] ;  /* 0x0000fa00ff627b82 */ /* 0x000e620000000a00 */
[----:B----4-:R-:W-:-:S05]  /*1fe0*/  @P0 IMAD.WIDE R4, R195, 0x4, R4 ;  /* 0x00000004c3040825 */ /* 0x010fca00078e0204 */
[----:B------:R4:W4:Y:S01]  /*1ff0*/  @P0 LDG.E R3, desc[UR60][R4.64] ;  /* 0x0000003c04030981 */ /* 0x000922000c1e1900 */
[----:B0-----:R-:W-:Y:S01]  /*2000*/  ISETP.NE.AND P0, PT, R0, 0x1, PT ;  /* 0x000000010000780c */ /* 0x001fe20003f05270 */
[----:B------:R-:W-:Y:S01]  /*2010*/  VIADD R116, R22, 0x60 ;  /* 0x0000006016747836 */ /* 0x000fe20000000000 */
[----:B------:R-:W-:Y:S01]  /*2020*/  SHF.R.S32.HI R20, RZ, 0x1f, R96 ;  /* 0x0000001fff147819 */ /* 0x000fe20000011460 */
[----:B--2---:R-:W-:Y:S01]  /*2030*/  IMAD R12, R221, R104, RZ ;  /* 0x00000068dd0c7224 */ /* 0x004fe200078e02ff */
[----:B------:R-:W-:Y:S01]  /*2040*/  SHF.R.U32.HI R28, RZ, 0x7, R21 ;  /* 0x00000007ff1c7819 */ /* 0x000fe20000011615 */
[----:B------:R-:W-:Y:S01]  /*2050*/  IMAD.MOV.U32 R123, RZ, RZ, 0x40 ;  /* 0x00000040ff7b7424 */ /* 0x000fe200078e00ff */
[-C--:B---3--:R-:W-:Y:S01]  /*2060*/  ISETP.GE.AND P3, PT, R197, R117.reuse, PT ;  /* 0x00000075c500720c */ /* 0x088fe20003f66270 */
[-C--:B-1----:R-:W-:Y:S01]  /*2070*/  IMAD R6, R20, R110.reuse, RZ ;  /* 0x0000006e14067224 */ /* 0x082fe200078e02ff */
[----:B------:R-:W-:Y:S01]  /*2080*/  ISETP.NE.AND P6, PT, R28, 0x1, PT ;  /* 0x000000011c00780c */ /* 0x000fe20003fc5270 */
[----:B----4-:R-:W-:Y:S01]  /*2090*/  IMAD.WIDE.U32 R4, R96, R110, RZ ;  /* 0x0000006e60047225 */ /* 0x010fe200078e00ff */
[----:B------:R-:W-:-:S02]  /*20a0*/  ISETP.GE.AND P5, PT, R199, R117, PT ;  /* 0x00000075c700720c */ /* 0x000fc40003fa6270 */
[----:B------:R-:W-:Y:S01]  /*20b0*/  SHF.L.U64.HI R127, R110, 0x7, R111 ;  /* 0x000000076e7f7819 */ /* 0x000fe2000001026f */
[----:B------:R-:W0:Y:S01]  /*20c0*/  @P0 LDC R7, c[0x0][0x42c] ;  /* 0x00010b00ff070b82 */ /* 0x000e220000000800 */
[----:B------:R-:W-:Y:S01]  /*20d0*/  IMAD R13, R191, R105, R12 ;  /* 0x00000069bf0d7224 */ /* 0x000fe200078e020c */
[----:B------:R-:W-:Y:S01]  /*20e0*/  LOP3.LUT R16, R16, 0xfffffffe, RZ, 0xc0, !PT ;  /* 0xfffffffe10107812 */ /* 0x000fe200078ec0ff */
[----:B------:R-:W-:Y:S01]  /*20f0*/  IMAD.SHL.U32 R128, R110, 0x80, RZ ;  /* 0x000000806e807824 */ /* 0x000fe200078e00ff */
[----:B------:R-:W-:Y:S01]  /*2100*/  SHF.R.S32.HI R144, RZ, 0x1f, R222 ;  /* 0x0000001fff907819 */ /* 0x000fe200000114de */
[----:B------:R-:W-:Y:S02]  /*2110*/  IMAD.MOV.U32 R122, RZ, RZ, 0x20 ;  /* 0x00000020ff7a7424 */ /* 0x000fe400078e00ff */
[----:B------:R-:W-:Y:S01]  /*2120*/  IMAD R125, R105, 0xa0, RZ ;  /* 0x000000a0697d7824 */ /* 0x000fe200078e02ff */
[----:B------:R-:W1:Y:S01]  /*2130*/  @P0 LDC R9, c[0x0][0x430] ;  /* 0x00010c00ff090b82 */ /* 0x000e620000000800 */
[----:B------:R-:W-:Y:S01]  /*2140*/  VIADD R155, R28, 0x8 ;  /* 0x000000081c9b7836 */ /* 0x000fe20000000000 */
[----:B------:R-:W-:Y:S01]  /*2150*/  @P5 LOP3.LUT R16, R16, 0x1, RZ, 0xfc, !PT ;  /* 0x0000000110105812 */ /* 0x000fe200078efcff */
[----:B------:R-:W-:-:S02]  /*2160*/  IMAD.SHL.U32 R118, R117, 0x2, RZ ;  /* 0x0000000275767824 */ /* 0x000fc400078e00ff */
[----:B0-----:R-:W-:-:S04]  /*2170*/  @P0 IMAD.HI.U32 R0, R194, R7, RZ ;  /* 0x00000007c2000227 */ /* 0x001fc800078e00ff */
[----:B------:R-:W-:Y:S01]  /*2180*/  IMAD.MOV.U32 R7, RZ, RZ, R194 ;  /* 0x000000ffff077224 */ /* 0x000fe200078e00c2 */
[----:B-1----:R-:W-:Y:S01]  /*2190*/  @P0 SHF.R.U32.HI R7, RZ, R9, R0 ;  /* 0x00000009ff070219 */ /* 0x002fe20000011600 */
[----:B------:R-:W-:Y:S01]  /*21a0*/  IMAD R9, R96, R111, R6 ;  /* 0x0000006f60097224 */ /* 0x000fe200078e0206 */
[----:B------:R-:W-:Y:S02]  /*21b0*/  ISETP.NE.U32.AND P0, PT, RZ, UR6, PT ;  /* 0x00000006ff007c0c */ /* 0x000fe4000bf05070 */
[----:B------:R-:W-:Y:S01]  /*21c0*/  SHF.R.S32.HI R10, RZ, 0x1f, R7 ;  /* 0x0000001fff0a7819 */ /* 0x000fe20000011407 */
[----:B------:R-:W-:Y:S01]  /*21d0*/  IMAD.IADD R5, R5, 0x1, R9 ;  /* 0x0000000105057824 */ /* 0x000fe200078e0209 */
[----:B------:R-:W-:-:S03]  /*21e0*/  ISETP.NE.AND.EX P0, PT, RZ, UR7, PT, P0 ;  /* 0x00000007ff007c0c */ /* 0x000fc6000bf05300 */
[----:B------:R-:W-:Y:S02]  /*21f0*/  IMAD R6, R10, UR4, RZ ;  /* 0x000000040a067c24 */ /* 0x000fe4000f8e02ff */
[----:B------:R-:W-:-:S04]  /*2200*/  IMAD.WIDE.U32 R4, R7, UR4, R4 ;  /* 0x0000000407047c25 */ /* 0x000fc8000f8e0004 */
[----:B------:R-:W-:Y:S01]  /*2210*/  IMAD R9, R7, UR5, R6 ;  /* 0x0000000507097c24 */ /* 0x000fe2000f8e0206 */
[----:B------:R-:W-:Y:S01]  /*2220*/  ULDC.64 UR4, c[0x0][0x300] ;  /* 0x0000c00000047ab9 */ /* 0x000fe20000000a00 */
[----:B------:R-:W-:Y:S02]  /*2230*/  IMAD R6, R221, R110, RZ ;  /* 0x0000006edd067224 */ /* 0x000fe400078e02ff */
[----:B------:R-:W-:Y:S01]  /*2240*/  IMAD.IADD R5, R5, 0x1, R9 ;  /* 0x0000000105057824 */ /* 0x000fe200078e0209 */
[----:B------:R-:W-:Y:S01]  /*2250*/  SHF.R.S32.HI R9, RZ, 0x1f, R22 ;  /* 0x0000001fff097819 */ /* 0x000fe20000011416 */
[C---:B------:R-:W-:Y:S02]  /*2260*/  IMAD R11, R191.reuse, R111, R6 ;  /* 0x0000006fbf0b7224 */ /* 0x040fe400078e0206 */
[----:B------:R-:W-:-:S04]  /*2270*/  IMAD.WIDE.U32 R106, R191, R104, R8 ;  /* 0x00000068bf6a7225 */ /* 0x000fc800078e0008 */
[----:B------:R-:W-:-:S04]  /*2280*/  IMAD.WIDE.U32 R100, R191, R98, R8 ;  /* 0x00000062bf647225 */ /* 0x000fc800078e0008 */
[----:B------:R-:W-:Y:S02]  /*2290*/  IMAD.IADD R107, R13, 0x1, R107 ;  /* 0x000000010d6b7824 */ /* 0x000fe400078e026b */
[----:B-----5:R-:W-:Y:S01]  /*22a0*/  IMAD.WIDE.U32 R106, R143, R104, R106 ;  /* 0x000000688f6a7225 */ /* 0x020fe200078e006a */
[----:B------:R-:W-:Y:S02]  /*22b0*/  SHF.R.S32.HI R0, RZ, 0x1f, R3 ;  /* 0x0000001fff007819 */ /* 0x000fe40000011403 */
[----:B------:R-:W-:Y:S02]  /*22c0*/  SEL R15, R3, RZ, !P0 ;  /* 0x000000ff030f7207 */ /* 0x000fe40004000000 */
[----:B------:R-:W-:-:S03]  /*22d0*/  SEL R14, R0, RZ, !P0 ;  /* 0x000000ff000e7207 */ /* 0x000fc60004000000 */
[----:B------:R-:W-:-:S04]  /*22e0*/  IMAD.WIDE.U32 R114, R15, UR4, R4 ;  /* 0x000000040f727c25 */ /* 0x000fc8000f8e0004 */
[----:B------:R-:W-:Y:S02]  /*22f0*/  IMAD R0, R14, UR4, RZ ;  /* 0x000000040e007c24 */ /* 0x000fe4000f8e02ff */
[----:B------:R-:W-:-:S04]  /*2300*/  IMAD.WIDE.U32 R4, R191, R110, R8 ;  /* 0x0000006ebf047225 */ /* 0x000fc800078e0008 */
[----:B------:R-:W-:Y:S01]  /*2310*/  IMAD R3, R15, UR5, R0 ;  /* 0x000000050f037c24 */ /* 0x000fe2000f8e0200 */
[----:B------:R-:W-:Y:S05]  /*2320*/  @!P6 WARPSYNC.ALL ;  /* 0x000000000000e948 */ /* 0x000fea0003800000 */
[----:B------:R-:W-:Y:S01]  /*2330*/  ULDC.64 UR4, c[0x0][0x320] ;  /* 0x0000c80000047ab9 */ /* 0x000fe20000000a00 */
[----:B------:R-:W-:Y:S01]  /*2340*/  IMAD.IADD R0, R115, 0x1, R3 ;  /* 0x0000000173007824 */ /* 0x000fe200078e0203 */
[----:B------:R-:W-:Y:S01]  /*2350*/  @!P6 BAR.SYNC.DEFER_BLOCKING 0x9, 0x100 ;  /* 0x024400000000eb1d */ /* 0x000fe20000010000 */
[----:B------:R-:W-:Y:S01]  /*2360*/  IMAD R6, R10, UR4, RZ ;  /* 0x000000040a067c24 */ /* 0x000fe2000f8e02ff */
[----:B------:R-:W-:Y:S01]  /*2370*/  IADD3 R3, P0, R114, R4, RZ ;  /* 0x0000000472037210 */ /* 0x000fe20007f1e0ff */
[----:B------:R-:W-:-:S02]  /*2380*/  VIADD R10, R22, 0xa0 ;  /* 0x000000a0160a7836 */ /* 0x000fc40000000000 */
[C---:B------:R-:W-:Y:S01]  /*2390*/  IMAD R113, R7.reuse, UR5, R6 ;  /* 0x0000000507717c24 */ /* 0x040fe2000f8e0206 */
[----:B------:R-:W-:Y:S01]  /*23a0*/  IADD3.X R4, R0, R5, R11, P0, !PT ;  /* 0x0000000500047210 */ /* 0x000fe200007fe40b */
[----:B------:R-:W-:Y:S01]  /*23b0*/  IMAD.WIDE.U32 R6, R7, UR4, R8 ;  /* 0x0000000407067c25 */ /* 0x000fe2000f8e0008 */
[----:B------:R-:W-:Y:S01]  /*23c0*/  ULDC UR4, c[0x0][0x2e4] ;  /* 0x0000b90000047ab9 */ /* 0x000fe20000000800 */
[----:B------:R-:W-:Y:S02]  /*23d0*/  SEL R8, R117, RZ, P5 ;  /* 0x000000ff75087207 */ /* 0x000fe40002800000 */
[----:B------:R-:W-:Y:S01]  /*23e0*/  ISETP.GE.AND P1, PT, R197, UR4, PT ;  /* 0x00000004c5007c0c */ /* 0x000fe2000bf26270 */
[C---:B------:R-:W-:Y:S01]  /*23f0*/  VIADD R5, R22.reuse, 0x80 ;  /* 0x0000008016057836 */ /* 0x040fe20000000000 */
[----:B------:R-:W-:Y:S01]  /*2400*/  ISETP.GE.AND P0, PT, R22, UR4, PT ;  /* 0x0000000416007c0c */ /* 0x000fe2000bf06270 */
[----:B------:R-:W-:Y:S01]  /*2410*/  IMAD.IADD R113, R7, 0x1, R113 ;  /* 0x0000000107717824 */ /* 0x000fe200078e0271 */
[----:B------:R-:W-:Y:S01]  /*2420*/  SEL R7, RZ, 0xffffffff, P1 ;  /* 0xffffffffff077807 */ /* 0x000fe20000800000 */
[----:B------:R-:W-:Y:S01]  /*2430*/  IMAD.MOV.U32 R112, RZ, RZ, R6 ;  /* 0x000000ffff707224 */ /* 0x000fe200078e0006 */
[----:B------:R-:W-:-:S02]  /*2440*/  ISETP.GE.AND P2, PT, R5, UR4, PT ;  /* 0x0000000405007c0c */ /* 0x000fc4000bf46270 */
[----:B------:R-:W-:Y:S01]  /*2450*/  SEL R5, RZ, 0x1, P0 ;  /* 0x00000001ff057807 */ /* 0x000fe20000000000 */
[----:B------:R-:W-:Y:S01]  /*2460*/  IMAD.SHL.U32 R6, R7, 0x2, RZ ;  /* 0x0000000207067824 */ /* 0x000fe200078e00ff */
[----:B------:R-:W-:Y:S02]  /*2470*/  ISETP.GE.AND P0, PT, R199, UR4, PT ;  /* 0x00000004c7007c0c */ /* 0x000fe4000bf06270 */
[----:B------:R-:W-:Y:S02]  /*2480*/  ISETP.GE.AND P1, PT, R116, UR4, PT ;  /* 0x0000000474007c0c */ /* 0x000fe4000bf26270 */
[----:B------:R-:W-:Y:S01]  /*2490*/  ISETP.GE.AND P4, PT, R10, UR4, PT ;  /* 0x000000040a007c0c */ /* 0x000fe2000bf86270 */
[----:B------:R-:W-:Y:S01]  /*24a0*/  ULDC.64 UR4, c[0x0][0x328] ;  /* 0x0000ca0000047ab9 */ /* 0x000fe20000000a00 */
[----:B------:R-:W-:Y:S01]  /*24b0*/  LOP3.LUT R5, R6, 0x2, R5, 0xe2, !PT ;  /* 0x0000000206057812 */ /* 0x000fe200078ee205 */
[----:B------:R-:W-:Y:S01]  /*24c0*/  IMAD.MOV.U32 R6, RZ, RZ, R23 ;  /* 0x000000ffff067224 */ /* 0x000fe200078e0017 */
[----:B------:R-:W-:Y:S01]  /*24d0*/  SEL R10, RZ, 0x4, P0 ;  /* 0x00000004ff0a7807 */ /* 0x000fe20000000000 */
[----:B------:R-:W-:Y:S01]  /*24e0*/  IMAD.WIDE.U32 R112, R15, UR4, R112 ;  /* 0x000000040f707c25 */ /* 0x000fe2000f8e0070 */
[----:B------:R-:W-:-:S02]  /*24f0*/  SEL R11, RZ, 0x8, P1 ;  /* 0x00000008ff0b7807 */ /* 0x000fc40000800000 */
[----:B------:R-:W-:Y:S02]  /*2500*/  SHF.R.S32.HI R7, RZ, 0x1f, R23 ;  /* 0x0000001fff077819 */ /* 0x000fe40000011417 */
[----:B------:R-:W-:Y:S01]  /*2510*/  LOP3.LUT R5, R11, R5, R10, 0xfe, !PT ;  /* 0x000000050b057212 */ /* 0x000fe200078efe0a */
[----:B------:R-:W-:Y:S01]  /*2520*/  IMAD R11, R14, UR4, RZ ;  /* 0x000000040e0b7c24 */ /* 0x000fe2000f8e02ff */
[----:B------:R-:W-:Y:S01]  /*2530*/  SEL R10, RZ, 0x10, P2 ;  /* 0x00000010ff0a7807 */ /* 0x000fe20001000000 */
[--C-:B------:R-:W-:Y:S01]  /*2540*/  IMAD.WIDE.U32 R108, R191, R104, R6.reuse ;  /* 0x00000068bf6c7225 */ /* 0x100fe200078e0006 */
[----:B------:R-:W-:Y:S02]  /*2550*/  ISETP.GE.AND P0, PT, R22, R117, PT ;  /* 0x000000751600720c */ /* 0x000fe40003f06270 */
[----:B------:R-:W-:Y:S01]  /*2560*/  LOP3.LUT R32, R5, R10, RZ, 0xfc, !PT ;  /* 0x0000000a05207212 */ /* 0x000fe200078efcff */
[----:B------:R-:W-:Y:S01]  /*2570*/  IMAD.WIDE.U32 R102, R191, R98, R6 ;  /* 0x00000062bf667225 */ /* 0x000fe200078e0006 */
[----:B------:R-:W-:-:S02]  /*2580*/  SEL R5, R117, RZ, P0 ;  /* 0x000000ff75057207 */ /* 0x000fc40000000000 */
[----:B------:R-:W-:Y:S01]  /*2590*/  SEL R6, R117, RZ, P3 ;  /* 0x000000ff75067207 */ /* 0x000fe20001800000 */
[----:B------:R-:W-:Y:S01]  /*25a0*/  IMAD R10, R221, R98, RZ ;  /* 0x00000062dd0a7224 */ /* 0x000fe200078e02ff */
[----:B------:R-:W-:Y:S01]  /*25b0*/  R2P PR, R230, 0x6 ;  /* 0x00000006e6007804 */ /* 0x000fe20000000000 */
[----:B------:R-:W-:Y:S01]  /*25c0*/  IMAD R31, R15, UR5, R11 ;  /* 0x000000050f1f7c24 */ /* 0x000fe2000f8e020b */
[----:B------:R-:W-:Y:S01]  /*25d0*/  SEL R29, RZ, 0x20, P4 ;  /* 0x00000020ff1d7807 */ /* 0x000fe20002000000 */
[----:B------:R-:W-:Y:S02]  /*25e0*/  IMAD.IADD R5, R22, 0x1, R5 ;  /* 0x0000000116057824 */ /* 0x000fe400078e0205 */
[----:B------:R-:W-:Y:S01]  /*25f0*/  IMAD R11, R191, R99, R10 ;  /* 0x00000063bf0b7224 */ /* 0x000fe200078e020a */
[----:B------:R-:W-:Y:S01]  /*2600*/  SEL R123, R123, 0xffffffc0, !P2 ;  /* 0xffffffc07b7b7807 */ /* 0x000fe20005000000 */
[----:B------:R-:W-:Y:S01]  /*2610*/  IMAD.IADD R7, R197, 0x1, R6 ;  /* 0x00000001c5077824 */ /* 0x000fe200078e0206 */
[----:B------:R-:W-:Y:S01]  /*2620*/  SHF.R.S32.HI R6, RZ, 0x1f, R5 ;  /* 0x0000001fff067819 */ /* 0x000fe20000011405 */
[----:B------:R-:W-:Y:S01]  /*2630*/  IMAD.IADD R103, R103, 0x1, R11 ;  /* 0x0000000167677824 */ /* 0x000fe200078e020b */
[----:B------:R-:W-:Y:S01]  /*2640*/  IADD3 R96, P2, R191, R96, RZ ;  /* 0x00000060bf607210 */ /* 0x000fe20007f5e0ff */
[----:B------:R-:W-:Y:S01]  /*2650*/  IMAD.IADD R101, R11, 0x1, R101 ;  /* 0x000000010b657824 */ /* 0x000fe200078e0265 */
[CC--:B------:R-:W-:Y:S01]  /*2660*/  LEA.HI R15, R6.reuse, R5.reuse, RZ, 0x4 ;  /* 0x00000005060f7211 */ /* 0x0c0fe200078f20ff */
[----:B------:R-:W-:Y:S01]  /*2670*/  IMAD.IADD R11, R199, 0x1, R8 ;  /* 0x00000001c70b7824 */ /* 0x000fe200078e0208 */
[----:B------:R-:W-:Y:S01]  /*2680*/  SHF.R.S32.HI R8, RZ, 0x1f, R7 ;  /* 0x0000001fff087819 */ /* 0x000fe20000011407 */
[----:B------:R-:W-:Y:S01]  /*2690*/  IMAD.IADD R109, R109, 0x1, R13 ;  /* 0x000000016d6d7824 */ /* 0x000fe200078e020d */
[----:B------:R-:W-:Y:S01]  /*26a0*/  LEA.HI R6, R6, R5, RZ, 0x6 ;  /* 0x0000000506067211 */ /* 0x000fe200078f30ff */
[----:B------:R-:W-:Y:S01]  /*26b0*/  IMAD R13, R99, 0xa0, RZ ;  /* 0x000000a0630d7824 */ /* 0x000fe200078e02ff */
[CC--:B------:R-:W-:Y:S01]  /*26c0*/  LEA.HI R21, R8.reuse, R7.reuse, RZ, 0x4 ;  /* 0x0000000708157211 */ /* 0x0c0fe200078f20ff */
[----:B------:R-:W-:Y:S01]  /*26d0*/  IMAD.WIDE.U32 R108, R143, R104, R108 ;  /* 0x000000688f6c7225 */ /* 0x000fe200078e006c */
[----:B------:R-:W-:-:S02]  /*26e0*/  LEA.HI R7, R8, R7, RZ, 0x6 ;  /* 0x0000000708077211 */ /* 0x000fc400078f30ff */
[----:B------:R-:W-:Y:S01]  /*26f0*/  SHF.R.S32.HI R6, RZ, 0x6, R6 ;  /* 0x00000006ff067819 */ /* 0x000fe20000011406 */
[-C--:B------:R-:W-:Y:S01]  /*2700*/  IMAD.WIDE.U32 R102, R143, R98.reuse, R102 ;  /* 0x000000628f667225 */ /* 0x080fe200078e0066 */
[----:B------:R-:W-:Y:S02]  /*2710*/  SHF.R.S32.HI R8, RZ, 0x6, R7 ;  /* 0x00000006ff087819 */ /* 0x000fe40000011407 */
[C---:B------:R-:W-:Y:S01]  /*2720*/  LOP3.LUT R9, R201.reuse, 0x30, R21, 0xf8, !PT ;  /* 0x00000030c9097812 */ /* 0x040fe200078ef815 */
[C---:B------:R-:W-:Y:S01]  /*2730*/  IMAD R142, R6.reuse, 0x2800, R205 ;  /* 0x00002800068e7824 */ /* 0x040fe200078e02cd */
[----:B------:R-:W-:Y:S01]  /*2740*/  SHF.R.S32.HI R12, RZ, 0x1f, R11 ;  /* 0x0000001fff0c7819 */ /* 0x000fe2000001140b */
[----:B------:R-:W-:Y:S01]  /*2750*/  IMAD R140, R6, 0x2800, R207 ;  /* 0x00002800068c7824 */ /* 0x000fe200078e02cf */
[----:B------:R-:W-:Y:S01]  /*2760*/  SHF.R.U32.HI R5, RZ, 0x3, R206 ;  /* 0x00000003ff057819 */ /* 0x000fe200000116ce */
[----:B------:R-:W-:Y:S01]  /*2770*/  IMAD R141, R8, 0x2800, R205 ;  /* 0x00002800088d7824 */ /* 0x000fe200078e02cd */
[----:B------:R-:W-:Y:S01]  /*2780*/  LOP3.LUT R10, R206, 0x30, R15, 0xf8, !PT ;  /* 0x00000030ce0a7812 */ /* 0x000fe200078ef80f */
[----:B------:R-:W-:Y:S01]  /*2790*/  IMAD R138, R8, 0x2800, R207 ;  /* 0x00002800088a7824 */ /* 0x000fe200078e02cf */
[----:B------:R-:W-:Y:S01]  /*27a0*/  LOP3.LUT R7, R201, 0x30, R15, 0xf8, !PT ;  /* 0x00000030c9077812 */ /* 0x000fe200078ef80f */
[----:B------:R-:W-:Y:S01]  /*27b0*/  IMAD.WIDE.U32 R100, R143, R98, R100 ;  /* 0x000000628f647225 */ /* 0x000fe200078e0064 */
[----:B------:R-:W-:-:S02]  /*27c0*/  LOP3.LUT R6, R9, R204, RZ, 0x3c, !PT ;  /* 0x000000cc09067212 */ /* 0x000fc400078e3cff */
[----:B------:R-:W-:Y:S01]  /*27d0*/  LEA.HI R26, R12, R11, RZ, 0x4 ;  /* 0x0000000b0c1a7211 */ /* 0x000fe200078f20ff */
[----:B------:R-:W-:Y:S01]  /*27e0*/  IMAD.X R97, R221, 0x1, R20, P2 ;  /* 0x00000001dd617824 */ /* 0x000fe200010e0614 */
[----:B------:R-:W-:Y:S01]  /*27f0*/  LOP3.LUT R9, R10, R5, RZ, 0x3c, !PT ;  /* 0x000000050a097212 */ /* 0x000fe200078e3cff */
[----:B------:R-:W-:Y:S01]  /*2800*/  IMAD.IADD R141, R141, 0x1, R6 ;  /* 0x000000018d8d7824 */ /* 0x000fe200078e0206 */
[----:B------:R-:W-:Y:S01]  /*2810*/  LOP3.LUT R7, R7, R204, RZ, 0x3c, !PT ;  /* 0x000000cc07077212 */ /* 0x000fe200078e3cff */
[----:B------:R-:W-:Y:S01]  /*2820*/  IMAD.IADD R30, R113, 0x1, R31 ;  /* 0x00000001711e7824 */ /* 0x000fe200078e021f */
[----:B------:R-:W-:Y:S01]  /*2830*/  LEA.HI R11, R12, R11, RZ, 0x6 ;  /* 0x0000000b0c0b7211 */ /* 0x000fe200078f30ff */
[----:B------:R-:W-:Y:S01]  /*2840*/  IMAD.IADD R140, R140, 0x1, R9 ;  /* 0x000000018c8c7824 */ /* 0x000fe200078e0209 */
[----:B------:R-:W-:Y:S01]  /*2850*/  LOP3.LUT R10, R206, 0x30, R21, 0xf8, !PT ;  /* 0x00000030ce0a7812 */ /* 0x000fe200078ef815 */
[----:B------:R-:W-:Y:S01]  /*2860*/  IMAD.IADD R142, R142, 0x1, R7 ;  /* 0x000000018e8e7824 */ /* 0x000fe200078e0207 */
[----:B------:R-:W-:Y:S01]  /*2870*/  SHF.R.S32.HI R6, RZ, 0x6, R11 ;  /* 0x00000006ff067819 */ /* 0x000fe2000001140b */
[----:B------:R-:W-:Y:S01]  /*2880*/  IMAD R11, R111, 0xa0, RZ ;  /* 0x000000a06f0b7824 */ /* 0x000fe200078e02ff */
[----:B------:R-:W-:Y:S01]  /*2890*/  LOP3.LUT R9, R10, R5, RZ, 0x3c, !PT ;  /* 0x000000050a097212 */ /* 0x000fe200078e3cff */
[----:B------:R-:W-:Y:S01]  /*28a0*/  IMAD.WIDE.U32 R110, R110, 0xa0, RZ ;  /* 0x000000a06e6e7825 */ /* 0x000fe200078e00ff */
[----:B------:R-:W-:-:S02]  /*28b0*/  LOP3.LUT R7, R201, 0x30, R26, 0xf8, !PT ;  /* 0x00000030c9077812 */ /* 0x000fc400078ef81a */
[----:B------:R-:W-:Y:S01]  /*28c0*/  LOP3.LUT R12, R206, 0x30, R26, 0xf8, !PT ;  /* 0x00000030ce0c7812 */ /* 0x000fe200078ef81a */
[----:B------:R-:W-:Y:S01]  /*28d0*/  IMAD R139, R6, 0x2800, R205 ;  /* 0x00002800068b7824 */ /* 0x000fe200078e02cd */
[----:B------:R-:W-:Y:S01]  /*28e0*/  SEL R122, R122, 0xffffffe0, !P1 ;  /* 0xffffffe07a7a7807 */ /* 0x000fe20004800000 */
[----:B------:R-:W-:Y:S01]  /*28f0*/  IMAD R137, R6, 0x2800, R207 ;  /* 0x0000280006897824 */ /* 0x000fe200078e02cf */
[----:B------:R-:W-:Y:S01]  /*2900*/  LOP3.LUT R6, R7, R204, RZ, 0x3c, !PT ;  /* 0x000000cc07067212 */ /* 0x000fe200078e3cff */
[----:B------:R-:W-:Y:S01]  /*2910*/  IMAD.IADD R138, R138, 0x1, R9 ;  /* 0x000000018a8a7824 */ /* 0x000fe200078e0209 */
[----:B------:R-:W-:Y:S01]  /*2920*/  SHF.R.S32.HI R9, RZ, 0x1f, R143 ;  /* 0x0000001fff097819 */ /* 0x000fe2000001148f */
[----:B------:R-:W-:Y:S01]  /*2930*/  IMAD.IADD R124, R111, 0x1, R11 ;  /* 0x000000016f7c7824 */ /* 0x000fe200078e020b */
[----:B------:R-:W-:Y:S01]  /*2940*/  LOP3.LUT R12, R12, R5, RZ, 0x3c, !PT ;  /* 0x000000050c0c7212 */ /* 0x000fe200078e3cff */
[----:B------:R-:W-:Y:S01]  /*2950*/  IMAD.IADD R139, R139, 0x1, R6 ;  /* 0x000000018b8b7824 */ /* 0x000fe200078e0206 */
[----:B------:R-:W-:Y:S01]  /*2960*/  SHF.R.S32.HI R14, RZ, 0x4, R15 ;  /* 0x00000004ff0e7819 */ /* 0x000fe2000001140f */
[C---:B------:R-:W-:Y:S01]  /*2970*/  IMAD R6, R9.reuse, R104, RZ ;  /* 0x0000006809067224 */ /* 0x040fe200078e02ff */
[----:B------:R-:W-:Y:S01]  /*2980*/  SHF.R.S32.HI R20, RZ, 0x4, R21 ;  /* 0x00000004ff147819 */ /* 0x000fe20000011415 */
[----:B------:R-:W-:Y:S01]  /*2990*/  IMAD R8, R9, R98, RZ ;  /* 0x0000006209087224 */ /* 0x000fe200078e02ff */
[----:B------:R-:W-:Y:S01]  /*29a0*/  LOP3.LUT R36, R32, R29, RZ, 0xfc, !PT ;  /* 0x0000001d20247212 */ /* 0x000fe200078efcff */
[C---:B------:R-:W-:Y:S01]  /*29b0*/  IMAD R25, R143.reuse, R105, R6 ;  /* 0x000000698f197224 */ /* 0x040fe200078e0206 */
[----:B------:R-:W-:Y:S01]  /*29c0*/  SHF.L.U64.HI R6, R104, 0x7, R105 ;  /* 0x0000000768067819 */ /* 0x000fe20000010269 */
[----:B------:R-:W-:Y:S01]  /*29d0*/  IMAD R27, R143, R99, R8 ;  /* 0x000000638f1b7224 */ /* 0x000fe200078e0208 */
[C---:B------:R-:W-:Y:S01]  /*29e0*/  SHF.L.U64.HI R8, R98.reuse, 0x7, R99 ;  /* 0x0000000762087819 */ /* 0x040fe20000010263 */
[C---:B------:R-:W-:Y:S01]  /*29f0*/  IMAD.SHL.U32 R9, R98.reuse, 0x80, RZ ;  /* 0x0000008062097824 */ /* 0x040fe200078e00ff */
[----:B------:R-:W-:Y:S01]  /*2a00*/  LOP3.LUT R15, R15, 0xfffffff0, RZ, 0xc0, !PT ;  /* 0xfffffff00f0f7812 */ /* 0x000fe200078ec0ff */
[----:B------:R-:W-:Y:S01]  /*2a10*/  IMAD.WIDE.U32 R98, R98, 0xa0, RZ ;  /* 0x000000a062627825 */ /* 0x000fe200078e00ff */
[----:B------:R-:W-:-:S02]  /*2a20*/  LOP3.LUT R21, R21, 0xfffffff0, RZ, 0xc0, !PT ;  /* 0xfffffff015157812 */ /* 0x000fc400078ec0ff */
[----:B------:R-:W-:Y:S01]  /*2a30*/  LOP3.LUT R31, R32, 0x1, RZ, 0xc0, !PT ;  /* 0x00000001201f7812 */ /* 0x000fe200078ec0ff */
[----:B------:R-:W-:Y:S01]  /*2a40*/  IMAD.IADD R10, R109, 0x1, R25 ;  /* 0x000000016d0a7824 */ /* 0x000fe200078e0219 */
[----:B------:R-:W-:Y:S01]  /*2a50*/  LOP3.LUT R32, R36, 0x2, RZ, 0xc0, !PT ;  /* 0x0000000224207812 */ /* 0x000fe200078ec0ff */
[----:B------:R-:W-:Y:S01]  /*2a60*/  IMAD.IADD R11, R25, 0x1, R107 ;  /* 0x00000001190b7824 */ /* 0x000fe200078e026b */
[----:B------:R-:W-:Y:S01]  /*2a70*/  SHF.R.S32.HI R25, RZ, 0x4, R26 ;  /* 0x00000004ff197819 */ /* 0x000fe2000001141a */
[----:B------:R-:W-:Y:S01]  /*2a80*/  IMAD.SHL.U32 R7, R104, 0x80, RZ ;  /* 0x0000008068077824 */ /* 0x000fe200078e00ff */
[----:B------:R-:W-:Y:S01]  /*2a90*/  LOP3.LUT R26, R26, 0xfffffff0, RZ, 0xc0, !PT ;  /* 0xfffffff01a1a7812 */ /* 0x000fe200078ec0ff */
[----:B------:R-:W-:Y:S01]  /*2aa0*/  IMAD.WIDE.U32 R104, R104, 0xa0, RZ ;  /* 0x000000a068687825 */ /* 0x000fe200078e00ff */
[C---:B------:R-:W-:Y:S02]  /*2ab0*/  LOP3.LUT R33, R36.reuse, 0x4, RZ, 0xc0, !PT ;  /* 0x0000000424217812 */ /* 0x040fe400078ec0ff */
[C---:B------:R-:W-:Y:S01]  /*2ac0*/  LOP3.LUT R34, R36.reuse, 0x8, RZ, 0xc0, !PT ;  /* 0x0000000824227812 */ /* 0x040fe200078ec0ff */
[----:B------:R-:W-:Y:S01]  /*2ad0*/  IMAD.IADD R137, R137, 0x1, R12 ;  /* 0x0000000189897824 */ /* 0x000fe200078e020c */
[C---:B------:R-:W-:Y:S01]  /*2ae0*/  LOP3.LUT R35, R36.reuse, 0x10, RZ, 0xc0, !PT ;  /* 0x0000001024237812 */ /* 0x040fe200078ec0ff */
[----:B------:R-:W-:Y:S01]  /*2af0*/  IMAD.IADD R126, R99, 0x1, R13 ;  /* 0x00000001637e7824 */ /* 0x000fe200078e020d */
[----:B------:R-:W-:Y:S01]  /*2b00*/  SHF.R.S32.HI R28, RZ, 0x1f, R21 ;  /* 0x0000001fff1c7819 */ /* 0x000fe20000011415 */
[----:B------:R-:W-:Y:S01]  /*2b10*/  IMAD.IADD R12, R103, 0x1, R27 ;  /* 0x00000001670c7824 */ /* 0x000fe200078e021b */
[----:B------:R-:W-:Y:S01]  /*2b20*/  SHF.R.S32.HI R29, RZ, 0x1f, R26 ;  /* 0x0000001fff1d7819 */ /* 0x000fe2000001141a */
[----:B------:R-:W-:Y:S01]  /*2b30*/  IMAD.IADD R13, R27, 0x1, R101 ;  /* 0x000000011b0d7824 */ /* 0x000fe200078e0265 */
[----:B------:R-:W-:Y:S01]  /*2b40*/  SHF.R.S32.HI R27, RZ, 0x1f, R15 ;  /* 0x0000001fff1b7819 */ /* 0x000fe2000001140f */
[----:B------:R-:W-:Y:S01]  /*2b50*/  IMAD.IADD R136, R123, 0x1, R122 ;  /* 0x000000017b887824 */ /* 0x000fe200078e027a */
[----:B------:R-:W-:Y:S01]  /*2b60*/  LOP3.LUT R36, R36, 0x20, RZ, 0xc0, !PT ;  /* 0x0000002024247812 */ /* 0x000fe200078ec0ff */
[----:B------:R-:W-:-:S07]  /*2b70*/  IMAD.IADD R125, R105, 0x1, R125 ;  /* 0x00000001697d7824 */ /* 0x000fce00078e027d */
.L_x_1433:
[----:B------:R-:W0:Y:S01]  /*2b80*/  LDC.64 R120, c[0x0][0x2d8] ;  /* 0x0000b600ff787b82 */ /* 0x000e220000000a00 */
[----:B-12---:R-:W-:Y:S01]  /*2b90*/  VIADD R43, R24, 0xffffffff ;  /* 0xffffffff182b7836 */ /* 0x006fe20000000000 */
[----:B------:R-:W-:Y:S01]  /*2ba0*/  LOP3.LUT R16, R16, 0xfffffffd, RZ, 0xc0, !PT ;  /* 0xfffffffd10107812 */ /* 0x000fe200078ec0ff */
[----:B------:R-:W-:Y:S01]  /*2bb0*/  IMAD R24, R19, 0x7800, R214 ;  /* 0x0000780013187824 */ /* 0x000fe200078e02d6 */
[----:B------:R-:W-:Y:S05]  /*2bc0*/  YIELD ;  /* 0x0000000000007946 */ /* 0x000fea0003800000 */
[----:B------:R-:W1:Y:S01]  /*2bd0*/  LDC R129, c[0x0][0x3d4] ;  /* 0x0000f500ff817b82 */ /* 0x000e620000000800 */
[----:B------:R-:W-:Y:S01]  /*2be0*/  SHF.R.S32.HI R135, RZ, 0x1f, R43 ;  /* 0x0000001fff877819 */ /* 0x000fe2000001142b */
[----:B------:R-:W-:Y:S01]  /*2bf0*/  IMAD R37, R124, R43, RZ ;  /* 0x0000002b7c257224 */ /* 0x000fe200078e02ff */
[----:B------:R-:W-:Y:S01]  /*2c00*/  ISETP.GT.AND P4, PT, R43, R119, PT ;  /* 0x000000772b00720c */ /* 0x000fe20003f84270 */
[----:B------:R-:W-:Y:S01]  /*2c10*/  IMAD.WIDE.U32 R132, R110, R43, RZ ;  /* 0x0000002b6e847225 */ /* 0x000fe200078e00ff */
[----:B------:R-:W-:Y:S03]  /*2c20*/  BSSY B0, `(.L_x_1334) ;  /* 0x0000ca9000007945 */ /* 0x000fe60003800000 */
[----:B------:R-:W-:Y:S01]  /*2c30*/  IMAD R37, R135, R110, R37 ;  /* 0x0000006e87257224 */ /* 0x000fe200078e0225 */
[----:B------:R-:W-:Y:S01]  /*2c40*/  IADD3 R45, P1, P2, R3, R132, R128 ;  /* 0x00000084032d7210 */ /* 0x000fe20007a3e080 */
[----:B------:R-:W-:-:S02]  /*2c50*/  IMAD R46, R19, 0x7800, R215 ;  /* 0x00007800132e7824 */ /* 0x000fc400078e02d7 */
[----:B------:R-:W-:Y:S02]  /*2c60*/  IMAD.IADD R91, R133, 0x1, R37 ;  /* 0x00000001855b7824 */ /* 0x000fe400078e0225 */
[C---:B------:R-:W-:Y:S02]  /*2c70*/  IMAD.IADD R47, R17.reuse, 0x1, R24 ;  /* 0x00000001112f7824 */ /* 0x040fe400078e0218 */
[----:B------:R-:W-:Y:S01]  /*2c80*/  @P4 LOP3.LUT R16, R16, 0x2, RZ, 0xfc, !PT ;  /* 0x0000000210104812 */ /* 0x000fe200078efcff */
[----:B------:R-:W-:Y:S01]  /*2c90*/  IMAD.IADD R46, R17, 0x1, R46 ;  /* 0x00000001112e7824 */ /* 0x000fe200078e022e */
[----:B---3--:R-:W-:Y:S01]  /*2ca0*/  IADD3.X R38, R4, R91, R127, P1, P2 ;  /* 0x0000005b04267210 */ /* 0x008fe20000fe447f */
[----:B------:R-:W-:Y:S01]  /*2cb0*/  IMAD.MOV.U32 R24, RZ, RZ, R43 ;  /* 0x000000ffff187224 */ /* 0x000fe200078e002b */
[----:B0-----:R-:W-:-:S04]  /*2cc0*/  IADD3 R48, P1, P2, R132, R120, R3 ;  /* 0x0000007884307210 */ /* 0x001fc80007a3e003 */
[----:B------:R-:W-:Y:S02]  /*2cd0*/  IADD3.X R49, R91, R121, R4, P1, P2 ;  /* 0x000000795b317210 */ /* 0x000fe40000fe4404 */
[----:B-1----:R-:W-:Y:S02]  /*2ce0*/  ISETP.GE.AND P1, PT, R129, 0x1, PT ;  /* 0x000000018100780c */ /* 0x002fe40003f26270 */
[----:B------:R-:W-:-:S05]  /*2cf0*/  IADD3 R44, P2, R45, R120, RZ ;  /* 0x000000782d2c7210 */ /* 0x000fca0007f5e0ff */
[----:B------:R-:W-:-:S06]  /*2d00*/  IMAD.X R45, R38, 0x1, R121, P2 ;  /* 0x00000001262d7824 */ /* 0x000fcc00010e0679 */
        /* <DEDUP_REMOVED lines=71> */
.L_x_1338:
[----:B------:R-:W-:Y:S05]  /*3180*/  BSYNC B1 ;  /* 0x0000000000017941 */ /* 0x000fea0003800000 */
.L_x_1337:
        /* <DEDUP_REMOVED lines=21> */
[----:B0-----:R-:W-:-:S04]  /*32e0*/  IADD3 R40, P1, P5, R102, R38, R9 ;  /* 0x0000002666287210 */ /* 0x001fc80007d3e009 */
        /* <DEDUP_REMOVED lines=39> */
.L_x_1340:
[----:B------:R-:W-:Y:S05]  /*3560*/  BSYNC B1 ;  /* 0x0000000000017941 */ /* 0x000fea0003800000 */
.L_x_1339:
[----:B------:R-:W-:Y:S01]  /*3570*/  UISETP.NE.AND UP0, UPT, UR53, 0x3, UPT ;  /* 0x000000033500788c */ /* 0x000fe2000bf05270 */
[----:B------:R-:W-:Y:S02]  /*3580*/  IMAD.MOV.U32 R157, RZ, RZ, R82 ;  /* 0x000000ffff9d7224 */ /* 0x000fe400078e0052 */
[----:B------:R-:W-:Y:S02]  /*3590*/  IMAD.MOV.U32 R159, RZ, RZ, R86 ;  /* 0x000000ffff9f7224 */ /* 0x000fe400078e0056 */
[----:B------:R-:W-:Y:S01]  /*35a0*/  IMAD.MOV.U32 R161, RZ, RZ, R92 ;  /* 0x000000ffffa17224 */ /* 0x000fe200078e005c */
[----:B------:R-:W-:Y:S01]  /*35b0*/  PLOP3.LUT P1, PT, PT, PT, UP0, 0x80, 0x0 ;  /* 0x000000000000781c */ /* 0x000fe20003f2f008 */
[----:B------:R-:W-:Y:S02]  /*35c0*/  IMAD.MOV.U32 R163, RZ, RZ, R120 ;  /* 0x000000ffffa37224 */ /* 0x000fe400078e0078 */
[----:B------:R-:W-:Y:S02]  /*35d0*/  IMAD.MOV.U32 R153, RZ, RZ, R76 ;  /* 0x000000ffff997224 */ /* 0x000fe400078e004c */
[----:B------:R-:W-:-:S02]  /*35e0*/  IMAD.MOV.U32 R154, RZ, RZ, R80 ;  /* 0x000000ffff9a7224 */ /* 0x000fc400078e0050 */
[----:B------:R-:W-:Y:S02]  /*35f0*/  IMAD.MOV.U32 R158, RZ, RZ, R84 ;  /* 0x000000ffff9e7224 */ /* 0x000fe400078e0054 */
[----:B------:R-:W-:Y:S02]  /*3600*/  IMAD.MOV.U32 R160, RZ, RZ, R90 ;  /* 0x000000ffffa07224 */ /* 0x000fe400078e005a */
[----:B------:R-:W-:Y:S02]  /*3610*/  IMAD.MOV.U32 R162, RZ, RZ, R94 ;  /* 0x000000ffffa27224 */ /* 0x000fe400078e005e */
[----:B------:R-:W-:Y:S02]  /*3620*/  IMAD.MOV.U32 R164, RZ, RZ, R130 ;  /* 0x000000ffffa47224 */ /* 0x000fe400078e0082 */
[----:B-----5:R-:W-:Y:S02]  /*3630*/  IMAD.MOV.U32 R88, RZ, RZ, R50 ;  /* 0x000000ffff587224 */ /* 0x020fe400078e0032 */
        /* <DEDUP_REMOVED lines=13> */
.L_x_1341:
[----:B-1----:R-:W-:Y:S01]  /*3710*/  IMAD R38, R19, 0x8, R17 ;  /* 0x0000000813267824 */ /* 0x002fe200078e0211 */
[----:B------:R-:W-:Y:S01]  /*3720*/  SHF.L.U32 R39, R198, 0x1f, RZ ;  /* 0x0000001fc6277819 */ /* 0x000fe200000006ff */
[----:B------:R-:W-:Y:S03]  /*3730*/  BSSY B1, `(.L_x_1342) ;  /* 0x0000003000017945 */ /* 0x000fe60003800000 */
[----:B------:R-:W1:Y:S02]  /*3740*/  SYNCS.PHASECHK.TRANS64.TRYWAIT P5, [R38+URZ+0x29890], R39 ;  /* 0x02989027260075a7 */ /* 0x000e6400080a017f */
[----:B-1----:R-:W-:Y:S05]  /*3750*/  @!P5 BRA `(.L_x_1343) ;  /* 0x000002f80040d947 */ /* 0x002fea0003800000 */
.L_x_1729:
[----:B------:R-:W-:Y:S05]  /*3760*/  BSYNC B1 ;  /* 0x0000000000017941 */ /* 0x000fea0003800000 */
.L_x_1342:
[----:B------:R-:W-:Y:S04]  /*3770*/  BSSY B1, `(.L_x_1344) ;  /* 0x00002ab000017945 */ /* 0x000fe80003800000 */
[----:B------:R-:W-:Y:S05]  /*3780*/  @P2 BRA `(.L_x_1345) ;  /* 0x0000002800a42947 */ /* 0x000fea0003800000 */
[----:B------:R-:W-:Y:S01]  /*3790*/  ISETP.NE.AND P2, PT, R31, RZ, PT ;  /* 0x000000ff1f00720c */ /* 0x000fe20003f45270 */
[----:B------:R-:W-:-:S12]  /*37a0*/  BSSY B2, `(.L_x_1346) ;  /* 0x000006f000027945 */ /* 0x000fd80003800000 */
[----:B------:R-:W-:Y:S05]  /*37b0*/  @!P2 BRA `(.L_x_1347) ;  /* 0x0000000400b4a947 */ /* 0x000fea0003800000 */
[----:B0-----:R0:W2:Y:S01]  /*37c0*/  LDS.128 R40, [R47+0x1a400] ;  /* 0x01a400002f287984 */ /* 0x0010a20000000c00 */
[----:B------:R-:W-:Y:S01]  /*37d0*/  ISETP.GE.AND P2, PT, R23, R129, PT ;  /* 0x000000811700720c */ /* 0x000fe20003f46270 */
[----:B------:R-:W-:-:S12]  /*37e0*/  BSSY B3, `(.L_x_1348) ;  /* 0x0000069000037945 */ /* 0x000fd80003800000 */
[----:B0-----:R-:W-:Y:S05]  /*37f0*/  @P2 BRA `(.L_x_1349) ;  /* 0x00000004009c2947 */ /* 0x001fea0003800000 */
[----:B------:R-:W-:Y:S02]  /*3800*/  SHF.R.U32.HI R120, RZ, 0x8, R121 ;  /* 0x00000008ff787819 */ /* 0x000fe40000011679 */
[----:B------:R-:W-:Y:S02]  /*3810*/  SHF.R.U32.HI R130, RZ, 0x8, R131 ;  /* 0x00000008ff827819 */ /* 0x000fe40000011683 */
[----:B------:R-:W-:Y:S01]  /*3820*/  SHF.R.U32.HI R167, RZ, 0x10, R121 ;  /* 0x00000010ffa77819 */ /* 0x000fe20000011679 */
[----:B------:R-:W-:Y:S01]  /*3830*/  IMAD.SHL.U32 R120, R120, 0x100, RZ ;  /* 0x0000010078787824 */ /* 0x000fe200078e00ff */
[----:B------:R-:W-:Y:S02]  /*3840*/  SHF.R.U32.HI R165, RZ, 0x10, R131 ;  /* 0x00000010ffa57819 */ /* 0x000fe40000011683 */
[----:B------:R-:W-:Y:S01]  /*3850*/  LOP3.LUT R166, R131, 0xff0000ff, RZ, 0xc0, !PT ;  /* 0xff0000ff83a67812 */ /* 0x000fe200078ec0ff */
[----:B------:R-:W-:Y:S01]  /*3860*/  IMAD.SHL.U32 R131, R130, 0x100, RZ ;  /* 0x0000010082837824 */ /* 0x000fe200078e00ff */
[----:B------:R-:W-:Y:S01]  /*3870*/  LOP3.LUT R121, R121, 0xff0000ff, RZ, 0xc0, !PT ;  /* 0xff0000ff79797812 */ /* 0x000fe200078ec0ff */
[----:B--2---:R-:W-:Y:S01]  /*3880*/  IMAD.MOV.U32 R130, RZ, RZ, R40 ;  /* 0x000000ffff827224 */ /* 0x004fe200078e0028 */
[----:B------:R-:W-:-:S02]  /*3890*/  F2FP.F16.E4M3.UNPACK_B R40, R41 ;  /* 0x00000029ff28723e */ /* 0x000fc400020006ff */
[----:B------:R-:W-:Y:S01]  /*38a0*/  LOP3.LUT R121, R121, 0xff00, R120, 0xf8, !PT ;  /* 0x0000ff0079797812 */ /* 0x000fe200078ef878 */
[----:B------:R-:W-:Y:S01]  /*38b0*/  IMAD.U32 R120, R167, 0x10000, RZ ;  /* 0x00010000a7787824 */ /* 0x000fe200078e00ff */
[----:B------:R-:W-:Y:S01]  /*38c0*/  LOP3.LUT R166, R166, 0xff00, R131, 0xf8, !PT ;  /* 0x0000ff00a6a67812 */ /* 0x000fe200078ef883 */
[----:B------:R-:W-:Y:S01]  /*38d0*/  IMAD.U32 R131, R165, 0x10000, RZ ;  /* 0x00010000a5837824 */ /* 0x000fe200078e00ff */
[-C--:B------:R-:W-:Y:S02]  /*38e0*/  F2FP.F16.E4M3.UNPACK_B R165, R164.reuse.H1 ;  /* 0x000000a4ffa5723e */ /* 0x080fe400030006ff */
[----:B------:R-:W-:Y:S02]  /*38f0*/  LOP3.LUT R120, R121, 0xff0000, R120, 0xf8, !PT ;  /* 0x00ff000079787812 */ /* 0x000fe400078ef878 */
[----:B------:R-:W-:Y:S01]  /*3900*/  LOP3.LUT R121, R166, 0xff0000, R131, 0xf8, !PT ;  /* 0x00ff0000a6797812 */ /* 0x000fe200078ef883 */
[--C-:B------:R-:W-:Y:S01]  /*3910*/  HADD2.F32 R131, -RZ, R40.reuse.H1_H1 ;  /* 0x30000028ff837230 */ /* 0x100fe20000004100 */
[----:B------:R-:W-:Y:S01]  /*3920*/  F2FP.F16.E4M3.UNPACK_B R167, R163.H1 ;  /* 0x000000a3ffa7723e */ /* 0x000fe200030006ff */
[--C-:B------:R-:W-:Y:S01]  /*3930*/  HADD2.F32 R169, -RZ, R165.reuse.H0_H0 ;  /* 0x200000a5ffa97230 */ /* 0x100fe20000004100 */
[----:B------:R-:W-:Y:S01]  /*3940*/  F2FP.F16.E4M3.UNPACK_B R41, R41.H1 ;  /* 0x00000029ff29723e */ /* 0x000fe200030006ff */
[----:B------:R-:W-:Y:S01]  /*3950*/  HADD2.F32 R40, -RZ, R40.H0_H0 ;  /* 0x20000028ff287230 */ /* 0x000fe20000004100 */
[----:B------:R-:W-:Y:S01]  /*3960*/  F2FP.F16.E4M3.UNPACK_B R164, R164 ;  /* 0x000000a4ffa4723e */ /* 0x000fe200020006ff */
[----:B------:R-:W-:-:S02]  /*3970*/  HADD2.F32 R170, -RZ, R165.H1_H1 ;  /* 0x300000a5ffaa7230 */ /* 0x000fc40000004100 */
[CC--:B------:R-:W-:Y:S01]  /*3980*/  FMUL.FTZ R171, R131.reuse, R169.reuse ;  /* 0x000000a983ab7220 */ /* 0x0c0fe20000410000 */
[----:B------:R-:W-:Y:S02]  /*3990*/  HADD2.F32 R168, -RZ, R167.H0_H0 ;  /* 0x200000a7ffa87230 */ /* 0x000fe40000004100 */
[----:B------:R-:W-:Y:S01]  /*39a0*/  FMUL.FTZ R172, R40, R169 ;  /* 0x000000a928ac7220 */ /* 0x000fe20000410000 */
[--C-:B------:R-:W-:Y:S01]  /*39b0*/  HADD2.F32 R166, -RZ, R41.reuse.H1_H1 ;  /* 0x30000029ffa67230 */ /* 0x100fe20000004100 */
[----:B------:R-:W-:Y:S01]  /*39c0*/  F2FP.F16.E4M3.UNPACK_B R173, R121.H1 ;  /* 0x00000079ffad723e */ /* 0x000fe200030006ff */
[----:B------:R-:W-:Y:S02]  /*39d0*/  HADD2.F32 R165, -RZ, R41.H0_H0 ;  /* 0x20000029ffa57230 */ /* 0x000fe40000004100 */
[----:B------:R-:W-:Y:S01]  /*39e0*/  FFMA.FTZ R41, R131, R168, R172 ;  /* 0x000000a883297223 */ /* 0x000fe200000100ac */
[----:B------:R-:W-:Y:S02]  /*39f0*/  HADD2.F32 R167, -RZ, R167.H1_H1 ;  /* 0x300000a7ffa77230 */ /* 0x000fe40000004100 */
[----:B------:R-:W-:Y:S01]  /*3a00*/  FMUL.FTZ R174, R166, R170 ;  /* 0x000000aaa6ae7220 */ /* 0x000fe20000410000 */
[----:B------:R-:W-:Y:S01]  /*3a10*/  F2FP.F16.E4M3.UNPACK_B R131, R130.H1 ;  /* 0x00000082ff83723e */ /* 0x000fe200030006ff */
[C---:B------:R-:W-:Y:S01]  /*3a20*/  FMUL.FTZ R169, R165.reuse, R170 ;  /* 0x000000aaa5a97220 */ /* 0x040fe20000410000 */
[----:B------:R-:W-:Y:S01]  /*3a30*/  FFMA.FTZ R40, R40, R168, -R171 ;  /* 0x000000a828287223 */ /* 0x000fe200000108ab */
[----:B------:R-:W-:Y:S01]  /*3a40*/  F2FP.F16.E4M3.UNPACK_B R130, R130 ;  /* 0x00000082ff82723e */ /* 0x000fe200020006ff */
[-C--:B------:R-:W-:Y:S01]  /*3a50*/  FFMA.FTZ R174, R165, R167.reuse, -R174 ;  /* 0x000000a7a5ae7223 */ /* 0x080fe200000108ae */
        /* <DEDUP_REMOVED lines=18> */
[----:B------:R-:W-:Y:S01]  /*3b80*/  F2FP.F16.E4M3.UNPACK_B R166, R43.H1 ;  /* 0x0000002bffa6723e */ /* 0x000fe200030006ff */
[----:B------:R-:W-:Y:S01]  /*3b90*/  HADD2.F32 R170, -RZ, R173.H1_H1 ;  /* 0x300000adffaa7230 */ /* 0x000fe20000004100 */
[----:B------:R-:W-:-:S02]  /*3ba0*/  F2FP.SATFINITE.E4M3.F32.PACK_AB_MERGE_C R164, R165, R164, RZ ;  /* 0x000000a4a5a4723e */ /* 0x000fc400048070ff */
[----:B------:R-:W-:Y:S01]  /*3bb0*/  F2FP.F16.E4M3.UNPACK_B R165, R42.H1 ;  /* 0x0000002affa5723e */ /* 0x000fe200030006ff */
[--C-:B------:R-:W-:Y:S01]  /*3bc0*/  HADD2.F32 R167, -RZ, R166.reuse.H0_H0 ;  /* 0x200000a6ffa77230 */ /* 0x100fe20000004100 */
[----:B------:R-:W-:Y:S01]  /*3bd0*/  F2FP.F16.E4M3.UNPACK_B R172, R121 ;  /* 0x00000079ffac723e */ /* 0x000fe200020006ff */
[----:B------:R-:W-:Y:S01]  /*3be0*/  HADD2.F32 R166, -RZ, R166.H1_H1 ;  /* 0x300000a6ffa67230 */ /* 0x000fe20000004100 */
[----:B------:R-:W-:Y:S01]  /*3bf0*/  F2FP.SATFINITE.E4M3.F32.PACK_AB_MERGE_C R163, R171, R174, RZ ;  /* 0x000000aeaba3723e */ /* 0x000fe200048070ff */
[--C-:B------:R-:W-:Y:S01]  /*3c00*/  HADD2.F32 R121, -RZ, R165.reuse.H1_H1 ;  /* 0x300000a5ff797230 */ /* 0x100fe20000004100 */
[-C--:B------:R-:W-:Y:S01]  /*3c10*/  F2FP.F16.E4M3.UNPACK_B R169, R120.reuse.H1 ;  /* 0x00000078ffa9723e */ /* 0x080fe200030006ff */
[----:B------:R-:W-:Y:S01]  /*3c20*/  HADD2.F32 R174, -RZ, R172.H1_H1 ;  /* 0x300000acffae7230 */ /* 0x000fe20000004100 */
[----:B------:R-:W-:Y:S01]  /*3c30*/  F2FP.F16.E4M3.UNPACK_B R168, R120 ;  /* 0x00000078ffa8723e */ /* 0x000fe200020006ff */
[----:B------:R-:W-:Y:S02]  /*3c40*/  HADD2.F32 R165, -RZ, R165.H0_H0 ;  /* 0x200000a5ffa57230 */ /* 0x000fe40000004100 */
[----:B------:R-:W-:Y:S01]  /*3c50*/  FMUL.FTZ R120, R166, R170 ;  /* 0x000000aaa6787220 */ /* 0x000fe20000410000 */
[----:B------:R-:W-:-:S02]  /*3c60*/  HADD2.F32 R171, -RZ, R169.H1_H1 ;  /* 0x300000a9ffab7230 */ /* 0x000fc40000004100 */
[----:B------:R-:W-:Y:S01]  /*3c70*/  FMUL.FTZ R175, R167, R170 ;  /* 0x000000aaa7af7220 */ /* 0x000fe20000410000 */
[----:B------:R-:W-:Y:S02]  /*3c80*/  HADD2.F32 R170, -RZ, R168.H1_H1 ;  /* 0x300000a8ffaa7230 */ /* 0x000fe40000004100 */
[-C--:B------:R-:W-:Y:S01]  /*3c90*/  FMUL.FTZ R176, R121, R174.reuse ;  /* 0x000000ae79b07220 */ /* 0x080fe20000410000 */
[----:B------:R-:W-:Y:S01]  /*3ca0*/  F2FP.F16.E4M3.UNPACK_B R43, R43 ;  /* 0x0000002bff2b723e */ /* 0x000fe200020006ff */
[----:B------:R-:W-:Y:S01]  /*3cb0*/  FMUL.FTZ R174, R165, R174 ;  /* 0x000000aea5ae7220 */ /* 0x000fe20000410000 */
[----:B------:R-:W-:Y:S01]  /*3cc0*/  F2FP.F16.E4M3.UNPACK_B R42, R42 ;  /* 0x0000002aff2a723e */ /* 0x000fe200020006ff */
[-C--:B------:R-:W-:Y:S01]  /*3cd0*/  FFMA.FTZ R120, R167, R171.reuse, -R120 ;  /* 0x000000aba7787223 */ /* 0x080fe20000010878 */
[----:B------:R-:W-:Y:S01]  /*3ce0*/  FFMA.FTZ R175, R166, R171, R175 ;  /* 0x000000aba6af7223 */ /* 0x000fe200000100af */
[-C--:B------:R-:W-:Y:S01]  /*3cf0*/  FFMA.FTZ R176, R165, R170.reuse, -R176 ;  /* 0x000000aaa5b07223 */ /* 0x080fe200000108b0 */
[----:B------:R-:W-:Y:S01]  /*3d00*/  FFMA.FTZ R171, R121, R170, R174 ;  /* 0x000000aa79ab7223 */ /* 0x000fe200000100ae */
[--C-:B------:R-:W-:Y:S01]  /*3d10*/  HADD2.F32 R121, -RZ, R43.reuse.H0_H0 ;  /* 0x2000002bff797230 */ /* 0x100fe20000004100 */
[----:B------:R-:W-:Y:S01]  /*3d20*/  F2FP.SATFINITE.E4M3.F32.PACK_AB_MERGE_C R41, R41, R40, R163 ;  /* 0x000000282929723e */ /* 0x000fe200048070a3 */
[----:B------:R-:W-:Y:S01]  /*3d30*/  HADD2.F32 R165, -RZ, R43.H1_H1 ;  /* 0x3000002bffa57230 */ /* 0x000fe20000004100 */
[----:B------:R-:W-:Y:S01]  /*3d40*/  F2FP.SATFINITE.E4M3.F32.PACK_AB_MERGE_C R120, R175, R120, RZ ;  /* 0x00000078af78723e */ /* 0x000fe200048070ff */
[----:B------:R-:W-:Y:S01]  /*3d50*/  HADD2.F32 R170, -RZ, R173.H0_H0 ;  /* 0x200000adffaa7230 */ /* 0x000fe20000004100 */
[----:B------:R-:W-:Y:S01]  /*3d60*/  F2FP.SATFINITE.E4M3.F32.PACK_AB_MERGE_C R171, R171, R176, RZ ;  /* 0x000000b0abab723e */ /* 0x000fe200048070ff */
[--C-:B------:R-:W-:Y:S01]  /*3d70*/  HADD2.F32 R43, -RZ, R42.reuse.H0_H0 ;  /* 0x2000002aff2b7230 */ /* 0x100fe20000004100 */
[----:B------:R-:W-:Y:S01]  /*3d80*/  F2FP.SATFINITE.E4M3.F32.PACK_AB_MERGE_C R40, R131, R130, R164 ;  /* 0x000000828328723e */ /* 0x000fe200048070a4 */
[----:B------:R-:W-:-:S02]  /*3d90*/  HADD2.F32 R42, -RZ, R42.H1_H1 ;  /* 0x3000002aff2a7230 */ /* 0x000fc40000004100 */
[-C--:B------:R-:W-:Y:S01]  /*3da0*/  FMUL.FTZ R174, R165, R170.reuse ;  /* 0x000000aaa5ae7220 */ /* 0x080fe20000410000 */
[----:B------:R-:W-:Y:S02]  /*3db0*/  HADD2.F32 R172, -RZ, R172.H0_H0 ;  /* 0x200000acffac7230 */ /* 0x000fe40000004100 */
[----:B------:R-:W-:Y:S01]  /*3dc0*/  FMUL.FTZ R178, R121, R170 ;  /* 0x000000aa79b27220 */ /* 0x000fe20000410000 */
[----:B------:R-:W-:Y:S02]  /*3dd0*/  HADD2.F32 R166, -RZ, R169.H0_H0 ;  /* 0x200000a9ffa67230 */ /* 0x000fe40000004100 */
[----:B------:R-:W-:Y:S02]  /*3de0*/  HADD2.F32 R168, -RZ, R168.H0_H0 ;  /* 0x200000a8ffa87230 */ /* 0x000fe40000004100 */
[CC--:B------:R-:W-:Y:S01]  /*3df0*/  FMUL.FTZ R170, R42.reuse, R172.reuse ;  /* 0x000000ac2aaa7220 */ /* 0x0c0fe20000410000 */
[----:B------:R-:W-:Y:S01]  /*3e00*/  FMUL.FTZ R167, R43, R172 ;  /* 0x000000ac2ba77220 */ /* 0x000fe20000410000 */
[-C--:B------:R-:W-:Y:S01]  /*3e10*/  FFMA.FTZ R174, R121, R166.reuse, -R174 ;  /* 0x000000a679ae7223 */ /* 0x080fe200000108ae */
[----:B------:R-:W-:Y:S01]  /*3e20*/  FFMA.FTZ R165, R165, R166, R178 ;  /* 0x000000a6a5a57223 */ /* 0x000fe200000100b2 */
[-C--:B------:R-:W-:Y:S01]  /*3e30*/  FFMA.FTZ R170, R43, R168.reuse, -R170 ;  /* 0x000000a82baa7223 */ /* 0x080fe200000108aa */
[----:B------:R-:W-:-:S03]  /*3e40*/  FFMA.FTZ R167, R42, R168, R167 ;  /* 0x000000a82aa77223 */ /* 0x000fc600000100a7 */
[----:B------:R-:W-:Y:S02]  /*3e50*/  F2FP.SATFINITE.E4M3.F32.PACK_AB_MERGE_C R43, R165, R174, R120 ;  /* 0x000000aea52b723e */ /* 0x000fe40004807078 */
[----:B------:R-:W-:-:S07]  /*3e60*/  F2FP.SATFINITE.E4M3.F32.PACK_AB_MERGE_C R42, R167, R170, R171 ;  /* 0x000000aaa72a723e */ /* 0x000fce00048070ab */
.L_x_1349:
[----:B------:R-:W-:Y:S05]  /*3e70*/  BSYNC B3 ;  /* 0x0000000000037941 */ /* 0x000fea0003800000 */
.L_x_1348:
[----:B--2---:R2:W-:Y:S02]  /*3e80*/  STG.E.128 desc[UR60][R48.64], R40 ;  /* 0x0000002830007986 */ /* 0x0045e4000c101d3c */
.L_x_1347:
[----:B------:R-:W-:Y:S05]  /*3e90*/  BSYNC B2 ;  /* 0x0000000000027941 */ /* 0x000fea0003800000 */
.L_x_1346:
[----:B------:R-:W-:Y:S01]  /*3ea0*/  ISETP.NE.AND P2, PT, R32, RZ, PT ;  /* 0x000000ff2000720c */ /* 0x000fe20003f45270 */
[----:B------:R-:W-:-:S12]  /*3eb0*/  BSSY B2, `(.L_x_1350) ;  /* 0x0000070000027945 */ /* 0x000fd80003800000 */
[----:B------:R-:W-:Y:S05]  /*3ec0*/  @!P2 BRA `(.L_x_1351) ;  /* 0x0000000400b8a947 */ /* 0x000fea0003800000 */
[----:B0-2---:R0:W2:Y:S01]  /*3ed0*/  LDS.128 R40, [R46+0x1a400] ;  /* 0x01a400002e287984 */ /* 0x0050a20000000c00 */
[----:B------:R-:W-:Y:S01]  /*3ee0*/  VIADD R120, R23, 0x10 ;  /* 0x0000001017787836 */ /* 0x000fe20000000000 */
[----:B------:R-:W-:Y:S04]  /*3ef0*/  BSSY B3, `(.L_x_1352) ;  /* 0x000006a000037945 */ /* 0x000fe80003800000 */
[----:B------:R-:W-:-:S13]  /*3f00*/  ISETP.GE.AND P2, PT, R120, R129, PT ;  /* 0x000000817800720c */ /* 0x000fda0003f46270 */
[----:B0-----:R-:W-:Y:S05]  /*3f10*/  @P2 BRA `(.L_x_1353) ;  /* 0x00000004009c2947 */ /* 0x001fea0003800000 */
[----:B------:R-:W-:Y:S02]  /*3f20*/  SHF.R.U32.HI R131, RZ, 0x8, R93 ;  /* 0x00000008ff837819 */ /* 0x000fe4000001165d */
[----:B------:R-:W-:Y:S02]  /*3f30*/  SHF.R.U32.HI R94, RZ, 0x8, R95 ;  /* 0x00000008ff5e7819 */ /* 0x000fe4000001165f */
[----:B------:R-:W-:Y:S02]  /*3f40*/  LOP3.LUT R92, R93, 0xff0000ff, RZ, 0xc0, !PT ;  /* 0xff0000ff5d5c7812 */ /* 0x000fe400078ec0ff */
[----:B------:R-:W-:Y:S01]  /*3f50*/  SHF.R.U32.HI R121, RZ, 0x10, R93 ;  /* 0x00000010ff797819 */ /* 0x000fe2000001165d */
[----:B------:R-:W-:Y:S01]  /*3f60*/  IMAD.SHL.U32 R93, R131, 0x100, RZ ;  /* 0x00000100835d7824 */ /* 0x000fe200078e00ff */
[----:B------:R-:W-:Y:S02]  /*3f70*/  LOP3.LUT R120, R95, 0xff0000ff, RZ, 0xc0, !PT ;  /* 0xff0000ff5f787812 */ /* 0x000fe400078ec0ff */
[----:B------:R-:W-:Y:S01]  /*3f80*/  SHF.R.U32.HI R130, RZ, 0x10, R95 ;  /* 0x00000010ff827819 */ /* 0x000fe2000001165f */
[----:B------:R-:W-:Y:S01]  /*3f90*/  IMAD.SHL.U32 R95, R94, 0x100, RZ ;  /* 0x000001005e5f7824 */ /* 0x000fe200078e00ff */
[----:B------:R-:W-:Y:S01]  /*3fa0*/  LOP3.LUT R92, R92, 0xff00, R93, 0xf8, !PT ;  /* 0x0000ff005c5c7812 */ /* 0x000fe200078ef85d */
[----:B------:R-:W-:-:S02]  /*3fb0*/  IMAD.U32 R93, R121, 0x10000, RZ ;  /* 0x00010000795d7824 */ /* 0x000fc400078e00ff */
[----:B--2---:R-:W-:Y:S01]  /*3fc0*/  IMAD.MOV.U32 R94, RZ, RZ, R40 ;  /* 0x000000ffff5e7224 */ /* 0x004fe200078e0028 */
[----:B------:R-:W-:Y:S01]  /*3fd0*/  LOP3.LUT R95, R120, 0xff00, R95, 0xf8, !PT ;  /* 0x0000ff00785f7812 */ /* 0x000fe200078ef85f */
[----:B------:R-:W-:Y:S01]  /*3fe0*/  IMAD.U32 R130, R130, 0x10000, RZ ;  /* 0x0001000082827824 */ /* 0x000fe200078e00ff */
[----:B------:R-:W-:Y:S02]  /*3ff0*/  F2FP.F16.E4M3.UNPACK_B R40, R41 ;  /* 0x00000029ff28723e */ /* 0x000fe400020006ff */
[-C--:B------:R-:W-:Y:S02]  /*4000*/  F2FP.F16.E4M3.UNPACK_B R120, R162.reuse.H1 ;  /* 0x000000a2ff78723e */ /* 0x080fe400030006ff */
[----:B------:R-:W-:Y:S02]  /*4010*/  LOP3.LUT R92, R92, 0xff0000, R93, 0xf8, !PT ;  /* 0x00ff00005c5c7812 */ /* 0x000fe400078ef85d */
[----:B------:R-:W-:Y:S01]  /*4020*/  LOP3.LUT R93, R95, 0xff0000, R130, 0xf8, !PT ;  /* 0x00ff00005f5d7812 */ /* 0x000fe200078ef882 */
[----:B------:R-:W-:Y:S01]  /*4030*/  HADD2.F32 R95, -RZ, R40.H1_H1 ;  /* 0x30000028ff5f7230 */ /* 0x000fe20000004100 */
[----:B------:R-:W-:Y:S01]  /*4040*/  F2FP.F16.E4M3.UNPACK_B R130, R161.H1 ;  /* 0x000000a1ff82723e */ /* 0x000fe200030006ff */
[----:B------:R-:W-:Y:S01]  /*4050*/  HADD2.F32 R163, -RZ, R120.H0_H0 ;  /* 0x20000078ffa37230 */ /* 0x000fe20000004100 */
[----:B------:R-:W-:Y:S01]  /*4060*/  F2FP.F16.E4M3.UNPACK_B R41, R41.H1 ;  /* 0x00000029ff29723e */ /* 0x000fe200030006ff */
[----:B------:R-:W-:Y:S01]  /*4070*/  HADD2.F32 R40, -RZ, R40.H0_H0 ;  /* 0x20000028ff287230 */ /* 0x000fe20000004100 */
[----:B------:R-:W-:Y:S01]  /*4080*/  F2FP.F16.E4M3.UNPACK_B R162, R162 ;  /* 0x000000a2ffa2723e */ /* 0x000fe200020006ff */
        /* <DEDUP_REMOVED lines=12> */
[----:B------:R-:W-:Y:S01]  /*4150*/  F2FP.F16.E4M3.UNPACK_B R94, R94 ;  /* 0x0000005eff5e723e */ /* 0x000fe200020006ff */
[----:B------:R-:W-:Y:S01]  /*4160*/  FFMA.FTZ R40, R40, R131, -R165 ;  /* 0x0000008328287223 */ /* 0x000fe200000108a5 */
[-C--:B------:R-:W-:Y:S01]  /*4170*/  FFMA.FTZ R165, R120, R130.reuse, -R163 ;  /* 0x0000008278a57223 */ /* 0x080fe200000108a3 */
[----:B------:R-:W-:Y:S01]  /*4180*/  FFMA.FTZ R168, R121, R130, R164 ;  /* 0x0000008279a87223 */ /* 0x000fe200000100a4 */
[----:B------:R-:W-:-:S02]  /*4190*/  HADD2.F32 R131, -RZ, R162.H1_H1 ;  /* 0x300000a2ff837230 */ /* 0x000fc40000004100 */
[--C-:B------:R-:W-:Y:S02]  /*41a0*/  HADD2.F32 R121, -RZ, R95.reuse.H0_H0 ;  /* 0x2000005fff797230 */ /* 0x100fe40000004100 */
[----:B------:R-:W-:Y:S02]  /*41b0*/  HADD2.F32 R130, -RZ, R95.H1_H1 ;  /* 0x3000005fff827230 */ /* 0x000fe40000004100 */
[----:B------:R-:W-:Y:S02]  /*41c0*/  HADD2.F32 R162, -RZ, R162.H0_H0 ;  /* 0x200000a2ffa27230 */ /* 0x000fe40000004100 */
[-C--:B------:R-:W-:Y:S01]  /*41d0*/  FMUL.FTZ R163, R121, R131.reuse ;  /* 0x0000008379a37220 */ /* 0x080fe20000410000 */
[--C-:B------:R-:W-:Y:S02]  /*41e0*/  HADD2.F32 R120, -RZ, R94.reuse.H1_H1 ;  /* 0x3000005eff787230 */ /* 0x100fe40000004100 */
[----:B------:R-:W-:Y:S01]  /*41f0*/  FMUL.FTZ R166, R130, R131 ;  /* 0x0000008382a67220 */ /* 0x000fe20000410000 */
[----:B------:R-:W-:-:S02]  /*4200*/  HADD2.F32 R95, -RZ, R94.H0_H0 ;  /* 0x2000005eff5f7230 */ /* 0x000fc40000004100 */
[--C-:B------:R-:W-:Y:S02]  /*4210*/  HADD2.F32 R94, -RZ, R161.reuse.H1_H1 ;  /* 0x300000a1ff5e7230 */ /* 0x100fe40000004100 */
[-C--:B------:R-:W-:Y:S01]  /*4220*/  FMUL.FTZ R164, R120, R162.reuse ;  /* 0x000000a278a47220 */ /* 0x080fe20000410000 */
[----:B------:R-:W-:Y:S02]  /*4230*/  HADD2.F32 R161, -RZ, R161.H0_H0 ;  /* 0x200000a1ffa17230 */ /* 0x000fe40000004100 */
[----:B------:R-:W-:Y:S01]  /*4240*/  FMUL.FTZ R131, R95, R162 ;  /* 0x000000a25f837220 */ /* 0x000fe20000410000 */
[----:B------:R-:W-:Y:S01]  /*4250*/  F2FP.F16.E4M3.UNPACK_B R162, R92 ;  /* 0x0000005cffa2723e */ /* 0x000fe200020006ff */
[-C--:B------:R-:W-:Y:S01]  /*4260*/  FFMA.FTZ R121, R121, R94.reuse, -R166 ;  /* 0x0000005e79797223 */ /* 0x080fe200000108a6 */
[----:B------:R-:W-:Y:S01]  /*4270*/  FFMA.FTZ R130, R130, R94, R163 ;  /* 0x0000005e82827223 */ /* 0x000fe200000100a3 */
[-C--:B------:R-:W-:Y:S01]  /*4280*/  FFMA.FTZ R94, R95, R161.reuse, -R164 ;  /* 0x000000a15f5e7223 */ /* 0x080fe200000108a4 */
[----:B------:R-:W-:Y:S01]  /*4290*/  FFMA.FTZ R95, R120, R161, R131 ;  /* 0x000000a1785f7223 */ /* 0x000fe20000010083 */
[----:B------:R-:W-:-:S02]  /*42a0*/  F2FP.F16.E4M3.UNPACK_B R131, R43.H1 ;  /* 0x0000002bff83723e */ /* 0x000fc400030006ff */
[----:B------:R-:W-:Y:S02]  /*42b0*/  F2FP.F16.E4M3.UNPACK_B R166, R93.H1 ;  /* 0x0000005dffa6723e */ /* 0x000fe400030006ff */
[----:B------:R-:W-:Y:S01]  /*42c0*/  F2FP.SATFINITE.E4M3.F32.PACK_AB_MERGE_C R120, R168, R165, RZ ;  /* 0x000000a5a878723e */ /* 0x000fe200048070ff */
        /* <DEDUP_REMOVED lines=8> */
[----:B------:R-:W-:-:S02]  /*4350*/  HADD2.F32 R164, -RZ, R163.H1_H1 ;  /* 0x300000a3ffa47230 */ /* 0x000fc40000004100 */
[-C--:B------:R-:W-:Y:S01]  /*4360*/  FMUL.FTZ R92, R131, R168.reuse ;  /* 0x000000a8835c7220 */ /* 0x080fe20000410000 */
[--C-:B------:R-:W-:Y:S02]  /*4370*/  HADD2.F32 R93, -RZ, R130.reuse.H1_H1 ;  /* 0x30000082ff5d7230 */ /* 0x100fe40000004100 */
[C---:B------:R-:W-:Y:S01]  /*4380*/  FMUL.FTZ R170, R161.reuse, R168 ;  /* 0x000000a8a1aa7220 */ /* 0x040fe20000410000 */
[--C-:B------:R-:W-:Y:S02]  /*4390*/  HADD2.F32 R167, -RZ, R165.reuse.H1_H1 ;  /* 0x300000a5ffa77230 */ /* 0x100fe40000004100 */
[----:B------:R-:W-:Y:S01]  /*43a0*/  FFMA.FTZ R169, R161, R164, -R92 ;  /* 0x000000a4a1a97223 */ /* 0x000fe2000001085c */
[----:B------:R-:W-:Y:S01]  /*43b0*/  HADD2.F32 R130, -RZ, R130.H0_H0 ;  /* 0x20000082ff827230 */ /* 0x000fe20000004100 */
[----:B------:R-:W-:Y:S01]  /*43c0*/  F2FP.F16.E4M3.UNPACK_B R43, R43 ;  /* 0x0000002bff2b723e */ /* 0x000fe200020006ff */
[----:B------:R-:W-:Y:S02]  /*43d0*/  HADD2.F32 R92, -RZ, R162.H1_H1 ;  /* 0x300000a2ff5c7230 */ /* 0x000fe40000004100 */
[-C--:B------:R-:W-:Y:S01]  /*43e0*/  FMUL.FTZ R161, R93, R167.reuse ;  /* 0x000000a75da17220 */ /* 0x080fe20000410000 */
[----:B------:R-:W-:Y:S01]  /*43f0*/  F2FP.F16.E4M3.UNPACK_B R42, R42 ;  /* 0x0000002aff2a723e */ /* 0x000fe200020006ff */
[----:B------:R-:W-:Y:S01]  /*4400*/  FMUL.FTZ R168, R130, R167 ;  /* 0x000000a782a87220 */ /* 0x000fe20000410000 */
[----:B------:R-:W-:-:S02]  /*4410*/  HADD2.F32 R165, -RZ, R165.H0_H0 ;  /* 0x200000a5ffa57230 */ /* 0x000fc40000004100 */
[----:B------:R-:W-:Y:S01]  /*4420*/  FFMA.FTZ R161, R130, R92, -R161 ;  /* 0x0000005c82a17223 */ /* 0x000fe200000108a1 */
[----:B------:R-:W-:Y:S01]  /*4430*/  FFMA.FTZ R170, R131, R164, R170 ;  /* 0x000000a483aa7223 */ /* 0x000fe200000100aa */
[----:B------:R-:W-:Y:S01]  /*4440*/  FFMA.FTZ R168, R93, R92, R168 ;  /* 0x0000005c5da87223 */ /* 0x000fe200000100a8 */
[--C-:B------:R-:W-:Y:S01]  /*4450*/  HADD2.F32 R92, -RZ, R43.reuse.H0_H0 ;  /* 0x2000002bff5c7230 */ /* 0x100fe20000004100 */
[----:B------:R-:W-:Y:S01]  /*4460*/  F2FP.SATFINITE.E4M3.F32.PACK_AB_MERGE_C R41, R41, R40, R120 ;  /* 0x000000282929723e */ /* 0x000fe20004807078 */
[----:B------:R-:W-:Y:S01]  /*4470*/  HADD2.F32 R93, -RZ, R43.H1_H1 ;  /* 0x3000002bff5d7230 */ /* 0x000fe20000004100 */
[----:B------:R-:W-:Y:S01]  /*4480*/  F2FP.SATFINITE.E4M3.F32.PACK_AB_MERGE_C R169, R170, R169, RZ ;  /* 0x000000a9aaa9723e */ /* 0x000fe200048070ff */
        /* <DEDUP_REMOVED lines=13> */
[----:B------:R-:W-:Y:S02]  /*4560*/  F2FP.SATFINITE.E4M3.F32.PACK_AB_MERGE_C R40, R95, R94, R121 ;  /* 0x0000005e5f28723e */ /* 0x000fe40004807079 */
[----:B------:R-:W-:-:S02]  /*4570*/  F2FP.SATFINITE.E4M3.F32.PACK_AB_MERGE_C R43, R166, R131, R169 ;  /* 0x00000083a62b723e */ /* 0x000fc400048070a9 */
[----:B------:R-:W-:-:S07]  /*4580*/  F2FP.SATFINITE.E4M3.F32.PACK_AB_MERGE_C R42, R165, R130, R161 ;  /* 0x00000082a52a723e */ /* 0x000fce00048070a1 */
.L_x_1353:
[----:B------:R-:W-:Y:S05]  /*4590*/  BSYNC B3 ;  /* 0x0000000000037941 */ /* 0x000fea0003800000 */
.L_x_1352:
[----:B--2---:R3:W-:Y:S02]  /*45a0*/  STG.E.128 desc[UR60][R48.64+0x20], R40 ;  /* 0x0000202830007986 */ /* 0x0047e4000c101d3c */
.L_x_1351:
[----:B------:R-:W-:Y:S05]  /*45b0*/  BSYNC B2 ;  /* 0x0000000000027941 */ /* 0x000fea0003800000 */
.L_x_1350:
[----:B------:R-:W-:Y:S01]  /*45c0*/  ISETP.NE.AND P2, PT, R33, RZ, PT ;  /* 0x000000ff2100720c */ /* 0x000fe20003f45270 */
[----:B------:R-:W-:-:S12]  /*45d0*/  BSSY B2, `(.L_x_1354) ;  /* 0x0000070000027945 */ /* 0x000fd80003800000 */
[----:B------:R-:W-:Y:S05]  /*45e0*/  @!P2 BRA `(.L_x_1355) ;  /* 0x0000000400b8a947 */ /* 0x000fea0003800000 */
[----:B0-23--:R0:W2:Y:S01]  /*45f0*/  LDS.128 R40, [R47+0x1cc00] ;  /* 0x01cc00002f287984 */ /* 0x00d0a20000000c00 */
[----:B------:R-:W-:Y:S01]  /*4600*/  VIADD R92, R23, 0x20 ;  /* 0x00000020175c7836 */ /* 0x000fe20000000000 */
[----:B------:R-:W-:Y:S04]  /*4610*/  BSSY B3, `(.L_x_1356) ;  /* 0x000006a000037945 */ /* 0x000fe80003800000 */
[----:B------:R-:W-:-:S13]  /*4620*/  ISETP.GE.AND P2, PT, R92, R129, PT ;  /* 0x000000815c00720c */ /* 0x000fda0003f46270 */
        /* <DEDUP_REMOVED lines=43> */
[--C-:B------:R-:W-:Y:S02]  /*48e0*/  HADD2.F32 R91, -RZ, R90.reuse.H0_H0 ;  /* 0x2000005aff5b7230 */ /* 0x100fe40000004100 */
[-C--:B------:R-:W-:Y:S01]  /*48f0*/  FMUL.FTZ R130, R94, R95.reuse ;  /* 0x0000005f5e827220 */ /* 0x080fe20000410000 */
[----:B------:R-:W-:Y:S02]  /*4900*/  HADD2.F32 R92, -RZ, R90.H1_H1 ;  /* 0x3000005aff5c7230 */ /* 0x000fe40000004100 */
[----:B------:R-:W-:Y:S01]  /*4910*/  FMUL.FTZ R121, R93, R95 ;  /* 0x0000005f5d797220 */ /* 0x000fe20000410000 */
[----:B------:R-:W-:Y:S01]  /*4920*/  HADD2.F32 R160, -RZ, R160.H0_H0 ;  /* 0x200000a0ffa07230 */ /* 0x000fe20000004100 */
[----:B------:R-:W-:Y:S01]  /*4930*/  F2FP.SATFINITE.E4M3.F32.PACK_AB_MERGE_C R164, R162, R131, RZ ;  /* 0x00000083a2a4723e */ /* 0x000fe200048070ff */
[--C-:B------:R-:W-:Y:S01]  /*4940*/  HADD2.F32 R90, -RZ, R159.reuse.H1_H1 ;  /* 0x3000009fff5a7230 */ /* 0x100fe20000004100 */
[----:B------:R-:W-:Y:S01]  /*4950*/  F2FP.F16.E4M3.UNPACK_B R131, R87.H1 ;  /* 0x00000057ff83723e */ /* 0x000fe200030006ff */
[----:B------:R-:W-:-:S02]  /*4960*/  HADD2.F32 R159, -RZ, R159.H0_H0 ;  /* 0x2000009fff9f7230 */ /* 0x000fc40000004100 */
[-C--:B------:R-:W-:Y:S01]  /*4970*/  FMUL.FTZ R120, R92, R160.reuse ;  /* 0x000000a05c787220 */ /* 0x080fe20000410000 */
[----:B------:R-:W-:Y:S01]  /*4980*/  FMUL.FTZ R95, R91, R160 ;  /* 0x000000a05b5f7220 */ /* 0x000fe20000410000 */
[-C--:B------:R-:W-:Y:S01]  /*4990*/  FFMA.FTZ R130, R93, R90.reuse, -R130 ;  /* 0x0000005a5d827223 */ /* 0x080fe20000010882 */
[----:B------:R-:W-:Y:S01]  /*49a0*/  FFMA.FTZ R121, R94, R90, R121 ;  /* 0x0000005a5e797223 */ /* 0x000fe20000010079 */
[----:B------:R-:W-:Y:S01]  /*49b0*/  F2FP.F16.E4M3.UNPACK_B R93, R43.H1 ;  /* 0x0000002bff5d723e */ /* 0x000fe200030006ff */
[-C--:B------:R-:W-:Y:S01]  /*49c0*/  FFMA.FTZ R90, R91, R159.reuse, -R120 ;  /* 0x0000009f5b5a7223 */ /* 0x080fe20000010878 */
[----:B------:R-:W-:Y:S01]  /*49d0*/  FFMA.FTZ R91, R92, R159, R95 ;  /* 0x0000009f5c5b7223 */ /* 0x000fe2000001005f */
[----:B------:R-:W-:Y:S01]  /*49e0*/  F2FP.F16.E4M3.UNPACK_B R92, R42.H1 ;  /* 0x0000002aff5c723e */ /* 0x000fe200030006ff */
[----:B------:R-:W-:Y:S01]  /*49f0*/  HADD2.F32 R160, -RZ, R131.H1_H1 ;  /* 0x30000083ffa07230 */ /* 0x000fe20000004100 */
[----:B------:R-:W-:Y:S01]  /*4a00*/  F2FP.SATFINITE.E4M3.F32.PACK_AB_MERGE_C R163, R121, R130, RZ ;  /* 0x0000008279a3723e */ /* 0x000fe200048070ff */
[--C-:B------:R-:W-:Y:S01]  /*4a10*/  HADD2.F32 R94, -RZ, R93.reuse.H0_H0 ;  /* 0x2000005dff5e7230 */ /* 0x100fe20000004100 */
[-C--:B------:R-:W-:Y:S01]  /*4a20*/  F2FP.F16.E4M3.UNPACK_B R120, R86.reuse.H1 ;  /* 0x00000056ff78723e */ /* 0x080fe200030006ff */
        /* <DEDUP_REMOVED lines=22> */
[--C-:B------:R-:W-:Y:S02]  /*4b90*/  HADD2.F32 R43, -RZ, R42.reuse.H0_H0 ;  /* 0x2000002aff2b7230 */ /* 0x100fe40000004100 */
[-C--:B------:R-:W-:Y:S01]  /*4ba0*/  FMUL.FTZ R160, R86, R131.reuse ;  /* 0x0000008356a07220 */ /* 0x080fe20000410000 */
[----:B------:R-:W-:Y:S02]  /*4bb0*/  HADD2.F32 R42, -RZ, R42.H1_H1 ;  /* 0x3000002aff2a7230 */ /* 0x000fe40000004100 */
[----:B------:R-:W-:Y:S01]  /*4bc0*/  FMUL.FTZ R121, R87, R131 ;  /* 0x0000008357797220 */ /* 0x000fe20000410000 */
[----:B------:R-:W-:Y:S01]  /*4bd0*/  HADD2.F32 R130, -RZ, R130.H0_H0 ;  /* 0x20000082ff827230 */ /* 0x000fe20000004100 */
[----:B------:R-:W-:Y:S01]  /*4be0*/  F2FP.SATFINITE.E4M3.F32.PACK_AB_MERGE_C R94, R94, R161, RZ ;  /* 0x000000a15e5e723e */ /* 0x000fe200048070ff */
[----:B------:R-:W-:Y:S01]  /*4bf0*/  HADD2.F32 R120, -RZ, R120.H0_H0 ;  /* 0x20000078ff787230 */ /* 0x000fe20000004100 */
[----:B------:R-:W-:Y:S01]  /*4c00*/  F2FP.SATFINITE.E4M3.F32.PACK_AB_MERGE_C R159, R159, R162, RZ ;  /* 0x000000a29f9f723e */ /* 0x000fe200048070ff */
[----:B------:R-:W-:-:S02]  /*4c10*/  HADD2.F32 R95, -RZ, R95.H0_H0 ;  /* 0x2000005fff5f7230 */ /* 0x000fc40000004100 */
[-C--:B------:R-:W-:Y:S01]  /*4c20*/  FMUL.FTZ R92, R42, R130.reuse ;  /* 0x000000822a5c7220 */ /* 0x080fe20000410000 */
[----:B------:R-:W-:Y:S01]  /*4c30*/  FMUL.FTZ R93, R43, R130 ;  /* 0x000000822b5d7220 */ /* 0x000fe20000410000 */
[-C--:B------:R-:W-:Y:S01]  /*4c40*/  FFMA.FTZ R121, R86, R120.reuse, -R121 ;  /* 0x0000007856797223 */ /* 0x080fe20000010879 */
[----:B------:R-:W-:Y:S01]  /*4c50*/  FFMA.FTZ R160, R87, R120, R160 ;  /* 0x0000007857a07223 */ /* 0x000fe200000100a0 */
[-C--:B------:R-:W-:Y:S01]  /*4c60*/  FFMA.FTZ R92, R43, R95.reuse, -R92 ;  /* 0x0000005f2b5c7223 */ /* 0x080fe2000001085c */
[----:B------:R-:W-:Y:S01]  /*4c70*/  FFMA.FTZ R93, R42, R95, R93 ;  /* 0x0000005f2a5d7223 */ /* 0x000fe2000001005d */
[----:B------:R-:W-:Y:S02]  /*4c80*/  F2FP.SATFINITE.E4M3.F32.PACK_AB_MERGE_C R40, R91, R90, R163 ;  /* 0x0000005a5b28723e */ /* 0x000fe400048070a3 */
[----:B------:R-:W-:Y:S02]  /*4c90*/  F2FP.SATFINITE.E4M3.F32.PACK_AB_MERGE_C R43, R160, R121, R159 ;  /* 0x00000079a02b723e */ /* 0x000fe4000480709f */
[----:B------:R-:W-:-:S07]  /*4ca0*/  F2FP.SATFINITE.E4M3.F32.PACK_AB_MERGE_C R42, R93, R92, R94 ;  /* 0x0000005c5d2a723e */ /* 0x000fce000480705e */
.L_x_1357:
[----:B------:R-:W-:Y:S05]  /*4cb0*/  BSYNC B3 ;  /* 0x0000000000037941 */ /* 0x000fea0003800000 */
.L_x_1356:
[----:B--2---:R4:W-:Y:S02]  /*4cc0*/  STG.E.128 desc[UR60][R48.64+0x40], R40 ;  /* 0x0000402830007986 */ /* 0x0049e4000c101d3c */
.L_x_1355:
[----:B------:R-:W-:Y:S05]  /*4cd0*/  BSYNC B2 ;  /* 0x0000000000027941 */ /* 0x000fea0003800000 */
.L_x_1354:
[----:B------:R-:W-:Y:S01]  /*4ce0*/  ISETP.NE.AND P2, PT, R34, RZ, PT ;  /* 0x000000ff2200720c */ /* 0x000fe20003f45270 */
[----:B------:R-:W-:-:S12]  /*4cf0*/  BSSY B2, `(.L_x_1358) ;  /* 0x0000070000027945 */ /* 0x000fd80003800000 */
[----:B------:R-:W-:Y:S05]  /*4d00*/  @!P2 BRA `(.L_x_1359) ;  /* 0x0000000400b8a947 */ /* 0x000fea0003800000 */
[----:B0-234-:R0:W2:Y:S01]  /*4d10*/  LDS.128 R40, [R46+0x1cc00] ;  /* 0x01cc00002e287984 */ /* 0x01d0a20000000c00 */
[----:B------:R-:W-:Y:S01]  /*4d20*/  VIADD R86, R23, 0x30 ;  /* 0x0000003017567836 */ /* 0x000fe20000000000 */
[----:B------:R-:W-:Y:S04]  /*4d30*/  BSSY B3, `(.L_x_1360) ;  /* 0x000006a000037945 */ /* 0x000fe80003800000 */
[----:B------:R-:W-:-:S13]  /*4d40*/  ISETP.GE.AND P2, PT, R86, R129, PT ;  /* 0x000000815600720c */ /* 0x000fda0003f46270 */
[----:B0-----:R-:W-:Y:S05]  /*4d50*/  @P2 BRA `(.L_x_1361) ;  /* 0x00000004009c2947 */ /* 0x001fea0003800000 */
[----:B------:R-:W-:Y:S02]  /*4d60*/  SHF.R.U32.HI R87, RZ, 0x8, R85 ;  /* 0x00000008ff577819 */ /* 0x000fe40000011655 */
[----:B------:R-:W-:Y:S02]  /*4d70*/  SHF.R.U32.HI R91, RZ, 0x8, R83 ;  /* 0x00000008ff5b7819 */ /* 0x000fe40000011653 */
[----:B------:R-:W-:Y:S01]  /*4d80*/  LOP3.LUT R84, R85, 0xff0000ff, RZ, 0xc0, !PT ;  /* 0xff0000ff55547812 */ /* 0x000fe200078ec0ff */
[----:B------:R-:W-:Y:S01]  /*4d90*/  IMAD.SHL.U32 R87, R87, 0x100, RZ ;  /* 0x0000010057577824 */ /* 0x000fe200078e00ff */
[----:B------:R-:W-:Y:S01]  /*4da0*/  SHF.R.U32.HI R86, RZ, 0x10, R85 ;  /* 0x00000010ff567819 */ /* 0x000fe20000011655 */
[----:B------:R-:W-:Y:S01]  /*4db0*/  IMAD.SHL.U32 R85, R91, 0x100, RZ ;  /* 0x000001005b557824 */ /* 0x000fe200078e00ff */
[----:B------:R-:W-:Y:S02]  /*4dc0*/  LOP3.LUT R82, R83, 0xff0000ff, RZ, 0xc0, !PT ;  /* 0xff0000ff53527812 */ /* 0x000fe400078ec0ff */
[----:B------:R-:W-:Y:S01]  /*4dd0*/  SHF.R.U32.HI R90, RZ, 0x10, R83 ;  /* 0x00000010ff5a7819 */ /* 0x000fe20000011653 */
[----:B--2---:R-:W-:Y:S01]  /*4de0*/  IMAD.MOV.U32 R83, RZ, RZ, R40 ;  /* 0x000000ffff537224 */ /* 0x004fe200078e0028 */
[----:B------:R-:W-:Y:S01]  /*4df0*/  LOP3.LUT R84, R84, 0xff00, R87, 0xf8, !PT ;  /* 0x0000ff0054547812 */ /* 0x000fe200078ef857 */
[----:B------:R-:W-:Y:S01]  /*4e00*/  IMAD.U32 R87, R86, 0x10000, RZ ;  /* 0x0001000056577824 */ /* 0x000fe200078e00ff */
[----:B------:R-:W-:-:S02]  /*4e10*/  F2FP.F16.E4M3.UNPACK_B R40, R41 ;  /* 0x00000029ff28723e */ /* 0x000fc400020006ff */
[----:B------:R-:W-:Y:S02]  /*4e20*/  F2FP.F16.E4M3.UNPACK_B R86, R158.H1 ;  /* 0x0000009eff56723e */ /* 0x000fe400030006ff */
[----:B------:R-:W-:Y:S01]  /*4e30*/  LOP3.LUT R82, R82, 0xff00, R85, 0xf8, !PT ;  /* 0x0000ff0052527812 */ /* 0x000fe200078ef855 */
[----:B------:R-:W-:Y:S01]  /*4e40*/  IMAD.U32 R85, R90, 0x10000, RZ ;  /* 0x000100005a557824 */ /* 0x000fe200078e00ff */
[----:B------:R-:W-:Y:S01]  /*4e50*/  LOP3.LUT R92, R84, 0xff0000, R87, 0xf8, !PT ;  /* 0x00ff0000545c7812 */ /* 0x000fe200078ef857 */
[----:B------:R-:W-:Y:S01]  /*4e60*/  HADD2.F32 R84, -RZ, R40.H1_H1 ;  /* 0x30000028ff547230 */ /* 0x000fe20000004100 */
[----:B------:R-:W-:Y:S01]  /*4e70*/  F2FP.F16.E4M3.UNPACK_B R87, R157.H1 ;  /* 0x0000009dff57723e */ /* 0x000fe200030006ff */
[----:B------:R-:W-:Y:S01]  /*4e80*/  HADD2.F32 R93, -RZ, R86.H0_H0 ;  /* 0x20000056ff5d7230 */ /* 0x000fe20000004100 */
[----:B------:R-:W-:Y:S01]  /*4e90*/  F2FP.F16.E4M3.UNPACK_B R41, R41.H1 ;  /* 0x00000029ff29723e */ /* 0x000fe200030006ff */
[----:B------:R-:W-:Y:S01]  /*4ea0*/  HADD2.F32 R40, -RZ, R40.H0_H0 ;  /* 0x20000028ff287230 */ /* 0x000fe20000004100 */
[----:B------:R-:W-:Y:S01]  /*4eb0*/  LOP3.LUT R82, R82, 0xff0000, R85, 0xf8, !PT ;  /* 0x00ff000052527812 */ /* 0x000fe200078ef855 */
[----:B------:R-:W-:-:S02]  /*4ec0*/  HADD2.F32 R90, -RZ, R86.H1_H1 ;  /* 0x30000056ff5a7230 */ /* 0x000fc40000004100 */
[----:B------:R-:W-:Y:S01]  /*4ed0*/  FMUL.FTZ R95, R84, R93 ;  /* 0x0000005d545f7220 */ /* 0x000fe20000410000 */
[----:B------:R-:W-:Y:S01]  /*4ee0*/  HADD2.F32 R91, -RZ, R87.H0_H0 ;  /* 0x20000057ff5b7230 */ /* 0x000fe20000004100 */
[----:B------:R-:W-:Y:S01]  /*4ef0*/  F2FP.F16.E4M3.UNPACK_B R158, R158 ;  /* 0x0000009eff9e723e */ /* 0x000fe200020006ff */
[--C-:B------:R-:W-:Y:S01]  /*4f00*/  HADD2.F32 R86, -RZ, R41.reuse.H1_H1 ;  /* 0x30000029ff567230 */ /* 0x100fe20000004100 */
[----:B------:R-:W-:Y:S01]  /*4f10*/  F2FP.F16.E4M3.UNPACK_B R157, R157 ;  /* 0x0000009dff9d723e */ /* 0x000fe200020006ff */
[----:B------:R-:W-:Y:S02]  /*4f20*/  HADD2.F32 R85, -RZ, R41.H0_H0 ;  /* 0x20000029ff557230 */ /* 0x000fe40000004100 */
[----:B------:R-:W-:Y:S01]  /*4f30*/  FMUL.FTZ R41, R40, R93 ;  /* 0x0000005d28297220 */ /* 0x000fe20000410000 */
[----:B------:R-:W-:Y:S02]  /*4f40*/  HADD2.F32 R87, -RZ, R87.H1_H1 ;  /* 0x30000057ff577230 */ /* 0x000fe40000004100 */
[-C--:B------:R-:W-:Y:S01]  /*4f50*/  FMUL.FTZ R94, R86, R90.reuse ;  /* 0x0000005a565e7220 */ /* 0x080fe20000410000 */
[-C--:B------:R-:W-:Y:S01]  /*4f60*/  FFMA.FTZ R40, R40, R91.reuse, -R95 ;  /* 0x0000005b28287223 */ /* 0x080fe2000001085f */
[----:B------:R-:W-:Y:S01]  /*4f70*/  FFMA.FTZ R41, R84, R91, R41 ;  /* 0x0000005b54297223 */ /* 0x000fe20000010029 */
[C---:B------:R-:W-:Y:S01]  /*4f80*/  FMUL.FTZ R93, R85.reuse, R90 ;  /* 0x0000005a555d7220 */ /* 0x040fe20000410000 */
[----:B------:R-:W-:Y:S01]  /*4f90*/  F2FP.F16.E4M3.UNPACK_B R84, R83.H1 ;  /* 0x00000053ff54723e */ /* 0x000fe200030006ff */
[----:B------:R-:W-:Y:S01]  /*4fa0*/  FFMA.FTZ R95, R85, R87, -R94 ;  /* 0x00000057555f7223 */ /* 0x000fe2000001085e */
[----:B------:R-:W-:Y:S01]  /*4fb0*/  F2FP.F16.E4M3.UNPACK_B R83, R83 ;  /* 0x00000053ff53723e */ /* 0x000fe200020006ff */
[----:B------:R-:W-:Y:S01]  /*4fc0*/  FFMA.FTZ R130, R86, R87, R93 ;  /* 0x0000005756827223 */ /* 0x000fe2000001005d */
[----:B------:R-:W-:-:S02]  /*4fd0*/  HADD2.F32 R90, -RZ, R158.H1_H1 ;  /* 0x3000009eff5a7230 */ /* 0x000fc40000004100 */
[--C-:B------:R-:W-:Y:S02]  /*4fe0*/  HADD2.F32 R85, -RZ, R84.reuse.H0_H0 ;  /* 0x20000054ff557230 */ /* 0x100fe40000004100 */
[----:B------:R-:W-:Y:S02]  /*4ff0*/  HADD2.F32 R86, -RZ, R84.H1_H1 ;  /* 0x30000054ff567230 */ /* 0x000fe40000004100 */
[----:B------:R-:W-:Y:S02]  /*5000*/  HADD2.F32 R84, -RZ, R83.H0_H0 ;  /* 0x20000053ff547230 */ /* 0x000fe40000004100 */
[-C--:B------:R-:W-:Y:S01]  /*5010*/  FMUL.FTZ R93, R85, R90.reuse ;  /* 0x0000005a555d7220 */ /* 0x080fe20000410000 */
[----:B------:R-:W-:Y:S02]  /*5020*/  HADD2.F32 R87, -RZ, R157.H1_H1 ;  /* 0x3000009dff577230 */ /* 0x000fe40000004100 */
[----:B------:R-:W-:Y:S01]  /*5030*/  FMUL.FTZ R94, R86, R90 ;  /* 0x0000005a565e7220 */ /* 0x000fe20000410000 */
[----:B------:R-:W-:Y:S01]  /*5040*/  HADD2.F32 R158, -RZ, R158.H0_H0 ;  /* 0x2000009eff9e7230 */ /* 0x000fe20000004100 */
[----:B------:R-:W-:Y:S01]  /*5050*/  F2FP.F16.E4M3.UNPACK_B R90, R82.H1 ;  /* 0x00000052ff5a723e */ /* 0x000fe200030006ff */
[----:B------:R-:W-:-:S02]  /*5060*/  HADD2.F32 R83, -RZ, R83.H1_H1 ;  /* 0x30000053ff537230 */ /* 0x000fc40000004100 */
[-C--:B------:R-:W-:Y:S01]  /*5070*/  FFMA.FTZ R94, R85, R87.reuse, -R94 ;  /* 0x00000057555e7223 */ /* 0x080fe2000001085e */
[----:B------:R-:W-:Y:S02]  /*5080*/  HADD2.F32 R157, -RZ, R157.H0_H0 ;  /* 0x2000009dff9d7230 */ /* 0x000fe40000004100 */
[----:B------:R-:W-:Y:S01]  /*5090*/  FFMA.FTZ R93, R86, R87, R93 ;  /* 0x00000057565d7223 */ /* 0x000fe2000001005d */
[----:B------:R-:W-:Y:S01]  /*50a0*/  F2FP.F16.E4M3.UNPACK_B R87, R82 ;  /* 0x00000052ff57723e */ /* 0x000fe200020006ff */
[-C--:B------:R-:W-:Y:S01]  /*50b0*/  FMUL.FTZ R91, R83, R158.reuse ;  /* 0x0000009e535b7220 */ /* 0x080fe20000410000 */
[C---:B------:R-:W-:Y:S02]  /*50c0*/  FMUL.FTZ R158, R84.reuse, R158 ;  /* 0x0000009e549e7220 */ /* 0x040fe40000410000 */
[----:B------:R-:W-:Y:S01]  /*50d0*/  F2FP.SATFINITE.E4M3.F32.PACK_AB_MERGE_C R131, R93, R94, RZ ;  /* 0x0000005e5d83723e */ /* 0x000fe200048070ff */
[----:B------:R-:W-:Y:S01]  /*50e0*/  FFMA.FTZ R120, R84, R157, -R91 ;  /* 0x0000009d54787223 */ /* 0x000fe2000001085b */
[----:B------:R-:W-:Y:S01]  /*50f0*/  F2FP.F16.E4M3.UNPACK_B R84, R43.H1 ;  /* 0x0000002bff54723e */ /* 0x000fe200030006ff */
[----:B------:R-:W-:Y:S01]  /*5100*/  FFMA.FTZ R157, R83, R157, R158 ;  /* 0x0000009d539d7223 */ /* 0x000fe2000001009e */
[----:B------:R-:W-:Y:S01]  /*5110*/  F2FP.F16.E4M3.UNPACK_B R93, R92.H1 ;  /* 0x0000005cff5d723e */ /* 0x000fe200030006ff */
[----:B------:R-:W-:Y:S01]  /*5120*/  HADD2.F32 R91, -RZ, R90.H1_H1 ;  /* 0x3000005aff5b7230 */ /* 0x000fe20000004100 */
[----:B------:R-:W-:Y:S01]  /*5130*/  F2FP.SATFINITE.E4M3.F32.PACK_AB_MERGE_C R158, R130, R95, RZ ;  /* 0x0000005f829e723e */ /* 0x000fe200048070ff */
[--C-:B------:R-:W-:Y:S01]  /*5140*/  HADD2.F32 R86, -RZ, R84.reuse.H1_H1 ;  /* 0x30000054ff567230 */ /* 0x100fe20000004100 */
[----:B------:R-:W-:Y:S01]  /*5150*/  F2FP.F16.E4M3.UNPACK_B R83, R42.H1 ;  /* 0x0000002aff53723e */ /* 0x000fe200030006ff */
[----:B------:R-:W-:Y:S01]  /*5160*/  HADD2.F32 R95, -RZ, R93.H1_H1 ;  /* 0x3000005dff5f7230 */ /* 0x000fe20000004100 */
[----:B------:R-:W-:Y:S01]  /*5170*/  F2FP.F16.E4M3.UNPACK_B R92, R92 ;  /* 0x0000005cff5c723e */ /* 0x000fe200020006ff */
[----:B------:R-:W-:Y:S01]  /*5180*/  HADD2.F32 R85, -RZ, R84.H0_H0 ;  /* 0x20000054ff557230 */ /* 0x000fe20000004100 */
[----:B------:R-:W-:Y:S01]  /*5190*/  F2FP.F16.E4M3.UNPACK_B R43, R43 ;  /* 0x0000002bff2b723e */ /* 0x000fe200020006ff */
[----:B------:R-:W-:-:S02]  /*51a0*/  HADD2.F32 R84, -RZ, R83.H1_H1 ;  /* 0x30000053ff547230 */ /* 0x000fc40000004100 */
[-C--:B------:R-:W-:Y:S01]  /*51b0*/  FMUL.FTZ R82, R86, R95.reuse ;  /* 0x0000005f56527220 */ /* 0x080fe20000410000 */
[----:B------:R-:W-:Y:S02]  /*51c0*/  HADD2.F32 R94, -RZ, R92.H1_H1 ;  /* 0x3000005cff5e7230 */ /* 0x000fe40000004100 */
[C---:B------:R-:W-:Y:S01]  /*51d0*/  FMUL.FTZ R95, R85.reuse, R95 ;  /* 0x0000005f555f7220 */ /* 0x040fe20000410000 */
[----:B------:R-:W-:Y:S02]  /*51e0*/  HADD2.F32 R83, -RZ, R83.H0_H0 ;  /* 0x20000053ff537230 */ /* 0x000fe40000004100 */
[-C--:B------:R-:W-:Y:S01]  /*51f0*/  FFMA.FTZ R121, R85, R91.reuse, -R82 ;  /* 0x0000005b55797223 */ /* 0x080fe20000010852 */
[----:B------:R-:W-:Y:S02]  /*5200*/  HADD2.F32 R82, -RZ, R87.H1_H1 ;  /* 0x30000057ff527230 */ /* 0x000fe40000004100 */
[----:B------:R-:W-:Y:S01]  /*5210*/  FMUL.FTZ R130, R84, R94 ;  /* 0x0000005e54827220 */ /* 0x000fe20000410000 */
[----:B------:R-:W-:Y:S01]  /*5220*/  F2FP.F16.E4M3.UNPACK_B R42, R42 ;  /* 0x0000002aff2a723e */ /* 0x000fe200020006ff */
[C---:B------:R-:W-:Y:S01]  /*5230*/  FMUL.FTZ R85, R83.reuse, R94 ;  /* 0x0000005e53557220 */ /* 0x040fe20000410000 */
[----:B------:R-:W-:Y:S01]  /*5240*/  FFMA.FTZ R94, R86, R91, R95 ;  /* 0x0000005b565e7223 */ /* 0x000fe2000001005f */
[----:B------:R-:W-:Y:S01]  /*5250*/  FFMA.FTZ R130, R83, R82, -R130 ;  /* 0x0000005253827223 */ /* 0x000fe20000010882 */
[----:B------:R-:W-:-:S02]  /*5260*/  HADD2.F32 R83, -RZ, R43.H1_H1 ;  /* 0x3000002bff537230 */ /* 0x000fc40000004100 */
[----:B------:R-:W-:Y:S01]  /*5270*/  FFMA.FTZ R91, R84, R82, R85 ;  /* 0x00000052545b7223 */ /* 0x000fe20000010055 */
[----:B------:R-:W-:Y:S01]  /*5280*/  HADD2.F32 R82, -RZ, R43.H0_H0 ;  /* 0x2000002bff527230 */ /* 0x000fe20000004100 */
[----:B------:R-:W-:Y:S01]  /*5290*/  F2FP.SATFINITE.E4M3.F32.PACK_AB_MERGE_C R94, R94, R121, RZ ;  /* 0x000000795e5e723e */ /* 0x000fe200048070ff */
[--C-:B------:R-:W-:Y:S01]  /*52a0*/  HADD2.F32 R43, -RZ, R42.reuse.H0_H0 ;  /* 0x2000002aff2b7230 */ /* 0x100fe20000004100 */
[----:B------:R-:W-:Y:S01]  /*52b0*/  F2FP.SATFINITE.E4M3.F32.PACK_AB_MERGE_C R41, R41, R40, R158 ;  /* 0x000000282929723e */ /* 0x000fe2000480709e */
[----:B------:R-:W-:Y:S01]  /*52c0*/  HADD2.F32 R93, -RZ, R93.H0_H0 ;  /* 0x2000005dff5d7230 */ /* 0x000fe20000004100 */
[----:B------:R-:W-:Y:S01]  /*52d0*/  F2FP.SATFINITE.E4M3.F32.PACK_AB_MERGE_C R91, R91, R130, RZ ;  /* 0x000000825b5b723e */ /* 0x000fe200048070ff */
[----:B------:R-:W-:Y:S01]  /*52e0*/  HADD2.F32 R42, -RZ, R42.H1_H1 ;  /* 0x3000002aff2a7230 */ /* 0x000fe20000004100 */
[----:B------:R-:W-:Y:S01]  /*52f0*/  F2FP.SATFINITE.E4M3.F32.PACK_AB_MERGE_C R40, R157, R120, R131 ;  /* 0x000000789d28723e */ /* 0x000fe20004807083 */
[----:B------:R-:W-:Y:S02]  /*5300*/  HADD2.F32 R92, -RZ, R92.H0_H0 ;  /* 0x2000005cff5c7230 */ /* 0x000fe40000004100 */
        /* <DEDUP_REMOVED lines=9> */
[----:B------:R-:W-:-:S03]  /*53a0*/  FFMA.FTZ R85, R42, R87, R85 ;  /* 0x000000572a557223 */ /* 0x000fc60000010055 */
[----:B------:R-:W-:Y:S02]  /*53b0*/  F2FP.SATFINITE.E4M3.F32.PACK_AB_MERGE_C R43, R86, R95, R94 ;  /* 0x0000005f562b723e */ /* 0x000fe4000480705e */
[----:B------:R-:W-:-:S07]  /*53c0*/  F2FP.SATFINITE.E4M3.F32.PACK_AB_MERGE_C R42, R85, R84, R91 ;  /* 0x00000054552a723e */ /* 0x000fce000480705b */
.L_x_1361:
[----:B------:R-:W-:Y:S05]  /*53d0*/  BSYNC B3 ;  /* 0x0000000000037941 */ /* 0x000fea0003800000 */
.L_x_1360:
[----:B--2---:R0:W-:Y:S02]  /*53e0*/  STG.E.128 desc[UR60][R48.64+0x60], R40 ;  /* 0x0000602830007986 */ /* 0x0041e4000c101d3c */
.L_x_1359:
[----:B------:R-:W-:Y:S05]  /*53f0*/  BSYNC B2 ;  /* 0x0000000000027941 */ /* 0x000fea0003800000 */
.L_x_1358:
        /* <DEDUP_REMOVED lines=14> */
[----:B------:R-:W-:Y:S01]  /*54e0*/  LOP3.LUT R82, R81, 0xff0000ff, RZ, 0xc0, !PT ;  /* 0xff0000ff51527812 */ /* 0x000fe200078ec0ff */
[----:B------:R-:W-:Y:S01]  /*54f0*/  IMAD.SHL.U32 R81, R78, 0x100, RZ ;  /* 0x000001004e517824 */ /* 0x000fe200078e00ff */
[----:B------:R-:W-:Y:S01]  /*5500*/  LOP3.LUT R80, R80, 0xff00, R79, 0xf8, !PT ;  /* 0x0000ff0050507812 */ /* 0x000fe200078ef84f */
[----:B--2---:R-:W-:Y:S01]  /*5510*/  IMAD.MOV.U32 R78, RZ, RZ, R40 ;  /* 0x000000ffff4e7224 */ /* 0x004fe200078e0028 */
[----:B------:R-:W-:Y:S01]  /*5520*/  F2FP.F16.E4M3.UNPACK_B R40, R41 ;  /* 0x00000029ff28723e */ /* 0x000fe200020006ff */
[----:B------:R-:W-:Y:S01]  /*5530*/  IMAD.U32 R79, R85, 0x10000, RZ ;  /* 0x00010000554f7824 */ /* 0x000fe200078e00ff */
[----:B------:R-:W-:Y:S01]  /*5540*/  LOP3.LUT R83, R82, 0xff00, R81, 0xf8, !PT ;  /* 0x0000ff0052537812 */ /* 0x000fe200078ef851 */
[----:B------:R-:W-:Y:S01]  /*5550*/  IMAD.U32 R82, R84, 0x10000, RZ ;  /* 0x0001000054527824 */ /* 0x000fe200078e00ff */
[----:B------:R-:W-:-:S02]  /*5560*/  F2FP.F16.E4M3.UNPACK_B R81, R154.H1 ;  /* 0x0000009aff51723e */ /* 0x000fc400030006ff */
        /* <DEDUP_REMOVED lines=88> */
.L_x_1365:
[----:B------:R-:W-:Y:S05]  /*5af0*/  BSYNC B3 ;  /* 0x0000000000037941 */ /* 0x000fea0003800000 */
.L_x_1364:
[----:B--2---:R0:W-:Y:S02]  /*5b00*/  STG.E.128 desc[UR60][R48.64+0x80], R40 ;  /* 0x0000802830007986 */ /* 0x0041e4000c101d3c */
.L_x_1363:
[----:B------:R-:W-:Y:S05]  /*5b10*/  BSYNC B2 ;  /* 0x0000000000027941 */ /* 0x000fea0003800000 */
.L_x_1362:
[----:B------:R-:W-:-:S13]  /*5b20*/  ISETP.NE.AND P2, PT, R36, RZ, PT ;  /* 0x000000ff2400720c */ /* 0x000fda0003f45270 */
        /* <DEDUP_REMOVED lines=109> */
.L_x_1367:
[----:B------:R-:W-:Y:S05]  /*6200*/  BSYNC B2 ;  /* 0x0000000000027941 */ /* 0x000fea0003800000 */
.L_x_1366:
[----:B--2---:R0:W-:Y:S02]  /*6210*/  STG.E.128 desc[UR60][R48.64+0xa0], R40 ;  /* 0x0000a02830007986 */ /* 0x0041e4000c101d3c */
.L_x_1345:
[----:B------:R-:W-:Y:S05]  /*6220*/  BSYNC B1 ;  /* 0x0000000000017941 */ /* 0x000fea0003800000 */
.L_x_1344:
[----:B------:R-:W-:Y:S05]  /*6230*/  @P4 BRA `(.L_x_1368) ;  /* 0x00000094001c4947 */ /* 0x000fea0003800000 */
[----:B------:R-:W-:Y:S01]  /*6240*/  ISETP.NE.AND P2, PT, R31, RZ, PT ;  /* 0x000000ff1f00720c */ /* 0x000fe20003f45270 */
[----:B------:R-:W-:-:S12]  /*6250*/  BSSY B1, `(.L_x_1369) ;  /* 0x000006f000017945 */ /* 0x000fd80003800000 */
[----:B------:R-:W-:Y:S05]  /*6260*/  @!P2 BRA `(.L_x_1370) ;  /* 0x0000000400b4a947 */ /* 0x000fea0003800000 */
[----:B0-234-:R0:W2:Y:S01]  /*6270*/  LDS.128 R40, [R47+0x1c400] ;  /* 0x01c400002f287984 */ /* 0x01d0a20000000c00 */
[----:B------:R-:W-:Y:S01]  /*6280*/  ISETP.GE.AND P2, PT, R23, R129, PT ;  /* 0x000000811700720c */ /* 0x000fe20003f46270 */
[----:B------:R-:W-:-:S12]  /*6290*/  BSSY B2, `(.L_x_1371) ;  /* 0x0000069000027945 */ /* 0x000fd80003800000 */
[----:B0-----:R-:W-:Y:S05]  /*62a0*/  @P2 BRA `(.L_x_1372) ;  /* 0x00000004009c2947 */ /* 0x001fea0003800000 */
[----:B------:R-:W-:Y:S01]  /*62b0*/  SHF.R.U32.HI R70, RZ, 0x8, R71 ;  /* 0x00000008ff467819 */ /* 0x000fe20000011647 */
[----:B--2---:R-:W-:Y:S01]  /*62c0*/  IMAD.MOV.U32 R48, RZ, RZ, R40 ;  /* 0x000000ffff307224 */ /* 0x004fe200078e0028 */
[--C-:B------:R-:W-:Y:S02]  /*62d0*/  SHF.R.U32.HI R72, RZ, 0x8, R73.reuse ;  /* 0x00000008ff487819 */ /* 0x100fe40000011649 */
[----:B------:R-:W-:Y:S01]  /*62e0*/  SHF.R.U32.HI R74, RZ, 0x10, R73 ;  /* 0x00000010ff4a7819 */ /* 0x000fe20000011649 */
[----:B------:R-:W-:Y:S01]  /*62f0*/  IMAD.SHL.U32 R70, R70, 0x100, RZ ;  /* 0x0000010046467824 */ /* 0x000fe200078e00ff */
[----:B------:R-:W-:Y:S01]  /*6300*/  LOP3.LUT R49, R71, 0xff0000ff, RZ, 0xc0, !PT ;  /* 0xff0000ff47317812 */ /* 0x000fe200078ec0ff */
[----:B------:R-:W-:Y:S01]  /*6310*/  IMAD.SHL.U32 R72, R72, 0x100, RZ ;  /* 0x0000010048487824 */ /* 0x000fe200078e00ff */
[----:B------:R-:W-:Y:S01]  /*6320*/  SHF.R.U32.HI R75, RZ, 0x10, R71 ;  /* 0x00000010ff4b7819 */ /* 0x000fe20000011647 */
[----:B------:R-:W-:Y:S01]  /*6330*/  IMAD.U32 R74, R74, 0x10000, RZ ;  /* 0x000100004a4a7824 */ /* 0x000fe200078e00ff */
[----:B------:R-:W-:-:S02]  /*6340*/  LOP3.LUT R71, R73, 0xff0000ff, RZ, 0xc0, !PT ;  /* 0xff0000ff49477812 */ /* 0x000fc400078ec0ff */
[----:B------:R-:W-:Y:S01]  /*6350*/  LOP3.LUT R49, R49, 0xff00, R70, 0xf8, !PT ;  /* 0x0000ff0031317812 */ /* 0x000fe200078ef846 */
[----:B------:R-:W-:Y:S01]  /*6360*/  IMAD.U32 R70, R75, 0x10000, RZ ;  /* 0x000100004b467824 */ /* 0x000fe200078e00ff */
[----:B------:R-:W-:Y:S02]  /*6370*/  LOP3.LUT R71, R71, 0xff00, R72, 0xf8, !PT ;  /* 0x0000ff0047477812 */ /* 0x000fe400078ef848 */
[-C--:B------:R-:W-:Y:S02]  /*6380*/  F2FP.F16.E4M3.UNPACK_B R40, R41.reuse ;  /* 0x00000029ff28723e */ /* 0x080fe400020006ff */
[-C--:B------:R-:W-:Y:S02]  /*6390*/  F2FP.F16.E4M3.UNPACK_B R72, R152.reuse.H1 ;  /* 0x00000098ff48723e */ /* 0x080fe400030006ff */
[----:B------:R-:W-:Y:S02]  /*63a0*/  F2FP.F16.E4M3.UNPACK_B R41, R41.H1 ;  /* 0x00000029ff29723e */ /* 0x000fe400030006ff */
[----:B------:R-:W-:Y:S01]  /*63b0*/  LOP3.LUT R76, R71, 0xff0000, R74, 0xf8, !PT ;  /* 0x00ff0000474c7812 */ /* 0x000fe200078ef84a */
[--C-:B------:R-:W-:Y:S01]  /*63c0*/  HADD2.F32 R75, -RZ, R72.reuse.H1_H1 ;  /* 0x30000048ff4b7230 */ /* 0x100fe20000004100 */
[-C--:B------:R-:W-:Y:S01]  /*63d0*/  F2FP.F16.E4M3.UNPACK_B R71, R151.reuse.H1 ;  /* 0x00000097ff47723e */ /* 0x080fe200030006ff */
[----:B------:R-:W-:Y:S01]  /*63e0*/  HADD2.F32 R74, -RZ, R72.H0_H0 ;  /* 0x20000048ff4a7230 */ /* 0x000fe20000004100 */
[----:B------:R-:W-:Y:S01]  /*63f0*/  LOP3.LUT R73, R49, 0xff0000, R70, 0xf8, !PT ;  /* 0x00ff000031497812 */ /* 0x000fe200078ef846 */
[----:B------:R-:W-:Y:S01]  /*6400*/  HADD2.F32 R70, -RZ, R41.H1_H1 ;  /* 0x30000029ff467230 */ /* 0x000fe20000004100 */
[----:B------:R-:W-:Y:S01]  /*6410*/  F2FP.F16.E4M3.UNPACK_B R152, R152 ;  /* 0x00000098ff98723e */ /* 0x000fe200020006ff */
[----:B------:R-:W-:Y:S01]  /*6420*/  HADD2.F32 R72, -RZ, R71.H0_H0 ;  /* 0x20000047ff487230 */ /* 0x000fe20000004100 */
[----:B------:R-:W-:Y:S01]  /*6430*/  F2FP.F16.E4M3.UNPACK_B R151, R151 ;  /* 0x00000097ff97723e */ /* 0x000fe200020006ff */
[----:B------:R-:W-:-:S02]  /*6440*/  HADD2.F32 R49, -RZ, R40.H1_H1 ;  /* 0x30000028ff317230 */ /* 0x000fc40000004100 */
[-C--:B------:R-:W-:Y:S01]  /*6450*/  FMUL.FTZ R78, R70, R75.reuse ;  /* 0x0000004b464e7220 */ /* 0x080fe20000410000 */
[----:B------:R-:W-:Y:S02]  /*6460*/  HADD2.F32 R41, -RZ, R41.H0_H0 ;  /* 0x20000029ff297230 */ /* 0x000fe40000004100 */
[----:B------:R-:W-:Y:S02]  /*6470*/  HADD2.F32 R71, -RZ, R71.H1_H1 ;  /* 0x30000047ff477230 */ /* 0x000fe40000004100 */
[----:B------:R-:W-:Y:S01]  /*6480*/  FMUL.FTZ R77, R49, R74 ;  /* 0x0000004a314d7220 */ /* 0x000fe20000410000 */
[----:B------:R-:W-:Y:S02]  /*6490*/  HADD2.F32 R40, -RZ, R40.H0_H0 ;  /* 0x20000028ff287230 */ /* 0x000fe40000004100 */
[C---:B------:R-:W-:Y:S01]  /*64a0*/  FMUL.FTZ R75, R41.reuse, R75 ;  /* 0x0000004b294b7220 */ /* 0x040fe20000410000 */
[-C--:B------:R-:W-:Y:S01]  /*64b0*/  FFMA.FTZ R80, R41, R71.reuse, -R78 ;  /* 0x0000004729507223 */ /* 0x080fe2000001084e */
[----:B------:R-:W-:Y:S01]  /*64c0*/  F2FP.F16.E4M3.UNPACK_B R41, R48.H1 ;  /* 0x00000030ff29723e */ /* 0x000fe200030006ff */
[C---:B------:R-:W-:Y:S01]  /*64d0*/  FMUL.FTZ R74, R40.reuse, R74 ;  /* 0x0000004a284a7220 */ /* 0x040fe20000410000 */
[----:B------:R-:W-:Y:S01]  /*64e0*/  F2FP.F16.E4M3.UNPACK_B R48, R48 ;  /* 0x00000030ff30723e */ /* 0x000fe200020006ff */
[-C--:B------:R-:W-:Y:S01]  /*64f0*/  FFMA.FTZ R40, R40, R72.reuse, -R77 ;  /* 0x0000004828287223 */ /* 0x080fe2000001084d */
[----:B------:R-:W-:Y:S01]  /*6500*/  FFMA.FTZ R81, R70, R71, R75 ;  /* 0x0000004746517223 */ /* 0x000fe2000001004b */
[----:B------:R-:W-:Y:S01]  /*6510*/  FFMA.FTZ R79, R49, R72, R74 ;  /* 0x00000048314f7223 */ /* 0x000fe2000001004a */
        /* <DEDUP_REMOVED lines=64> */
.L_x_1372:
[----:B------:R-:W-:Y:S05]  /*6920*/  BSYNC B2 ;  /* 0x0000000000027941 */ /* 0x000fea0003800000 */
.L_x_1371:
[----:B--2---:R0:W-:Y:S02]  /*6930*/  STG.E.128 desc[UR60][R44.64], R40 ;  /* 0x000000282c007986 */ /* 0x0041e4000c101d3c */
.L_x_1370:
[----:B------:R-:W-:Y:S05]  /*6940*/  BSYNC B1 ;  /* 0x0000000000017941 */ /* 0x000fea0003800000 */
.L_x_1369:
        /* <DEDUP_REMOVED lines=8> */
[----:B------:R-:W-:Y:S01]  /*69d0*/  SHF.R.U32.HI R70, RZ, 0x8, R67 ;  /* 0x00000008ff467819 */ /* 0x000fe20000011643 */
[----:B--2---:R-:W-:Y:S01]  /*69e0*/  IMAD.MOV.U32 R49, RZ, RZ, R42 ;  /* 0x000000ffff317224 */ /* 0x004fe200078e002a */
[----:B------:R-:W-:Y:S01]  /*69f0*/  SHF.R.U32.HI R48, RZ, 0x8, R69 ;  /* 0x00000008ff307819 */ /* 0x000fe20000011645 */
[----:B------:R-:W-:Y:S01]  /*6a00*/  IMAD.MOV.U32 R66, RZ, RZ, R43 ;  /* 0x000000ffff427224 */ /* 0x000fe200078e002b */
[----:B------:R-:W-:Y:S01]  /*6a10*/  SHF.R.U32.HI R72, RZ, 0x10, R67 ;  /* 0x00000010ff487819 */ /* 0x000fe20000011643 */
[----:B------:R-:W-:Y:S01]  /*6a20*/  IMAD.SHL.U32 R42, R70, 0x100, RZ ;  /* 0x00000100462a7824 */ /* 0x000fe200078e00ff */
[----:B------:R-:W-:Y:S01]  /*6a30*/  LOP3.LUT R67, R67, 0xff0000ff, RZ, 0xc0, !PT ;  /* 0xff0000ff43437812 */ /* 0x000fe200078ec0ff */
[----:B------:R-:W-:Y:S01]  /*6a40*/  IMAD.SHL.U32 R43, R48, 0x100, RZ ;  /* 0x00000100302b7824 */ /* 0x000fe200078e00ff */
[----:B------:R-:W-:Y:S02]  /*6a50*/  SHF.R.U32.HI R71, RZ, 0x10, R69 ;  /* 0x00000010ff477819 */ /* 0x000fe40000011645 */
[----:B------:R-:W-:-:S02]  /*6a60*/  LOP3.LUT R68, R69, 0xff0000ff, RZ, 0xc0, !PT ;  /* 0xff0000ff45447812 */ /* 0x000fc400078ec0ff */
        /* <DEDUP_REMOVED lines=14> */
[CC--:B------:R-:W-:Y:S01]  /*6b50*/  FMUL.FTZ R73, R43.reuse, R70.reuse ;  /* 0x000000462b497220 */ /* 0x0c0fe20000410000 */
        /* <DEDUP_REMOVED lines=80> */
.L_x_1376:
[----:B------:R-:W-:Y:S05]  /*7060*/  BSYNC B2 ;  /* 0x0000000000027941 */ /* 0x000fea0003800000 */
.L_x_1375:
[----:B--2---:R0:W-:Y:S02]  /*7070*/  STG.E.128 desc[UR60][R44.64+0x20], R40 ;  /* 0x000020282c007986 */ /* 0x0041e4000c101d3c */
.L_x_1374:
[----:B------:R-:W-:Y:S05]  /*7080*/  BSYNC B1 ;  /* 0x0000000000017941 */ /* 0x000fea0003800000 */
.L_x_1373:
        /* <DEDUP_REMOVED lines=10> */
[--C-:B------:R-:W-:Y:S01]  /*7130*/  SHF.R.U32.HI R64, RZ, 0x8, R65.reuse ;  /* 0x00000008ff407819 */ /* 0x100fe20000011641 */
[----:B------:R-:W-:Y:S01]  /*7140*/  IMAD.MOV.U32 R49, RZ, RZ, R42 ;  /* 0x000000ffff317224 */ /* 0x000fe200078e002a */
        /* <DEDUP_REMOVED lines=101> */
.L_x_1380:
[----:B------:R-:W-:Y:S05]  /*77a0*/  BSYNC B2 ;  /* 0x0000000000027941 */ /* 0x000fea0003800000 */
.L_x_1379:
[----:B--2---:R0:W-:Y:S02]  /*77b0*/  STG.E.128 desc[UR60][R44.64+0x40], R40 ;  /* 0x000040282c007986 */ /* 0x0041e4000c101d3c */
.L_x_1378:
[----:B------:R-:W-:Y:S05]  /*77c0*/  BSYNC B1 ;  /* 0x0000000000017941 */ /* 0x000fea0003800000 */
.L_x_1377:
        /* <DEDUP_REMOVED lines=113> */
.L_x_1384:
[----:B------:R-:W-:Y:S05]  /*7ee0*/  BSYNC B2 ;  /* 0x0000000000027941 */ /* 0x000fea0003800000 */
.L_x_1383:
[----:B--2---:R0:W-:Y:S02]  /*7ef0*/  STG.E.128 desc[UR60][R44.64+0x60], R40 ;  /* 0x000060282c007986 */ /* 0x0041e4000c101d3c */
.L_x_1382:
[----:B------:R-:W-:Y:S05]  /*7f00*/  BSYNC B1 ;  /* 0x0000000000017941 */ /* 0x000fea0003800000 */
.L_x_1381:
        /* <DEDUP_REMOVED lines=10> */
[----:B------:R-:W-:Y:S01]  /*7fb0*/  LOP3.LUT R47, R55, 0xff0000ff, RZ, 0xc0, !PT ;  /* 0xff0000ff372f7812 */ /* 0x000fe200078ec0ff */
[----:B------:R-:W-:Y:S01]  /*7fc0*/  IMAD.MOV.U32 R48, RZ, RZ, R42 ;  /* 0x000000ffff307224 */ /* 0x000fe200078e002a */
[----:B------:R-:W-:Y:S01]  /*7fd0*/  SHF.R.U32.HI R56, RZ, 0x10, R55 ;  /* 0x00000010ff387819 */ /* 0x000fe20000011637 */
[----:B------:R-:W-:Y:S01]  /*7fe0*/  IMAD.SHL.U32 R42, R59, 0x100, RZ ;  /* 0x000001003b2a7824 */ /* 0x000fe200078e00ff */
[--C-:B------:R-:W-:Y:S02]  /*7ff0*/  SHF.R.U32.HI R55, RZ, 0x8, R57.reuse ;  /* 0x00000008ff377819 */ /* 0x100fe40000011639 */
[----:B------:R-:W-:Y:S02]  /*8000*/  LOP3.LUT R54, R57, 0xff0000ff, RZ, 0xc0, !PT ;  /* 0xff0000ff39367812 */ /* 0x000fe400078ec0ff */
[----:B------:R-:W-:Y:S01]  /*8010*/  SHF.R.U32.HI R58, RZ, 0x10, R57 ;  /* 0x00000010ff3a7819 */ /* 0x000fe20000011639 */
[----:B------:R-:W-:Y:S01]  /*8020*/  IMAD.SHL.U32 R43, R55, 0x100, RZ ;  /* 0x00000100372b7824 */ /* 0x000fe200078e00ff */
[----:B------:R-:W-:-:S02]  /*8030*/  LOP3.LUT R47, R47, 0xff00, R42, 0xf8, !PT ;  /* 0x0000ff002f2f7812 */ /* 0x000fc400078ef82a */
[----:B------:R-:W-:Y:S01]  /*8040*/  F2FP.F16.E4M3.UNPACK_B R55, R133.H1 ;  /* 0x00000085ff37723e */ /* 0x000fe200030006ff */
[----:B------:R-:W-:Y:S01]  /*8050*/  IMAD.U32 R58, R58, 0x10000, RZ ;  /* 0x000100003a3a7824 */ /* 0x000fe200078e00ff */
[----:B------:R-:W-:Y:S01]  /*8060*/  LOP3.LUT R43, R54, 0xff00, R43, 0xf8, !PT ;  /* 0x0000ff00362b7812 */ /* 0x000fe200078ef82b */
[----:B------:R-:W-:Y:S01]  /*8070*/  IMAD.U32 R54, R56, 0x10000, RZ ;  /* 0x0001000038367824 */ /* 0x000fe200078e00ff */
[-C--:B------:R-:W-:Y:S01]  /*8080*/  F2FP.F16.E4M3.UNPACK_B R42, R41.reuse ;  /* 0x00000029ff2a723e */ /* 0x080fe200020006ff */
[--C-:B------:R-:W-:Y:S01]  /*8090*/  HADD2.F32 R57, -RZ, R55.reuse.H0_H0 ;  /* 0x20000037ff397230 */ /* 0x100fe20000004100 */
[----:B------:R-:W-:Y:S01]  /*80a0*/  LOP3.LUT R59, R43, 0xff0000, R58, 0xf8, !PT ;  /* 0x00ff00002b3b7812 */ /* 0x000fe200078ef83a */
[----:B------:R-:W-:Y:S01]  /*80b0*/  HADD2.F32 R58, -RZ, R55.H1_H1 ;  /* 0x30000037ff3a7230 */ /* 0x000fe20000004100 */
[----:B------:R-:W-:Y:S01]  /*80c0*/  LOP3.LUT R56, R47, 0xff0000, R54, 0xf8, !PT ;  /* 0x00ff00002f387812 */ /* 0x000fe200078ef836 */
[--C-:B------:R-:W-:Y:S01]  /*80d0*/  HADD2.F32 R43, -RZ, R42.reuse.H1_H1 ;  /* 0x3000002aff2b7230 */ /* 0x100fe20000004100 */
[----:B------:R-:W-:Y:S01]  /*80e0*/  F2FP.F16.E4M3.UNPACK_B R54, R132.H1 ;  /* 0x00000084ff36723e */ /* 0x000fe200030006ff */
[----:B------:R-:W-:Y:S01]  /*80f0*/  HADD2.F32 R42, -RZ, R42.H0_H0 ;  /* 0x2000002aff2a7230 */ /* 0x000fe20000004100 */
[----:B------:R-:W-:-:S02]  /*8100*/  F2FP.F16.E4M3.UNPACK_B R41, R41.H1 ;  /* 0x00000029ff29723e */ /* 0x000fc400030006ff */
[-C--:B------:R-:W-:Y:S01]  /*8110*/  FMUL.FTZ R61, R43, R57.reuse ;  /* 0x000000392b3d7220 */ /* 0x080fe20000410000 */
[--C-:B------:R-:W-:Y:S02]  /*8120*/  HADD2.F32 R55, -RZ, R54.reuse.H0_H0 ;  /* 0x20000036ff377230 */ /* 0x100fe40000004100 */
[C---:B------:R-:W-:Y:S01]  /*8130*/  FMUL.FTZ R60, R42.reuse, R57 ;  /* 0x000000392a3c7220 */ /* 0x040fe20000410000 */
[--C-:B------:R-:W-:Y:S01]  /*8140*/  HADD2.F32 R47, -RZ, R41.reuse.H1_H1 ;  /* 0x30000029ff2f7230 */ /* 0x100fe20000004100 */
[----:B------:R-:W-:Y:S01]  /*8150*/  F2FP.F16.E4M3.UNPACK_B R133, R133 ;  /* 0x00000085ff85723e */ /* 0x000fe200020006ff */
        /* <DEDUP_REMOVED lines=75> */
.L_x_1388:
[----:B------:R-:W-:Y:S05]  /*8610*/  BSYNC B2 ;  /* 0x0000000000027941 */ /* 0x000fea0003800000 */
.L_x_1387:
[----:B--2---:R0:W-:Y:S02]  /*8620*/  STG.E.128 desc[UR60][R44.64+0x80], R40 ;  /* 0x000080282c007986 */ /* 0x0041e4000c101d3c */
.L_x_1386:
[----:B------:R-:W-:Y:S05]  /*8630*/  BSYNC B1 ;  /* 0x0000000000017941 */ /* 0x000fea0003800000 */
.L_x_1385:
[----:B------:R-:W-:-:S13]  /*8640*/  ISETP.NE.AND P2, PT, R36, RZ, PT ;  /* 0x000000ff2400720c */ /* 0x000fda0003f45270 */
        /* <DEDUP_REMOVED lines=111> */
.L_x_1390:
[----:B------:R-:W-:Y:S05]  /*8d40*/  BSYNC B1 ;  /* 0x0000000000017941 */ /* 0x000fea0003800000 */
.L_x_1389:
[----:B--2---:R0:W-:Y:S01]  /*8d50*/  STG.E.128 desc[UR60][R44.64+0xa0], R40 ;  /* 0x0000a0282c007986 */ /* 0x0041e2000c101d3c */
[----:B------:R-:W-:Y:S05]  /*8d60*/  BRA `(.L_x_1368) ;  /* 0x0000006800507947 */ /* 0x000fea0003800000 */
.L_x_1336:
        /* <DEDUP_REMOVED lines=43> */
.L_x_1392:
[----:B------:R-:W-:Y:S05]  /*9020*/  BSYNC B1 ;  /* 0x0000000000017941 */ /* 0x000fea0003800000 */
.L_x_1391:
        /* <DEDUP_REMOVED lines=47> */
.L_x_1394:
[----:B------:R-:W-:Y:S05]  /*9320*/  BSYNC B1 ;  /* 0x0000000000017941 */ /* 0x000fea0003800000 */
.L_x_1393:
        /* <DEDUP_REMOVED lines=26> */
.L_x_1395:
[----:B0-----:R-:W-:Y:S01]  /*94d0*/  IMAD R38, R19, 0x8, R17 ;  /* 0x0000000813267824 */ /* 0x001fe200078e0211 */
[----:B------:R-:W-:Y:S01]  /*94e0*/  SHF.L.U32 R39, R198, 0x1f, RZ ;  /* 0x0000001fc6277819 */ /* 0x000fe200000006ff */
[----:B------:R-:W0:Y:S01]  /*94f0*/  LDC R149, c[0x0][0x2e4] ;  /* 0x0000b900ff957b82 */ /* 0x000e220000000800 */
[----:B------:R-:W-:Y:S02]  /*9500*/  BSSY B1, `(.L_x_1396) ;  /* 0x0000004000017945 */ /* 0x000fe40003800000 */
[----:B------:R-:W1:Y:S05]  /*9510*/  SYNCS.PHASECHK.TRANS64.TRYWAIT P5, [R38+URZ+0x29890], R39 ;  /* 0x02989027260075a7 */ /* 0x000e6a00080a017f */
[----:B------:R-:W2:Y:S01]  /*9520*/  LDC.64 R130, c[0x0][0x2f0] ;  /* 0x0000bc00ff827b82 */ /* 0x000ea20000000a00 */
[----:B-1----:R-:W-:Y:S05]  /*9530*/  @!P5 BRA `(.L_x_1397) ;  /* 0x0000029800dcd947 */ /* 0x002fea0003800000 */
.L_x_1730:
[----:B------:R-:W-:Y:S05]  /*9540*/  BSYNC B1 ;  /* 0x0000000000017941 */ /* 0x000fea0003800000 */
.L_x_1396:
[----:B------:R-:W-:Y:S01]  /*9550*/  BSSY B1, `(.L_x_1398) ;  /* 0x00002ec000017945 */ /* 0x000fe20003800000 */
[----:B0-----:R-:W-:Y:S02]  /*9560*/  IMAD.IADD R154, R149, 0x1, -R118 ;  /* 0x00000001959a7824 */ /* 0x001fe400078e0a76 */
[----:B------:R-:W-:Y:S01]  /*9570*/  IMAD.MOV.U32 R133, RZ, RZ, R91 ;  /* 0x000000ffff857224 */ /* 0x000fe200078e005b */
[----:B------:R-:W-:Y:S06]  /*9580*/  @P4 BRA `(.L_x_1399) ;  /* 0x0000002c00a04947 */ /* 0x000fec0003800000 */
[----:B------:R-:W-:Y:S01]  /*9590*/  ISETP.NE.AND P4, PT, R31, RZ, PT ;  /* 0x000000ff1f00720c */ /* 0x000fe20003f85270 */
[-C--:B--2---:R-:W-:Y:S01]  /*95a0*/  IMAD R88, R221, R130.reuse, RZ ;  /* 0x00000082dd587224 */ /* 0x084fe200078e02ff */
        /* <DEDUP_REMOVED lines=26> */
[----:B------:R-:W2:Y:S01]  /*9750*/  LDS.128 R92, [R92+0x1a400] ;  /* 0x01a400005c5c7984 */ /* 0x000ea20000000c00 */
[----:B------:R-:W-:Y:S05]  /*9760*/  @P4 BRA `(.L_x_1403) ;  /* 0x0000000c003c4947 */ /* 0x000fea0003800000 */
[----:B------:R-:W-:Y:S02]  /*9770*/  F2FP.F16.E4M3.UNPACK_B R178, R175.H1 ;  /* 0x000000afffb2723e */ /* 0x000fe400030006ff */
[----:B--2---:R-:W-:Y:S02]  /*9780*/  F2FP.F16.E4M3.UNPACK_B R42, R92.H1 ;  /* 0x0000005cff2a723e */ /* 0x004fe400030006ff */
        /* <DEDUP_REMOVED lines=15> */
[----:B------:R-:W-:Y:S01]  /*9880*/  HADD2.F32 R179, -RZ, R178.H1_H1 ;  /* 0x300000b2ffb37230 */ /* 0x000fe20000004100 */
[----:B------:R-:W-:Y:S01]  /*9890*/  F2FP.F16.E4M3.UNPACK_B R178, R175 ;  /* 0x000000afffb2723e */ /* 0x000fe200020006ff */
[----:B------:R-:W-:Y:S01]  /*98a0*/  HADD2.F32 R187, -RZ, R180.H0_H0 ;  /* 0x200000b4ffbb7230 */ /* 0x000fe20000004100 */
[----:B------:R-:W-:Y:S01]  /*98b0*/  F2FP.F16.E4M3.UNPACK_B R175, R176 ;  /* 0x000000b0ffaf723e */ /* 0x000fe200020006ff */
[----:B------:R-:W-:-:S02]  /*98c0*/  IMAD.MOV.U32 R176, RZ, RZ, R94 ;  /* 0x000000ffffb07224 */ /* 0x000fc400078e005e */
[-C--:B------:R-:W-:Y:S01]  /*98d0*/  FMUL.FTZ R183, R40, R179.reuse ;  /* 0x000000b328b77220 */ /* 0x080fe20000410000 */
[C---:B------:R-:W-:Y:S01]  /*98e0*/  FMUL.FTZ R185, R42.reuse, R179 ;  /* 0x000000b32ab97220 */ /* 0x040fe20000410000 */
[----:B------:R-:W-:Y:S01]  /*98f0*/  HADD2.F32 R179, -RZ, R178.H0_H0 ;  /* 0x200000b2ffb37230 */ /* 0x000fe20000004100 */
[----:B------:R-:W-:Y:S01]  /*9900*/  F2FP.F16.E4M3.UNPACK_B R94, R174.H1 ;  /* 0x000000aeff5e723e */ /* 0x000fe200030006ff */
[-C--:B------:R-:W-:Y:S01]  /*9910*/  FFMA.FTZ R183, R42, R177.reuse, R183 ;  /* 0x000000b12ab77223 */ /* 0x080fe200000100b7 */
[----:B------:R-:W-:Y:S01]  /*9920*/  F2FP.F16.E4M3.UNPACK_B R42, R88 ;  /* 0x00000058ff2a723e */ /* 0x000fe200020006ff */
[----:B------:R-:W-:Y:S01]  /*9930*/  FFMA.FTZ R185, R40, R177, -R185 ;  /* 0x000000b128b97223 */ /* 0x000fe200000108b9 */
[----:B------:R-:W-:Y:S01]  /*9940*/  HADD2.F32 R40, -RZ, R92.H0_H0 ;  /* 0x2000005cff287230 */ /* 0x000fe20000004100 */
[----:B------:R-:W-:Y:S01]  /*9950*/  F2FP.F16.E4M3.UNPACK_B R174, R174 ;  /* 0x000000aeffae723e */ /* 0x000fe200020006ff */
[----:B------:R-:W-:Y:S01]  /*9960*/  HADD2.F32 R177, -RZ, R175.H0_H0 ;  /* 0x200000afffb17230 */ /* 0x000fe20000004100 */
[----:B------:R-:W-:Y:S01]  /*9970*/  SHF.R.U32.HI R184, RZ, 0x8, R55 ;  /* 0x00000008ffb87819 */ /* 0x000fe20000011637 */
[----:B------:R-:W-:-:S02]  /*9980*/  HADD2.F32 R88, -RZ, R42.H0_H0 ;  /* 0x2000002aff587230 */ /* 0x000fc40000004100 */
[-C--:B------:R-:W-:Y:S01]  /*9990*/  FMUL.FTZ R181, R40, R179.reuse ;  /* 0x000000b328b57220 */ /* 0x080fe20000410000 */
[----:B------:R-:W-:Y:S01]  /*99a0*/  HADD2.F32 R92, -RZ, R92.H1_H1 ;  /* 0x3000005cff5c7230 */ /* 0x000fe20000004100 */
[----:B------:R-:W-:Y:S01]  /*99b0*/  SHF.R.U32.HI R182, RZ, 0x10, R53 ;  /* 0x00000010ffb67819 */ /* 0x000fe20000011635 */
[----:B------:R-:W-:Y:S02]  /*99c0*/  HADD2.F32 R42, -RZ, R42.H1_H1 ;  /* 0x3000002aff2a7230 */ /* 0x000fe40000004100 */
[C---:B------:R-:W-:Y:S01]  /*99d0*/  FMUL.FTZ R179, R88.reuse, R179 ;  /* 0x000000b358b37220 */ /* 0x040fe20000410000 */
[-C--:B------:R-:W-:Y:S01]  /*99e0*/  FFMA.FTZ R88, R88, R177.reuse, -R181 ;  /* 0x000000b158587223 */ /* 0x080fe200000108b5 */
[----:B------:R-:W-:Y:S01]  /*99f0*/  HADD2.F32 R175, -RZ, R175.H1_H1 ;  /* 0x300000afffaf7230 */ /* 0x000fe20000004100 */
[----:B------:R-:W-:Y:S01]  /*9a00*/  LOP3.LUT R186, R53, 0xff0000ff, RZ, 0xc0, !PT ;  /* 0xff0000ff35ba7812 */ /* 0x000fe200078ec0ff */
[----:B------:R-:W-:Y:S01]  /*9a10*/  FFMA.FTZ R40, R40, R177, R179 ;  /* 0x000000b128287223 */ /* 0x000fe200000100b3 */
[----:B------:R-:W-:Y:S01]  /*9a20*/  HADD2.F32 R177, -RZ, R178.H1_H1 ;  /* 0x300000b2ffb17230 */ /* 0x000fe20000004100 */
[----:B------:R-:W-:Y:S01]  /*9a30*/  LOP3.LUT R202, R55, 0xff0000ff, RZ, 0xc0, !PT ;  /* 0xff0000ff37ca7812 */ /* 0x000fe200078ec0ff */
[----:B------:R-:W-:Y:S01]  /*9a40*/  HADD2.F32 R180, -RZ, R180.H1_H1 ;  /* 0x300000b4ffb47230 */ /* 0x000fe20000004100 */
[----:B------:R-:W-:Y:S01]  /*9a50*/  LOP3.LUT R208, R41, 0xff0000ff, RZ, 0xc0, !PT ;  /* 0xff0000ff29d07812 */ /* 0x000fe200078ec0ff */
[----:B------:R-:W-:-:S02]  /*9a60*/  IMAD.SHL.U32 R219, R184, 0x100, RZ ;  /* 0x00000100b8db7824 */ /* 0x000fc400078e00ff */
[-C--:B------:R-:W-:Y:S01]  /*9a70*/  FMUL.FTZ R179, R92, R177.reuse ;  /* 0x000000b15cb37220 */ /* 0x080fe20000410000 */
[C---:B------:R-:W-:Y:S01]  /*9a80*/  FMUL.FTZ R181, R42.reuse, R177 ;  /* 0x000000b12ab57220 */ /* 0x040fe20000410000 */
[----:B------:R-:W-:Y:S02]  /*9a90*/  F2FP.SATFINITE.E4M3.F32.PACK_AB_MERGE_C R52, R183, R52, RZ ;  /* 0x00000034b734723e */ /* 0x000fe400048070ff */
[-C--:B------:R-:W-:Y:S01]  /*9aa0*/  FFMA.FTZ R177, R42, R175.reuse, -R179 ;  /* 0x000000af2ab17223 */ /* 0x080fe200000108b3 */
[----:B------:R-:W-:Y:S01]  /*9ab0*/  FFMA.FTZ R175, R92, R175, R181 ;  /* 0x000000af5caf7223 */ /* 0x000fe200000100b5 */
[----:B------:R-:W-:Y:S01]  /*9ac0*/  IMAD.MOV.U32 R92, RZ, RZ, R90 ;  /* 0x000000ffff5c7224 */ /* 0x000fe200078e005a */
[----:B------:R-:W-:Y:S01]  /*9ad0*/  F2FP.F16.E4M3.UNPACK_B R179, R176.H1 ;  /* 0x000000b0ffb3723e */ /* 0x000fe200030006ff */
[--C-:B------:R-:W-:Y:S01]  /*9ae0*/  HADD2.F32 R181, -RZ, R94.reuse.H0_H0 ;  /* 0x2000005effb57230 */ /* 0x100fe20000004100 */
[----:B------:R-:W-:Y:S01]  /*9af0*/  F2FP.SATFINITE.E4M3.F32.PACK_AB_MERGE_C R185, R185, R54, RZ ;  /* 0x00000036b9b9723e */ /* 0x000fe200048070ff */
[----:B------:R-:W-:Y:S01]  /*9b00*/  HADD2.F32 R94, -RZ, R94.H1_H1 ;  /* 0x3000005eff5e7230 */ /* 0x000fe20000004100 */
[----:B------:R-:W-:Y:S01]  /*9b10*/  F2FP.F16.E4M3.UNPACK_B R178, R92.H1 ;  /* 0x0000005cffb2723e */ /* 0x000fe200030006ff */
[--C-:B------:R-:W-:Y:S01]  /*9b20*/  HADD2.F32 R90, -RZ, R179.reuse.H0_H0 ;  /* 0x200000b3ff5a7230 */ /* 0x100fe20000004100 */
[----:B------:R-:W-:Y:S01]  /*9b30*/  F2FP.F16.E4M3.UNPACK_B R54, R93 ;  /* 0x0000005dff36723e */ /* 0x000fe200020006ff */
[----:B------:R-:W-:Y:S01]  /*9b40*/  HADD2.F32 R179, -RZ, R179.H1_H1 ;  /* 0x300000b3ffb37230 */ /* 0x000fe20000004100 */
[----:B------:R-:W-:Y:S01]  /*9b50*/  F2FP.SATFINITE.E4M3.F32.PACK_AB_MERGE_C R40, R175, R40, R52 ;  /* 0x00000028af28723e */ /* 0x000fe20004807034 */
[----:B------:R-:W-:-:S02]  /*9b60*/  HADD2.F32 R42, -RZ, R178.H0_H0 ;  /* 0x200000b2ff2a7230 */ /* 0x000fc40000004100 */
[----:B------:R-:W-:Y:S01]  /*9b70*/  FMUL.FTZ R203, R90, R187 ;  /* 0x000000bb5acb7220 */ /* 0x000fe20000410000 */
[----:B------:R-:W-:Y:S01]  /*9b80*/  HADD2.F32 R178, -RZ, R178.H1_H1 ;  /* 0x300000b2ffb27230 */ /* 0x000fe20000004100 */
[----:B------:R-:W-:Y:S01]  /*9b90*/  F2FP.F16.E4M3.UNPACK_B R52, R89 ;  /* 0x00000059ff34723e */ /* 0x000fe200020006ff */
[C---:B------:R-:W-:Y:S01]  /*9ba0*/  FMUL.FTZ R187, R42.reuse, R187 ;  /* 0x000000bb2abb7220 */ /* 0x040fe20000410000 */
[-C--:B------:R-:W-:Y:S01]  /*9bb0*/  FFMA.FTZ R42, R42, R181.reuse, -R203 ;  /* 0x000000b52a2a7223 */ /* 0x080fe200000108cb */
[----:B------:R-:W-:Y:S02]  /*9bc0*/  F2FP.SATFINITE.E4M3.F32.PACK_AB_MERGE_C R88, R177, R88, R185 ;  /* 0x00000058b158723e */ /* 0x000fe400048070b9 */
[----:B------:R-:W-:Y:S01]  /*9bd0*/  FFMA.FTZ R90, R90, R181, R187 ;  /* 0x000000b55a5a7223 */ /* 0x000fe200000100bb */
[CC--:B------:R-:W-:Y:S01]  /*9be0*/  FMUL.FTZ R181, R179.reuse, R180.reuse ;  /* 0x000000b4b3b57220 */ /* 0x0c0fe20000410000 */
[C---:B------:R-:W-:Y:S01]  /*9bf0*/  FMUL.FTZ R180, R178.reuse, R180 ;  /* 0x000000b4b2b47220 */ /* 0x040fe20000410000 */
[----:B------:R-:W-:Y:S01]  /*9c00*/  HADD2.F32 R187, -RZ, R174.H0_H0 ;  /* 0x200000aeffbb7230 */ /* 0x000fe20000004100 */
[----:B------:R-:W-:Y:S01]  /*9c10*/  F2FP.F16.E4M3.UNPACK_B R89, R89.H1 ;  /* 0x00000059ff59723e */ /* 0x000fe200030006ff */
[-C--:B------:R-:W-:Y:S01]  /*9c20*/  FFMA.FTZ R181, R178, R94.reuse, -R181 ;  /* 0x0000005eb2b57223 */ /* 0x080fe200000108b5 */
[----:B------:R-:W-:Y:S01]  /*9c30*/  FFMA.FTZ R179, R179, R94, R180 ;  /* 0x0000005eb3b37223 */ /* 0x000fe200000100b4 */
[----:B------:R-:W-:-:S02]  /*9c40*/  F2FP.F16.E4M3.UNPACK_B R94, R170 ;  /* 0x000000aaff5e723e */ /* 0x000fc400020006ff */
[----:B------:R-:W-:Y:S02]  /*9c50*/  F2FP.F16.E4M3.UNPACK_B R180, R176 ;  /* 0x000000b0ffb4723e */ /* 0x000fe400020006ff */
[----:B------:R-:W-:Y:S01]  /*9c60*/  F2FP.F16.E4M3.UNPACK_B R178, R92 ;  /* 0x0000005cffb2723e */ /* 0x000fe200020006ff */
[----:B------:R-:W-:Y:S01]  /*9c70*/  HADD2.F32 R203, -RZ, R94.H0_H0 ;  /* 0x2000005effcb7230 */ /* 0x000fe20000004100 */
[----:B------:R-:W-:Y:S01]  /*9c80*/  SHF.R.U32.HI R176, RZ, 0x8, R53 ;  /* 0x00000008ffb07819 */ /* 0x000fe20000011635 */
[----:B------:R-:W-:Y:S01]  /*9c90*/  HADD2.F32 R170, -RZ, R180.H0_H0 ;  /* 0x200000b4ffaa7230 */ /* 0x000fe20000004100 */
[----:B------:R-:W-:Y:S01]  /*9ca0*/  SHF.R.U32.HI R53, RZ, 0x10, R55 ;  /* 0x00000010ff357819 */ /* 0x000fe20000011637 */
[----:B------:R-:W-:Y:S01]  /*9cb0*/  HADD2.F32 R92, -RZ, R178.H0_H0 ;  /* 0x200000b2ff5c7230 */ /* 0x000fe20000004100 */
[----:B------:R-:W-:Y:S01]  /*9cc0*/  SHF.R.U32.HI R55, RZ, 0x10, R41 ;  /* 0x00000010ff377819 */ /* 0x000fe20000011629 */
[----:B------:R-:W-:Y:S02]  /*9cd0*/  HADD2.F32 R180, -RZ, R180.H1_H1 ;  /* 0x300000b4ffb47230 */ /* 0x000fe40000004100 */
[----:B------:R-:W-:Y:S01]  /*9ce0*/  FMUL.FTZ R209, R170, R203 ;  /* 0x000000cbaad17220 */ /* 0x000fe20000410000 */
[----:B------:R-:W-:-:S02]  /*9cf0*/  HADD2.F32 R178, -RZ, R178.H1_H1 ;  /* 0x300000b2ffb27230 */ /* 0x000fc40000004100 */
[C---:B------:R-:W-:Y:S01]  /*9d00*/  FMUL.FTZ R203, R92.reuse, R203 ;  /* 0x000000cb5ccb7220 */ /* 0x040fe20000410000 */
[----:B------:R-:W-:Y:S01]  /*9d10*/  F2FP.SATFINITE.E4M3.F32.PACK_AB_MERGE_C R42, R181, R42, RZ ;  /* 0x0000002ab52a723e */ /* 0x000fe200048070ff */
[-C--:B------:R-:W-:Y:S01]  /*9d20*/  FFMA.FTZ R92, R92, R187.reuse, -R209 ;  /* 0x000000bb5c5c7223 */ /* 0x080fe200000108d1 */
[----:B------:R-:W-:Y:S02]  /*9d30*/  IMAD.SHL.U32 R209, R176, 0x100, RZ ;  /* 0x00000100b0d17824 */ /* 0x000fe400078e00ff */
[----:B------:R-:W-:Y:S01]  /*9d40*/  FFMA.FTZ R170, R170, R187, R203 ;  /* 0x000000bbaaaa7223 */ /* 0x000fe200000100cb */
[----:B------:R-:W-:Y:S01]  /*9d50*/  SHF.R.U32.HI R187, RZ, 0x8, R41 ;  /* 0x00000008ffbb7819 */ /* 0x000fe20000011629 */
[----:B------:R-:W-:Y:S01]  /*9d60*/  IMAD.U32 R176, R182, 0x10000, RZ ;  /* 0x00010000b6b07824 */ /* 0x000fe200078e00ff */
[--C-:B------:R-:W-:Y:S02]  /*9d70*/  SHF.R.U32.HI R203, RZ, 0x8, R43.reuse ;  /* 0x00000008ffcb7819 */ /* 0x100fe4000001162b */
[----:B------:R-:W-:Y:S01]  /*9d80*/  SHF.R.U32.HI R41, RZ, 0x10, R43 ;  /* 0x00000010ff297819 */ /* 0x000fe2000001162b */
[----:B------:R-:W-:Y:S01]  /*9d90*/  IMAD.SHL.U32 R187, R187, 0x100, RZ ;  /* 0x00000100bbbb7824 */ /* 0x000fe200078e00ff */
[----:B------:R-:W-:Y:S01]  /*9da0*/  LOP3.LUT R43, R43, 0xff0000ff, RZ, 0xc0, !PT ;  /* 0xff0000ff2b2b7812 */ /* 0x000fe200078ec0ff */
[----:B------:R-:W-:Y:S01]  /*9db0*/  IMAD.SHL.U32 R184, R203, 0x100, RZ ;  /* 0x00000100cbb87824 */ /* 0x000fe200078e00ff */
[----:B------:R-:W-:Y:S01]  /*9dc0*/  LOP3.LUT R209, R186, 0xff00, R209, 0xf8, !PT ;  /* 0x0000ff00bad17812 */ /* 0x000fe200078ef8d1 */
[----:B------:R-:W-:Y:S01]  /*9dd0*/  IMAD.U32 R41, R41, 0x10000, RZ ;  /* 0x0001000029297824 */ /* 0x000fe200078e00ff */
[----:B------:R-:W-:Y:S01]  /*9de0*/  LOP3.LUT R208, R208, 0xff00, R187, 0xf8, !PT ;  /* 0x0000ff00d0d07812 */ /* 0x000fe200078ef8bb */
[----:B------:R-:W-:Y:S01]  /*9df0*/  HADD2.F32 R187, -RZ, R94.H1_H1 ;  /* 0x3000005effbb7230 */ /* 0x000fe20000004100 */
[----:B------:R-:W-:Y:S01]  /*9e00*/  LOP3.LUT R184, R43, 0xff00, R184, 0xf8, !PT ;  /* 0x0000ff002bb87812 */ /* 0x000fe200078ef8b8 */
[----:B------:R-:W-:Y:S01]  /*9e10*/  IMAD.U32 R43, R53, 0x10000, RZ ;  /* 0x00010000352b7824 */ /* 0x000fe200078e00ff */
[----:B------:R-:W-:Y:S01]  /*9e20*/  LOP3.LUT R176, R209, 0xff0000, R176, 0xf8, !PT ;  /* 0x00ff0000d1b07812 */ /* 0x000fe200078ef8b0 */
[----:B------:R-:W-:-:S02]  /*9e30*/  IMAD.U32 R53, R55, 0x10000, RZ ;  /* 0x0001000037357824 */ /* 0x000fc400078e00ff */
[-C--:B------:R-:W-:Y:S01]  /*9e40*/  FMUL.FTZ R203, R180, R187.reuse ;  /* 0x000000bbb4cb7220 */ /* 0x080fe20000410000 */
[----:B------:R-:W-:Y:S02]  /*9e50*/  HADD2.F32 R55, -RZ, R174.H1_H1 ;  /* 0x300000aeff377230 */ /* 0x000fe40000004100 */
[----:B------:R-:W-:Y:S01]  /*9e60*/  FMUL.FTZ R187, R178, R187 ;  /* 0x000000bbb2bb7220 */ /* 0x000fe20000410000 */
[----:B------:R-:W-:Y:S01]  /*9e70*/  F2FP.SATFINITE.E4M3.F32.PACK_AB_MERGE_C R94, R179, R90, RZ ;  /* 0x0000005ab35e723e */ /* 0x000fe200048070ff */
[--C-:B------:R-:W-:Y:S01]  /*9e80*/  HADD2.F32 R174, -RZ, R54.reuse.H0_H0 ;  /* 0x20000036ffae7230 */ /* 0x100fe20000004100 */
[----:B------:R-:W-:Y:S01]  /*9e90*/  LOP3.LUT R53, R208, 0xff0000, R53, 0xf8, !PT ;  /* 0x00ff0000d0357812 */ /* 0x000fe200078ef835 */
[-C--:B------:R-:W-:Y:S01]  /*9ea0*/  FFMA.FTZ R203, R178, R55.reuse, -R203 ;  /* 0x00000037b2cb7223 */ /* 0x080fe200000108cb */
[----:B------:R-:W-:Y:S01]  /*9eb0*/  FFMA.FTZ R187, R180, R55, R187 ;  /* 0x00000037b4bb7223 */ /* 0x000fe200000100bb */
[----:B------:R-:W-:Y:S01]  /*9ec0*/  F2FP.F16.E4M3.UNPACK_B R175, R176 ;  /* 0x000000b0ffaf723e */ /* 0x000fe200020006ff */
[----:B------:R-:W-:Y:S01]  /*9ed0*/  HADD2.F32 R54, -RZ, R54.H1_H1 ;  /* 0x30000036ff367230 */ /* 0x000fe20000004100 */
[----:B------:R-:W-:-:S02]  /*9ee0*/  F2FP.F16.E4M3.UNPACK_B R55, R53 ;  /* 0x00000035ff37723e */ /* 0x000fc400020006ff */
[----:B------:R-:W-:Y:S01]  /*9ef0*/  F2FP.SATFINITE.E4M3.F32.PACK_AB_MERGE_C R90, R203, R92, R42 ;  /* 0x0000005ccb5a723e */ /* 0x000fe2000480702a */
[--C-:B------:R-:W-:Y:S01]  /*9f00*/  HADD2.F32 R42, -RZ, R52.reuse.H0_H0 ;  /* 0x20000034ff2a7230 */ /* 0x100fe20000004100 */
[----:B------:R-:W-:Y:S01]  /*9f10*/  F2FP.SATFINITE.E4M3.F32.PACK_AB_MERGE_C R94, R187, R170, R94 ;  /* 0x000000aabb5e723e */ /* 0x000fe2000480705e */
[----:B------:R-:W-:Y:S01]  /*9f20*/  HADD2.F32 R179, -RZ, R55.H0_H0 ;  /* 0x20000037ffb37230 */ /* 0x000fe20000004100 */
[----:B------:R-:W-:Y:S01]  /*9f30*/  F2FP.F16.E4M3.UNPACK_B R176, R176.H1 ;  /* 0x000000b0ffb0723e */ /* 0x000fe200030006ff */
[----:B------:R-:W-:Y:S01]  /*9f40*/  HADD2.F32 R177, -RZ, R175.H0_H0 ;  /* 0x200000afffb17230 */ /* 0x000fe20000004100 */
[----:B------:R-:W-:Y:S01]  /*9f50*/  LOP3.LUT R41, R184, 0xff0000, R41, 0xf8, !PT ;  /* 0x00ff0000b8297812 */ /* 0x000fe200078ef829 */
[----:B------:R-:W-:Y:S02]  /*9f60*/  HADD2.F32 R92, -RZ, R55.H1_H1 ;  /* 0x30000037ff5c7230 */ /* 0x000fe40000004100 */
[-C--:B------:R-:W-:Y:S01]  /*9f70*/  FMUL.FTZ R181, R174, R179.reuse ;  /* 0x000000b3aeb57220 */ /* 0x080fe20000410000 */
[----:B------:R-:W-:Y:S01]  /*9f80*/  FMUL.FTZ R179, R42, R179 ;  /* 0x000000b32ab37220 */ /* 0x000fe20000410000 */
[----:B------:R-:W-:Y:S01]  /*9f90*/  HADD2.F32 R55, -RZ, R52.H1_H1 ;  /* 0x30000034ff377230 */ /* 0x000fe20000004100 */
[----:B------:R-:W-:Y:S01]  /*9fa0*/  LOP3.LUT R202, R202, 0xff00, R219, 0xf8, !PT ;  /* 0x0000ff00caca7812 */ /* 0x000fe200078ef8db */
[-C--:B------:R-:W-:Y:S01]  /*9fb0*/  FFMA.FTZ R42, R42, R177.reuse, -R181 ;  /* 0x000000b12a2a7223 */ /* 0x080fe200000108b5 */
[----:B------:R-:W-:Y:S01]  /*9fc0*/  FFMA.FTZ R52, R174, R177, R179 ;  /* 0x000000b1ae347223 */ /* 0x000fe200000100b3 */
[----:B------:R-:W-:-:S02]  /*9fd0*/  HADD2.F32 R175, -RZ, R175.H1_H1 ;  /* 0x300000afffaf7230 */ /* 0x000fc40000004100 */
[CC--:B------:R-:W-:Y:S01]  /*9fe0*/  FMUL.FTZ R170, R54.reuse, R92.reuse ;  /* 0x0000005c36aa7220 */ /* 0x0c0fe20000410000 */
[C---:B------:R-:W-:Y:S01]  /*9ff0*/  FMUL.FTZ R177, R55.reuse, R92 ;  /* 0x0000005c37b17220 */ /* 0x040fe20000410000 */
[----:B------:R-:W-:Y:S01]  /*a000*/  F2FP.F16.E4M3.UNPACK_B R92, R93.H1 ;  /* 0x0000005dff5c723e */ /* 0x000fe200030006ff */
[--C-:B------:R-:W-:Y:S01]  /*a010*/  HADD2.F32 R93, -RZ, R89.reuse.H1_H1 ;  /* 0x30000059ff5d7230 */ /* 0x100fe20000004100 */
[----:B------:R-:W-:Y:S01]  /*a020*/  F2FP.F16.E4M3.UNPACK_B R174, R53.H1 ;  /* 0x00000035ffae723e */ /* 0x000fe200030006ff */
[-C--:B------:R-:W-:Y:S01]  /*a030*/  FFMA.FTZ R55, R55, R175.reuse, -R170 ;  /* 0x000000af37377223 */ /* 0x080fe200000108aa */
[----:B------:R-:W-:Y:S01]  /*a040*/  FFMA.FTZ R53, R54, R175, R177 ;  /* 0x000000af36357223 */ /* 0x000fe200000100b1 */
[----:B------:R-:W-:Y:S01]  /*a050*/  HADD2.F32 R170, -RZ, R92.H0_H0 ;  /* 0x2000005cffaa7230 */ /* 0x000fe20000004100 */
[----:B------:R-:W-:Y:S01]  /*a060*/  F2FP.F16.E4M3.UNPACK_B R179, R95.H1 ;  /* 0x0000005fffb3723e */ /* 0x000fe200030006ff */
[----:B------:R-:W-:Y:S01]  /*a070*/  HADD2.F32 R175, -RZ, R174.H0_H0 ;  /* 0x200000aeffaf7230 */ /* 0x000fe20000004100 */
[----:B------:R-:W-:Y:S01]  /*a080*/  LOP3.LUT R43, R202, 0xff0000, R43, 0xf8, !PT ;  /* 0x00ff0000ca2b7812 */ /* 0x000fe200078ef82b */
        /* <DEDUP_REMOVED lines=10> */
[----:B------:R-:W-:Y:S01]  /*a130*/  F2FP.F16.E4M3.UNPACK_B R170, R95 ;  /* 0x0000005fffaa723e */ /* 0x000fe200020006ff */
[CC--:B------:R-:W-:Y:S01]  /*a140*/  FMUL.FTZ R178, R92.reuse, R174.reuse ;  /* 0x000000ae5cb27220 */ /* 0x0c0fe20000410000 */
[C---:B------:R-:W-:Y:S01]  /*a150*/  FMUL.FTZ R175, R93.reuse, R174 ;  /* 0x000000ae5daf7220 */ /* 0x040fe20000410000 */
[----:B------:R-:W-:Y:S01]  /*a160*/  F2FP.F16.E4M3.UNPACK_B R95, R41 ;  /* 0x00000029ff5f723e */ /* 0x000fe200020006ff */
[----:B------:R-:W-:Y:S01]  /*a170*/  HADD2.F32 R184, -RZ, R182.H0_H0 ;  /* 0x200000b6ffb87230 */ /* 0x000fe20000004100 */
[-C--:B------:R-:W-:Y:S01]  /*a180*/  F2FP.F16.E4M3.UNPACK_B R174, R91.reuse ;  /* 0x0000005bffae723e */ /* 0x080fe200020006ff */
[-C--:B------:R-:W-:Y:S01]  /*a190*/  FFMA.FTZ R93, R93, R176.reuse, -R178 ;  /* 0x000000b05d5d7223 */ /* 0x080fe200000108b2 */
[----:B------:R-:W-:Y:S01]  /*a1a0*/  FFMA.FTZ R92, R92, R176, R175 ;  /* 0x000000b05c5c7223 */ /* 0x000fe200000100af */
[----:B------:R-:W-:Y:S01]  /*a1b0*/  F2FP.F16.E4M3.UNPACK_B R91, R91.H1 ;  /* 0x0000005bff5b723e */ /* 0x000fe200030006ff */
[----:B------:R-:W-:Y:S01]  /*a1c0*/  HADD2.F32 R176, -RZ, R170.H0_H0 ;  /* 0x200000aaffb07230 */ /* 0x000fe20000004100 */
[-C--:B------:R-:W-:Y:S01]  /*a1d0*/  F2FP.F16.E4M3.UNPACK_B R41, R43.reuse ;  /* 0x0000002bff29723e */ /* 0x080fe200020006ff */
[----:B------:R-:W-:Y:S01]  /*a1e0*/  HADD2.F32 R183, -RZ, R95.H0_H0 ;  /* 0x2000005fffb77230 */ /* 0x000fe20000004100 */
[----:B------:R-:W-:Y:S01]  /*a1f0*/  F2FP.F16.E4M3.UNPACK_B R43, R43.H1 ;  /* 0x0000002bff2b723e */ /* 0x000fe200030006ff */
[----:B------:R-:W-:Y:S01]  /*a200*/  HADD2.F32 R175, -RZ, R174.H0_H0 ;  /* 0x200000aeffaf7230 */ /* 0x000fe20000004100 */
[----:B------:R-:W-:Y:S01]  /*a210*/  F2FP.SATFINITE.E4M3.F32.PACK_AB_MERGE_C R92, R92, R89, RZ ;  /* 0x000000595c5c723e */ /* 0x000fe200048070ff */
[----:B------:R-:W-:-:S02]  /*a220*/  HADD2.F32 R177, -RZ, R91.H0_H0 ;  /* 0x2000005bffb17230 */ /* 0x000fc40000004100 */
[-C--:B------:R-:W-:Y:S01]  /*a230*/  FMUL.FTZ R186, R176, R183.reuse ;  /* 0x000000b7b0ba7220 */ /* 0x080fe20000410000 */
[----:B------:R-:W-:Y:S02]  /*a240*/  HADD2.F32 R178, -RZ, R179.H0_H0 ;  /* 0x200000b3ffb27230 */ /* 0x000fe40000004100 */
[----:B------:R-:W-:Y:S01]  /*a250*/  FMUL.FTZ R183, R175, R183 ;  /* 0x000000b7afb77220 */ /* 0x000fe20000410000 */
        /* <DEDUP_REMOVED lines=10> */
[----:B------:R-:W-:Y:S02]  /*a300*/  HADD2.F32 R95, -RZ, R95.H1_H1 ;  /* 0x3000005fff5f7230 */ /* 0x000fe40000004100 */
[----:B------:R-:W-:Y:S01]  /*a310*/  FMUL.FTZ R182, R91, R182 ;  /* 0x000000b65bb67220 */ /* 0x000fe20000410000 */
[--C-:B------:R-:W-:Y:S01]  /*a320*/  HADD2.F32 R181, -RZ, R43.reuse.H0_H0 ;  /* 0x2000002bffb57230 */ /* 0x100fe20000004100 */
[----:B------:R-:W-:Y:S01]  /*a330*/  F2FP.SATFINITE.E4M3.F32.PACK_AB_MERGE_C R54, R93, R54, RZ ;  /* 0x000000365d36723e */ /* 0x000fe200048070ff */
[----:B------:R-:W-:Y:S01]  /*a340*/  HADD2.F32 R174, -RZ, R174.H1_H1 ;  /* 0x300000aeffae7230 */ /* 0x000fe20000004100 */
[----:B------:R-:W-:Y:S01]  /*a350*/  F2FP.SATFINITE.E4M3.F32.PACK_AB_MERGE_C R93, R53, R52, R92 ;  /* 0x00000034355d723e */ /* 0x000fe2000480705c */
[----:B------:R-:W-:-:S02]  /*a360*/  HADD2.F32 R180, -RZ, R43.H1_H1 ;  /* 0x3000002bffb47230 */ /* 0x000fc40000004100 */
[----:B------:R-:W-:Y:S01]  /*a370*/  FMUL.FTZ R43, R170, R95 ;  /* 0x0000005faa2b7220 */ /* 0x000fe20000410000 */
[----:B------:R-:W-:Y:S02]  /*a380*/  HADD2.F32 R41, -RZ, R41.H1_H1 ;  /* 0x30000029ff297230 */ /* 0x000fe40000004100 */
[-C--:B------:R-:W-:Y:S01]  /*a390*/  FFMA.FTZ R177, R177, R181.reuse, -R202 ;  /* 0x000000b5b1b17223 */ /* 0x080fe200000108ca */
[----:B------:R-:W-:Y:S01]  /*a3a0*/  FFMA.FTZ R178, R178, R181, R185 ;  /* 0x000000b5b2b27223 */ /* 0x000fe200000100b9 */
[C---:B------:R-:W-:Y:S01]  /*a3b0*/  FMUL.FTZ R95, R174.reuse, R95 ;  /* 0x0000005fae5f7220 */ /* 0x040fe20000410000 */
[-C--:B------:R-:W-:Y:S01]  /*a3c0*/  FFMA.FTZ R184, R91, R180.reuse, -R184 ;  /* 0x000000b45bb87223 */ /* 0x080fe200000108b8 */
[----:B------:R-:W-:Y:S01]  /*a3d0*/  FFMA.FTZ R179, R179, R180, R182 ;  /* 0x000000b4b3b37223 */ /* 0x000fe200000100b6 */
[-C--:B------:R-:W-:Y:S01]  /*a3e0*/  FFMA.FTZ R174, R174, R41.reuse, -R43 ;  /* 0x00000029aeae7223 */ /* 0x080fe2000001082b */
[----:B------:R-:W-:Y:S01]  /*a3f0*/  FFMA.FTZ R95, R170, R41, R95 ;  /* 0x00000029aa5f7223 */ /* 0x000fe2000001005f */
[----:B------:R-:W-:Y:S01]  /*a400*/  F2FP.SATFINITE.E4M3.F32.PACK_AB_MERGE_C R89, R55, R42, R54 ;  /* 0x0000002a3759723e */ /* 0x000fe20004807036 */
[----:B------:R-:W-:Y:S01]  /*a410*/  IMAD.MOV.U32 R92, RZ, RZ, R40 ;  /* 0x000000ffff5c7224 */ /* 0x000fe200078e0028 */
[----:B------:R-:W-:-:S02]  /*a420*/  F2FP.SATFINITE.E4M3.F32.PACK_AB_MERGE_C R177, R184, R177, RZ ;  /* 0x000000b1b8b1723e */ /* 0x000fc400048070ff */
[----:B------:R-:W-:Y:S02]  /*a430*/  F2FP.SATFINITE.E4M3.F32.PACK_AB_MERGE_C R178, R179, R178, RZ ;  /* 0x000000b2b3b2723e */ /* 0x000fe400048070ff */
[----:B------:R-:W-:Y:S02]  /*a440*/  F2FP.SATFINITE.E4M3.F32.PACK_AB_MERGE_C R91, R174, R175, R177 ;  /* 0x000000afae5b723e */ /* 0x000fe400048070b1 */
[----:B------:R-:W-:-:S07]  /*a450*/  F2FP.SATFINITE.E4M3.F32.PACK_AB_MERGE_C R95, R95, R176, R178 ;  /* 0x000000b05f5f723e */ /* 0x000fce00048070b2 */
.L_x_1403:
[----:B------:R-:W-:Y:S05]  /*a460*/  BSYNC B3 ;  /* 0x0000000000037941 */ /* 0x000fea0003800000 */
.L_x_1402:
        /* <DEDUP_REMOVED lines=9> */
[----:B--2---:R0:W-:Y:S03]  /*a500*/  @!P4 STG.E.128 desc[UR60][R42.64], R92 ;  /* 0x0000005c2a00c986 */ /* 0x0041e6000c101d3c */
.L_x_1401:
[----:B------:R-:W-:Y:S05]  /*a510*/  BSYNC B2 ;  /* 0x0000000000027941 */ /* 0x000fea0003800000 */
.L_x_1400:
        /* <DEDUP_REMOVED lines=35> */
[----:B--2---:R-:W-:Y:S01]  /*a750*/  IMAD.MOV.U32 R57, RZ, RZ, R52 ;  /* 0x000000ffff397224 */ /* 0x004fe200078e0034 */
[----:B------:R-:W-:-:S02]  /*a760*/  SHF.R.U32.HI R95, RZ, 0x8, R47 ;  /* 0x00000008ff5f7819 */ /* 0x000fc4000001162f */
[----:B------:R-:W-:Y:S02]  /*a770*/  SHF.R.U32.HI R93, RZ, 0x8, R45 ;  /* 0x00000008ff5d7819 */ /* 0x000fe4000001162d */
[----:B------:R-:W-:Y:S01]  /*a780*/  LOP3.LUT R44, R44, 0xff00, R59, 0xf8, !PT ;  /* 0x0000ff002c2c7812 */ /* 0x000fe200078ef83b */
[----:B------:R-:W-:Y:S01]  /*a790*/  IMAD.U32 R59, R94, 0x10000, RZ ;  /* 0x000100005e3b7824 */ /* 0x000fe200078e00ff */
[----:B------:R-:W-:Y:S01]  /*a7a0*/  LOP3.LUT R92, R47, 0xff0000ff, RZ, 0xc0, !PT ;  /* 0xff0000ff2f5c7812 */ /* 0x000fe200078ec0ff */
[----:B------:R-:W-:Y:S01]  /*a7b0*/  IMAD.SHL.U32 R95, R95, 0x100, RZ ;  /* 0x000001005f5f7824 */ /* 0x000fe200078e00ff */
[----:B------:R-:W-:Y:S01]  /*a7c0*/  LOP3.LUT R58, R45, 0xff0000ff, RZ, 0xc0, !PT ;  /* 0xff0000ff2d3a7812 */ /* 0x000fe200078ec0ff */
[----:B------:R-:W-:Y:S01]  /*a7d0*/  IMAD.SHL.U32 R93, R93, 0x100, RZ ;  /* 0x000001005d5d7824 */ /* 0x000fe200078e00ff */
[----:B------:R-:W-:Y:S01]  /*a7e0*/  SHF.R.U32.HI R171, RZ, 0x10, R47 ;  /* 0x00000010ffab7819 */ /* 0x000fe2000001162f */
[----:B------:R-:W-:Y:S01]  /*a7f0*/  IMAD.MOV.U32 R47, RZ, RZ, R42 ;  /* 0x000000ffff2f7224 */ /* 0x000fe200078e002a */
[----:B------:R-:W-:Y:S01]  /*a800*/  LOP3.LUT R44, R44, 0xff0000, R59, 0xf8, !PT ;  /* 0x00ff00002c2c7812 */ /* 0x000fe200078ef83b */
[----:B------:R-:W-:Y:S01]  /*a810*/  IMAD.U32 R59, R170, 0x10000, RZ ;  /* 0x00010000aa3b7824 */ /* 0x000fe200078e00ff */
[----:B------:R-:W-:Y:S01]  /*a820*/  LOP3.LUT R40, R46, 0xff00, R91, 0xf8, !PT ;  /* 0x0000ff002e287812 */ /* 0x000fe200078ef85b */
[----:B------:R-:W-:Y:S01]  /*a830*/  IMAD.U32 R171, R171, 0x10000, RZ ;  /* 0x00010000abab7824 */ /* 0x000fe200078e00ff */
[----:B------:R-:W-:-:S02]  /*a840*/  LOP3.LUT R94, R92, 0xff00, R95, 0xf8, !PT ;  /* 0x0000ff005c5e7812 */ /* 0x000fc400078ef85f */
[----:B------:R-:W-:Y:S02]  /*a850*/  LOP3.LUT R42, R58, 0xff00, R93, 0xf8, !PT ;  /* 0x0000ff003a2a7812 */ /* 0x000fe400078ef85d */
[----:B------:R-:W-:Y:S02]  /*a860*/  F2FP.F16.E4M3.UNPACK_B R92, R166.H1 ;  /* 0x000000a6ff5c723e */ /* 0x000fe400030006ff */
[----:B------:R-:W-:Y:S02]  /*a870*/  F2FP.F16.E4M3.UNPACK_B R91, R57.H1 ;  /* 0x00000039ff5b723e */ /* 0x000fe400030006ff */
[----:B------:R-:W-:Y:S01]  /*a880*/  F2FP.F16.E4M3.UNPACK_B R58, R56.H1 ;  /* 0x00000038ff3a723e */ /* 0x000fe200030006ff */
[----:B------:R-:W-:Y:S01]  /*a890*/  HADD2.F32 R95, -RZ, R92.H0_H0 ;  /* 0x2000005cff5f7230 */ /* 0x000fe20000004100 */
[----:B------:R-:W-:Y:S01]  /*a8a0*/  SHF.R.U32.HI R45, RZ, 0x10, R45 ;  /* 0x00000010ff2d7819 */ /* 0x000fe2000001162d */
[----:B------:R-:W-:Y:S01]  /*a8b0*/  HADD2.F32 R52, -RZ, R91.H0_H0 ;  /* 0x2000005bff347230 */ /* 0x000fe20000004100 */
[----:B------:R-:W-:Y:S01]  /*a8c0*/  LOP3.LUT R40, R40, 0xff0000, R59, 0xf8, !PT ;  /* 0x00ff000028287812 */ /* 0x000fe200078ef83b */
[----:B------:R-:W-:Y:S01]  /*a8d0*/  HADD2.F32 R46, -RZ, R58.H0_H0 ;  /* 0x2000003aff2e7230 */ /* 0x000fe20000004100 */
[----:B------:R-:W-:Y:S01]  /*a8e0*/  F2FP.F16.E4M3.UNPACK_B R59, R168.H1 ;  /* 0x000000a8ff3b723e */ /* 0x000fe200030006ff */
[----:B------:R-:W-:-:S02]  /*a8f0*/  IMAD.U32 R45, R45, 0x10000, RZ ;  /* 0x000100002d2d7824 */ /* 0x000fc400078e00ff */
[-C--:B------:R-:W-:Y:S01]  /*a900*/  FMUL.FTZ R173, R52, R95.reuse ;  /* 0x0000005f34ad7220 */ /* 0x080fe20000410000 */
[----:B------:R-:W-:Y:S02]  /*a910*/  HADD2.F32 R170, -RZ, R92.H1_H1 ;  /* 0x3000005cffaa7230 */ /* 0x000fe40000004100 */
[----:B------:R-:W-:Y:S01]  /*a920*/  FMUL.FTZ R95, R46, R95 ;  /* 0x0000005f2e5f7220 */ /* 0x000fe20000410000 */
[--C-:B------:R-:W-:Y:S01]  /*a930*/  HADD2.F32 R93, -RZ, R59.reuse.H0_H0 ;  /* 0x2000003bff5d7230 */ /* 0x100fe20000004100 */
[----:B------:R-:W-:Y:S02]  /*a940*/  LOP3.LUT R45, R42, 0xff0000, R45, 0xf8, !PT ;  /* 0x00ff00002a2d7812 */ /* 0x000fe400078ef82d */
[----:B------:R-:W-:Y:S01]  /*a950*/  LOP3.LUT R42, R94, 0xff0000, R171, 0xf8, !PT ;  /* 0x00ff00005e2a7812 */ /* 0x000fe200078ef8ab */
[----:B------:R-:W-:Y:S02]  /*a960*/  HADD2.F32 R94, -RZ, R59.H1_H1 ;  /* 0x3000003bff5e7230 */ /* 0x000fe40000004100 */
[-C--:B------:R-:W-:Y:S01]  /*a970*/  FFMA.FTZ R46, R46, R93.reuse, -R173 ;  /* 0x0000005d2e2e7223 */ /* 0x080fe200000108ad */
[----:B------:R-:W-:Y:S01]  /*a980*/  FFMA.FTZ R52, R52, R93, R95 ;  /* 0x0000005d34347223 */ /* 0x000fe2000001005f */
[----:B------:R-:W-:Y:S01]  /*a990*/  HADD2.F32 R93, -RZ, R91.H1_H1 ;  /* 0x3000005bff5d7230 */ /* 0x000fe20000004100 */
[----:B------:R-:W-:Y:S01]  /*a9a0*/  F2FP.F16.E4M3.UNPACK_B R166, R166 ;  /* 0x000000a6ffa6723e */ /* 0x000fe200020006ff */
[----:B------:R-:W-:Y:S01]  /*a9b0*/  HADD2.F32 R59, -RZ, R58.H1_H1 ;  /* 0x3000003aff3b7230 */ /* 0x000fe20000004100 */
[----:B------:R-:W-:-:S02]  /*a9c0*/  F2FP.F16.E4M3.UNPACK_B R92, R57 ;  /* 0x00000039ff5c723e */ /* 0x000fc400020006ff */
[----:B------:R-:W-:Y:S01]  /*a9d0*/  F2FP.F16.E4M3.UNPACK_B R91, R56 ;  /* 0x00000038ff5b723e */ /* 0x000fe200020006ff */
[----:B------:R-:W-:Y:S01]  /*a9e0*/  FMUL.FTZ R172, R93, R170 ;  /* 0x000000aa5dac7220 */ /* 0x000fe20000410000 */
[----:B------:R-:W-:Y:S01]  /*a9f0*/  F2FP.F16.E4M3.UNPACK_B R168, R168 ;  /* 0x000000a8ffa8723e */ /* 0x000fe200020006ff */
[----:B------:R-:W-:Y:S02]  /*aa00*/  HADD2.F32 R171, -RZ, R166.H0_H0 ;  /* 0x200000a6ffab7230 */ /* 0x000fe40000004100 */
[C---:B------:R-:W-:Y:S01]  /*aa10*/  FMUL.FTZ R170, R59.reuse, R170 ;  /* 0x000000aa3baa7220 */ /* 0x040fe20000410000 */
[----:B------:R-:W-:Y:S02]  /*aa20*/  HADD2.F32 R56, -RZ, R92.H0_H0 ;  /* 0x2000005cff387230 */ /* 0x000fe40000004100 */
[-C--:B------:R-:W-:Y:S01]  /*aa30*/  FFMA.FTZ R57, R59, R94.reuse, -R172 ;  /* 0x0000005e3b397223 */ /* 0x080fe200000108ac */
[----:B------:R-:W-:Y:S02]  /*aa40*/  HADD2.F32 R58, -RZ, R91.H0_H0 ;  /* 0x2000005bff3a7230 */ /* 0x000fe40000004100 */
[----:B------:R-:W-:Y:S01]  /*aa50*/  FFMA.FTZ R59, R93, R94, R170 ;  /* 0x0000005e5d3b7223 */ /* 0x000fe200000100aa */
        /* <DEDUP_REMOVED lines=9> */
[-C--:B------:R-:W-:Y:S01]  /*aaf0*/  FMUL.FTZ R92, R93, R166.reuse ;  /* 0x000000a65d5c7220 */ /* 0x080fe20000410000 */
[----:B------:R-:W-:Y:S01]  /*ab00*/  F2FP.F16.E4M3.UNPACK_B R94, R167.H1 ;  /* 0x000000a7ff5e723e */ /* 0x000fe200030006ff */
[C---:B------:R-:W-:Y:S01]  /*ab10*/  FMUL.FTZ R172, R91.reuse, R166 ;  /* 0x000000a65bac7220 */ /* 0x040fe20000410000 */
[----:B------:R-:W-:Y:S01]  /*ab20*/  F2FP.F16.E4M3.UNPACK_B R95, R54.H1 ;  /* 0x00000036ff5f723e */ /* 0x000fe200030006ff */
[-C--:B------:R-:W-:Y:S01]  /*ab30*/  FFMA.FTZ R91, R91, R168.reuse, -R92 ;  /* 0x000000a85b5b7223 */ /* 0x080fe2000001085c */
[----:B------:R-:W-:Y:S01]  /*ab40*/  F2FP.F16.E4M3.UNPACK_B R170, R169.H1 ;  /* 0x000000a9ffaa723e */ /* 0x000fe200030006ff */
[--C-:B------:R-:W-:Y:S01]  /*ab50*/  HADD2.F32 R173, -RZ, R94.reuse.H0_H0 ;  /* 0x2000005effad7230 */ /* 0x100fe20000004100 */
[----:B------:R-:W-:Y:S01]  /*ab60*/  F2FP.F16.E4M3.UNPACK_B R92, R47.H1 ;  /* 0x0000002fff5c723e */ /* 0x000fe200030006ff */
[----:B------:R-:W-:Y:S02]  /*ab70*/  HADD2.F32 R166, -RZ, R95.H0_H0 ;  /* 0x2000005fffa67230 */ /* 0x000fe40000004100 */
[----:B------:R-:W-:Y:S01]  /*ab80*/  FFMA.FTZ R93, R93, R168, R172 ;  /* 0x000000a85d5d7223 */ /* 0x000fe200000100ac */
[----:B------:R-:W-:Y:S01]  /*ab90*/  HADD2.F32 R172, -RZ, R94.H1_H1 ;  /* 0x3000005effac7230 */ /* 0x000fe20000004100 */
[----:B------:R-:W-:Y:S01]  /*aba0*/  F2FP.F16.E4M3.UNPACK_B R167, R167 ;  /* 0x000000a7ffa7723e */ /* 0x000fe200020006ff */
[----:B------:R-:W-:-:S02]  /*abb0*/  HADD2.F32 R94, -RZ, R92.H0_H0 ;  /* 0x2000005cff5e7230 */ /* 0x000fc40000004100 */
[----:B------:R-:W-:Y:S01]  /*abc0*/  FMUL.FTZ R175, R166, R173 ;  /* 0x000000ada6af7220 */ /* 0x000fe20000410000 */
[----:B------:R-:W-:Y:S01]  /*abd0*/  HADD2.F32 R171, -RZ, R170.H0_H0 ;  /* 0x200000aaffab7230 */ /* 0x000fe20000004100 */
[----:B------:R-:W-:Y:S01]  /*abe0*/  F2FP.F16.E4M3.UNPACK_B R47, R47 ;  /* 0x0000002fff2f723e */ /* 0x000fe200020006ff */
[----:B------:R-:W-:Y:S02]  /*abf0*/  HADD2.F32 R168, -RZ, R95.H1_H1 ;  /* 0x3000005fffa87230 */ /* 0x000fe40000004100 */
[C---:B------:R-:W-:Y:S01]  /*ac00*/  FMUL.FTZ R173, R94.reuse, R173 ;  /* 0x000000ad5ead7220 */ /* 0x040fe20000410000 */
[----:B------:R-:W-:Y:S02]  /*ac10*/  HADD2.F32 R95, -RZ, R92.H1_H1 ;  /* 0x3000005cff5f7230 */ /* 0x000fe40000004100 */
[----:B------:R-:W-:Y:S01]  /*ac20*/  FFMA.FTZ R92, R94, R171, -R175 ;  /* 0x000000ab5e5c7223 */ /* 0x000fe200000108af */
[----:B------:R-:W-:Y:S02]  /*ac30*/  HADD2.F32 R170, -RZ, R170.H1_H1 ;  /* 0x300000aaffaa7230 */ /* 0x000fe40000004100 */
[-C--:B------:R-:W-:Y:S01]  /*ac40*/  FMUL.FTZ R94, R168, R172.reuse ;  /* 0x000000aca85e7220 */ /* 0x080fe20000410000 */
[----:B------:R-:W-:Y:S01]  /*ac50*/  F2FP.F16.E4M3.UNPACK_B R169, R169 ;  /* 0x000000a9ffa9723e */ /* 0x000fe200020006ff */
[C---:B------:R-:W-:Y:S01]  /*ac60*/  FMUL.FTZ R177, R95.reuse, R172 ;  /* 0x000000ac5fb17220 */ /* 0x040fe20000410000 */
[----:B------:R-:W-:Y:S01]  /*ac70*/  FFMA.FTZ R173, R166, R171, R173 ;  /* 0x000000aba6ad7223 */ /* 0x000fe200000100ad */
[----:B------:R-:W-:Y:S01]  /*ac80*/  FFMA.FTZ R175, R95, R170, -R94 ;  /* 0x000000aa5faf7223 */ /* 0x000fe2000001085e */
[----:B------:R-:W-:Y:S01]  /*ac90*/  F2FP.F16.E4M3.UNPACK_B R94, R54 ;  /* 0x00000036ff5e723e */ /* 0x000fe200020006ff */
[----:B------:R-:W-:Y:S01]  /*aca0*/  FFMA.FTZ R172, R168, R170, R177 ;  /* 0x000000aaa8ac7223 */ /* 0x000fe200000100b1 */
[--C-:B------:R-:W-:Y:S01]  /*acb0*/  HADD2.F32 R168, -RZ, R167.reuse.H0_H0 ;  /* 0x200000a7ffa87230 */ /* 0x100fe20000004100 */
[----:B------:R-:W-:Y:S01]  /*acc0*/  F2FP.SATFINITE.E4M3.F32.PACK_AB_MERGE_C R46, R57, R46, RZ ;  /* 0x0000002e392e723e */ /* 0x000fe200048070ff */
[----:B------:R-:W-:Y:S01]  /*acd0*/  HADD2.F32 R167, -RZ, R167.H1_H1 ;  /* 0x300000a7ffa77230 */ /* 0x000fe20000004100 */
[----:B------:R-:W-:Y:S01]  /*ace0*/  F2FP.SATFINITE.E4M3.F32.PACK_AB_MERGE_C R52, R59, R52, RZ ;  /* 0x000000343b34723e */ /* 0x000fe200048070ff */
[--C-:B------:R-:W-:Y:S01]  /*acf0*/  HADD2.F32 R95, -RZ, R94.reuse.H0_H0 ;  /* 0x2000005eff5f7230 */ /* 0x100fe20000004100 */
[----:B------:R-:W-:Y:S01]  /*ad00*/  F2FP.F16.E4M3.UNPACK_B R59, R53 ;  /* 0x00000035ff3b723e */ /* 0x000fe200020006ff */
[----:B------:R-:W-:Y:S01]  /*ad10*/  HADD2.F32 R94, -RZ, R94.H1_H1 ;  /* 0x3000005eff5e7230 */ /* 0x000fe20000004100 */
[----:B------:R-:W-:Y:S01]  /*ad20*/  F2FP.F16.E4M3.UNPACK_B R57, R41 ;  /* 0x00000029ff39723e */ /* 0x000fe200020006ff */
[----:B------:R-:W-:-:S02]  /*ad30*/  HADD2.F32 R54, -RZ, R47.H0_H0 ;  /* 0x2000002fff367230 */ /* 0x000fc40000004100 */
[-C--:B------:R-:W-:Y:S01]  /*ad40*/  FMUL.FTZ R171, R95, R168.reuse ;  /* 0x000000a85fab7220 */ /* 0x080fe20000410000 */
[----:B------:R-:W-:Y:S02]  /*ad50*/  HADD2.F32 R166, -RZ, R169.H0_H0 ;  /* 0x200000a9ffa67230 */ /* 0x000fe40000004100 */
[-C--:B------:R-:W-:Y:S01]  /*ad60*/  FMUL.FTZ R170, R94, R167.reuse ;  /* 0x000000a75eaa7220 */ /* 0x080fe20000410000 */
[----:B------:R-:W-:Y:S02]  /*ad70*/  HADD2.F32 R47, -RZ, R47.H1_H1 ;  /* 0x3000002fff2f7230 */ /* 0x000fe40000004100 */
[C---:B------:R-:W-:Y:S01]  /*ad80*/  FMUL.FTZ R168, R54.reuse, R168 ;  /* 0x000000a836a87220 */ /* 0x040fe20000410000 */
[----:B------:R-:W-:Y:S02]  /*ad90*/  HADD2.F32 R169, -RZ, R169.H1_H1 ;  /* 0x300000a9ffa97230 */ /* 0x000fe40000004100 */
[----:B------:R-:W-:Y:S01]  /*ada0*/  FFMA.FTZ R171, R54, R166, -R171 ;  /* 0x000000a636ab7223 */ /* 0x000fe200000108ab */
[----:B------:R-:W-:Y:S01]  /*adb0*/  F2FP.SATFINITE.E4M3.F32.PACK_AB_MERGE_C R52, R93, R56, R52 ;  /* 0x000000385d34723e */ /* 0x000fe20004807034 */
[----:B------:R-:W-:Y:S01]  /*adc0*/  FMUL.FTZ R167, R47, R167 ;  /* 0x000000a72fa77220 */ /* 0x000fe20000410000 */
[----:B------:R-:W-:Y:S01]  /*add0*/  FFMA.FTZ R54, R95, R166, R168 ;  /* 0x000000a65f367223 */ /* 0x000fe200000100a8 */
[-C--:B------:R-:W-:Y:S01]  /*ade0*/  FFMA.FTZ R170, R47, R169.reuse, -R170 ;  /* 0x000000a92faa7223 */ /* 0x080fe200000108aa */
[----:B------:R-:W-:Y:S01]  /*adf0*/  F2FP.SATFINITE.E4M3.F32.PACK_AB_MERGE_C R47, R91, R58, R46 ;  /* 0x0000003a5b2f723e */ /* 0x000fe2000480702e */
[----:B------:R-:W-:Y:S01]  /*ae00*/  FFMA.FTZ R167, R94, R169, R167 ;  /* 0x000000a95ea77223 */ /* 0x000fe200000100a7 */
[----:B------:R-:W-:Y:S01]  /*ae10*/  F2FP.F16.E4M3.UNPACK_B R58, R45 ;  /* 0x0000002dff3a723e */ /* 0x000fe200020006ff */
[----:B------:R-:W-:Y:S01]  /*ae20*/  HADD2.F32 R91, -RZ, R59.H0_H0 ;  /* 0x2000003bff5b7230 */ /* 0x000fe20000004100 */
[----:B------:R-:W-:Y:S01]  /*ae30*/  F2FP.SATFINITE.E4M3.F32.PACK_AB_MERGE_C R172, R172, R173, RZ ;  /* 0x000000adacac723e */ /* 0x000fe200048070ff */
[----:B------:R-:W-:Y:S01]  /*ae40*/  HADD2.F32 R56, -RZ, R57.H0_H0 ;  /* 0x20000039ff387230 */ /* 0x000fe20000004100 */
[----:B------:R-:W-:Y:S01]  /*ae50*/  F2FP.F16.E4M3.UNPACK_B R93, R44 ;  /* 0x0000002cff5d723e */ /* 0x000fe200020006ff */
[----:B------:R-:W-:Y:S01]  /*ae60*/  HADD2.F32 R95, -RZ, R58.H0_H0 ;  /* 0x2000003aff5f7230 */ /* 0x000fe20000004100 */
[----:B------:R-:W-:-:S02]  /*ae70*/  F2FP.SATFINITE.E4M3.F32.PACK_AB_MERGE_C R92, R175, R92, RZ ;  /* 0x0000005caf5c723e */ /* 0x000fc400048070ff */
[----:B------:R-:W-:Y:S01]  /*ae80*/  F2FP.SATFINITE.E4M3.F32.PACK_AB_MERGE_C R54, R167, R54, R172 ;  /* 0x00000036a736723e */ /* 0x000fe200048070ac */
[----:B------:R-:W-:Y:S01]  /*ae90*/  HADD2.F32 R94, -RZ, R93.H0_H0 ;  /* 0x2000005dff5e7230 */ /* 0x000fe20000004100 */
[----:B------:R-:W-:Y:S01]  /*aea0*/  F2FP.SATFINITE.E4M3.F32.PACK_AB_MERGE_C R46, R170, R171, R92 ;  /* 0x000000abaa2e723e */ /* 0x000fe2000480705c */
[-C--:B------:R-:W-:Y:S01]  /*aeb0*/  FMUL.FTZ R167, R91, R95.reuse ;  /* 0x0000005f5ba77220 */ /* 0x080fe20000410000 */
[C---:B------:R-:W-:Y:S01]  /*aec0*/  FMUL.FTZ R166, R56.reuse, R95 ;  /* 0x0000005f38a67220 */ /* 0x040fe20000410000 */
[----:B------:R-:W-:Y:S01]  /*aed0*/  HADD2.F32 R92, -RZ, R59.H1_H1 ;  /* 0x3000003bff5c7230 */ /* 0x000fe20000004100 */
[----:B------:R-:W-:Y:S01]  /*aee0*/  F2FP.F16.E4M3.UNPACK_B R53, R53.H1 ;  /* 0x00000035ff35723e */ /* 0x000fe200030006ff */
[----:B------:R-:W-:Y:S02]  /*aef0*/  HADD2.F32 R95, -RZ, R58.H1_H1 ;  /* 0x3000003aff5f7230 */ /* 0x000fe40000004100 */
[----:B------:R-:W-:Y:S01]  /*af00*/  FFMA.FTZ R56, R56, R94, -R167 ;  /* 0x0000005e38387223 */ /* 0x000fe200000108a7 */
[----:B------:R-:W-:-:S02]  /*af10*/  HADD2.F32 R58, -RZ, R57.H1_H1 ;  /* 0x30000039ff3a7230 */ /* 0x000fc40000004100 */
[----:B------:R-:W-:Y:S01]  /*af20*/  FFMA.FTZ R57, R91, R94, R166 ;  /* 0x0000005e5b397223 */ /* 0x000fe200000100a6 */
[----:B------:R-:W-:Y:S02]  /*af30*/  HADD2.F32 R93, -RZ, R93.H1_H1 ;  /* 0x3000005dff5d7230 */ /* 0x000fe40000004100 */
[----:B------:R-:W-:Y:S01]  /*af40*/  FMUL.FTZ R91, R92, R95 ;  /* 0x0000005f5c5b7220 */ /* 0x000fe20000410000 */
[----:B------:R-:W-:Y:S01]  /*af50*/  F2FP.F16.E4M3.UNPACK_B R94, R45.H1 ;  /* 0x0000002dff5e723e */ /* 0x000fe200030006ff */
[C---:B------:R-:W-:Y:S01]  /*af60*/  FMUL.FTZ R95, R58.reuse, R95 ;  /* 0x0000005f3a5f7220 */ /* 0x040fe20000410000 */
[----:B------:R-:W-:Y:S01]  /*af70*/  F2FP.F16.E4M3.UNPACK_B R59, R41.H1 ;  /* 0x00000029ff3b723e */ /* 0x000fe200030006ff */
[-C--:B------:R-:W-:Y:S01]  /*af80*/  FFMA.FTZ R41, R58, R93.reuse, -R91 ;  /* 0x0000005d3a297223 */ /* 0x080fe2000001085b */
[----:B------:R-:W-:Y:S01]  /*af90*/  F2FP.F16.E4M3.UNPACK_B R44, R44.H1 ;  /* 0x0000002cff2c723e */ /* 0x000fe200030006ff */
[----:B------:R-:W-:Y:S02]  /*afa0*/  HADD2.F32 R91, -RZ, R53.H0_H0 ;  /* 0x20000035ff5b7230 */ /* 0x000fe40000004100 */
[----:B------:R-:W-:Y:S01]  /*afb0*/  FFMA.FTZ R58, R92, R93, R95 ;  /* 0x0000005d5c3a7223 */ /* 0x000fe2000001005f */
[----:B------:R-:W-:Y:S01]  /*afc0*/  HADD2.F32 R166, -RZ, R94.H0_H0 ;  /* 0x2000005effa67230 */ /* 0x000fe20000004100 */
[----:B------:R-:W-:Y:S01]  /*afd0*/  F2FP.F16.E4M3.UNPACK_B R93, R55 ;  /* 0x00000037ff5d723e */ /* 0x000fe200020006ff */
[----:B------:R-:W-:Y:S01]  /*afe0*/  HADD2.F32 R45, -RZ, R59.H0_H0 ;  /* 0x2000003bff2d7230 */ /* 0x000fe20000004100 */
[----:B------:R-:W-:Y:S01]  /*aff0*/  F2FP.F16.E4M3.UNPACK_B R171, R42.H1 ;  /* 0x0000002affab723e */ /* 0x000fe200030006ff */
[----:B------:R-:W-:-:S02]  /*b000*/  HADD2.F32 R92, -RZ, R53.H1_H1 ;  /* 0x30000035ff5c7230 */ /* 0x000fc40000004100 */
[-C--:B------:R-:W-:Y:S01]  /*b010*/  FMUL.FTZ R168, R91, R166.reuse ;  /* 0x000000a65ba87220 */ /* 0x080fe20000410000 */
[----:B------:R-:W-:Y:S02]  /*b020*/  HADD2.F32 R53, -RZ, R94.H1_H1 ;  /* 0x3000005eff357230 */ /* 0x000fe40000004100 */
[C---:B------:R-:W-:Y:S01]  /*b030*/  FMUL.FTZ R166, R45.reuse, R166 ;  /* 0x000000a62da67220 */ /* 0x040fe20000410000 */
[--C-:B------:R-:W-:Y:S01]  /*b040*/  HADD2.F32 R94, -RZ, R44.reuse.H0_H0 ;  /* 0x2000002cff5e7230 */ /* 0x100fe20000004100 */
[----:B------:R-:W-:Y:S01]  /*b050*/  F2FP.F16.E4M3.UNPACK_B R167, R40.H1 ;  /* 0x00000028ffa7723e */ /* 0x000fe200030006ff */
[----:B------:R-:W-:Y:S02]  /*b060*/  HADD2.F32 R59, -RZ, R59.H1_H1 ;  /* 0x3000003bff3b7230 */ /* 0x000fe40000004100 */
[CC--:B------:R-:W-:Y:S01]  /*b070*/  FMUL.FTZ R170, R92.reuse, R53.reuse ;  /* 0x000000355caa7220 */ /* 0x0c0fe20000410000 */
[----:B------:R-:W-:Y:S02]  /*b080*/  HADD2.F32 R95, -RZ, R44.H1_H1 ;  /* 0x3000002cff5f7230 */ /* 0x000fe40000004100 */
[-C--:B------:R-:W-:Y:S01]  /*b090*/  FFMA.FTZ R44, R45, R94.reuse, -R168 ;  /* 0x0000005e2d2c7223 */ /* 0x080fe200000108a8 */
[----:B------:R-:W-:Y:S01]  /*b0a0*/  FFMA.FTZ R45, R91, R94, R166 ;  /* 0x0000005e5b2d7223 */ /* 0x000fe200000100a6 */
[C---:B------:R-:W-:Y:S01]  /*b0b0*/  FMUL.FTZ R91, R59.reuse, R53 ;  /* 0x000000353b5b7220 */ /* 0x040fe20000410000 */
[----:B------:R-:W-:Y:S01]  /*b0c0*/  F2FP.F16.E4M3.UNPACK_B R94, R55.H1 ;  /* 0x00000037ff5e723e */ /* 0x000fe200030006ff */
[----:B------:R-:W-:Y:S01]  /*b0d0*/  FFMA.FTZ R53, R59, R95, -R170 ;  /* 0x0000005f3b357223 */ /* 0x000fe200000108aa */
[----:B------:R-:W-:Y:S01]  /*b0e0*/  F2FP.F16.E4M3.UNPACK_B R59, R43 ;  /* 0x0000002bff3b723e */ /* 0x000fe200020006ff */
[----:B------:R-:W-:Y:S01]  /*b0f0*/  FFMA.FTZ R92, R92, R95, R91 ;  /* 0x0000005f5c5c7223 */ /* 0x000fe2000001005b */
[----:B------:R-:W-:Y:S01]  /*b100*/  F2FP.F16.E4M3.UNPACK_B R170, R42 ;  /* 0x0000002affaa723e */ /* 0x000fe200020006ff */
[----:B------:R-:W-:Y:S01]  /*b110*/  HADD2.F32 R95, -RZ, R93.H0_H0 ;  /* 0x2000005dff5f7230 */ /* 0x000fe20000004100 */
[----:B------:R-:W-:Y:S01]  /*b120*/  F2FP.F16.E4M3.UNPACK_B R43, R43.H1 ;  /* 0x0000002bff2b723e */ /* 0x000fe200030006ff */
[----:B------:R-:W-:Y:S01]  /*b130*/  HADD2.F32 R55, -RZ, R59.H0_H0 ;  /* 0x2000003bff377230 */ /* 0x000fe20000004100 */
[----:B------:R-:W-:Y:S01]  /*b140*/  F2FP.F16.E4M3.UNPACK_B R166, R40 ;  /* 0x00000028ffa6723e */ /* 0x000fe200020006ff */
[----:B------:R-:W-:Y:S01]  /*b150*/  HADD2.F32 R40, -RZ, R170.H0_H0 ;  /* 0x200000aaff287230 */ /* 0x000fe20000004100 */
[----:B------:R-:W-:Y:S01]  /*b160*/  F2FP.SATFINITE.E4M3.F32.PACK_AB_MERGE_C R44, R53, R44, RZ ;  /* 0x0000002c352c723e */ /* 0x000fe200048070ff */
[----:B------:R-:W-:Y:S01]  /*b170*/  HADD2.F32 R91, -RZ, R43.H0_H0 ;  /* 0x2000002bff5b7230 */ /* 0x000fe20000004100 */
[----:B------:R-:W-:Y:S01]  /*b180*/  F2FP.SATFINITE.E4M3.F32.PACK_AB_MERGE_C R45, R92, R45, RZ ;  /* 0x0000002d5c2d723e */ /* 0x000fe200048070ff */
[----:B------:R-:W-:-:S02]  /*b190*/  HADD2.F32 R42, -RZ, R94.H0_H0 ;  /* 0x2000005eff2a7230 */ /* 0x000fc40000004100 */
[-C--:B------:R-:W-:Y:S01]  /*b1a0*/  FMUL.FTZ R174, R95, R40.reuse ;  /* 0x000000285fae7220 */ /* 0x080fe20000410000 */
[--C-:B------:R-:W-:Y:S02]  /*b1b0*/  HADD2.F32 R172, -RZ, R171.reuse.H0_H0 ;  /* 0x200000abffac7230 */ /* 0x100fe40000004100 */
[----:B------:R-:W-:Y:S01]  /*b1c0*/  FMUL.FTZ R176, R55, R40 ;  /* 0x0000002837b07220 */ /* 0x000fe20000410000 */
[----:B------:R-:W-:Y:S01]  /*b1d0*/  HADD2.F32 R168, -RZ, R166.H0_H0 ;  /* 0x200000a6ffa87230 */ /* 0x000fe20000004100 */
[----:B------:R-:W-:Y:S01]  /*b1e0*/  F2FP.SATFINITE.E4M3.F32.PACK_AB_MERGE_C R41, R41, R56, R44 ;  /* 0x000000382929723e */ /* 0x000fe2000480702c */
[----:B------:R-:W-:Y:S02]  /*b1f0*/  HADD2.F32 R94, -RZ, R94.H1_H1 ;  /* 0x3000005eff5e7230 */ /* 0x000fe40000004100 */
[----:B------:R-:W-:Y:S01]  /*b200*/  FMUL.FTZ R173, R91, R172 ;  /* 0x000000ac5bad7220 */ /* 0x000fe20000410000 */
[----:B------:R-:W-:Y:S02]  /*b210*/  HADD2.F32 R171, -RZ, R171.H1_H1 ;  /* 0x300000abffab7230 */ /* 0x000fe40000004100 */
[----:B------:R-:W-:Y:S01]  /*b220*/  FFMA.FTZ R40, R55, R168, -R174 ;  /* 0x000000a837287223 */ /* 0x000fe200000108ae */
[----:B------:R-:W-:-:S02]  /*b230*/  HADD2.F32 R43, -RZ, R43.H1_H1 ;  /* 0x3000002bff2b7230 */ /* 0x000fc40000004100 */
[----:B------:R-:W-:Y:S01]  /*b240*/  FFMA.FTZ R176, R95, R168, R176 ;  /* 0x000000a85fb07223 */ /* 0x000fe200000100b0 */
[----:B------:R-:W-:Y:S02]  /*b250*/  HADD2.F32 R169, -RZ, R167.H0_H0 ;  /* 0x200000a7ffa97230 */ /* 0x000fe40000004100 */
[----:B------:R-:W-:Y:S01]  /*b260*/  FMUL.FTZ R178, R42, R172 ;  /* 0x000000ac2ab27220 */ /* 0x000fe20000410000 */
[----:B------:R-:W-:Y:S02]  /*b270*/  HADD2.F32 R93, -RZ, R93.H1_H1 ;  /* 0x3000005dff5d7230 */ /* 0x000fe40000004100 */
        /* <DEDUP_REMOVED lines=9> */
[-C--:B------:R-:W-:Y:S01]  /*b310*/  FFMA.FTZ R43, R43, R167.reuse, -R168 ;  /* 0x000000a72b2b7223 */ /* 0x080fe200000108a8 */
[C---:B------:R-:W-:Y:S01]  /*b320*/  FMUL.FTZ R170, R59.reuse, R170 ;  /* 0x000000aa3baa7220 */ /* 0x040fe20000410000 */
[----:B------:R-:W-:Y:S01]  /*b330*/  FFMA.FTZ R94, R94, R167, R171 ;  /* 0x000000a75e5e7223 */ /* 0x000fe200000100ab */
[-C--:B------:R-:W-:Y:S01]  /*b340*/  FFMA.FTZ R59, R59, R166.reuse, -R42 ;  /* 0x000000a63b3b7223 */ /* 0x080fe2000001082a */
[----:B------:R-:W-:Y:S01]  /*b350*/  F2FP.SATFINITE.E4M3.F32.PACK_AB_MERGE_C R53, R58, R57, R45 ;  /* 0x000000393a35723e */ /* 0x000fe2000480702d */
[----:B------:R-:W-:Y:S01]  /*b360*/  FFMA.FTZ R93, R93, R166, R170 ;  /* 0x000000a65d5d7223 */ /* 0x000fe200000100aa */
[----:B------:R-:W-:Y:S01]  /*b370*/  F2FP.SATFINITE.E4M3.F32.PACK_AB_MERGE_C R43, R43, R178, RZ ;  /* 0x000000b22b2b723e */ /* 0x000fe200048070ff */
[----:B------:R-:W-:Y:S01]  /*b380*/  IMAD.MOV.U32 R42, RZ, RZ, R46 ;  /* 0x000000ffff2a7224 */ /* 0x000fe200078e002e */
[----:B------:R-:W-:-:S02]  /*b390*/  F2FP.SATFINITE.E4M3.F32.PACK_AB_MERGE_C R94, R94, R173, RZ ;  /* 0x000000ad5e5e723e */ /* 0x000fc400048070ff */
[----:B------:R-:W-:Y:S01]  /*b3a0*/  F2FP.SATFINITE.E4M3.F32.PACK_AB_MERGE_C R43, R59, R40, R43 ;  /* 0x000000283b2b723e */ /* 0x000fe2000480702b */
[----:B------:R-:W-:Y:S01]  /*b3b0*/  IMAD.MOV.U32 R40, RZ, RZ, R47 ;  /* 0x000000ffff287224 */ /* 0x000fe200078e002f */
[----:B------:R-:W-:-:S07]  /*b3c0*/  F2FP.SATFINITE.E4M3.F32.PACK_AB_MERGE_C R55, R93, R176, R94 ;  /* 0x000000b05d37723e */ /* 0x000fce000480705e */
.L_x_1407:
[----:B------:R-:W-:Y:S05]  /*b3d0*/  BSYNC B3 ;  /* 0x0000000000037941 */ /* 0x000fea0003800000 */
.L_x_1406:
        /* <DEDUP_REMOVED lines=10> */
.L_x_1405:
[----:B------:R-:W-:Y:S05]  /*b480*/  BSYNC B2 ;  /* 0x0000000000027941 */ /* 0x000fea0003800000 */
.L_x_1404:
[----:B------:R-:W-:-:S13]  /*b490*/  ISETP.NE.AND P4, PT, R33, RZ, PT ;  /* 0x000000ff2100720c */ /* 0x000fda0003f85270 */
[----:B------:R-:W-:Y:S05]  /*b4a0*/  @!P4 BRA `(.L_x_1399) ;  /* 0x0000000c00d8c947 */ /* 0x000fea0003800000 */
[C---:B------:R-:W-:Y:S01]  /*b4b0*/  ISETP.GE.AND P6, PT, R199.reuse, R117, PT ;  /* 0x00000075c700720c */ /* 0x040fe20003fc6270 */
[----:B------:R-:W-:Y:S01]  /*b4c0*/  BSSY B2, `(.L_x_1408) ;  /* 0x00000ea000027945 */ /* 0x000fe20003800000 */
[----:B---3--:R-:W-:Y:S02]  /*b4d0*/  IADD3 R53, P4, P5, R114, R134, R26 ;  /* 0x0000008672357210 */ /* 0x008fe40007d9e01a */
[----:B0-----:R-:W-:Y:S02]  /*b4e0*/  SEL R40, R118, R154, !P6 ;  /* 0x0000009a76287207 */ /* 0x001fe40007000000 */
[----:B------:R-:W-:Y:S02]  /*b4f0*/  IADD3.X R52, R0, R165, R29, P4, P5 ;  /* 0x000000a500347210 */ /* 0x000fe400027ea41d */
[----:B------:R-:W-:Y:S02]  /*b500*/  SHF.R.S32.HI R41, RZ, 0x1f, R40 ;  /* 0x0000001fff297819 */ /* 0x000fe40000011428 */
[----:B------:R-:W-:-:S02]  /*b510*/  ISETP.GE.AND P4, PT, R199, R129, PT ;  /* 0x00000081c700720c */ /* 0x000fc40003f86270 */
        /* <DEDUP_REMOVED lines=19> */
[----:B------:R-:W-:Y:S01]  /*b650*/  LOP3.LUT R59, R61, 0xff0000ff, RZ, 0xc0, !PT ;  /* 0xff0000ff3d3b7812 */ /* 0x000fe200078ec0ff */
[----:B--2---:R-:W-:Y:S01]  /*b660*/  IMAD.MOV.U32 R57, RZ, RZ, R44 ;  /* 0x000000ffff397224 */ /* 0x004fe200078e002c */
[----:B------:R-:W-:Y:S01]  /*b670*/  SHF.R.U32.HI R62, RZ, 0x8, R63 ;  /* 0x00000008ff3e7819 */ /* 0x000fe2000001163f */
[----:B------:R-:W-:Y:S01]  /*b680*/  IMAD.SHL.U32 R40, R89, 0x100, RZ ;  /* 0x0000010059287824 */ /* 0x000fe200078e00ff */
[----:B------:R-:W-:Y:S01]  /*b690*/  SHF.R.U32.HI R91, RZ, 0x10, R61 ;  /* 0x00000010ff5b7819 */ /* 0x000fe2000001163d */
[----:B------:R-:W-:Y:S01]  /*b6a0*/  IMAD.MOV.U32 R48, RZ, RZ, R41 ;  /* 0x000000ffff307224 */ /* 0x000fe200078e0029 */
[----:B------:R-:W-:Y:S02]  /*b6b0*/  SHF.R.U32.HI R58, RZ, 0x8, R49 ;  /* 0x00000008ff3a7819 */ /* 0x000fe40000011631 */
[----:B------:R-:W-:-:S02]  /*b6c0*/  SHF.R.U32.HI R56, RZ, 0x8, R51 ;  /* 0x00000008ff387819 */ /* 0x000fc40000011633 */
[----:B------:R-:W-:Y:S01]  /*b6d0*/  LOP3.LUT R59, R59, 0xff00, R40, 0xf8, !PT ;  /* 0x0000ff003b3b7812 */ /* 0x000fe200078ef828 */
[----:B------:R-:W-:Y:S01]  /*b6e0*/  IMAD.SHL.U32 R40, R62, 0x100, RZ ;  /* 0x000001003e287824 */ /* 0x000fe200078e00ff */
[----:B------:R-:W-:Y:S01]  /*b6f0*/  SHF.R.U32.HI R88, RZ, 0x10, R49 ;  /* 0x00000010ff587819 */ /* 0x000fe20000011631 */
[----:B------:R-:W-:Y:S01]  /*b700*/  IMAD.SHL.U32 R41, R58, 0x100, RZ ;  /* 0x000001003a297824 */ /* 0x000fe200078e00ff */
[----:B------:R-:W-:Y:S01]  /*b710*/  LOP3.LUT R50, R49, 0xff0000ff, RZ, 0xc0, !PT ;  /* 0xff0000ff31327812 */ /* 0x000fe200078ec0ff */
[----:B------:R-:W-:Y:S01]  /*b720*/  IMAD.MOV.U32 R49, RZ, RZ, R42 ;  /* 0x000000ffff317224 */ /* 0x000fe200078e002a */
[----:B------:R-:W-:Y:S01]  /*b730*/  SHF.R.U32.HI R90, RZ, 0x10, R63 ;  /* 0x00000010ff5a7819 */ /* 0x000fe2000001163f */
[----:B------:R-:W-:Y:S01]  /*b740*/  IMAD.U32 R42, R91, 0x10000, RZ ;  /* 0x000100005b2a7824 */ /* 0x000fe200078e00ff */
[----:B------:R-:W-:Y:S01]  /*b750*/  LOP3.LUT R61, R63, 0xff0000ff, RZ, 0xc0, !PT ;  /* 0xff0000ff3f3d7812 */ /* 0x000fe200078ec0ff */
[----:B------:R-:W-:Y:S01]  /*b760*/  IMAD.SHL.U32 R44, R56, 0x100, RZ ;  /* 0x00000100382c7824 */ /* 0x000fe200078e00ff */
[----:B------:R-:W-:-:S02]  /*b770*/  SHF.R.U32.HI R60, RZ, 0x10, R51 ;  /* 0x00000010ff3c7819 */ /* 0x000fc40000011633 */
[----:B------:R-:W-:Y:S02]  /*b780*/  LOP3.LUT R51, R51, 0xff0000ff, RZ, 0xc0, !PT ;  /* 0xff0000ff33337812 */ /* 0x000fe400078ec0ff */
[----:B------:R-:W-:Y:S02]  /*b790*/  F2FP.F16.E4M3.UNPACK_B R63, R164.H1 ;  /* 0x000000a4ff3f723e */ /* 0x000fe400030006ff */
[----:B------:R-:W-:Y:S02]  /*b7a0*/  F2FP.F16.E4M3.UNPACK_B R58, R57.H1 ;  /* 0x00000039ff3a723e */ /* 0x000fe400030006ff */
[----:B------:R-:W-:Y:S02]  /*b7b0*/  F2FP.F16.E4M3.UNPACK_B R56, R55.H1 ;  /* 0x00000037ff38723e */ /* 0x000fe400030006ff */
[----:B------:R-:W-:Y:S01]  /*b7c0*/  LOP3.LUT R61, R61, 0xff00, R40, 0xf8, !PT ;  /* 0x0000ff003d3d7812 */ /* 0x000fe200078ef828 */
[----:B------:R-:W-:Y:S01]  /*b7d0*/  IMAD.U32 R40, R90, 0x10000, RZ ;  /* 0x000100005a287824 */ /* 0x000fe200078e00ff */
[----:B------:R-:W-:-:S02]  /*b7e0*/  LOP3.LUT R42, R59, 0xff0000, R42, 0xf8, !PT ;  /* 0x00ff00003b2a7812 */ /* 0x000fc400078ef82a */
[----:B------:R-:W-:Y:S01]  /*b7f0*/  LOP3.LUT R89, R50, 0xff00, R41, 0xf8, !PT ;  /* 0x0000ff0032597812 */ /* 0x000fe200078ef829 */
[----:B------:R-:W-:Y:S01]  /*b800*/  HADD2.F32 R41, -RZ, R63.H0_H0 ;  /* 0x2000003fff297230 */ /* 0x000fe20000004100 */
[----:B------:R-:W-:Y:S01]  /*b810*/  LOP3.LUT R62, R51, 0xff00, R44, 0xf8, !PT ;  /* 0x0000ff00333e7812 */ /* 0x000fe200078ef82c */
[----:B------:R-:W-:Y:S01]  /*b820*/  HADD2.F32 R51, -RZ, R58.H0_H0 ;  /* 0x2000003aff337230 */ /* 0x000fe20000004100 */
[----:B------:R-:W-:Y:S01]  /*b830*/  F2FP.F16.E4M3.UNPACK_B R59, R162.H1 ;  /* 0x000000a2ff3b723e */ /* 0x000fe200030006ff */
[----:B------:R-:W-:Y:S01]  /*b840*/  HADD2.F32 R50, -RZ, R56.H0_H0 ;  /* 0x20000038ff327230 */ /* 0x000fe20000004100 */
[----:B------:R-:W-:Y:S01]  /*b850*/  LOP3.LUT R40, R61, 0xff0000, R40, 0xf8, !PT ;  /* 0x00ff00003d287812 */ /* 0x000fe200078ef828 */
[----:B------:R-:W-:Y:S02]  /*b860*/  IMAD.U32 R61, R60, 0x10000, RZ ;  /* 0x000100003c3d7824 */ /* 0x000fe400078e00ff */
[----:B------:R-:W-:Y:S01]  /*b870*/  FMUL.FTZ R91, R51, R41 ;  /* 0x00000029335b7220 */ /* 0x000fe20000410000 */
[----:B------:R-:W-:-:S02]  /*b880*/  IMAD.U32 R44, R88, 0x10000, RZ ;  /* 0x00010000582c7824 */ /* 0x000fc400078e00ff */
[----:B------:R-:W-:Y:S01]  /*b890*/  FMUL.FTZ R88, R50, R41 ;  /* 0x0000002932587220 */ /* 0x000fe20000410000 */
[----:B------:R-:W-:Y:S01]  /*b8a0*/  HADD2.F32 R60, -RZ, R59.H0_H0 ;  /* 0x2000003bff3c7230 */ /* 0x000fe20000004100 */
[----:B------:R-:W-:Y:S01]  /*b8b0*/  LOP3.LUT R41, R62, 0xff0000, R61, 0xf8, !PT ;  /* 0x00ff00003e297812 */ /* 0x000fe200078ef83d */
[----:B------:R-:W-:Y:S01]  /*b8c0*/  HADD2.F32 R56, -RZ, R56.H1_H1 ;  /* 0x30000038ff387230 */ /* 0x000fe20000004100 */
[----:B------:R-:W-:Y:S01]  /*b8d0*/  F2FP.F16.E4M3.UNPACK_B R164, R164 ;  /* 0x000000a4ffa4723e */ /* 0x000fe200020006ff */
        /* <DEDUP_REMOVED lines=9> */
[C---:B------:R-:W-:Y:S01]  /*b970*/  FMUL.FTZ R88, R56.reuse, R60 ;  /* 0x0000003c38587220 */ /* 0x040fe20000410000 */
[----:B------:R-:W-:Y:S01]  /*b980*/  F2FP.F16.E4M3.UNPACK_B R162, R162 ;  /* 0x000000a2ffa2723e */ /* 0x000fe200020006ff */
[----:B------:R-:W-:Y:S02]  /*b990*/  HADD2.F32 R60, -RZ, R58.H0_H0 ;  /* 0x2000003aff3c7230 */ /* 0x000fe40000004100 */
[-C--:B------:R-:W-:Y:S01]  /*b9a0*/  FFMA.FTZ R55, R56, R62.reuse, -R55 ;  /* 0x0000003e38377223 */ /* 0x080fe20000010837 */
[----:B------:R-:W-:Y:S02]  /*b9b0*/  HADD2.F32 R57, -RZ, R59.H0_H0 ;  /* 0x2000003bff397230 */ /* 0x000fe40000004100 */
[----:B------:R-:W-:Y:S01]  /*b9c0*/  FFMA.FTZ R56, R61, R62, R88 ;  /* 0x0000003e3d387223 */ /* 0x000fe20000010058 */
[----:B------:R-:W-:Y:S02]  /*b9d0*/  HADD2.F32 R61, -RZ, R162.H0_H0 ;  /* 0x200000a2ff3d7230 */ /* 0x000fe40000004100 */
[----:B------:R-:W-:Y:S01]  /*b9e0*/  FMUL.FTZ R88, R60, R63 ;  /* 0x0000003f3c587220 */ /* 0x000fe20000410000 */
[----:B------:R-:W-:-:S02]  /*b9f0*/  HADD2.F32 R164, -RZ, R164.H1_H1 ;  /* 0x300000a4ffa47230 */ /* 0x000fc40000004100 */
[----:B------:R-:W-:Y:S01]  /*ba00*/  FMUL.FTZ R63, R57, R63 ;  /* 0x0000003f393f7220 */ /* 0x000fe20000410000 */
[----:B------:R-:W-:Y:S01]  /*ba10*/  HADD2.F32 R62, -RZ, R58.H1_H1 ;  /* 0x3000003aff3e7230 */ /* 0x000fe20000004100 */
[----:B------:R-:W-:Y:S01]  /*ba20*/  F2FP.F16.E4M3.UNPACK_B R90, R163.H1 ;  /* 0x000000a3ff5a723e */ /* 0x000fe200030006ff */
[----:B------:R-:W-:Y:S02]  /*ba30*/  HADD2.F32 R59, -RZ, R59.H1_H1 ;  /* 0x3000003bff3b7230 */ /* 0x000fe40000004100 */
[-C--:B------:R-:W-:Y:S01]  /*ba40*/  FFMA.FTZ R58, R60, R61.reuse, R63 ;  /* 0x0000003d3c3a7223 */ /* 0x080fe2000001003f */
[----:B------:R-:W-:Y:S01]  /*ba50*/  F2FP.F16.E4M3.UNPACK_B R63, R46.H1 ;  /* 0x0000002eff3f723e */ /* 0x000fe200030006ff */
[----:B------:R-:W-:Y:S01]  /*ba60*/  HADD2.F32 R162, -RZ, R162.H1_H1 ;  /* 0x300000a2ffa27230 */ /* 0x000fe20000004100 */
[----:B------:R-:W-:Y:S01]  /*ba70*/  LOP3.LUT R44, R89, 0xff0000, R44, 0xf8, !PT ;  /* 0x00ff0000592c7812 */ /* 0x000fe200078ef82c */
[----:B------:R-:W-:Y:S01]  /*ba80*/  FFMA.FTZ R57, R57, R61, -R88 ;  /* 0x0000003d39397223 */ /* 0x000fe20000010858 */
[-C--:B------:R-:W-:Y:S01]  /*ba90*/  FMUL.FTZ R60, R62, R164.reuse ;  /* 0x000000a43e3c7220 */ /* 0x080fe20000410000 */
[----:B------:R-:W-:Y:S01]  /*baa0*/  FMUL.FTZ R91, R59, R164 ;  /* 0x000000a43b5b7220 */ /* 0x000fe20000410000 */
[----:B------:R-:W-:Y:S01]  /*bab0*/  F2FP.F16.E4M3.UNPACK_B R89, R161.H1 ;  /* 0x000000a1ff59723e */ /* 0x000fe200030006ff */
[----:B------:R-:W-:Y:S01]  /*bac0*/  HADD2.F32 R93, -RZ, R90.H0_H0 ;  /* 0x2000005aff5d7230 */ /* 0x000fe20000004100 */
[----:B------:R-:W-:Y:S01]  /*bad0*/  F2FP.F16.E4M3.UNPACK_B R61, R49.H1 ;  /* 0x00000031ff3d723e */ /* 0x000fe200030006ff */
[----:B------:R-:W-:-:S02]  /*bae0*/  HADD2.F32 R88, -RZ, R63.H0_H0 ;  /* 0x2000003fff587230 */ /* 0x000fc40000004100 */
[-C--:B------:R-:W-:Y:S01]  /*baf0*/  FFMA.FTZ R60, R59, R162.reuse, -R60 ;  /* 0x000000a23b3c7223 */ /* 0x080fe2000001083c */
[----:B------:R-:W-:Y:S01]  /*bb00*/  FFMA.FTZ R59, R62, R162, R91 ;  /* 0x000000a23e3b7223 */ /* 0x000fe2000001005b */
[----:B------:R-:W-:Y:S01]  /*bb10*/  HADD2.F32 R91, -RZ, R89.H0_H0 ;  /* 0x20000059ff5b7230 */ /* 0x000fe20000004100 */
[----:B------:R-:W-:Y:S01]  /*bb20*/  F2FP.F16.E4M3.UNPACK_B R163, R163 ;  /* 0x000000a3ffa3723e */ /* 0x000fe200020006ff */
[----:B------:R-:W-:Y:S02]  /*bb30*/  HADD2.F32 R62, -RZ, R61.H0_H0 ;  /* 0x2000003dff3e7230 */ /* 0x000fe40000004100 */
[----:B------:R-:W-:Y:S01]  /*bb40*/  FMUL.FTZ R95, R88, R93 ;  /* 0x0000005d585f7220 */ /* 0x000fe20000410000 */
[----:B------:R-:W-:Y:S01]  /*bb50*/  HADD2.F32 R90, -RZ, R90.H1_H1 ;  /* 0x3000005aff5a7230 */ /* 0x000fe20000004100 */
[----:B------:R-:W-:Y:S01]  /*bb60*/  F2FP.F16.E4M3.UNPACK_B R49, R49 ;  /* 0x00000031ff31723e */ /* 0x000fe200020006ff */
[----:B------:R-:W-:Y:S02]  /*bb70*/  HADD2.F32 R63, -RZ, R63.H1_H1 ;  /* 0x3000003fff3f7230 */ /* 0x000fe40000004100 */
[C---:B------:R-:W-:Y:S01]  /*bb80*/  FMUL.FTZ R93, R62.reuse, R93 ;  /* 0x0000005d3e5d7220 */ /* 0x040fe20000410000 */
[----:B------:R-:W-:Y:S01]  /*bb90*/  FFMA.FTZ R95, R62, R91, -R95 ;  /* 0x0000005b3e5f7223 */ /* 0x000fe2000001085f */
[----:B------:R-:W-:Y:S01]  /*bba0*/  HADD2.F32 R61, -RZ, R61.H1_H1 ;  /* 0x3000003dff3d7230 */ /* 0x000fe20000004100 */
[----:B------:R-:W-:Y:S01]  /*bbb0*/  F2FP.F16.E4M3.UNPACK_B R161, R161 ;  /* 0x000000a1ffa1723e */ /* 0x000fe200020006ff */
[----:B------:R-:W-:-:S02]  /*bbc0*/  HADD2.F32 R62, -RZ, R89.H1_H1 ;  /* 0x30000059ff3e7230 */ /* 0x000fc40000004100 */
[-C--:B------:R-:W-:Y:S01]  /*bbd0*/  FMUL.FTZ R92, R63, R90.reuse ;  /* 0x0000005a3f5c7220 */ /* 0x080fe20000410000 */
[--C-:B------:R-:W-:Y:S02]  /*bbe0*/  HADD2.F32 R89, -RZ, R163.reuse.H0_H0 ;  /* 0x200000a3ff597230 */ /* 0x100fe40000004100 */
[C---:B------:R-:W-:Y:S01]  /*bbf0*/  FMUL.FTZ R90, R61.reuse, R90 ;  /* 0x0000005a3d5a7220 */ /* 0x040fe20000410000 */
[----:B------:R-:W-:Y:S01]  /*bc00*/  FFMA.FTZ R93, R88, R91, R93 ;  /* 0x0000005b585d7223 */ /* 0x000fe2000001005d */
[----:B------:R-:W-:Y:S01]  /*bc10*/  FFMA.FTZ R94, R61, R62, -R92 ;  /* 0x0000003e3d5e7223 */ /* 0x000fe2000001085c */
[----:B------:R-:W-:Y:S01]  /*bc20*/  F2FP.F16.E4M3.UNPACK_B R61, R46 ;  /* 0x0000002eff3d723e */ /* 0x000fe200020006ff */
[----:B------:R-:W-:Y:S01]  /*bc30*/  FFMA.FTZ R162, R63, R62, R90 ;  /* 0x0000003e3fa27223 */ /* 0x000fe2000001005a */
[----:B------:R-:W-:Y:S01]  /*bc40*/  HADD2.F32 R90, -RZ, R163.H1_H1 ;  /* 0x300000a3ff5a7230 */ /* 0x000fe20000004100 */
[----:B------:R-:W-:Y:S01]  /*bc50*/  F2FP.SATFINITE.E4M3.F32.PACK_AB_MERGE_C R50, R55, R50, RZ ;  /* 0x000000323732723e */ /* 0x000fe200048070ff */
[----:B------:R-:W-:Y:S01]  /*bc60*/  HADD2.F32 R46, -RZ, R49.H0_H0 ;  /* 0x20000031ff2e7230 */ /* 0x000fe20000004100 */
[----:B------:R-:W-:Y:S01]  /*bc70*/  F2FP.SATFINITE.E4M3.F32.PACK_AB_MERGE_C R56, R56, R51, RZ ;  /* 0x000000333838723e */ /* 0x000fe200048070ff */
[--C-:B------:R-:W-:Y:S01]  /*bc80*/  HADD2.F32 R62, -RZ, R61.reuse.H0_H0 ;  /* 0x2000003dff3e7230 */ /* 0x100fe20000004100 */
[----:B------:R-:W-:Y:S01]  /*bc90*/  F2FP.SATFINITE.E4M3.F32.PACK_AB_MERGE_C R51, R60, R57, R50 ;  /* 0x000000393c33723e */ /* 0x000fe20004807032 */
[----:B------:R-:W-:Y:S01]  /*bca0*/  HADD2.F32 R61, -RZ, R61.H1_H1 ;  /* 0x3000003dff3d7230 */ /* 0x000fe20000004100 */
[----:B------:R-:W-:Y:S01]  /*bcb0*/  F2FP.SATFINITE.E4M3.F32.PACK_AB_MERGE_C R50, R59, R58, R56 ;  /* 0x0000003a3b32723e */ /* 0x000fe20004807038 */
[----:B------:R-:W-:-:S02]  /*bcc0*/  HADD2.F32 R49, -RZ, R49.H1_H1 ;  /* 0x30000031ff317230 */ /* 0x000fc40000004100 */
[-C--:B------:R-:W-:Y:S01]  /*bcd0*/  FMUL.FTZ R91, R62, R89.reuse ;  /* 0x000000593e5b7220 */ /* 0x080fe20000410000 */
[--C-:B------:R-:W-:Y:S02]  /*bce0*/  HADD2.F32 R63, -RZ, R161.reuse.H0_H0 ;  /* 0x200000a1ff3f7230 */ /* 0x100fe40000004100 */
[C---:B------:R-:W-:Y:S01]  /*bcf0*/  FMUL.FTZ R89, R46.reuse, R89 ;  /* 0x000000592e597220 */ /* 0x040fe20000410000 */
[----:B------:R-:W-:Y:S02]  /*bd00*/  HADD2.F32 R88, -RZ, R161.H1_H1 ;  /* 0x300000a1ff587230 */ /* 0x000fe40000004100 */
[-C--:B------:R-:W-:Y:S01]  /*bd10*/  FMUL.FTZ R92, R61, R90.reuse ;  /* 0x0000005a3d5c7220 */ /* 0x080fe20000410000 */
[----:B------:R-:W-:Y:S01]  /*bd20*/  FMUL.FTZ R90, R49, R90 ;  /* 0x0000005a315a7220 */ /* 0x000fe20000410000 */
[-C--:B------:R-:W-:Y:S01]  /*bd30*/  FFMA.FTZ R91, R46, R63.reuse, -R91 ;  /* 0x0000003f2e5b7223 */ /* 0x080fe2000001085b */
[----:B------:R-:W-:Y:S01]  /*bd40*/  FFMA.FTZ R46, R62, R63, R89 ;  /* 0x0000003f3e2e7223 */ /* 0x000fe20000010059 */
[----:B------:R-:W-:Y:S01]  /*bd50*/  F2FP.F16.E4M3.UNPACK_B R62, R44 ;  /* 0x0000002cff3e723e */ /* 0x000fe200020006ff */
[-C--:B------:R-:W-:Y:S01]  /*bd60*/  FFMA.FTZ R63, R61, R88.reuse, R90 ;  /* 0x000000583d3f7223 */ /* 0x080fe2000001005a */
[----:B------:R-:W-:Y:S01]  /*bd70*/  F2FP.F16.E4M3.UNPACK_B R61, R45 ;  /* 0x0000002dff3d723e */ /* 0x000fe200020006ff */
[----:B------:R-:W-:Y:S01]  /*bd80*/  FFMA.FTZ R92, R49, R88, -R92 ;  /* 0x00000058315c7223 */ /* 0x000fe2000001085c */
[----:B------:R-:W-:Y:S01]  /*bd90*/  F2FP.F16.E4M3.UNPACK_B R56, R48 ;  /* 0x00000030ff38723e */ /* 0x000fe200020006ff */
[----:B------:R-:W-:Y:S01]  /*bda0*/  HADD2.F32 R58, -RZ, R62.H0_H0 ;  /* 0x2000003eff3a7230 */ /* 0x000fe20000004100 */
[-C--:B------:R-:W-:Y:S01]  /*bdb0*/  F2FP.F16.E4M3.UNPACK_B R59, R42.reuse ;  /* 0x0000002aff3b723e */ /* 0x080fe200020006ff */
[----:B------:R-:W-:Y:S01]  /*bdc0*/  HADD2.F32 R57, -RZ, R61.H0_H0 ;  /* 0x2000003dff397230 */ /* 0x000fe20000004100 */
[----:B------:R-:W-:Y:S01]  /*bdd0*/  F2FP.SATFINITE.E4M3.F32.PACK_AB_MERGE_C R93, R162, R93, RZ ;  /* 0x0000005da25d723e */ /* 0x000fe200048070ff */
[----:B------:R-:W-:Y:S01]  /*bde0*/  HADD2.F32 R55, -RZ, R56.H0_H0 ;  /* 0x20000038ff377230 */ /* 0x000fe20000004100 */
[----:B------:R-:W-:Y:S01]  /*bdf0*/  F2FP.F16.E4M3.UNPACK_B R42, R42.H1 ;  /* 0x0000002aff2a723e */ /* 0x000fe200030006ff */
[----:B------:R-:W-:-:S02]  /*be00*/  HADD2.F32 R60, -RZ, R59.H0_H0 ;  /* 0x2000003bff3c7230 */ /* 0x000fc40000004100 */
[-C--:B------:R-:W-:Y:S01]  /*be10*/  FMUL.FTZ R88, R57, R58.reuse ;  /* 0x0000003a39587220 */ /* 0x080fe20000410000 */
[----:B------:R-:W-:Y:S02]  /*be20*/  HADD2.F32 R61, -RZ, R61.H1_H1 ;  /* 0x3000003dff3d7230 */ /* 0x000fe40000004100 */
[----:B------:R-:W-:Y:S01]  /*be30*/  FMUL.FTZ R90, R55, R58 ;  /* 0x0000003a375a7220 */ /* 0x000fe20000410000 */
[----:B------:R-:W-:Y:S01]  /*be40*/  HADD2.F32 R62, -RZ, R62.H1_H1 ;  /* 0x3000003eff3e7230 */ /* 0x000fe20000004100 */
[----:B------:R-:W-:Y:S01]  /*be50*/  F2FP.SATFINITE.E4M3.F32.PACK_AB_MERGE_C R46, R63, R46, R93 ;  /* 0x0000002e3f2e723e */ /* 0x000fe2000480705d */
[----:B------:R-:W-:Y:S02]  /*be60*/  HADD2.F32 R58, -RZ, R56.H1_H1 ;  /* 0x30000038ff3a7230 */ /* 0x000fe40000004100 */
[-C--:B------:R-:W-:Y:S01]  /*be70*/  FFMA.FTZ R55, R55, R60.reuse, -R88 ;  /* 0x0000003c37377223 */ /* 0x080fe20000010858 */
[----:B------:R-:W-:Y:S01]  /*be80*/  FFMA.FTZ R56, R57, R60, R90 ;  /* 0x0000003c39387223 */ /* 0x000fe2000001005a */
[----:B------:R-:W-:-:S02]  /*be90*/  HADD2.F32 R60, -RZ, R59.H1_H1 ;  /* 0x3000003bff3c7230 */ /* 0x000fc40000004100 */
[CC--:B------:R-:W-:Y:S01]  /*bea0*/  FMUL.FTZ R63, R61.reuse, R62.reuse ;  /* 0x0000003e3d3f7220 */ /* 0x0c0fe20000410000 */
[C---:B------:R-:W-:Y:S01]  /*beb0*/  FMUL.FTZ R88, R58.reuse, R62 ;  /* 0x0000003e3a587220 */ /* 0x040fe20000410000 */
[----:B------:R-:W-:Y:S02]  /*bec0*/  F2FP.F16.E4M3.UNPACK_B R59, R45.H1 ;  /* 0x0000002dff3b723e */ /* 0x000fe400030006ff */
[----:B------:R-:W-:Y:S01]  /*bed0*/  F2FP.F16.E4M3.UNPACK_B R62, R44.H1 ;  /* 0x0000002cff3e723e */ /* 0x000fe200030006ff */
[----:B------:R-:W-:Y:S01]  /*bee0*/  FFMA.FTZ R45, R61, R60, R88 ;  /* 0x0000003c3d2d7223 */ /* 0x000fe20000010058 */
[----:B------:R-:W-:Y:S01]  /*bef0*/  F2FP.F16.E4M3.UNPACK_B R57, R48.H1 ;  /* 0x00000030ff39723e */ /* 0x000fe200030006ff */
[----:B------:R-:W-:Y:S01]  /*bf00*/  FFMA.FTZ R48, R58, R60, -R63 ;  /* 0x0000003c3a307223 */ /* 0x000fe2000001083f */
[----:B------:R-:W-:Y:S01]  /*bf10*/  HADD2.F32 R58, -RZ, R59.H0_H0 ;  /* 0x2000003bff3a7230 */ /* 0x000fe20000004100 */
[----:B------:R-:W-:Y:S01]  /*bf20*/  F2FP.SATFINITE.E4M3.F32.PACK_AB_MERGE_C R49, R94, R95, RZ ;  /* 0x0000005f5e31723e */ /* 0x000fe200048070ff */
[----:B------:R-:W-:-:S02]  /*bf30*/  HADD2.F32 R63, -RZ, R62.H0_H0 ;  /* 0x2000003eff3f7230 */ /* 0x000fc40000004100 */
[----:B------:R-:W-:Y:S01]  /*bf40*/  HADD2.F32 R59, -RZ, R59.H1_H1 ;  /* 0x3000003bff3b7230 */ /* 0x000fe20000004100 */
[----:B------:R-:W-:Y:S01]  /*bf50*/  F2FP.SATFINITE.E4M3.F32.PACK_AB_MERGE_C R49, R92, R91, R49 ;  /* 0x0000005b5c31723e */ /* 0x000fe20004807031 */
[----:B------:R-:W-:Y:S02]  /*bf60*/  HADD2.F32 R62, -RZ, R62.H1_H1 ;  /* 0x3000003eff3e7230 */ /* 0x000fe40000004100 */
[----:B------:R-:W-:Y:S01]  /*bf70*/  FMUL.FTZ R89, R58, R63 ;  /* 0x0000003f3a597220 */ /* 0x000fe20000410000 */
[--C-:B------:R-:W-:Y:S02]  /*bf80*/  HADD2.F32 R44, -RZ, R57.reuse.H0_H0 ;  /* 0x20000039ff2c7230 */ /* 0x100fe40000004100 */
[----:B------:R-:W-:Y:S02]  /*bf90*/  HADD2.F32 R57, -RZ, R57.H1_H1 ;  /* 0x30000039ff397230 */ /* 0x000fe40000004100 */
[----:B------:R-:W-:Y:S01]  /*bfa0*/  FMUL.FTZ R88, R59, R62 ;  /* 0x0000003e3b587220 */ /* 0x000fe20000410000 */
[----:B------:R-:W-:-:S02]  /*bfb0*/  HADD2.F32 R61, -RZ, R42.H0_H0 ;  /* 0x2000002aff3d7230 */ /* 0x000fc40000004100 */
[C---:B------:R-:W-:Y:S01]  /*bfc0*/  FMUL.FTZ R63, R44.reuse, R63 ;  /* 0x0000003f2c3f7220 */ /* 0x040fe20000410000 */
[----:B------:R-:W-:Y:S02]  /*bfd0*/  HADD2.F32 R60, -RZ, R42.H1_H1 ;  /* 0x3000002aff3c7230 */ /* 0x000fe40000004100 */
[C---:B------:R-:W-:Y:S01]  /*bfe0*/  FMUL.FTZ R62, R57.reuse, R62 ;  /* 0x0000003e393e7220 */ /* 0x040fe20000410000 */
[----:B------:R-:W-:Y:S01]  /*bff0*/  FFMA.FTZ R42, R44, R61, -R89 ;  /* 0x0000003d2c2a7223 */ /* 0x000fe20000010859 */
[----:B------:R-:W-:Y:S01]  /*c000*/  F2FP.F16.E4M3.UNPACK_B R44, R43 ;  /* 0x0000002bff2c723e */ /* 0x000fe200020006ff */
[-C--:B------:R-:W-:Y:S01]  /*c010*/  FFMA.FTZ R93, R57, R60.reuse, -R88 ;  /* 0x0000003c395d7223 */ /* 0x080fe20000010858 */
[----:B------:R-:W-:Y:S01]  /*c020*/  F2FP.F16.E4M3.UNPACK_B R88, R41 ;  /* 0x00000029ff58723e */ /* 0x000fe200020006ff */
[----:B------:R-:W-:Y:S01]  /*c030*/  FFMA.FTZ R92, R58, R61, R63 ;  /* 0x0000003d3a5c7223 */ /* 0x000fe2000001003f */
[----:B------:R-:W-:Y:S01]  /*c040*/  F2FP.F16.E4M3.UNPACK_B R58, R47 ;  /* 0x0000002fff3a723e */ /* 0x000fe200020006ff */
[----:B------:R-:W-:Y:S01]  /*c050*/  FFMA.FTZ R95, R59, R60, R62 ;  /* 0x0000003c3b5f7223 */ /* 0x000fe2000001003e */
[----:B------:R-:W-:Y:S01]  /*c060*/  F2FP.F16.E4M3.UNPACK_B R89, R41.H1 ;  /* 0x00000029ff59723e */ /* 0x000fe200030006ff */
        /* <DEDUP_REMOVED lines=12> */
[----:B------:R-:W-:Y:S02]  /*c130*/  HADD2.F32 R57, -RZ, R43.H0_H0 ;  /* 0x2000002bff397230 */ /* 0x000fe40000004100 */
[----:B------:R-:W-:Y:S01]  /*c140*/  FMUL.FTZ R90, R40, R91 ;  /* 0x0000005b285a7220 */ /* 0x000fe20000410000 */
[----:B------:R-:W-:Y:S02]  /*c150*/  HADD2.F32 R63, -RZ, R61.H0_H0 ;  /* 0x2000003dff3f7230 */ /* 0x000fe40000004100 */
[----:B------:R-:W-:Y:S01]  /*c160*/  FFMA.FTZ R161, R60, R62, R161 ;  /* 0x0000003e3ca17223 */ /* 0x000fe200000100a1 */
[----:B------:R-:W-:-:S02]  /*c170*/  HADD2.F32 R59, -RZ, R59.H1_H1 ;  /* 0x3000003bff3b7230 */ /* 0x000fc40000004100 */
[----:B------:R-:W-:Y:S01]  /*c180*/  FMUL.FTZ R91, R57, R91 ;  /* 0x0000005b395b7220 */ /* 0x000fe20000410000 */
[----:B------:R-:W-:Y:S02]  /*c190*/  HADD2.F32 R60, -RZ, R89.H1_H1 ;  /* 0x30000059ff3c7230 */ /* 0x000fe40000004100 */
[----:B------:R-:W-:Y:S01]  /*c1a0*/  FFMA.FTZ R94, R47, R62, -R94 ;  /* 0x0000003e2f5e7223 */ /* 0x000fe2000001085e */
[----:B------:R-:W-:Y:S02]  /*c1b0*/  HADD2.F32 R43, -RZ, R43.H1_H1 ;  /* 0x3000002bff2b7230 */ /* 0x000fe40000004100 */
[----:B------:R-:W-:Y:S01]  /*c1c0*/  FFMA.FTZ R91, R40, R63, R91 ;  /* 0x0000003f285b7223 */ /* 0x000fe2000001005b */
[----:B------:R-:W-:Y:S02]  /*c1d0*/  HADD2.F32 R58, -RZ, R58.H1_H1 ;  /* 0x3000003aff3a7230 */ /* 0x000fe40000004100 */
[----:B------:R-:W-:Y:S01]  /*c1e0*/  FMUL.FTZ R62, R59, R60 ;  /* 0x0000003c3b3e7220 */ /* 0x000fe20000410000 */
[----:B------:R-:W-:-:S02]  /*c1f0*/  HADD2.F32 R47, -RZ, R88.H1_H1 ;  /* 0x30000058ff2f7230 */ /* 0x000fc40000004100 */
[----:B------:R-:W-:Y:S01]  /*c200*/  FMUL.FTZ R60, R43, R60 ;  /* 0x0000003c2b3c7220 */ /* 0x000fe20000410000 */
[----:B------:R-:W-:Y:S02]  /*c210*/  HADD2.F32 R44, -RZ, R44.H1_H1 ;  /* 0x3000002cff2c7230 */ /* 0x000fe40000004100 */
[----:B------:R-:W-:Y:S01]  /*c220*/  FFMA.FTZ R90, R57, R63, -R90 ;  /* 0x0000003f395a7223 */ /* 0x000fe2000001085a */
[----:B------:R-:W-:Y:S02]  /*c230*/  HADD2.F32 R40, -RZ, R61.H1_H1 ;  /* 0x3000003dff287230 */ /* 0x000fe40000004100 */
[-C--:B------:R-:W-:Y:S01]  /*c240*/  FMUL.FTZ R57, R58, R47.reuse ;  /* 0x0000002f3a397220 */ /* 0x080fe20000410000 */
[----:B------:R-:W-:Y:S02]  /*c250*/  HADD2.F32 R41, -RZ, R41.H1_H1 ;  /* 0x30000029ff297230 */ /* 0x000fe40000004100 */
[C---:B------:R-:W-:Y:S01]  /*c260*/  FMUL.FTZ R47, R44.reuse, R47 ;  /* 0x0000002f2c2f7220 */ /* 0x040fe20000410000 */
        /* <DEDUP_REMOVED lines=14> */
[----:B------:R-:W-:-:S07]  /*c350*/  F2FP.SATFINITE.E4M3.F32.PACK_AB_MERGE_C R47, R58, R161, R60 ;  /* 0x000000a13a2f723e */ /* 0x000fce000480703c */
.L_x_1409:
[----:B------:R-:W-:Y:S05]  /*c360*/  BSYNC B2 ;  /* 0x0000000000027941 */ /* 0x000fea0003800000 */
.L_x_1408:
        /* <DEDUP_REMOVED lines=10> */
.L_x_1399:
[----:B------:R-:W-:Y:S05]  /*c410*/  BSYNC B1 ;  /* 0x0000000000017941 */ /* 0x000fea0003800000 */
.L_x_1398:
[-C--:B0-234-:R-:W-:Y:S02]  /*c420*/  IMAD R40, R144, R130.reuse, RZ ;  /* 0x0000008290287224 */ /* 0x09dfe400078e02ff */
        /* <DEDUP_REMOVED lines=41> */
[----:B------:R-:W-:Y:S01]  /*c6c0*/  IMAD.MOV.U32 R52, RZ, RZ, R41 ;  /* 0x000000ffff347224 */ /* 0x000fe200078e0029 */
[----:B------:R-:W-:Y:S01]  /*c6d0*/  SHF.R.U32.HI R62, RZ, 0x8, R67 ;  /* 0x00000008ff3e7819 */ /* 0x000fe20000011643 */
[----:B------:R-:W-:Y:S01]  /*c6e0*/  IMAD.SHL.U32 R40, R54, 0x100, RZ ;  /* 0x0000010036287824 */ /* 0x000fe200078e00ff */
[----:B------:R-:W-:Y:S01]  /*c6f0*/  SHF.R.U32.HI R77, RZ, 0x10, R77 ;  /* 0x00000010ff4d7819 */ /* 0x000fe2000001164d */
[----:B------:R-:W-:Y:S01]  /*c700*/  IMAD.MOV.U32 R54, RZ, RZ, R42 ;  /* 0x000000ffff367224 */ /* 0x000fe200078e002a */
[----:B------:R-:W-:Y:S01]  /*c710*/  SHF.R.U32.HI R59, RZ, 0x8, R65 ;  /* 0x00000008ff3b7819 */ /* 0x000fe20000011641 */
[----:B------:R-:W-:Y:S01]  /*c720*/  IMAD.SHL.U32 R42, R62, 0x100, RZ ;  /* 0x000001003e2a7824 */ /* 0x000fe200078e00ff */
[--C-:B------:R-:W-:Y:S01]  /*c730*/  SHF.R.U32.HI R76, RZ, 0x8, R79.reuse ;  /* 0x00000008ff4c7819 */ /* 0x100fe2000001164f */
[----:B------:R-:W-:Y:S01]  /*c740*/  IMAD.U32 R41, R77, 0x10000, RZ ;  /* 0x000100004d297824 */ /* 0x000fe200078e00ff */
[----:B------:R-:W-:Y:S01]  /*c750*/  LOP3.LUT R61, R67, 0xff0000ff, RZ, 0xc0, !PT ;  /* 0xff0000ff433d7812 */ /* 0x000fe200078ec0ff */
[----:B------:R-:W-:Y:S01]  /*c760*/  IMAD.SHL.U32 R59, R59, 0x100, RZ ;  /* 0x000001003b3b7824 */ /* 0x000fe200078e00ff */
[----:B------:R-:W-:Y:S01]  /*c770*/  SHF.R.U32.HI R64, RZ, 0x10, R79 ;  /* 0x00000010ff407819 */ /* 0x000fe2000001164f */
[----:B--2---:R-:W-:Y:S01]  /*c780*/  IMAD.MOV.U32 R60, RZ, RZ, R44 ;  /* 0x000000ffff3c7224 */ /* 0x004fe200078e002c */
[----:B------:R-:W-:Y:S01]  /*c790*/  LOP3.LUT R40, R55, 0xff00, R40, 0xf8, !PT ;  /* 0x0000ff0037287812 */ /* 0x000fe200078ef828 */
[----:B------:R-:W-:Y:S01]  /*c7a0*/  IMAD.SHL.U32 R55, R76, 0x100, RZ ;  /* 0x000001004c377824 */ /* 0x000fe200078e00ff */
[----:B------:R-:W-:-:S02]  /*c7b0*/  LOP3.LUT R58, R65, 0xff0000ff, RZ, 0xc0, !PT ;  /* 0xff0000ff413a7812 */ /* 0x000fc400078ec0ff */
[----:B------:R-:W-:Y:S02]  /*c7c0*/  LOP3.LUT R56, R79, 0xff0000ff, RZ, 0xc0, !PT ;  /* 0xff0000ff4f387812 */ /* 0x000fe400078ec0ff */
[----:B------:R-:W-:Y:S02]  /*c7d0*/  SHF.R.U32.HI R63, RZ, 0x10, R65 ;  /* 0x00000010ff3f7819 */ /* 0x000fe40000011641 */
[----:B------:R-:W-:Y:S02]  /*c7e0*/  LOP3.LUT R65, R61, 0xff00, R42, 0xf8, !PT ;  /* 0x0000ff003d417812 */ /* 0x000fe400078ef82a */
[----:B------:R-:W-:Y:S01]  /*c7f0*/  LOP3.LUT R42, R40, 0xff0000, R41, 0xf8, !PT ;  /* 0x00ff0000282a7812 */ /* 0x000fe200078ef829 */
[----:B------:R-:W-:Y:S01]  /*c800*/  IMAD.U32 R40, R64, 0x10000, RZ ;  /* 0x0001000040287824 */ /* 0x000fe200078e00ff */
[----:B------:R-:W-:Y:S01]  /*c810*/  LOP3.LUT R44, R58, 0xff00, R59, 0xf8, !PT ;  /* 0x0000ff003a2c7812 */ /* 0x000fe200078ef83b */
[----:B------:R-:W-:Y:S01]  /*c820*/  IMAD.U32 R63, R63, 0x10000, RZ ;  /* 0x000100003f3f7824 */ /* 0x000fe200078e00ff */
[----:B------:R-:W-:-:S02]  /*c830*/  LOP3.LUT R55, R56, 0xff00, R55, 0xf8, !PT ;  /* 0x0000ff0038377812 */ /* 0x000fc400078ef837 */
        /* <DEDUP_REMOVED lines=11> */
[----:B------:R-:W-:Y:S01]  /*c8f0*/  LOP3.LUT R44, R44, 0xff0000, R63, 0xf8, !PT ;  /* 0x00ff00002c2c7812 */ /* 0x000fe200078ef83f */
[----:B------:R-:W-:Y:S01]  /*c900*/  FMUL.FTZ R67, R55, R41 ;  /* 0x0000002937437220 */ /* 0x000fe20000410000 */
[--C-:B------:R-:W-:Y:S01]  /*c910*/  HADD2.F32 R62, -RZ, R59.reuse.H0_H0 ;  /* 0x2000003bff3e7230 */ /* 0x100fe20000004100 */
        /* <DEDUP_REMOVED lines=11> */
[C---:B------:R-:W-:Y:S01]  /*c9d0*/  FMUL.FTZ R66, R62.reuse, R65 ;  /* 0x000000413e427220 */ /* 0x040fe20000410000 */
        /* <DEDUP_REMOVED lines=39> */
[----:B------:R-:W-:Y:S02]  /*cc50*/  HADD2.F32 R61, -RZ, R158.H0_H0 ;  /* 0x2000009eff3d7230 */ /* 0x000fe40000004100 */
[----:B------:R-:W-:Y:S01]  /*cc60*/  FFMA.FTZ R89, R57, R62, -R58 ;  /* 0x0000003e39597223 */ /* 0x000fe2000001083a */
[----:B------:R-:W-:Y:S01]  /*cc70*/  F2FP.F16.E4M3.UNPACK_B R57, R46 ;  /* 0x0000002eff39723e */ /* 0x000fe200020006ff */
[----:B------:R-:W-:Y:S01]  /*cc80*/  HADD2.F32 R46, -RZ, R54.H0_H0 ;  /* 0x20000036ff2e7230 */ /* 0x000fe20000004100 */
[----:B------:R-:W-:Y:S01]  /*cc90*/  F2FP.F16.E4M3.UNPACK_B R160, R160 ;  /* 0x000000a0ffa0723e */ /* 0x000fe200020006ff */
[----:B------:R-:W-:Y:S01]  /*cca0*/  FFMA.FTZ R91, R59, R62, R64 ;  /* 0x0000003e3b5b7223 */ /* 0x000fe20000010040 */
[----:B------:R-:W-:Y:S01]  /*ccb0*/  HADD2.F32 R158, -RZ, R158.H1_H1 ;  /* 0x3000009eff9e7230 */ /* 0x000fe20000004100 */
[----:B------:R-:W-:Y:S01]  /*ccc0*/  F2FP.SATFINITE.E4M3.F32.PACK_AB_MERGE_C R56, R67, R56, RZ ;  /* 0x000000384338723e */ /* 0x000fe200048070ff */
[--C-:B------:R-:W-:Y:S01]  /*ccd0*/  HADD2.F32 R58, -RZ, R57.reuse.H0_H0 ;  /* 0x20000039ff3a7230 */ /* 0x100fe20000004100 */
[----:B------:R-:W-:Y:S01]  /*cce0*/  F2FP.F16.E4M3.UNPACK_B R60, R44 ;  /* 0x0000002cff3c723e */ /* 0x000fe200020006ff */
[----:B------:R-:W-:Y:S01]  /*ccf0*/  HADD2.F32 R59, -RZ, R160.H0_H0 ;  /* 0x200000a0ff3b7230 */ /* 0x000fe20000004100 */
[----:B------:R-:W-:Y:S01]  /*cd00*/  F2FP.SATFINITE.E4M3.F32.PACK_AB_MERGE_C R56, R157, R66, R56 ;  /* 0x000000429d38723e */ /* 0x000fe20004807038 */
[----:B------:R-:W-:-:S02]  /*cd10*/  HADD2.F32 R57, -RZ, R57.H1_H1 ;  /* 0x30000039ff397230 */ /* 0x000fc40000004100 */
[-C--:B------:R-:W-:Y:S01]  /*cd20*/  FMUL.FTZ R63, R58, R61.reuse ;  /* 0x0000003d3a3f7220 */ /* 0x080fe20000410000 */
[----:B------:R-:W-:Y:S01]  /*cd30*/  FMUL.FTZ R61, R46, R61 ;  /* 0x0000003d2e3d7220 */ /* 0x000fe20000410000 */
[----:B------:R-:W-:Y:S01]  /*cd40*/  HADD2.F32 R54, -RZ, R54.H1_H1 ;  /* 0x30000036ff367230 */ /* 0x000fe20000004100 */
[----:B------:R-:W-:Y:S01]  /*cd50*/  F2FP.SATFINITE.E4M3.F32.PACK_AB_MERGE_C R55, R78, R55, RZ ;  /* 0x000000374e37723e */ /* 0x000fe200048070ff */
[----:B------:R-:W-:Y:S02]  /*cd60*/  HADD2.F32 R160, -RZ, R160.H1_H1 ;  /* 0x300000a0ffa07230 */ /* 0x000fe40000004100 */
[-C--:B------:R-:W-:Y:S01]  /*cd70*/  FFMA.FTZ R46, R46, R59.reuse, -R63 ;  /* 0x0000003b2e2e7223 */ /* 0x080fe2000001083f */
[----:B------:R-:W-:Y:S01]  /*cd80*/  FFMA.FTZ R62, R58, R59, R61 ;  /* 0x0000003b3a3e7223 */ /* 0x000fe2000001003d */
[-C--:B------:R-:W-:Y:S01]  /*cd90*/  FMUL.FTZ R77, R57, R158.reuse ;  /* 0x0000009e394d7220 */ /* 0x080fe20000410000 */
[----:B------:R-:W-:Y:S01]  /*cda0*/  F2FP.F16.E4M3.UNPACK_B R59, R45 ;  /* 0x0000002dff3b723e */ /* 0x000fe200020006ff */
[C---:B------:R-:W-:Y:S01]  /*cdb0*/  FMUL.FTZ R158, R54.reuse, R158 ;  /* 0x0000009e369e7220 */ /* 0x040fe20000410000 */
[----:B------:R-:W-:Y:S01]  /*cdc0*/  F2FP.F16.E4M3.UNPACK_B R58, R52 ;  /* 0x00000034ff3a723e */ /* 0x000fe200020006ff */
[----:B------:R-:W-:Y:S01]  /*cdd0*/  FFMA.FTZ R77, R54, R160, -R77 ;  /* 0x000000a0364d7223 */ /* 0x000fe2000001084d */
[----:B------:R-:W-:Y:S01]  /*cde0*/  F2FP.SATFINITE.E4M3.F32.PACK_AB_MERGE_C R54, R89, R88, RZ ;  /* 0x000000585936723e */ /* 0x000fe200048070ff */
[----:B------:R-:W-:Y:S01]  /*cdf0*/  FFMA.FTZ R79, R57, R160, R158 ;  /* 0x000000a0394f7223 */ /* 0x000fe2000001009e */
[----:B------:R-:W-:Y:S01]  /*ce00*/  HADD2.F32 R61, -RZ, R59.H0_H0 ;  /* 0x2000003bff3d7230 */ /* 0x000fe20000004100 */
[----:B------:R-:W-:Y:S01]  /*ce10*/  F2FP.F16.E4M3.UNPACK_B R63, R42 ;  /* 0x0000002aff3f723e */ /* 0x000fe200020006ff */
[----:B------:R-:W-:Y:S01]  /*ce20*/  HADD2.F32 R66, -RZ, R60.H0_H0 ;  /* 0x2000003cff427230 */ /* 0x000fe20000004100 */
[----:B------:R-:W-:Y:S01]  /*ce30*/  F2FP.SATFINITE.E4M3.F32.PACK_AB_MERGE_C R90, R91, R90, RZ ;  /* 0x0000005a5b5a723e */ /* 0x000fe200048070ff */
[----:B------:R-:W-:Y:S01]  /*ce40*/  HADD2.F32 R57, -RZ, R58.H0_H0 ;  /* 0x2000003aff397230 */ /* 0x000fe20000004100 */
[----:B------:R-:W-:Y:S01]  /*ce50*/  F2FP.SATFINITE.E4M3.F32.PACK_AB_MERGE_C R55, R76, R65, R55 ;  /* 0x000000414c37723e */ /* 0x000fe20004807037 */
[----:B------:R-:W-:Y:S01]  /*ce60*/  HADD2.F32 R64, -RZ, R63.H0_H0 ;  /* 0x2000003fff407230 */ /* 0x000fe20000004100 */
[----:B------:R-:W-:Y:S01]  /*ce70*/  F2FP.SATFINITE.E4M3.F32.PACK_AB_MERGE_C R54, R77, R46, R54 ;  /* 0x0000002e4d36723e */ /* 0x000fe20004807036 */
[----:B------:R-:W-:Y:S01]  /*ce80*/  FMUL.FTZ R76, R61, R66 ;  /* 0x000000423d4c7220 */ /* 0x000fe20000410000 */
[----:B------:R-:W-:Y:S01]  /*ce90*/  F2FP.SATFINITE.E4M3.F32.PACK_AB_MERGE_C R46, R79, R62, R90 ;  /* 0x0000003e4f2e723e */ /* 0x000fe2000480705a */
[----:B------:R-:W-:-:S02]  /*cea0*/  HADD2.F32 R62, -RZ, R59.H1_H1 ;  /* 0x3000003bff3e7230 */ /* 0x000fc40000004100 */
[----:B------:R-:W-:Y:S01]  /*ceb0*/  FMUL.FTZ R66, R57, R66 ;  /* 0x0000004239427220 */ /* 0x000fe20000410000 */
[----:B------:R-:W-:Y:S01]  /*cec0*/  HADD2.F32 R65, -RZ, R60.H1_H1 ;  /* 0x3000003cff417230 */ /* 0x000fe20000004100 */
[----:B------:R-:W-:Y:S01]  /*ced0*/  F2FP.F16.E4M3.UNPACK_B R59, R52.H1 ;  /* 0x00000034ff3b723e */ /* 0x000fe200030006ff */
[----:B------:R-:W-:Y:S02]  /*cee0*/  HADD2.F32 R60, -RZ, R58.H1_H1 ;  /* 0x3000003aff3c7230 */ /* 0x000fe40000004100 */
[-C--:B------:R-:W-:Y:S01]  /*cef0*/  FFMA.FTZ R58, R61, R64.reuse, R66 ;  /* 0x000000403d3a7223 */ /* 0x080fe20000010042 */
[----:B------:R-:W-:Y:S02]  /*cf00*/  HADD2.F32 R63, -RZ, R63.H1_H1 ;  /* 0x3000003fff3f7230 */ /* 0x000fe40000004100 */
[----:B------:R-:W-:Y:S01]  /*cf10*/  FMUL.FTZ R61, R62, R65 ;  /* 0x000000413e3d7220 */ /* 0x000fe20000410000 */
[----:B------:R-:W-:Y:S01]  /*cf20*/  F2FP.F16.E4M3.UNPACK_B R45, R45.H1 ;  /* 0x0000002dff2d723e */ /* 0x000fe200030006ff */
[C---:B------:R-:W-:Y:S01]  /*cf30*/  FMUL.FTZ R65, R60.reuse, R65 ;  /* 0x000000413c417220 */ /* 0x040fe20000410000 */
[----:B------:R-:W-:Y:S01]  /*cf40*/  FFMA.FTZ R57, R57, R64, -R76 ;  /* 0x0000004039397223 */ /* 0x000fe2000001084c */
[----:B------:R-:W-:Y:S01]  /*cf50*/  FFMA.FTZ R52, R60, R63, -R61 ;  /* 0x0000003f3c347223 */ /* 0x000fe2000001083d */
[----:B------:R-:W-:Y:S01]  /*cf60*/  F2FP.F16.E4M3.UNPACK_B R61, R44.H1 ;  /* 0x0000002cff3d723e */ /* 0x000fe200030006ff */
[----:B------:R-:W-:Y:S01]  /*cf70*/  HADD2.F32 R60, -RZ, R45.H0_H0 ;  /* 0x2000002dff3c7230 */ /* 0x000fe20000004100 */
[----:B------:R-:W-:Y:S01]  /*cf80*/  F2FP.F16.E4M3.UNPACK_B R42, R42.H1 ;  /* 0x0000002aff2a723e */ /* 0x000fe200030006ff */
[----:B------:R-:W-:-:S02]  /*cf90*/  HADD2.F32 R44, -RZ, R59.H0_H0 ;  /* 0x2000003bff2c7230 */ /* 0x000fc40000004100 */
[----:B------:R-:W-:Y:S01]  /*cfa0*/  FFMA.FTZ R77, R62, R63, R65 ;  /* 0x0000003f3e4d7223 */ /* 0x000fe20000010041 */
[----:B------:R-:W-:Y:S02]  /*cfb0*/  HADD2.F32 R45, -RZ, R45.H1_H1 ;  /* 0x3000002dff2d7230 */ /* 0x000fe40000004100 */
[----:B------:R-:W-:Y:S02]  /*cfc0*/  HADD2.F32 R64, -RZ, R61.H1_H1 ;  /* 0x3000003dff407230 */ /* 0x000fe40000004100 */
[----:B------:R-:W-:Y:S02]  /*cfd0*/  HADD2.F32 R59, -RZ, R59.H1_H1 ;  /* 0x3000003bff3b7230 */ /* 0x000fe40000004100 */
[----:B------:R-:W-:Y:S02]  /*cfe0*/  HADD2.F32 R63, -RZ, R61.H0_H0 ;  /* 0x2000003dff3f7230 */ /* 0x000fe40000004100 */
[--C-:B------:R-:W-:Y:S02]  /*cff0*/  HADD2.F32 R61, -RZ, R42.reuse.H0_H0 ;  /* 0x2000002aff3d7230 */ /* 0x100fe40000004100 */
[----:B------:R-:W-:-:S02]  /*d000*/  HADD2.F32 R62, -RZ, R42.H1_H1 ;  /* 0x3000002aff3e7230 */ /* 0x000fc40000004100 */
[-C--:B------:R-:W-:Y:S01]  /*d010*/  FMUL.FTZ R42, R45, R64.reuse ;  /* 0x000000402d2a7220 */ /* 0x080fe20000410000 */
[C---:B------:R-:W-:Y:S01]  /*d020*/  FMUL.FTZ R64, R59.reuse, R64 ;  /* 0x000000403b407220 */ /* 0x040fe20000410000 */
[-C--:B------:R-:W-:Y:S01]  /*d030*/  FMUL.FTZ R65, R60, R63.reuse ;  /* 0x0000003f3c417220 */ /* 0x080fe20000410000 */
[C---:B------:R-:W-:Y:S01]  /*d040*/  FMUL.FTZ R63, R44.reuse, R63 ;  /* 0x0000003f2c3f7220 */ /* 0x040fe20000410000 */
[-C--:B------:R-:W-:Y:S01]  /*d050*/  FFMA.FTZ R79, R59, R62.reuse, -R42 ;  /* 0x0000003e3b4f7223 */ /* 0x080fe2000001082a */
[----:B------:R-:W-:Y:S01]  /*d060*/  FFMA.FTZ R89, R45, R62, R64 ;  /* 0x0000003e2d597223 */ /* 0x000fe20000010040 */
[----:B------:R-:W-:Y:S01]  /*d070*/  F2FP.F16.E4M3.UNPACK_B R59, R47 ;  /* 0x0000002fff3b723e */ /* 0x000fe200020006ff */
[----:B------:R-:W-:Y:S01]  /*d080*/  FFMA.FTZ R76, R44, R61, -R65 ;  /* 0x0000003d2c4c7223 */ /* 0x000fe20000010841 */
[----:B------:R-:W-:Y:S01]  /*d090*/  F2FP.F16.E4M3.UNPACK_B R64, R41 ;  /* 0x00000029ff40723e */ /* 0x000fe200020006ff */
[----:B------:R-:W-:Y:S01]  /*d0a0*/  FFMA.FTZ R78, R60, R61, R63 ;  /* 0x0000003d3c4e7223 */ /* 0x000fe2000001003f */
[----:B------:R-:W-:Y:S01]  /*d0b0*/  F2FP.F16.E4M3.UNPACK_B R65, R41.H1 ;  /* 0x00000029ff41723e */ /* 0x000fe200030006ff */
[----:B------:R-:W-:Y:S01]  /*d0c0*/  HADD2.F32 R60, -RZ, R59.H0_H0 ;  /* 0x2000003bff3c7230 */ /* 0x000fe20000004100 */
[-C--:B------:R-:W-:Y:S01]  /*d0d0*/  F2FP.F16.E4M3.UNPACK_B R42, R43.reuse ;  /* 0x0000002bff2a723e */ /* 0x080fe200020006ff */
[----:B------:R-:W-:Y:S01]  /*d0e0*/  HADD2.F32 R67, -RZ, R64.H0_H0 ;  /* 0x20000040ff437230 */ /* 0x000fe20000004100 */
[-C--:B------:R-:W-:Y:S01]  /*d0f0*/  F2FP.F16.E4M3.UNPACK_B R41, R40.reuse ;  /* 0x00000028ff29723e */ /* 0x080fe200020006ff */
[----:B------:R-:W-:Y:S01]  /*d100*/  HADD2.F32 R66, -RZ, R65.H0_H0 ;  /* 0x20000041ff427230 */ /* 0x000fe20000004100 */
[----:B------:R-:W-:Y:S01]  /*d110*/  F2FP.F16.E4M3.UNPACK_B R43, R43.H1 ;  /* 0x0000002bff2b723e */ /* 0x000fe200030006ff */
        /* <DEDUP_REMOVED lines=9> */
[----:B------:R-:W-:Y:S01]  /*d1b0*/  FFMA.FTZ R91, R44, R63, -R91 ;  /* 0x0000003f2c5b7223 */ /* 0x000fe2000001085b */
[-C--:B------:R-:W-:Y:S01]  /*d1c0*/  FMUL.FTZ R93, R45, R66.reuse ;  /* 0x000000422d5d7220 */ /* 0x080fe20000410000 */
[----:B------:R-:W-:Y:S02]  /*d1d0*/  HADD2.F32 R47, -RZ, R47.H1_H1 ;  /* 0x3000002fff2f7230 */ /* 0x000fe40000004100 */
[----:B------:R-:W-:Y:S01]  /*d1e0*/  FMUL.FTZ R88, R40, R66 ;  /* 0x0000004228587220 */ /* 0x000fe20000410000 */
[----:B------:R-:W-:-:S02]  /*d1f0*/  HADD2.F32 R44, -RZ, R65.H1_H1 ;  /* 0x30000041ff2c7230 */ /* 0x000fc40000004100 */
[----:B------:R-:W-:Y:S01]  /*d200*/  FFMA.FTZ R67, R60, R63, R67 ;  /* 0x0000003f3c437223 */ /* 0x000fe20000010043 */
[----:B------:R-:W-:Y:S02]  /*d210*/  HADD2.F32 R43, -RZ, R43.H1_H1 ;  /* 0x3000002bff2b7230 */ /* 0x000fe40000004100 */
[----:B------:R-:W-:Y:S01]  /*d220*/  FFMA.FTZ R93, R40, R62, R93 ;  /* 0x0000003e285d7223 */ /* 0x000fe2000001005d */
[----:B------:R-:W-:Y:S02]  /*d230*/  HADD2.F32 R59, -RZ, R59.H1_H1 ;  /* 0x3000003bff3b7230 */ /* 0x000fe40000004100 */
[-C--:B------:R-:W-:Y:S01]  /*d240*/  FMUL.FTZ R60, R47, R44.reuse ;  /* 0x0000002c2f3c7220 */ /* 0x080fe20000410000 */
[----:B------:R-:W-:Y:S02]  /*d250*/  HADD2.F32 R64, -RZ, R64.H1_H1 ;  /* 0x30000040ff407230 */ /* 0x000fe40000004100 */
[----:B------:R-:W-:Y:S01]  /*d260*/  FMUL.FTZ R44, R43, R44 ;  /* 0x0000002c2b2c7220 */ /* 0x000fe20000410000 */
[----:B------:R-:W-:-:S02]  /*d270*/  HADD2.F32 R42, -RZ, R42.H1_H1 ;  /* 0x3000002aff2a7230 */ /* 0x000fc40000004100 */
        /* <DEDUP_REMOVED lines=12> */
[----:B------:R-:W-:-:S02]  /*d340*/  F2FP.SATFINITE.E4M3.F32.PACK_AB_MERGE_C R43, R43, R88, RZ ;  /* 0x000000582b2b723e */ /* 0x000fc400048070ff */
[----:B------:R-:W-:Y:S02]  /*d350*/  F2FP.SATFINITE.E4M3.F32.PACK_AB_MERGE_C R44, R44, R93, RZ ;  /* 0x0000005d2c2c723e */ /* 0x000fe400048070ff */
[----:B------:R-:W-:Y:S01]  /*d360*/  F2FP.SATFINITE.E4M3.F32.PACK_AB_MERGE_C R43, R42, R91, R43 ;  /* 0x0000005b2a2b723e */ /* 0x000fe2000480702b */
[----:B------:R-:W-:Y:S01]  /*d370*/  IMAD.MOV.U32 R42, RZ, RZ, R54 ;  /* 0x000000ffff2a7224 */ /* 0x000fe200078e0036 */
[----:B------:R-:W-:Y:S01]  /*d380*/  F2FP.SATFINITE.E4M3.F32.PACK_AB_MERGE_C R47, R64, R67, R44 ;  /* 0x00000043402f723e */ /* 0x000fe2000480702c */
[----:B------:R-:W-:Y:S01]  /*d390*/  IMAD.MOV.U32 R44, RZ, RZ, R56 ;  /* 0x000000ffff2c7224 */ /* 0x000fe200078e0038 */
[----:B------:R-:W-:Y:S02]  /*d3a0*/  F2FP.SATFINITE.E4M3.F32.PACK_AB_MERGE_C R41, R52, R57, R76 ;  /* 0x000000393429723e */ /* 0x000fe4000480704c */
[----:B------:R-:W-:-:S07]  /*d3b0*/  F2FP.SATFINITE.E4M3.F32.PACK_AB_MERGE_C R45, R77, R58, R78 ;  /* 0x0000003a4d2d723e */ /* 0x000fce000480704e */
.L_x_1413:
[----:B------:R-:W-:Y:S05]  /*d3c0*/  BSYNC B2 ;  /* 0x0000000000027941 */ /* 0x000fea0003800000 */
.L_x_1412:
[----:B0-----:R0:W-:Y:S04]  /*d3d0*/  STG.E.128 desc[UR60][R48.64], R40 ;  /* 0x0000002830007986 */ /* 0x0011e8000c101d3c */
[----:B--2---:R0:W-:Y:S02]  /*d3e0*/  @!P2 STG.E.128 desc[UR60][R50.64], R44 ;  /* 0x0000002c3200a986 */ /* 0x0041e4000c101d3c */
.L_x_1411:
[----:B------:R-:W-:Y:S05]  /*d3f0*/  BSYNC B1 ;  /* 0x0000000000017941 */ /* 0x000fea0003800000 */
.L_x_1410:
        /* <DEDUP_REMOVED lines=42> */
[----:B------:R-:W-:Y:S01]  /*d6a0*/  SHF.R.U32.HI R65, RZ, 0x10, R81 ;  /* 0x00000010ff417819 */ /* 0x000fe20000011651 */
[----:B------:R-:W-:Y:S01]  /*d6b0*/  IMAD.MOV.U32 R54, RZ, RZ, R46 ;  /* 0x000000ffff367224 */ /* 0x000fe200078e002e */
[----:B------:R-:W-:Y:S01]  /*d6c0*/  LOP3.LUT R55, R55, 0xff00, R40, 0xf8, !PT ;  /* 0x0000ff0037377812 */ /* 0x000fe200078ef828 */
[----:B------:R-:W-:Y:S01]  /*d6d0*/  IMAD.SHL.U32 R40, R61, 0x100, RZ ;  /* 0x000001003d287824 */ /* 0x000fe200078e00ff */
[----:B------:R-:W-:Y:S01]  /*d6e0*/  SHF.R.U32.HI R66, RZ, 0x10, R83 ;  /* 0x00000010ff427819 */ /* 0x000fe20000011653 */
[----:B------:R-:W-:Y:S01]  /*d6f0*/  IMAD.SHL.U32 R42, R60, 0x100, RZ ;  /* 0x000001003c2a7824 */ /* 0x000fe200078e00ff */
[----:B------:R-:W-:Y:S01]  /*d700*/  LOP3.LUT R57, R83, 0xff0000ff, RZ, 0xc0, !PT ;  /* 0xff0000ff53397812 */ /* 0x000fe200078ec0ff */
[----:B------:R-:W-:Y:S01]  /*d710*/  IMAD.U32 R44, R65, 0x10000, RZ ;  /* 0x00010000412c7824 */ /* 0x000fe200078e00ff */
[----:B------:R-:W-:-:S02]  /*d720*/  LOP3.LUT R63, R69, 0xff0000ff, RZ, 0xc0, !PT ;  /* 0xff0000ff453f7812 */ /* 0x000fc400078ec0ff */
[----:B------:R-:W-:Y:S02]  /*d730*/  SHF.R.U32.HI R58, RZ, 0x8, R71 ;  /* 0x00000008ff3a7819 */ /* 0x000fe40000011647 */
[----:B------:R-:W-:Y:S01]  /*d740*/  LOP3.LUT R61, R57, 0xff00, R40, 0xf8, !PT ;  /* 0x0000ff00393d7812 */ /* 0x000fe200078ef828 */
[----:B------:R-:W-:Y:S01]  /*d750*/  IMAD.U32 R40, R66, 0x10000, RZ ;  /* 0x0001000042287824 */ /* 0x000fe200078e00ff */
[----:B------:R-:W-:Y:S01]  /*d760*/  LOP3.LUT R65, R63, 0xff00, R42, 0xf8, !PT ;  /* 0x0000ff003f417812 */ /* 0x000fe200078ef82a */
[----:B------:R-:W-:Y:S01]  /*d770*/  IMAD.SHL.U32 R46, R58, 0x100, RZ ;  /* 0x000001003a2e7824 */ /* 0x000fe200078e00ff */
[----:B------:R-:W-:Y:S02]  /*d780*/  F2FP.F16.E4M3.UNPACK_B R63, R150.H1 ;  /* 0x00000096ff3f723e */ /* 0x000fe400030006ff */
[----:B------:R-:W-:Y:S02]  /*d790*/  F2FP.F16.E4M3.UNPACK_B R60, R59.H1 ;  /* 0x0000003bff3c723e */ /* 0x000fe400030006ff */
[----:B------:R-:W-:Y:S01]  /*d7a0*/  F2FP.F16.E4M3.UNPACK_B R57, R56.H1 ;  /* 0x00000038ff39723e */ /* 0x000fe200030006ff */
[----:B------:R-:W-:Y:S01]  /*d7b0*/  HADD2.F32 R42, -RZ, R63.H0_H0 ;  /* 0x2000003fff2a7230 */ /* 0x000fe20000004100 */
[----:B------:R-:W-:Y:S01]  /*d7c0*/  SHF.R.U32.HI R62, RZ, 0x10, R69 ;  /* 0x00000010ff3e7819 */ /* 0x000fe20000011645 */
[----:B------:R-:W-:Y:S01]  /*d7d0*/  HADD2.F32 R58, -RZ, R60.H0_H0 ;  /* 0x2000003cff3a7230 */ /* 0x000fe20000004100 */
[----:B------:R-:W-:-:S02]  /*d7e0*/  LOP3.LUT R67, R71, 0xff0000ff, RZ, 0xc0, !PT ;  /* 0xff0000ff47437812 */ /* 0x000fc400078ec0ff */
[----:B------:R-:W-:Y:S02]  /*d7f0*/  LOP3.LUT R40, R61, 0xff0000, R40, 0xf8, !PT ;  /* 0x00ff00003d287812 */ /* 0x000fe400078ef828 */
[----:B------:R-:W-:Y:S01]  /*d800*/  LOP3.LUT R44, R55, 0xff0000, R44, 0xf8, !PT ;  /* 0x00ff0000372c7812 */ /* 0x000fe200078ef82c */
[----:B------:R-:W-:Y:S01]  /*d810*/  HADD2.F32 R55, -RZ, R57.H0_H0 ;  /* 0x20000039ff377230 */ /* 0x000fe20000004100 */
[----:B------:R-:W-:Y:S01]  /*d820*/  F2FP.F16.E4M3.UNPACK_B R61, R152.H1 ;  /* 0x00000098ff3d723e */ /* 0x000fe200030006ff */
[-C--:B------:R-:W-:Y:S01]  /*d830*/  FMUL.FTZ R66, R58, R42.reuse ;  /* 0x0000002a3a427220 */ /* 0x080fe20000410000 */
[----:B------:R-:W-:Y:S02]  /*d840*/  SHF.R.U32.HI R64, RZ, 0x10, R71 ;  /* 0x00000010ff407819 */ /* 0x000fe40000011647 */
[----:B------:R-:W-:Y:S01]  /*d850*/  LOP3.LUT R67, R67, 0xff00, R46, 0xf8, !PT ;  /* 0x0000ff0043437812 */ /* 0x000fe200078ef82e */
[----:B------:R-:W-:Y:S02]  /*d860*/  IMAD.U32 R46, R62, 0x10000, RZ ;  /* 0x000100003e2e7824 */ /* 0x000fe400078e00ff */
[----:B------:R-:W-:Y:S01]  /*d870*/  FMUL.FTZ R69, R55, R42 ;  /* 0x0000002a37457220 */ /* 0x000fe20000410000 */
[----:B------:R-:W-:Y:S01]  /*d880*/  HADD2.F32 R62, -RZ, R61.H0_H0 ;  /* 0x2000003dff3e7230 */ /* 0x000fe20000004100 */
[----:B------:R-:W-:Y:S01]  /*d890*/  F2FP.F16.E4M3.UNPACK_B R150, R150 ;  /* 0x00000096ff96723e */ /* 0x000fe200020006ff */
[----:B------:R-:W-:Y:S01]  /*d8a0*/  IMAD.U32 R64, R64, 0x10000, RZ ;  /* 0x0001000040407824 */ /* 0x000fe200078e00ff */
[----:B------:R-:W-:-:S02]  /*d8b0*/  F2FP.F16.E4M3.UNPACK_B R59, R59 ;  /* 0x0000003bff3b723e */ /* 0x000fc400020006ff */
[-C--:B------:R-:W-:Y:S01]  /*d8c0*/  FFMA.FTZ R55, R55, R62.reuse, -R66 ;  /* 0x0000003e37377223 */ /* 0x080fe20000010842 */
[----:B------:R-:W-:Y:S01]  /*d8d0*/  FFMA.FTZ R69, R58, R62, R69 ;  /* 0x0000003e3a457223 */ /* 0x000fe20000010045 */
[----:B------:R-:W-:Y:S01]  /*d8e0*/  LOP3.LUT R42, R67, 0xff0000, R64, 0xf8, !PT ;  /* 0x00ff0000432a7812 */ /* 0x000fe200078ef840 */
[----:B------:R-:W-:Y:S01]  /*d8f0*/  HADD2.F32 R62, -RZ, R61.H1_H1 ;  /* 0x3000003dff3e7230 */ /* 0x000fe20000004100 */
[----:B------:R-:W-:Y:S01]  /*d900*/  F2FP.F16.E4M3.UNPACK_B R56, R56 ;  /* 0x00000038ff38723e */ /* 0x000fe200020006ff */
[----:B------:R-:W-:Y:S01]  /*d910*/  HADD2.F32 R64, -RZ, R63.H1_H1 ;  /* 0x3000003fff407230 */ /* 0x000fe20000004100 */
[----:B------:R-:W-:Y:S01]  /*d920*/  LOP3.LUT R46, R65, 0xff0000, R46, 0xf8, !PT ;  /* 0x00ff0000412e7812 */ /* 0x000fe200078ef82e */
[----:B------:R-:W-:Y:S01]  /*d930*/  HADD2.F32 R61, -RZ, R60.H1_H1 ;  /* 0x3000003cff3d7230 */ /* 0x000fe20000004100 */
[----:B------:R-:W-:Y:S01]  /*d940*/  F2FP.F16.E4M3.UNPACK_B R152, R152 ;  /* 0x00000098ff98723e */ /* 0x000fe200020006ff */
[----:B------:R-:W-:Y:S02]  /*d950*/  HADD2.F32 R58, -RZ, R57.H1_H1 ;  /* 0x30000039ff3a7230 */ /* 0x000fe40000004100 */
[----:B------:R-:W-:-:S02]  /*d960*/  HADD2.F32 R63, -RZ, R150.H0_H0 ;  /* 0x20000096ff3f7230 */ /* 0x000fc40000004100 */
[CC--:B------:R-:W-:Y:S01]  /*d970*/  FMUL.FTZ R65, R61.reuse, R64.reuse ;  /* 0x000000403d417220 */ /* 0x0c0fe20000410000 */
[----:B------:R-:W-:Y:S02]  /*d980*/  HADD2.F32 R60, -RZ, R59.H0_H0 ;  /* 0x2000003bff3c7230 */ /* 0x000fe40000004100 */
[C---:B------:R-:W-:Y:S01]  /*d990*/  FMUL.FTZ R64, R58.reuse, R64 ;  /* 0x000000403a407220 */ /* 0x040fe20000410000 */
[----:B------:R-:W-:Y:S02]  /*d9a0*/  HADD2.F32 R57, -RZ, R56.H0_H0 ;  /* 0x20000038ff397230 */ /* 0x000fe40000004100 */
[-C--:B------:R-:W-:Y:S01]  /*d9b0*/  FFMA.FTZ R66, R58, R62.reuse, -R65 ;  /* 0x0000003e3a427223 */ /* 0x080fe20000010841 */
[----:B------:R-:W-:Y:S02]  /*d9c0*/  HADD2.F32 R58, -RZ, R152.H0_H0 ;  /* 0x20000098ff3a7230 */ /* 0x000fe40000004100 */
[----:B------:R-:W-:Y:S01]  /*d9d0*/  FFMA.FTZ R68, R61, R62, R64 ;  /* 0x0000003e3d447223 */ /* 0x000fe20000010040 */
        /* <DEDUP_REMOVED lines=21> */
[----:B------:R-:W-:Y:S01]  /*db30*/  FMUL.FTZ R70, R60, R62 ;  /* 0x0000003e3c467220 */ /* 0x000fe20000410000 */
        /* <DEDUP_REMOVED lines=11> */
[-C--:B------:R-:W-:Y:S01]  /*dbf0*/  FFMA.FTZ R77, R56, R61.reuse, -R57 ;  /* 0x0000003d384d7223 */ /* 0x080fe20000010839 */
[----:B------:R-:W-:Y:S01]  /*dc00*/  F2FP.F16.E4M3.UNPACK_B R56, R54 ;  /* 0x00000036ff38723e */ /* 0x000fe200020006ff */
[--C-:B------:R-:W-:Y:S02]  /*dc10*/  HADD2.F32 R59, -RZ, R151.reuse.H0_H0 ;  /* 0x20000097ff3b7230 */ /* 0x100fe40000004100 */
[----:B------:R-:W-:Y:S01]  /*dc20*/  FFMA.FTZ R79, R58, R61, R63 ;  /* 0x0000003d3a4f7223 */ /* 0x000fe2000001003f */
[----:B------:R-:W-:Y:S01]  /*dc30*/  HADD2.F32 R54, -RZ, R52.H0_H0 ;  /* 0x20000034ff367230 */ /* 0x000fe20000004100 */
[----:B------:R-:W-:Y:S01]  /*dc40*/  F2FP.SATFINITE.E4M3.F32.PACK_AB_MERGE_C R55, R66, R55, RZ ;  /* 0x000000374237723e */ /* 0x000fe200048070ff */
[----:B------:R-:W-:Y:S01]  /*dc50*/  HADD2.F32 R57, -RZ, R56.H0_H0 ;  /* 0x20000038ff397230 */ /* 0x000fe20000004100 */
[----:B------:R-:W-:Y:S01]  /*dc60*/  F2FP.SATFINITE.E4M3.F32.PACK_AB_MERGE_C R68, R68, R69, RZ ;  /* 0x000000454444723e */ /* 0x000fe200048070ff */
[----:B------:R-:W-:-:S02]  /*dc70*/  HADD2.F32 R151, -RZ, R151.H1_H1 ;  /* 0x30000097ff977230 */ /* 0x000fc40000004100 */
[-C--:B------:R-:W-:Y:S01]  /*dc80*/  FMUL.FTZ R60, R54, R59.reuse ;  /* 0x0000003b363c7220 */ /* 0x080fe20000410000 */
[----:B------:R-:W-:Y:S02]  /*dc90*/  HADD2.F32 R56, -RZ, R56.H1_H1 ;  /* 0x30000038ff387230 */ /* 0x000fe40000004100 */
[----:B------:R-:W-:Y:S01]  /*dca0*/  FMUL.FTZ R61, R57, R59 ;  /* 0x0000003b393d7220 */ /* 0x000fe20000410000 */
[----:B------:R-:W-:Y:S01]  /*dcb0*/  HADD2.F32 R52, -RZ, R52.H1_H1 ;  /* 0x30000034ff347230 */ /* 0x000fe20000004100 */
[----:B------:R-:W-:Y:S01]  /*dcc0*/  F2FP.SATFINITE.E4M3.F32.PACK_AB_MERGE_C R79, R79, R62, RZ ;  /* 0x0000003e4f4f723e */ /* 0x000fe200048070ff */
[--C-:B------:R-:W-:Y:S02]  /*dcd0*/  HADD2.F32 R58, -RZ, R153.reuse.H0_H0 ;  /* 0x20000099ff3a7230 */ /* 0x100fe40000004100 */
[-C--:B------:R-:W-:Y:S01]  /*dce0*/  FMUL.FTZ R59, R56, R151.reuse ;  /* 0x00000097383b7220 */ /* 0x080fe20000410000 */
[----:B------:R-:W-:Y:S02]  /*dcf0*/  HADD2.F32 R153, -RZ, R153.H1_H1 ;  /* 0x30000099ff997230 */ /* 0x000fe40000004100 */
[C---:B------:R-:W-:Y:S01]  /*dd00*/  FMUL.FTZ R151, R52.reuse, R151 ;  /* 0x0000009734977220 */ /* 0x040fe20000410000 */
[----:B------:R-:W-:Y:S01]  /*dd10*/  F2FP.F16.E4M3.UNPACK_B R62, R46 ;  /* 0x0000002eff3e723e */ /* 0x000fe200020006ff */
[----:B------:R-:W-:Y:S01]  /*dd20*/  FFMA.FTZ R63, R57, R58, R60 ;  /* 0x0000003a393f7223 */ /* 0x000fe2000001003c */
[----:B------:R-:W-:Y:S01]  /*dd30*/  F2FP.F16.E4M3.UNPACK_B R57, R41 ;  /* 0x00000029ff39723e */ /* 0x000fe200020006ff */
[----:B------:R-:W-:Y:S01]  /*dd40*/  FFMA.FTZ R71, R52, R153, -R59 ;  /* 0x0000009934477223 */ /* 0x000fe2000001083b */
[----:B------:R-:W-:Y:S01]  /*dd50*/  F2FP.F16.E4M3.UNPACK_B R59, R45 ;  /* 0x0000002dff3b723e */ /* 0x000fe200020006ff */
[----:B------:R-:W-:Y:S01]  /*dd60*/  FFMA.FTZ R52, R56, R153, R151 ;  /* 0x0000009938347223 */ /* 0x000fe20000010097 */
[----:B------:R-:W-:Y:S01]  /*dd70*/  F2FP.SATFINITE.E4M3.F32.PACK_AB_MERGE_C R56, R67, R64, R55 ;  /* 0x000000404338723e */ /* 0x000fe20004807037 */
[----:B------:R-:W-:Y:S01]  /*dd80*/  FFMA.FTZ R54, R54, R58, -R61 ;  /* 0x0000003a36367223 */ /* 0x000fe2000001083d */
[----:B------:R-:W-:Y:S01]  /*dd90*/  F2FP.SATFINITE.E4M3.F32.PACK_AB_MERGE_C R55, R150, R65, R68 ;  /* 0x000000419637723e */ /* 0x000fe20004807044 */
[----:B------:R-:W-:Y:S01]  /*dda0*/  HADD2.F32 R60, -RZ, R59.H0_H0 ;  /* 0x2000003bff3c7230 */ /* 0x000fe20000004100 */
[----:B------:R-:W-:Y:S01]  /*ddb0*/  F2FP.F16.E4M3.UNPACK_B R61, R44 ;  /* 0x0000002cff3d723e */ /* 0x000fe200020006ff */
[----:B------:R-:W-:Y:S01]  /*ddc0*/  HADD2.F32 R65, -RZ, R62.H0_H0 ;  /* 0x2000003eff417230 */ /* 0x000fe20000004100 */
[----:B------:R-:W-:Y:S01]  /*ddd0*/  F2FP.SATFINITE.E4M3.F32.PACK_AB_MERGE_C R52, R52, R63, R79 ;  /* 0x0000003f3434723e */ /* 0x000fe2000480704f */
        /* <DEDUP_REMOVED lines=15> */
[----:B------:R-:W-:Y:S01]  /*ded0*/  FFMA.FTZ R66, R57, R60, -R64 ;  /* 0x0000003c39427223 */ /* 0x000fe20000010840 */
[----:B------:R-:W-:Y:S01]  /*dee0*/  F2FP.F16.E4M3.UNPACK_B R57, R46.H1 ;  /* 0x0000002eff39723e */ /* 0x000fe200030006ff */
[----:B------:R-:W-:Y:S01]  /*def0*/  FFMA.FTZ R68, R59, R60, R62 ;  /* 0x0000003c3b447223 */ /* 0x000fe2000001003e */
[--C-:B------:R-:W-:Y:S01]  /*df00*/  HADD2.F32 R46, -RZ, R58.reuse.H0_H0 ;  /* 0x2000003aff2e7230 */ /* 0x100fe20000004100 */
[----:B------:R-:W-:Y:S01]  /*df10*/  F2FP.SATFINITE.E4M3.F32.PACK_AB_MERGE_C R70, R77, R70, RZ ;  /* 0x000000464d46723e */ /* 0x000fe200048070ff */
[----:B------:R-:W-:Y:S01]  /*df20*/  HADD2.F32 R45, -RZ, R41.H0_H0 ;  /* 0x20000029ff2d7230 */ /* 0x000fe20000004100 */
[----:B------:R-:W-:Y:S01]  /*df30*/  F2FP.F16.E4M3.UNPACK_B R61, R42 ;  /* 0x0000002aff3d723e */ /* 0x000fe200020006ff */
[----:B------:R-:W-:Y:S01]  /*df40*/  HADD2.F32 R59, -RZ, R57.H0_H0 ;  /* 0x20000039ff3b7230 */ /* 0x000fe20000004100 */
[----:B------:R-:W-:Y:S01]  /*df50*/  F2FP.SATFINITE.E4M3.F32.PACK_AB_MERGE_C R54, R71, R54, R70 ;  /* 0x000000364736723e */ /* 0x000fe20004807046 */
[----:B------:R-:W-:-:S02]  /*df60*/  HADD2.F32 R58, -RZ, R58.H1_H1 ;  /* 0x3000003aff3a7230 */ /* 0x000fc40000004100 */
[----:B------:R-:W-:Y:S02]  /*df70*/  HADD2.F32 R60, -RZ, R57.H1_H1 ;  /* 0x30000039ff3c7230 */ /* 0x000fe40000004100 */
[-C--:B------:R-:W-:Y:S01]  /*df80*/  FMUL.FTZ R62, R46, R59.reuse ;  /* 0x0000003b2e3e7220 */ /* 0x080fe20000410000 */
[--C-:B------:R-:W-:Y:S02]  /*df90*/  HADD2.F32 R57, -RZ, R44.reuse.H0_H0 ;  /* 0x2000002cff397230 */ /* 0x100fe40000004100 */
[C---:B------:R-:W-:Y:S01]  /*dfa0*/  FMUL.FTZ R59, R45.reuse, R59 ;  /* 0x0000003b2d3b7220 */ /* 0x040fe20000410000 */
[----:B------:R-:W-:Y:S02]  /*dfb0*/  HADD2.F32 R41, -RZ, R41.H1_H1 ;  /* 0x30000029ff297230 */ /* 0x000fe40000004100 */
[-C--:B------:R-:W-:Y:S01]  /*dfc0*/  FMUL.FTZ R64, R58, R60.reuse ;  /* 0x0000003c3a407220 */ /* 0x080fe20000410000 */
[----:B------:R-:W-:Y:S02]  /*dfd0*/  HADD2.F32 R44, -RZ, R44.H1_H1 ;  /* 0x3000002cff2c7230 */ /* 0x000fe40000004100 */
[----:B------:R-:W-:Y:S01]  /*dfe0*/  FFMA.FTZ R70, R46, R57, R59 ;  /* 0x000000392e467223 */ /* 0x000fe2000001003b */
[----:B------:R-:W-:Y:S01]  /*dff0*/  F2FP.F16.E4M3.UNPACK_B R46, R47 ;  /* 0x0000002fff2e723e */ /* 0x000fe200020006ff */
[----:B------:R-:W-:Y:S01]  /*e000*/  FFMA.FTZ R69, R45, R57, -R62 ;  /* 0x000000392d457223 */ /* 0x000fe2000001083e */
[C---:B------:R-:W-:Y:S01]  /*e010*/  FMUL.FTZ R45, R41.reuse, R60 ;  /* 0x0000003c292d7220 */ /* 0x040fe20000410000 */
[----:B------:R-:W-:Y:S01]  /*e020*/  FFMA.FTZ R76, R41, R44, -R64 ;  /* 0x0000002c294c7223 */ /* 0x000fe20000010840 */
[-C--:B------:R-:W-:Y:S01]  /*e030*/  F2FP.F16.E4M3.UNPACK_B R41, R43.reuse ;  /* 0x0000002bff29723e */ /* 0x080fe200020006ff */
[----:B------:R-:W-:Y:S01]  /*e040*/  HADD2.F32 R57, -RZ, R46.H0_H0 ;  /* 0x2000002eff397230 */ /* 0x000fe20000004100 */
[----:B------:R-:W-:Y:S01]  /*e050*/  F2FP.F16.E4M3.UNPACK_B R62, R42.H1 ;  /* 0x0000002aff3e723e */ /* 0x000fe200030006ff */
[----:B------:R-:W-:Y:S01]  /*e060*/  HADD2.F32 R63, -RZ, R61.H0_H0 ;  /* 0x2000003dff3f7230 */ /* 0x000fe20000004100 */
[----:B------:R-:W-:Y:S01]  /*e070*/  F2FP.F16.E4M3.UNPACK_B R43, R43.H1 ;  /* 0x0000002bff2b723e */ /* 0x000fe200030006ff */
[----:B------:R-:W-:Y:S01]  /*e080*/  FFMA.FTZ R71, R58, R44, R45 ;  /* 0x0000002c3a477223 */ /* 0x000fe2000001002d */
        /* <DEDUP_REMOVED lines=11> */
[----:B------:R-:W-:Y:S02]  /*e140*/  HADD2.F32 R47, -RZ, R47.H1_H1 ;  /* 0x3000002fff2f7230 */ /* 0x000fe40000004100 */
[----:B------:R-:W-:Y:S01]  /*e150*/  FMUL.FTZ R63, R45, R64 ;  /* 0x000000402d3f7220 */ /* 0x000fe20000410000 */
[----:B------:R-:W-:Y:S02]  /*e160*/  HADD2.F32 R62, -RZ, R62.H1_H1 ;  /* 0x3000003eff3e7230 */ /* 0x000fe40000004100 */
[----:B------:R-:W-:Y:S01]  /*e170*/  FFMA.FTZ R77, R44, R59, -R77 ;  /* 0x0000003b2c4d7223 */ /* 0x000fe2000001084d */
[----:B------:R-:W-:-:S02]  /*e180*/  HADD2.F32 R43, -RZ, R43.H1_H1 ;  /* 0x3000002bff2b7230 */ /* 0x000fc40000004100 */
[C---:B------:R-:W-:Y:S01]  /*e190*/  FMUL.FTZ R80, R40.reuse, R64 ;  /* 0x0000004028507220 */ /* 0x040fe20000410000 */
[----:B------:R-:W-:Y:S02]  /*e1a0*/  HADD2.F32 R60, -RZ, R58.H0_H0 ;  /* 0x2000003aff3c7230 */ /* 0x000fe40000004100 */
[-C--:B------:R-:W-:Y:S01]  /*e1b0*/  FMUL.FTZ R44, R47, R62.reuse ;  /* 0x0000003e2f2c7220 */ /* 0x080fe20000410000 */
[----:B------:R-:W-:Y:S02]  /*e1c0*/  HADD2.F32 R46, -RZ, R46.H1_H1 ;  /* 0x3000002eff2e7230 */ /* 0x000fe40000004100 */
[----:B------:R-:W-:Y:S01]  /*e1d0*/  FMUL.FTZ R62, R43, R62 ;  /* 0x0000003e2b3e7220 */ /* 0x000fe20000410000 */
[----:B------:R-:W-:Y:S02]  /*e1e0*/  HADD2.F32 R61, -RZ, R61.H1_H1 ;  /* 0x3000003dff3d7230 */ /* 0x000fe40000004100 */
[----:B------:R-:W-:Y:S01]  /*e1f0*/  FFMA.FTZ R63, R40, R60, R63 ;  /* 0x0000003c283f7223 */ /* 0x000fe2000001003f */
[----:B------:R-:W-:-:S02]  /*e200*/  HADD2.F32 R58, -RZ, R58.H1_H1 ;  /* 0x3000003aff3a7230 */ /* 0x000fc40000004100 */
[----:B------:R-:W-:Y:S01]  /*e210*/  FFMA.FTZ R80, R45, R60, -R80 ;  /* 0x0000003c2d507223 */ /* 0x000fe20000010850 */
[----:B------:R-:W-:Y:S02]  /*e220*/  HADD2.F32 R41, -RZ, R41.H1_H1 ;  /* 0x30000029ff297230 */ /* 0x000fe40000004100 */
[CC--:B------:R-:W-:Y:S01]  /*e230*/  FMUL.FTZ R40, R46.reuse, R61.reuse ;  /* 0x0000003d2e287220 */ /* 0x0c0fe20000410000 */
[----:B------:R-:W-:Y:S02]  /*e240*/  HADD2.F32 R42, -RZ, R42.H1_H1 ;  /* 0x3000002aff2a7230 */ /* 0x000fe40000004100 */
[-C--:B------:R-:W-:Y:S01]  /*e250*/  FFMA.FTZ R43, R43, R58.reuse, -R44 ;  /* 0x0000003a2b2b7223 */ /* 0x080fe2000001082c */
[----:B------:R-:W-:Y:S01]  /*e260*/  FFMA.FTZ R62, R47, R58, R62 ;  /* 0x0000003a2f3e7223 */ /* 0x000fe2000001003e */
[----:B------:R-:W-:Y:S01]  /*e270*/  FMUL.FTZ R61, R41, R61 ;  /* 0x0000003d293d7220 */ /* 0x000fe20000410000 */
[----:B------:R-:W-:Y:S01]  /*e280*/  FFMA.FTZ R78, R57, R59, R78 ;  /* 0x0000003b394e7223 */ /* 0x000fe2000001004e */
[----:B------:R-:W-:Y:S01]  /*e290*/  FFMA.FTZ R40, R41, R42, -R40 ;  /* 0x0000002a29287223 */ /* 0x000fe20000010828 */
[----:B------:R-:W-:Y:S01]  /*e2a0*/  F2FP.SATFINITE.E4M3.F32.PACK_AB_MERGE_C R43, R43, R80, RZ ;  /* 0x000000502b2b723e */ /* 0x000fe200048070ff */
[----:B------:R-:W-:Y:S01]  /*e2b0*/  FFMA.FTZ R61, R46, R42, R61 ;  /* 0x0000002a2e3d7223 */ /* 0x000fe2000001003d */
[----:B------:R-:W-:Y:S01]  /*e2c0*/  F2FP.SATFINITE.E4M3.F32.PACK_AB_MERGE_C R70, R71, R70, RZ ;  /* 0x000000464746723e */ /* 0x000fe200048070ff */
[----:B------:R-:W-:Y:S01]  /*e2d0*/  IMAD.MOV.U32 R44, RZ, RZ, R55 ;  /* 0x000000ffff2c7224 */ /* 0x000fe200078e0037 */
        /* <DEDUP_REMOVED lines=8> */
.L_x_1417:
[----:B------:R-:W-:Y:S05]  /*e360*/  BSYNC B2 ;  /* 0x0000000000027941 */ /* 0x000fea0003800000 */
.L_x_1416:
[----:B0-----:R3:W-:Y:S04]  /*e370*/  STG.E.128 desc[UR60][R48.64], R40 ;  /* 0x0000002830007986 */ /* 0x0017e8000c101d3c */
[----:B--2---:R3:W-:Y:S02]  /*e380*/  @!P2 STG.E.128 desc[UR60][R50.64], R44 ;  /* 0x0000002c3200a986 */ /* 0x0047e4000c101d3c */
.L_x_1415:
[----:B------:R-:W-:Y:S05]  /*e390*/  BSYNC B1 ;  /* 0x0000000000017941 */ /* 0x000fea0003800000 */
.L_x_1414:
[----:B------:R-:W-:-:S13]  /*e3a0*/  ISETP.NE.AND P2, PT, R33, RZ, PT ;  /* 0x000000ff2100720c */ /* 0x000fda0003f45270 */
[----:B------:R-:W-:Y:S05]  /*e3b0*/  @!P2 BRA `(.L_x_1368) ;  /* 0x0000001000bca947 */ /* 0x000fea0003800000 */
[----:B------:R-:W-:Y:S01]  /*e3c0*/  ISETP.GE.AND P5, PT, R199, R117, PT ;  /* 0x00000075c700720c */ /* 0x000fe20003fa6270 */
[----:B------:R-:W-:Y:S01]  /*e3d0*/  BSSY B1, `(.L_x_1418) ;  /* 0x00000ed000017945 */ /* 0x000fe20003800000 */
[----:B0--3--:R-:W-:Y:S02]  /*e3e0*/  IADD3 R49, P2, P4, R114, R132, R26 ;  /* 0x0000008472317210 */ /* 0x009fe40007c5e01a */
[----:B------:R-:W-:Y:S02]  /*e3f0*/  SEL R154, R118, R154, !P5 ;  /* 0x0000009a769a7207 */ /* 0x000fe40006800000 */
[----:B------:R-:W-:Y:S02]  /*e400*/  IADD3.X R46, R0, R53, R29, P2, P4 ;  /* 0x00000035002e7210 */ /* 0x000fe400017e841d */
[----:B------:R-:W-:Y:S02]  /*e410*/  SHF.R.S32.HI R41, RZ, 0x1f, R154 ;  /* 0x0000001fff297819 */ /* 0x000fe4000001149a */
[----:B------:R-:W-:-:S02]  /*e420*/  IADD3 R48, P2, R49, R120, RZ ;  /* 0x0000007831307210 */ /* 0x000fc40007f5e0ff */
[----:B------:R-:W-:-:S03]  /*e430*/  LEA.HI R154, R41, R154, RZ, 0x5 ;  /* 0x0000009a299a7211 */ /* 0x000fc600078f28ff */
[----:B------:R-:W-:Y:S01]  /*e440*/  IMAD.X R49, R46, 0x1, R121, P2 ;  /* 0x000000012e317824 */ /* 0x000fe200010e0679 */
[----:B------:R-:W-:Y:S02]  /*e450*/  LEA.HI.SX32 R154, R154, R25, 0x1b ;  /* 0x000000199a9a7211 */ /* 0x000fe400078fdaff */
[----:B------:R-:W-:Y:S02]  /*e460*/  ISETP.GE.AND P2, PT, R199, R129, PT ;  /* 0x00000081c700720c */ /* 0x000fe40003f46270 */
        /* <DEDUP_REMOVED lines=16> */
[----:B--2---:R-:W-:Y:S01]  /*e570*/  IMAD.MOV.U32 R56, RZ, RZ, R44 ;  /* 0x000000ffff387224 */ /* 0x004fe200078e002c */
[----:B------:R-:W-:Y:S01]  /*e580*/  SHF.R.U32.HI R61, RZ, 0x8, R87 ;  /* 0x00000008ff3d7819 */ /* 0x000fe20000011657 */
[----:B0-----:R-:W-:Y:S01]  /*e590*/  IMAD.MOV.U32 R50, RZ, RZ, R40 ;  /* 0x000000ffff327224 */ /* 0x001fe200078e0028 */
[----:B------:R-:W-:Y:S01]  /*e5a0*/  LOP3.LUT R52, R85, 0xff0000ff, RZ, 0xc0, !PT ;  /* 0xff0000ff55347812 */ /* 0x000fe200078ec0ff */
[----:B------:R-:W-:Y:S01]  /*e5b0*/  IMAD.SHL.U32 R57, R57, 0x100, RZ ;  /* 0x0000010039397824 */ /* 0x000fe200078e00ff */
[----:B------:R-:W-:Y:S01]  /*e5c0*/  SHF.R.U32.HI R66, RZ, 0x10, R85 ;  /* 0x00000010ff427819 */ /* 0x000fe20000011655 */
[----:B------:R-:W-:Y:S01]  /*e5d0*/  IMAD.SHL.U32 R61, R61, 0x100, RZ ;  /* 0x000001003d3d7824 */ /* 0x000fe200078e00ff */
[----:B------:R-:W-:Y:S01]  /*e5e0*/  LOP3.LUT R54, R87, 0xff0000ff, RZ, 0xc0, !PT ;  /* 0xff0000ff57367812 */ /* 0x000fe200078ec0ff */
[----:B------:R-:W-:Y:S01]  /*e5f0*/  IMAD.MOV.U32 R55, RZ, RZ, R42 ;  /* 0x000000ffff377224 */ /* 0x000fe200078e002a */
[----:B------:R-:W-:Y:S01]  /*e600*/  LOP3.LUT R44, R52, 0xff00, R57, 0xf8, !PT ;  /* 0x0000ff00342c7812 */ /* 0x000fe200078ef839 */
[----:B------:R-:W-:Y:S01]  /*e610*/  IMAD.U32 R57, R66, 0x10000, RZ ;  /* 0x0001000042397824 */ /* 0x000fe200078e00ff */
[----:B------:R-:W-:Y:S01]  /*e620*/  SHF.R.U32.HI R62, RZ, 0x10, R87 ;  /* 0x00000010ff3e7819 */ /* 0x000fe20000011657 */
[----:B------:R-:W-:Y:S01]  /*e630*/  IMAD.MOV.U32 R59, RZ, RZ, R46 ;  /* 0x000000ffff3b7224 */ /* 0x000fe200078e002e */
[----:B------:R-:W-:-:S02]  /*e640*/  SHF.R.U32.HI R63, RZ, 0x8, R73 ;  /* 0x00000008ff3f7819 */ /* 0x000fc40000011649 */
[----:B------:R-:W-:Y:S02]  /*e650*/  SHF.R.U32.HI R65, RZ, 0x8, R75 ;  /* 0x00000008ff417819 */ /* 0x000fe4000001164b */
[----:B------:R-:W-:Y:S01]  /*e660*/  LOP3.LUT R40, R54, 0xff00, R61, 0xf8, !PT ;  /* 0x0000ff0036287812 */ /* 0x000fe200078ef83d */
[----:B------:R-:W-:Y:S01]  /*e670*/  IMAD.SHL.U32 R63, R63, 0x100, RZ ;  /* 0x000001003f3f7824 */ /* 0x000fe200078e00ff */
[----:B------:R-:W-:Y:S01]  /*e680*/  LOP3.LUT R44, R44, 0xff0000, R57, 0xf8, !PT ;  /* 0x00ff00002c2c7812 */ /* 0x000fe200078ef839 */
[----:B------:R-:W-:Y:S01]  /*e690*/  IMAD.SHL.U32 R65, R65, 0x100, RZ ;  /* 0x0000010041417824 */ /* 0x000fe200078e00ff */
[----:B------:R-:W-:Y:S01]  /*e6a0*/  LOP3.LUT R58, R73, 0xff0000ff, RZ, 0xc0, !PT ;  /* 0xff0000ff493a7812 */ /* 0x000fe200078ec0ff */
[----:B------:R-:W-:Y:S01]  /*e6b0*/  IMAD.U32 R61, R62, 0x10000, RZ ;  /* 0x000100003e3d7824 */ /* 0x000fe200078e00ff */
[----:B------:R-:W-:Y:S02]  /*e6c0*/  LOP3.LUT R60, R75, 0xff0000ff, RZ, 0xc0, !PT ;  /* 0xff0000ff4b3c7812 */ /* 0x000fe400078ec0ff */
[----:B------:R-:W-:-:S02]  /*e6d0*/  F2FP.F16.E4M3.UNPACK_B R62, R145.H1 ;  /* 0x00000091ff3e723e */ /* 0x000fc400030006ff */
[----:B------:R-:W-:Y:S02]  /*e6e0*/  F2FP.F16.E4M3.UNPACK_B R57, R56.H1 ;  /* 0x00000038ff39723e */ /* 0x000fe400030006ff */
[----:B------:R-:W-:Y:S02]  /*e6f0*/  F2FP.F16.E4M3.UNPACK_B R52, R50.H1 ;  /* 0x00000032ff34723e */ /* 0x000fe400030006ff */
[----:B------:R-:W-:Y:S01]  /*e700*/  LOP3.LUT R46, R58, 0xff00, R63, 0xf8, !PT ;  /* 0x0000ff003a2e7812 */ /* 0x000fe200078ef83f */
[----:B------:R-:W-:Y:S01]  /*e710*/  HADD2.F32 R63, -RZ, R62.H0_H0 ;  /* 0x2000003eff3f7230 */ /* 0x000fe20000004100 */
[----:B------:R-:W-:Y:S01]  /*e720*/  LOP3.LUT R42, R60, 0xff00, R65, 0xf8, !PT ;  /* 0x0000ff003c2a7812 */ /* 0x000fe200078ef841 */
[----:B------:R-:W-:Y:S01]  /*e730*/  HADD2.F32 R58, -RZ, R57.H0_H0 ;  /* 0x20000039ff3a7230 */ /* 0x000fe20000004100 */
[----:B------:R-:W-:Y:S01]  /*e740*/  F2FP.F16.E4M3.UNPACK_B R60, R147.H1 ;  /* 0x00000093ff3c723e */ /* 0x000fe200030006ff */
[----:B------:R-:W-:Y:S01]  /*e750*/  HADD2.F32 R54, -RZ, R52.H0_H0 ;  /* 0x20000034ff367230 */ /* 0x000fe20000004100 */
[----:B------:R-:W-:-:S02]  /*e760*/  LOP3.LUT R40, R40, 0xff0000, R61, 0xf8, !PT ;  /* 0x00ff000028287812 */ /* 0x000fc400078ef83d */
[----:B------:R-:W-:Y:S01]  /*e770*/  SHF.R.U32.HI R64, RZ, 0x10, R73 ;  /* 0x00000010ff407819 */ /* 0x000fe20000011649 */
[----:B------:R-:W-:Y:S02]  /*e780*/  HADD2.F32 R61, -RZ, R60.H0_H0 ;  /* 0x2000003cff3d7230 */ /* 0x000fe40000004100 */
[-C--:B------:R-:W-:Y:S01]  /*e790*/  FMUL.FTZ R69, R58, R63.reuse ;  /* 0x0000003f3a457220 */ /* 0x080fe20000410000 */
[----:B------:R-:W-:Y:S01]  /*e7a0*/  FMUL.FTZ R63, R54, R63 ;  /* 0x0000003f363f7220 */ /* 0x000fe20000410000 */
[----:B------:R-:W-:Y:S01]  /*e7b0*/  SHF.R.U32.HI R67, RZ, 0x10, R75 ;  /* 0x00000010ff437819 */ /* 0x000fe2000001164b */
[----:B------:R-:W-:Y:S02]  /*e7c0*/  IMAD.U32 R65, R64, 0x10000, RZ ;  /* 0x0001000040417824 */ /* 0x000fe400078e00ff */
[-C--:B------:R-:W-:Y:S01]  /*e7d0*/  FFMA.FTZ R69, R54, R61.reuse, -R69 ;  /* 0x0000003d36457223 */ /* 0x080fe20000010845 */
[----:B------:R-:W-:Y:S01]  /*e7e0*/  FFMA.FTZ R66, R58, R61, R63 ;  /* 0x0000003d3a427223 */ /* 0x000fe2000001003f */
[----:B------:R-:W-:Y:S01]  /*e7f0*/  HADD2.F32 R63, -RZ, R62.H1_H1 ;  /* 0x3000003eff3f7230 */ /* 0x000fe20000004100 */
[----:B------:R-:W-:Y:S01]  /*e800*/  F2FP.F16.E4M3.UNPACK_B R145, R145 ;  /* 0x00000091ff91723e */ /* 0x000fe200020006ff */
[----:B------:R-:W-:Y:S01]  /*e810*/  HADD2.F32 R58, -RZ, R57.H1_H1 ;  /* 0x30000039ff3a7230 */ /* 0x000fe20000004100 */
[----:B------:R-:W-:Y:S01]  /*e820*/  F2FP.F16.E4M3.UNPACK_B R56, R56 ;  /* 0x00000038ff38723e */ /* 0x000fe200020006ff */
[----:B------:R-:W-:Y:S01]  /*e830*/  HADD2.F32 R54, -RZ, R52.H1_H1 ;  /* 0x30000034ff367230 */ /* 0x000fe20000004100 */
[----:B------:R-:W-:Y:S01]  /*e840*/  F2FP.F16.E4M3.UNPACK_B R50, R50 ;  /* 0x00000032ff32723e */ /* 0x000fe200020006ff */
[----:B------:R-:W-:Y:S01]  /*e850*/  IMAD.U32 R67, R67, 0x10000, RZ ;  /* 0x0001000043437824 */ /* 0x000fe200078e00ff */
[----:B------:R-:W-:Y:S01]  /*e860*/  LOP3.LUT R46, R46, 0xff0000, R65, 0xf8, !PT ;  /* 0x00ff00002e2e7812 */ /* 0x000fe200078ef841 */
[----:B------:R-:W-:-:S02]  /*e870*/  HADD2.F32 R61, -RZ, R60.H1_H1 ;  /* 0x3000003cff3d7230 */ /* 0x000fc40000004100 */
[----:B------:R-:W-:Y:S01]  /*e880*/  FMUL.FTZ R65, R58, R63 ;  /* 0x0000003f3a417220 */ /* 0x000fe20000410000 */
[----:B------:R-:W-:Y:S01]  /*e890*/  F2FP.F16.E4M3.UNPACK_B R147, R147 ;  /* 0x00000093ff93723e */ /* 0x000fe200020006ff */
[----:B------:R-:W-:Y:S02]  /*e8a0*/  HADD2.F32 R60, -RZ, R145.H0_H0 ;  /* 0x20000091ff3c7230 */ /* 0x000fe40000004100 */
[----:B------:R-:W-:Y:S01]  /*e8b0*/  FMUL.FTZ R63, R54, R63 ;  /* 0x0000003f363f7220 */ /* 0x000fe20000410000 */
[----:B------:R-:W-:Y:S01]  /*e8c0*/  HADD2.F32 R57, -RZ, R56.H0_H0 ;  /* 0x20000038ff397230 */ /* 0x000fe20000004100 */
[----:B------:R-:W-:Y:S01]  /*e8d0*/  LOP3.LUT R42, R42, 0xff0000, R67, 0xf8, !PT ;  /* 0x00ff00002a2a7812 */ /* 0x000fe200078ef843 */
        /* <DEDUP_REMOVED lines=9> */
[-C--:B------:R-:W-:Y:S01]  /*e970*/  FFMA.FTZ R64, R57, R54.reuse, R60 ;  /* 0x0000003639407223 */ /* 0x080fe2000001003c */
[----:B------:R-:W-:Y:S02]  /*e980*/  HADD2.F32 R50, -RZ, R50.H1_H1 ;  /* 0x30000032ff327230 */ /* 0x000fe40000004100 */
[----:B------:R-:W-:Y:S01]  /*e990*/  FFMA.FTZ R62, R52, R54, -R61 ;  /* 0x00000036343e7223 */ /* 0x000fe2000001083d */
[----:B------:R-:W-:-:S02]  /*e9a0*/  HADD2.F32 R147, -RZ, R147.H1_H1 ;  /* 0x30000093ff937230 */ /* 0x000fc40000004100 */
[-C--:B------:R-:W-:Y:S01]  /*e9b0*/  FMUL.FTZ R57, R56, R145.reuse ;  /* 0x0000009138397220 */ /* 0x080fe20000410000 */
[-C--:B------:R-:W-:Y:S01]  /*e9c0*/  F2FP.F16.E4M3.UNPACK_B R52, R146.reuse.H1 ;  /* 0x00000092ff34723e */ /* 0x080fe200030006ff */
[C---:B------:R-:W-:Y:S01]  /*e9d0*/  FMUL.FTZ R145, R50.reuse, R145 ;  /* 0x0000009132917220 */ /* 0x040fe20000410000 */
[----:B------:R-:W-:Y:S01]  /*e9e0*/  F2FP.F16.E4M3.UNPACK_B R54, R59.H1 ;  /* 0x0000003bff36723e */ /* 0x000fe200030006ff */
[----:B------:R-:W-:Y:S01]  /*e9f0*/  FFMA.FTZ R65, R50, R147, -R57 ;  /* 0x0000009332417223 */ /* 0x000fe20000010839 */
[----:B------:R-:W-:Y:S01]  /*ea00*/  F2FP.F16.E4M3.UNPACK_B R50, R55.H1 ;  /* 0x00000037ff32723e */ /* 0x000fe200030006ff */
[----:B------:R-:W-:Y:S02]  /*ea10*/  HADD2.F32 R60, -RZ, R52.H0_H0 ;  /* 0x20000034ff3c7230 */ /* 0x000fe40000004100 */
[----:B------:R-:W-:Y:S01]  /*ea20*/  FFMA.FTZ R145, R56, R147, R145 ;  /* 0x0000009338917223 */ /* 0x000fe20000010091 */
[----:B------:R-:W-:Y:S01]  /*ea30*/  HADD2.F32 R57, -RZ, R54.H0_H0 ;  /* 0x20000036ff397230 */ /* 0x000fe20000004100 */
[----:B------:R-:W-:Y:S01]  /*ea40*/  F2FP.F16.E4M3.UNPACK_B R146, R146 ;  /* 0x00000092ff92723e */ /* 0x000fe200020006ff */
[----:B------:R-:W-:Y:S01]  /*ea50*/  HADD2.F32 R63, -RZ, R52.H1_H1 ;  /* 0x30000034ff3f7230 */ /* 0x000fe20000004100 */
[----:B------:R-:W-:Y:S01]  /*ea60*/  F2FP.F16.E4M3.UNPACK_B R59, R59 ;  /* 0x0000003bff3b723e */ /* 0x000fe200020006ff */
[----:B------:R-:W-:-:S02]  /*ea70*/  HADD2.F32 R52, -RZ, R50.H0_H0 ;  /* 0x20000032ff347230 */ /* 0x000fc40000004100 */
[-C--:B------:R-:W-:Y:S01]  /*ea80*/  FMUL.FTZ R61, R57, R60.reuse ;  /* 0x0000003c393d7220 */ /* 0x080fe20000410000 */
        /* <DEDUP_REMOVED lines=9> */
[----:B------:R-:W-:Y:S01]  /*eb20*/  FMUL.FTZ R63, R50, R63 ;  /* 0x0000003f323f7220 */ /* 0x000fe20000410000 */
[----:B------:R-:W-:-:S02]  /*eb30*/  HADD2.F32 R52, -RZ, R59.H0_H0 ;  /* 0x2000003bff347230 */ /* 0x000fc40000004100 */
[-C--:B------:R-:W-:Y:S01]  /*eb40*/  FFMA.FTZ R73, R50, R61.reuse, -R71 ;  /* 0x0000003d32497223 */ /* 0x080fe20000010847 */
[----:B------:R-:W-:Y:S02]  /*eb50*/  HADD2.F32 R50, -RZ, R55.H0_H0 ;  /* 0x20000037ff327230 */ /* 0x000fe40000004100 */
[----:B------:R-:W-:Y:S01]  /*eb60*/  FFMA.FTZ R75, R54, R61, R63 ;  /* 0x0000003d364b7223 */ /* 0x000fe2000001003f */
[--C-:B------:R-:W-:Y:S02]  /*eb70*/  HADD2.F32 R61, -RZ, R146.reuse.H0_H0 ;  /* 0x20000092ff3d7230 */ /* 0x100fe40000004100 */
[----:B------:R-:W-:Y:S01]  /*eb80*/  FFMA.FTZ R70, R57, R56, R70 ;  /* 0x0000003839467223 */ /* 0x000fe20000010046 */
[----:B------:R-:W-:Y:S01]  /*eb90*/  HADD2.F32 R146, -RZ, R146.H1_H1 ;  /* 0x30000092ff927230 */ /* 0x000fe20000004100 */
[----:B------:R-:W-:Y:S01]  /*eba0*/  F2FP.SATFINITE.E4M3.F32.PACK_AB_MERGE_C R73, R73, R60, RZ ;  /* 0x0000003c4949723e */ /* 0x000fe200048070ff */
[----:B------:R-:W-:Y:S02]  /*ebb0*/  HADD2.F32 R59, -RZ, R59.H1_H1 ;  /* 0x3000003bff3b7230 */ /* 0x000fe40000004100 */
[----:B------:R-:W-:Y:S01]  /*ebc0*/  FMUL.FTZ R63, R52, R61 ;  /* 0x0000003d343f7220 */ /* 0x000fe20000410000 */
[----:B------:R-:W-:-:S02]  /*ebd0*/  HADD2.F32 R57, -RZ, R148.H0_H0 ;  /* 0x20000094ff397230 */ /* 0x000fc40000004100 */
[C---:B------:R-:W-:Y:S01]  /*ebe0*/  FMUL.FTZ R61, R50.reuse, R61 ;  /* 0x0000003d323d7220 */ /* 0x040fe20000410000 */
[----:B------:R-:W-:Y:S02]  /*ebf0*/  HADD2.F32 R55, -RZ, R55.H1_H1 ;  /* 0x30000037ff377230 */ /* 0x000fe40000004100 */
[-C--:B------:R-:W-:Y:S01]  /*ec00*/  FMUL.FTZ R56, R59, R146.reuse ;  /* 0x000000923b387220 */ /* 0x080fe20000410000 */
[----:B------:R-:W-:Y:S02]  /*ec10*/  HADD2.F32 R148, -RZ, R148.H1_H1 ;  /* 0x30000094ff947230 */ /* 0x000fe40000004100 */
[-C--:B------:R-:W-:Y:S01]  /*ec20*/  FFMA.FTZ R54, R50, R57.reuse, -R63 ;  /* 0x0000003932367223 */ /* 0x080fe2000001083f */
[----:B------:R-:W-:Y:S01]  /*ec30*/  FFMA.FTZ R61, R52, R57, R61 ;  /* 0x00000039343d7223 */ /* 0x000fe2000001003d */
[C---:B------:R-:W-:Y:S01]  /*ec40*/  FMUL.FTZ R146, R55.reuse, R146 ;  /* 0x0000009237927220 */ /* 0x040fe20000410000 */
[----:B------:R-:W-:Y:S01]  /*ec50*/  F2FP.F16.E4M3.UNPACK_B R57, R45 ;  /* 0x0000002dff39723e */ /* 0x000fe200020006ff */
[----:B------:R-:W-:Y:S01]  /*ec60*/  FFMA.FTZ R71, R55, R148, -R56 ;  /* 0x0000009437477223 */ /* 0x000fe20000010838 */
[----:B------:R-:W-:Y:S01]  /*ec70*/  F2FP.F16.E4M3.UNPACK_B R60, R46 ;  /* 0x0000002eff3c723e */ /* 0x000fe200020006ff */
[----:B------:R-:W-:Y:S01]  /*ec80*/  FFMA.FTZ R146, R59, R148, R146 ;  /* 0x000000943b927223 */ /* 0x000fe20000010092 */
[----:B------:R-:W-:Y:S01]  /*ec90*/  F2FP.F16.E4M3.UNPACK_B R55, R41 ;  /* 0x00000029ff37723e */ /* 0x000fe200020006ff */
[----:B------:R-:W-:Y:S01]  /*eca0*/  HADD2.F32 R58, -RZ, R57.H0_H0 ;  /* 0x20000039ff3a7230 */ /* 0x000fe20000004100 */
[----:B------:R-:W-:Y:S01]  /*ecb0*/  F2FP.SATFINITE.E4M3.F32.PACK_AB_MERGE_C R50, R68, R69, RZ ;  /* 0x000000454432723e */ /* 0x000fe200048070ff */
[----:B------:R-:W-:Y:S01]  /*ecc0*/  HADD2.F32 R63, -RZ, R60.H0_H0 ;  /* 0x2000003cff3f7230 */ /* 0x000fe20000004100 */
[----:B------:R-:W-:Y:S01]  /*ecd0*/  F2FP.SATFINITE.E4M3.F32.PACK_AB_MERGE_C R70, R75, R70, RZ ;  /* 0x000000464b46723e */ /* 0x000fe200048070ff */
[----:B------:R-:W-:Y:S01]  /*ece0*/  HADD2.F32 R56, -RZ, R55.H0_H0 ;  /* 0x20000037ff387230 */ /* 0x000fe20000004100 */
[----:B------:R-:W-:Y:S01]  /*ecf0*/  F2FP.F16.E4M3.UNPACK_B R59, R44 ;  /* 0x0000002cff3b723e */ /* 0x000fe200020006ff */
[----:B------:R-:W-:Y:S01]  /*ed00*/  HADD2.F32 R57, -RZ, R57.H1_H1 ;  /* 0x30000039ff397230 */ /* 0x000fe20000004100 */
[----:B------:R-:W-:Y:S01]  /*ed10*/  F2FP.SATFINITE.E4M3.F32.PACK_AB_MERGE_C R50, R65, R62, R50 ;  /* 0x0000003e4132723e */ /* 0x000fe20004807032 */
[----:B------:R-:W-:Y:S01]  /*ed20*/  FMUL.FTZ R65, R58, R63 ;  /* 0x0000003f3a417220 */ /* 0x000fe20000410000 */
[----:B------:R-:W-:Y:S01]  /*ed30*/  F2FP.SATFINITE.E4M3.F32.PACK_AB_MERGE_C R146, R146, R61, R70 ;  /* 0x0000003d9292723e */ /* 0x000fe20004807046 */
[----:B------:R-:W-:-:S02]  /*ed40*/  HADD2.F32 R61, -RZ, R59.H0_H0 ;  /* 0x2000003bff3d7230 */ /* 0x000fc40000004100 */
[----:B------:R-:W-:Y:S01]  /*ed50*/  FMUL.FTZ R63, R56, R63 ;  /* 0x0000003f383f7220 */ /* 0x000fe20000410000 */
[----:B------:R-:W-:Y:S01]  /*ed60*/  HADD2.F32 R60, -RZ, R60.H1_H1 ;  /* 0x3000003cff3c7230 */ /* 0x000fe20000004100 */
[----:B------:R-:W-:Y:S01]  /*ed70*/  F2FP.SATFINITE.E4M3.F32.PACK_AB_MERGE_C R52, R67, R66, RZ ;  /* 0x000000424334723e */ /* 0x000fe200048070ff */
[----:B------:R-:W-:Y:S02]  /*ed80*/  HADD2.F32 R55, -RZ, R55.H1_H1 ;  /* 0x30000037ff377230 */ /* 0x000fe40000004100 */
[-C--:B------:R-:W-:Y:S01]  /*ed90*/  FFMA.FTZ R63, R58, R61.reuse, R63 ;  /* 0x0000003d3a3f7223 */ /* 0x080fe2000001003f */
[----:B------:R-:W-:Y:S02]  /*eda0*/  HADD2.F32 R58, -RZ, R59.H1_H1 ;  /* 0x3000003bff3a7230 */ /* 0x000fe40000004100 */
[----:B------:R-:W-:Y:S01]  /*edb0*/  FMUL.FTZ R62, R57, R60 ;  /* 0x0000003c393e7220 */ /* 0x000fe20000410000 */
[----:B------:R-:W-:Y:S01]  /*edc0*/  F2FP.SATFINITE.E4M3.F32.PACK_AB_MERGE_C R52, R145, R64, R52 ;  /* 0x000000409134723e */ /* 0x000fe20004807034 */
[----:B------:R-:W-:Y:S01]  /*edd0*/  FFMA.FTZ R65, R56, R61, -R65 ;  /* 0x0000003d38417223 */ /* 0x000fe20000010841 */
[C---:B------:R-:W-:Y:S01]  /*ede0*/  FMUL.FTZ R60, R55.reuse, R60 ;  /* 0x0000003c373c7220 */ /* 0x040fe20000410000 */
[----:B------:R-:W-:Y:S01]  /*edf0*/  FFMA.FTZ R64, R55, R58, -R62 ;  /* 0x0000003a37407223 */ /* 0x000fe2000001083e */
[----:B------:R-:W-:-:S02]  /*ee00*/  F2FP.F16.E4M3.UNPACK_B R56, R45.H1 ;  /* 0x0000002dff38723e */ /* 0x000fc400030006ff */
[----:B------:R-:W-:Y:S01]  /*ee10*/  F2FP.F16.E4M3.UNPACK_B R55, R46.H1 ;  /* 0x0000002eff37723e */ /* 0x000fe200030006ff */
[----:B------:R-:W-:Y:S01]  /*ee20*/  FFMA.FTZ R66, R57, R58, R60 ;  /* 0x0000003a39427223 */ /* 0x000fe2000001003c */
[----:B------:R-:W-:Y:S01]  /*ee30*/  F2FP.F16.E4M3.UNPACK_B R41, R41.H1 ;  /* 0x00000029ff29723e */ /* 0x000fe200030006ff */
[--C-:B------:R-:W-:Y:S01]  /*ee40*/  HADD2.F32 R46, -RZ, R56.reuse.H0_H0 ;  /* 0x20000038ff2e7230 */ /* 0x100fe20000004100 */
[----:B------:R-:W-:Y:S01]  /*ee50*/  F2FP.F16.E4M3.UNPACK_B R44, R44.H1 ;  /* 0x0000002cff2c723e */ /* 0x000fe200030006ff */
[----:B------:R-:W-:Y:S01]  /*ee60*/  HADD2.F32 R57, -RZ, R55.H0_H0 ;  /* 0x20000037ff397230 */ /* 0x000fe20000004100 */
[----:B------:R-:W-:Y:S01]  /*ee70*/  F2FP.F16.E4M3.UNPACK_B R59, R42 ;  /* 0x0000002aff3b723e */ /* 0x000fe200020006ff */
[----:B------:R-:W-:Y:S01]  /*ee80*/  HADD2.F32 R45, -RZ, R41.H0_H0 ;  /* 0x20000029ff2d7230 */ /* 0x000fe20000004100 */
[----:B------:R-:W-:Y:S01]  /*ee90*/  F2FP.SATFINITE.E4M3.F32.PACK_AB_MERGE_C R54, R71, R54, R73 ;  /* 0x000000364736723e */ /* 0x000fe20004807049 */
[----:B------:R-:W-:Y:S02]  /*eea0*/  HADD2.F32 R56, -RZ, R56.H1_H1 ;  /* 0x30000038ff387230 */ /* 0x000fe40000004100 */
[----:B------:R-:W-:Y:S01]  /*eeb0*/  FMUL.FTZ R60, R46, R57 ;  /* 0x000000392e3c7220 */ /* 0x000fe20000410000 */
[----:B------:R-:W-:-:S02]  /*eec0*/  HADD2.F32 R58, -RZ, R55.H1_H1 ;  /* 0x30000037ff3a7230 */ /* 0x000fc40000004100 */
[C---:B------:R-:W-:Y:S01]  /*eed0*/  FMUL.FTZ R57, R45.reuse, R57 ;  /* 0x000000392d397220 */ /* 0x040fe20000410000 */
[--C-:B------:R-:W-:Y:S02]  /*eee0*/  HADD2.F32 R55, -RZ, R44.reuse.H0_H0 ;  /* 0x2000002cff377230 */ /* 0x100fe40000004100 */
        /* <DEDUP_REMOVED lines=59> */
.L_x_1419:
[----:B------:R-:W-:Y:S05]  /*f2a0*/  BSYNC B1 ;  /* 0x0000000000017941 */ /* 0x000fea0003800000 */
.L_x_1418:
[----:B0-----:R0:W-:Y:S01]  /*f2b0*/  STG.E.128 desc[UR60][R48.64], R40 ;  /* 0x0000002830007986 */ /* 0x0011e2000c101d3c */
[----:B------:R-:W-:-:S13]  /*f2c0*/  ISETP.GE.AND P2, PT, R51, R149, PT ;  /* 0x000000953300720c */ /* 0x000fda0003f46270 */
[----:B------:R-:W-:Y:S05]  /*f2d0*/  @P2 BRA `(.L_x_1368) ;  /* 0x0000000000f42947 */ /* 0x000fea0003800000 */
[--C-:B0-----:R-:W-:Y:S02]  /*f2e0*/  SHF.R.S32.HI R40, RZ, 0x1f, R51.reuse ;  /* 0x0000001fff287819 */ /* 0x101fe40000011433 */
[----:B------:R-:W-:-:S04]  /*f2f0*/  IADD3 R51, P2, P4, R114, R132, R51 ;  /* 0x0000008472337210 */ /* 0x000fc80007c5e033 */
[----:B------:R-:W-:Y:S02]  /*f300*/  IADD3.X R40, R0, R53, R40, P2, P4 ;  /* 0x0000003500287210 */ /* 0x000fe400017e8428 */
[----:B------:R-:W-:-:S05]  /*f310*/  IADD3 R120, P2, R51, R120, RZ ;  /* 0x0000007833787210 */ /* 0x000fca0007f5e0ff */
[----:B------:R-:W-:-:S05]  /*f320*/  IMAD.X R121, R40, 0x1, R121, P2 ;  /* 0x0000000128797824 */ /* 0x000fca00010e0679 */
[----:B--2---:R0:W-:Y:S01]  /*f330*/  STG.E.128 desc[UR60][R120.64], R44 ;  /* 0x0000002c78007986 */ /* 0x0041e2000c101d3c */
[----:B------:R-:W-:Y:S05]  /*f340*/  BRA `(.L_x_1368) ;  /* 0x0000000000d87947 */ /* 0x000fea0003800000 */
.L_x_1335:
[----:B------:R-:W-:-:S06]  /*f350*/  UISETP.NE.AND UP0, UPT, UR53, 0x3, UPT ;  /* 0x000000033500788c */ /* 0x000fcc000bf05270 */
[----:B------:R-:W-:-:S13]  /*f360*/  PLOP3.LUT P1, PT, PT, PT, UP0, 0x80, 0x0 ;  /* 0x000000000000781c */ /* 0x000fda0003f2f008 */
[----:B------:R-:W-:Y:S05]  /*f370*/  @!P1 BRA `(.L_x_1420) ;  /* 0x0000000000049947 */ /* 0x000fea0003800000 */
[----:B------:R-:W-:Y:S01]  /*f380*/  BPT.TRAP 0x1 ;  /* 0x000000040000795c */ /* 0x000fe20000300000 */
.L_x_1420:
[----:B------:R-:W-:Y:S01]  /*f390*/  IMAD R38, R19, 0x8, R17 ;  /* 0x0000000813267824 */ /* 0x000fe200078e0211 */
[----:B------:R-:W-:Y:S01]  /*f3a0*/  SHF.L.U32 R39, R198, 0x1f, RZ ;  /* 0x0000001fc6277819 */ /* 0x000fe200000006ff */
[----:B------:R-:W-:Y:S01]  /*f3b0*/  IMAD R37, R24, -0xa0, R2 ;  /* 0xffffff6018257824 */ /* 0x000fe200078e0202 */
[----:B------:R-:W-:Y:S02]  /*f3c0*/  BSSY B1, `(.L_x_1421) ;  /* 0x0000004000017945 */ /* 0x000fe40003800000 */
[----:B------:R-:W0:Y:S02]  /*f3d0*/  SYNCS.PHASECHK.TRANS64.TRYWAIT P2, [R38+URZ+0x29890], R39 ;  /* 0x02989027260075a7 */ /* 0x000e24000804017f */
[----:B------:R-:W-:Y:S01]  /*f3e0*/  VIMNMX R37, R37, 0xa0, PT ;  /* 0x000000a025257848 */ /* 0x000fe20003fe0100 */
[----:B0-----:R-:W-:Y:S06]  /*f3f0*/  @!P2 BRA `(.L_x_1422) ;  /* 0x0000023c0040a947 */ /* 0x001fec0003800000 */
.L_x_1731:
[----:B------:R-:W-:Y:S05]  /*f400*/  BSYNC B1 ;  /* 0x0000000000017941 */ /* 0x000fea0003800000 */
.L_x_1421:
[----:B------:R-:W-:Y:S01]  /*f410*/  ISETP.GE.AND P2, PT, R191, R37, PT ;  /* 0x00000025bf00720c */ /* 0x000fe20003f46270 */
[----:B------:R-:W-:-:S12]  /*f420*/  BSSY B1, `(.L_x_1423) ;  /* 0x0000014000017945 */ /* 0x000fd80003800000 */
[----:B------:R-:W-:Y:S05]  /*f430*/  @P2 BRA `(.L_x_1424) ;  /* 0x0000000000482947 */ /* 0x000fea0003800000 */
[----:B------:R-:W-:-:S13]  /*f440*/  ISETP.NE.AND P2, PT, R31, RZ, PT ;  /* 0x000000ff1f00720c */ /* 0x000fda0003f45270 */
[----:B------:R-:W1:Y:S04]  /*f450*/  @P2 LDS.128 R40, [R47+0x1a400] ;  /* 0x01a400002f282984 */ /* 0x000e680000000c00 */
[----:B-1----:R-:W-:Y:S01]  /*f460*/  @P2 STG.E.128 desc[UR60][R48.64], R40 ;  /* 0x0000002830002986 */ /* 0x002fe2000c101d3c */
        /* <DEDUP_REMOVED lines=14> */
[----:B-1----:R1:W-:Y:S02]  /*f550*/  @P2 STG.E.128 desc[UR60][R48.64+0xa0], R40 ;  /* 0x0000a02830002986 */ /* 0x0023e4000c101d3c */
.L_x_1424:
[----:B------:R-:W-:Y:S05]  /*f560*/  BSYNC B1 ;  /* 0x0000000000017941 */ /* 0x000fea0003800000 */
.L_x_1423:
[----:B------:R-:W-:-:S13]  /*f570*/  ISETP.GE.AND P2, PT, R222, R37, PT ;  /* 0x00000025de00720c */ /* 0x000fda0003f46270 */
[----:B------:R-:W-:Y:S05]  /*f580*/  @P2 BRA `(.L_x_1368) ;  /* 0x0000000000482947 */ /* 0x000fea0003800000 */
[----:B------:R-:W-:-:S13]  /*f590*/  ISETP.NE.AND P2, PT, R31, RZ, PT ;  /* 0x000000ff1f00720c */ /* 0x000fda0003f45270 */
[----:B-1----:R-:W1:Y:S04]  /*f5a0*/  @P2 LDS.128 R40, [R47+0x1c400] ;  /* 0x01c400002f282984 */ /* 0x002e680000000c00 */
        /* <DEDUP_REMOVED lines=16> */
.L_x_1368:
[----:B------:R-:W-:Y:S05]  /*f6b0*/  BSYNC B0 ;  /* 0x0000000000007941 */ /* 0x000fea0003800000 */
.L_x_1334:
        /* <DEDUP_REMOVED lines=17> */
.L_x_1426:
[----:B------:R-:W-:Y:S05]  /*f7d0*/  BSYNC B0 ;  /* 0x0000000000007941 */ /* 0x000fea0003800000 */
.L_x_1425:
[----:B------:R-:W1:Y:S01]  /*f7e0*/  SYNCS.PHASECHK.TRANS64.TRYWAIT P1, [R38+URZ+0x298b0], R39 ;  /* 0x0298b027260075a7 */ /* 0x000e62000802017f */
[----:B------:R-:W-:Y:S01]  /*f7f0*/  ULDC UR42, c[0x0][0x310] ;  /* 0x0000c400002a7ab9 */ /* 0x000fe20000000800 */
[----:B------:R-:W-:Y:S01]  /*f800*/  ULDC.64 UR38, c[0x0][0x318] ;  /* 0x0000c60000267ab9 */ /* 0x000fe20000000a00 */
[----:B------:R-:W-:Y:S01]  /*f810*/  ULDC.64 UR40, c[0x0][0x308] ;  /* 0x0000c20000287ab9 */ /* 0x000fe20000000a00 */
[----:B------:R-:W-:Y:S01]  /*f820*/  BSSY B0, `(.L_x_1427) ;  /* 0x0000003000007945 */ /* 0x000fe20003800000 */
[----:B0-----:R-:W-:-:S03]  /*f830*/  IMAD R40, R19, 0x5000, R216 ;  /* 0x0000500013287824 */ /* 0x001fc600078e02d8 */
[----:B-1----:R-:W-:Y:S05]  /*f840*/  @!P1 BRA `(.L_x_1428) ;  /* 0x0000023800409947 */ /* 0x002fea0003800000 */
.L_x_1732:
[----:B------:R-:W-:Y:S05]  /*f850*/  BSYNC B0 ;  /* 0x0000000000007941 */ /* 0x000fea0003800000 */
.L_x_1427:
[----:B------:R-:W-:Y:S01]  /*f860*/  ISETP.GE.AND P1, PT, R191, R37, PT ;  /* 0x00000025bf00720c */ /* 0x000fe20003f26270 */
[----:B------:R-:W-:Y:S01]  /*f870*/  BSSY B0, `(.L_x_1429) ;  /* 0x000001a000007945 */ /* 0x000fe20003800000 */
[C---:B------:R-:W-:Y:S01]  /*f880*/  IMAD.IADD R48, R17.reuse, 0x1, R40 ;  /* 0x0000000111307824 */ /* 0x040fe200078e0228 */
[CC--:B------:R-:W-:Y:S01]  /*f890*/  IADD3 R49, R17.reuse, R40.reuse, R122 ;  /* 0x0000002811317210 */ /* 0x0c0fe20007ffe07a */
[----:B------:R-:W-:Y:S01]  /*f8a0*/  IMAD.WIDE R44, R24, 0xa0, R96 ;  /* 0x000000a0182c7825 */ /* 0x000fe200078e0260 */
[CC--:B------:R-:W-:Y:S02]  /*f8b0*/  IADD3 R50, R17.reuse, R40.reuse, R123 ;  /* 0x0000002811327210 */ /* 0x0c0fe40007ffe07b */
[----:B------:R-:W-:-:S06]  /*f8c0*/  IADD3 R51, R17, R40, R136 ;  /* 0x0000002811337210 */ /* 0x000fcc0007ffe088 */
[----:B------:R-:W-:Y:S05]  /*f8d0*/  @P1 BRA `(.L_x_1430) ;  /* 0x00000000004c1947 */ /* 0x000fea0003800000 */
[----:B------:R-:W-:Y:S02]  /*f8e0*/  IMAD.MOV.U32 R40, RZ, RZ, R112 ;  /* 0x000000ffff287224 */ /* 0x000fe400078e0070 */
[----:B------:R-:W-:Y:S02]  /*f8f0*/  IMAD.MOV.U32 R41, RZ, RZ, R30 ;  /* 0x000000ffff297224 */ /* 0x000fe400078e001e */
[----:B0-----:R-:W-:Y:S02]  /*f900*/  IMAD R39, R45, UR38, RZ ;  /* 0x000000262d277c24 */ /* 0x001fe4000f8e02ff */
        /* <DEDUP_REMOVED lines=16> */
.L_x_1430:
[----:B------:R-:W-:Y:S05]  /*fa10*/  BSYNC B0 ;  /* 0x0000000000007941 */ /* 0x000fea0003800000 */
.L_x_1429:
[----:B------:R-:W-:Y:S01]  /*fa20*/  ISETP.GE.AND P1, PT, R222, R37, PT ;  /* 0x00000025de00720c */ /* 0x000fe20003f26270 */
[----:B------:R-:W-:-:S12]  /*fa30*/  BSSY B0, `(.L_x_1431) ;  /* 0x0000017000007945 */ /* 0x000fd80003800000 */
[----:B------:R-:W-:Y:S05]  /*fa40*/  @P1 BRA `(.L_x_1432) ;  /* 0x0000000000541947 */ /* 0x000fea0003800000 */
[----:B------:R-:W-:Y:S01]  /*fa50*/  IADD3 R37, P1, R44, 0x80, RZ ;  /* 0x000000802c257810 */ /* 0x000fe20007f3e0ff */
[----:B-1----:R-:W-:Y:S02]  /*fa60*/  IMAD.MOV.U32 R40, RZ, RZ, R112 ;  /* 0x000000ffff287224 */ /* 0x002fe400078e0070 */
[----:B------:R-:W-:Y:S02]  /*fa70*/  IMAD.MOV.U32 R41, RZ, RZ, R30 ;  /* 0x000000ffff297224 */ /* 0x000fe400078e001e */
[----:B------:R-:W-:Y:S02]  /*fa80*/  IMAD.X R44, RZ, RZ, R45, P1 ;  /* 0x000000ffff2c7224 */ /* 0x000fe400008e062d */
[----:B------:R-:W-:-:S04]  /*fa90*/  IMAD.WIDE.U32 R40, R37, UR38, R40 ;  /* 0x0000002625287c25 */ /* 0x000fc8000f8e0028 */
[----:B------:R-:W-:-:S04]  /*faa0*/  IMAD R44, R44, UR38, RZ ;  /* 0x000000262c2c7c24 */ /* 0x000fc8000f8e02ff */
[----:B------:R-:W-:Y:S01]  /*fab0*/  IMAD R37, R37, UR39, R44 ;  /* 0x0000002725257c24 */ /* 0x000fe2000f8e022c */
[----:B------:R-:W-:-:S04]  /*fac0*/  IADD3 R44, P1, R40, UR40, RZ ;  /* 0x00000028282c7c10 */ /* 0x000fc8000ff3e0ff */
[----:B------:R-:W-:Y:S02]  /*fad0*/  IADD3.X R45, R41, UR41, R37, P1, !PT ;  /* 0x00000029292d7c10 */ /* 0x000fe40008ffe425 */
[----:B------:R-:W-:-:S13]  /*fae0*/  ISETP.GE.AND P1, PT, R22, UR42, PT ;  /* 0x0000002a16007c0c */ /* 0x000fda000bf26270 */
[----:B------:R-:W1:Y:S04]  /*faf0*/  @!P1 LDS.128 R40, [R48+0xe400] ;  /* 0x00e4000030289984 */ /* 0x000e680000000c00 */
[----:B-1----:R-:W-:Y:S01]  /*fb00*/  @!P1 STG.E.128 desc[UR60][R44.64], R40 ;  /* 0x000000282c009986 */ /* 0x002fe2000c101d3c */
        /* <DEDUP_REMOVED lines=8> */
[----:B-1----:R2:W-:Y:S02]  /*fb90*/  @!P1 STG.E.128 desc[UR60][R44.64+0x60], R40 ;  /* 0x000060282c009986 */ /* 0x0025e4000c101d3c */
.L_x_1432:
[----:B------:R-:W-:Y:S05]  /*fba0*/  BSYNC B0 ;  /* 0x0000000000007941 */ /* 0x000fea0003800000 */
.L_x_1431:
[----:B------:R-:W-:Y:S01]  /*fbb0*/  @!PT LDS RZ, [RZ] ;  /* 0x00000000fffff984 */ /* 0x000fe20000000800 */
[----:B------:R-:W-:Y:S01]  /*fbc0*/  @!PT LDS RZ, [RZ] ;  /* 0x00000000fffff984 */ /* 0x000fe20000000800 */
[----:B------:R-:W-:Y:S01]  /*fbd0*/  @!PT LDS RZ, [RZ] ;  /* 0x00000000fffff984 */ /* 0x000fe20000000800 */
[----:B------:R-:W-:Y:S01]  /*fbe0*/  @!PT LDS RZ, [RZ] ;  /* 0x00000000fffff984 */ /* 0x000fe20000000800 */
[----:B------:R3:W-:Y:S06]  /*fbf0*/  MEMBAR.ALL.CTA ;  /* 0x0000000000007992 */ /* 0x0007ec0000008000 */
[----:B---3--:R-:W3:Y:S02]  /*fc00*/  FENCE.VIEW.ASYNC.S ;  /* 0x00000000000073c6 */ /* 0x008ee40000000000 */
[----:B---3--:R3:W-:Y:S01]  /*fc10*/  BAR.SYNC.DEFER_BLOCKING R155, 0x80 ;  /* 0x0002009b0000751d */ /* 0x0087e20000010000 */
[----:B------:R-:W-:Y:S01]  /*fc20*/  LOP3.LUT P4, RZ, R16, 0x2, RZ, 0xc0, !PT ;  /* 0x0000000210ff7812 */ /* 0x000fe2000788c0ff */
[----:B------:R-:W-:-:S02]  /*fc30*/  VIADD R19, R19, 0x1 ;  /* 0x0000000113137836 */ /* 0x000fc40000000000 */
[----:B0-----:R-:W-:-:S03]  /*fc40*/  @!P2 VIADD R38, R38, 0x298c0 ;  /* 0x000298c02626a836 */ /* 0x001fc60000000000 */
[C---:B------:R-:W-:Y:S02]  /*fc50*/  ISETP.NE.AND P1, PT, R19.reuse, 0x2, PT ;  /* 0x000000021300780c */ /* 0x040fe40003f25270 */
[----:B------:R-:W-:Y:S02]  /*fc60*/  @!P2 PRMT R38, RZ, 0x654, R38 ;  /* 0x00000654ff26a816 */ /* 0x000fe40000000026 */
[----:B------:R-:W-:Y:S02]  /*fc70*/  SEL R37, RZ, 0x1, P1 ;  /* 0x00000001ff257807 */ /* 0x000fe40000800000 */
[----:B------:R-:W-:Y:S02]  /*fc80*/  SEL R19, R19, RZ, P1 ;  /* 0x000000ff13137207 */ /* 0x000fe40000800000 */
[----:B------:R-:W-:Y:S01]  /*fc90*/  LOP3.LUT R198, R198, R37, RZ, 0x3c, !PT ;  /* 0x00000025c6c67212 */ /* 0x000fe200078e3cff */
[----:B------:R3:W-:Y:S01]  /*fca0*/  @!P2 SYNCS.ARRIVE.TRANS64.RED.A1T0 RZ, [R38+URZ], RZ ;  /* 0x000000ff26ffa9a7 */ /* 0x0007e2000810043f */
[----:B------:R-:W-:Y:S05]  /*fcb0*/  @P4 BRA `(.L_x_1433) ;  /* 0xffffff2c00b04947 */ /* 0x000fea000383ffff */
[----:B------:R-:W0:Y:S01]  /*fcc0*/  S2R R39, SR_TID.X ;  /* 0x0000000000277919 */ /* 0x000e220000002100 */
[----:B------:R-:W-:Y:S02]  /*fcd0*/  PLOP3.LUT P0, PT, PT, PT, PT, 0x8, 0x0 ;  /* 0x000000000000781c */ /* 0x000fe40003f0e170 */
[----:B0-----:R-:W-:-:S04]  /*fce0*/  SHF.R.U32.HI R39, RZ, 0x7, R39 ;  /* 0x00000007ff277819 */ /* 0x001fc80000011627 */
[----:B------:R-:W-:-:S13]  /*fcf0*/  ISETP.NE.AND P4, PT, R39, 0x1, PT ;  /* 0x000000012700780c */ /* 0x000fda0003f85270 */
[----:B------:R-:W-:Y:S06]  /*fd00*/  @!P4 BAR.ARV 0x9, 0x100 ;  /* 0x024400000000cb1d */ /* 0x000fec0000002000 */
.L_x_1329:
[----:B------:R-:W0:Y:S01]  /*fd10*/  LDC R0, c[0x0][0x428] ;  /* 0x00010a00ff007b82 */ /* 0x000e220000000800 */
[----:B------:R-:W-:Y:S05]  /*fd20*/  @P0 BRA `(.L_x_1434) ;  /* 0x00000000000c0947 */ /* 0x000fea0003800000 */
[----:B------:R-:W4:Y:S01]  /*fd30*/  FENCE.VIEW.ASYNC.G ;  /* 0x00000000000073c6 */ /* 0x000f220000000100 */
[----:B------:R-:W-:Y:S05]  /*fd40*/  WARPSYNC.ALL ;  /* 0x0000000000007948 */ /* 0x000fea0003800000 */
[----:B----4-:R-:W-:Y:S06]  /*fd50*/  BAR.ARV 0xc, 0x180 ;  /* 0x0306000000007b1d */ /* 0x010fec0000002000 */
.L_x_1434:
        /* <DEDUP_REMOVED lines=8> */
[----:B------:R-:W0:Y:S06]  /*fde0*/  @P2 LDC R5, c[0x0][0x42c] ;  /* 0x00010b00ff052b82 */ /* 0x000e2c0000000800 */
[--C-:B------:R-:W-:Y:S02]  /*fdf0*/  @P0 SHF.R.S32.HI R3, RZ, 0x1f, R195.reuse ;  /* 0x0000001fff030819 */ /* 0x100fe400000114c3 */
[----:B------:R-:W4:Y:S01]  /*fe00*/  @P0 LDC.64 R10, c[0x0][0x9a8] ;  /* 0x00026a00ff0a0b82 */ /* 0x000f220000000a00 */
[----:B------:R-:W-:-:S07]  /*fe10*/  @P1 SHF.R.S32.HI R9, RZ, 0x1f, R195 ;  /* 0x0000001fff091819 */ /* 0x000fce00000114c3 */
[----:B------:R-:W1:Y:S08]  /*fe20*/  @P2 LDC R2, c[0x0][0x430] ;  /* 0x00010c00ff022b82 */ /* 0x000e700000000800 */
[----:B------:R-:W2:Y:S01]  /*fe30*/  @P1 LDC.64 R12, c[0x0][0x9b8] ;  /* 0x00026e00ff0c1b82 */ /* 0x000ea20000000a00 */
[----:B0-----:R-:W-:-:S07]  /*fe40*/  @P2 IMAD.HI.U32 R5, R194, R5, RZ ;  /* 0x00000005c2052227 */ /* 0x001fce00078e00ff */
[----:B------:R-:W0:Y:S01]  /*fe50*/  @P0 LDC.64 R14, c[0x0][0x9b0] ;  /* 0x00026c00ff0e0b82 */ /* 0x000e220000000a00 */
[----:B----4-:R-:W-:-:S04]  /*fe60*/  @P0 IMAD R0, R3, R10, RZ ;  /* 0x0000000a03000224 */ /* 0x010fc800078e02ff */
[----:B------:R-:W-:-:S03]  /*fe70*/  @P0 IMAD R11, R195, R11, R0 ;  /* 0x0000000bc30b0224 */ /* 0x000fc600078e0200 */
[----:B------:R-:W4:Y:S01]  /*fe80*/  @P1 LDC.64 R20, c[0x0][0x9c0] ;  /* 0x00027000ff141b82 */ /* 0x000f220000000a00 */
[----:B-1----:R-:W-:Y:S01]  /*fe90*/  @P2 SHF.R.U32.HI R7, RZ, R2, R5 ;  /* 0x00000002ff072219 */ /* 0x002fe20000011605 */
[----:B------:R-:W-:-:S04]  /*fea0*/  @P0 IMAD.WIDE.U32 R2, R195, R10, RZ ;  /* 0x0000000ac3020225 */ /* 0x000fc800078e00ff */
[----:B------:R-:W-:Y:S01]  /*feb0*/  @P0 IMAD.IADD R3, R3, 0x1, R11 ;  /* 0x0000000103030824 */ /* 0x000fe200078e020b */
[--C-:B------:R-:W-:Y:S01]  /*fec0*/  @P1 SHF.R.S32.HI R11, RZ, 0x1f, R7.reuse ;  /* 0x0000001fff0b1819 */ /* 0x100fe20000011407 */
[----:B--2---:R-:W-:Y:S01]  /*fed0*/  @P1 IMAD R4, R9, R12, RZ ;  /* 0x0000000c09041224 */ /* 0x004fe200078e02ff */
[----:B------:R-:W-:-:S03]  /*fee0*/  @P0 SHF.R.S32.HI R9, RZ, 0x1f, R7 ;  /* 0x0000001fff090819 */ /* 0x000fc60000011407 */
[C---:B------:R-:W-:Y:S02]  /*fef0*/  @P1 IMAD R13, R195.reuse, R13, R4 ;  /* 0x0000000dc30d1224 */ /* 0x040fe400078e0204 */
[----:B------:R-:W-:-:S04]  /*ff00*/  @P1 IMAD.WIDE.U32 R4, R195, R12, RZ ;  /* 0x0000000cc3041225 */ /* 0x000fc800078e00ff */
[----:B0-----:R-:W-:Y:S02]  /*ff10*/  @P0 IMAD R0, R9, R14, RZ ;  /* 0x0000000e09000224 */ /* 0x001fe400078e02ff */
[----:B------:R-:W-:Y:S02]  /*ff20*/  @P1 IMAD.IADD R5, R5, 0x1, R13 ;  /* 0x0000000105051824 */ /* 0x000fe400078e020d */
[----:B------:R-:W-:Y:S02]  /*ff30*/  @P0 IMAD R9, R7, R15, R0 ;  /* 0x0000000f07090224 */ /* 0x000fe400078e0200 */
[----:B----4-:R-:W-:Y:S02]  /*ff40*/  @P1 IMAD R6, R11, R20, RZ ;  /* 0x000000140b061224 */ /* 0x010fe400078e02ff */
[----:B------:R-:W-:-:S04]  /*ff50*/  @P0 IMAD.WIDE.U32 R2, R7, R14, R2 ;  /* 0x0000000e07020225 */ /* 0x000fc800078e0002 */
[C---:B------:R-:W-:Y:S02]  /*ff60*/  @P1 IMAD R11, R7.reuse, R21, R6 ;  /* 0x00000015070b1224 */ /* 0x040fe400078e0206 */
[----:B------:R-:W-:Y:S01]  /*ff70*/  @P1 IMAD.WIDE.U32 R6, R7, R20, R4 ;  /* 0x0000001407061225 */ /* 0x000fe200078e0004 */
[----:B------:R-:W-:Y:S01]  /*ff80*/  @P0 LEA R4, P3, R2, UR4, 0x2 ;  /* 0x0000000402040c11 */ /* 0x000fe2000f8610ff */
[----:B------:R-:W-:Y:S02]  /*ff90*/  ULDC UR4, c[0x0][0x988] ;  /* 0x0002620000047ab9 */ /* 0x000fe40000000800 */
[----:B------:R-:W-:Y:S01]  /*ffa0*/  @P0 IMAD.IADD R5, R3, 0x1, R9 ;  /* 0x0000000103050824 */ /* 0x000fe200078e0209 */
[----:B------:R-:W-:Y:S01]  /*ffb0*/  @P1 LEA R8, P4, R6, UR6, 0x2 ;  /* 0x0000000606081c11 */ /* 0x000fe2000f8810ff */
[----:B------:R-:W-:Y:S02]  /*ffc0*/  @P1 IMAD.IADD R3, R7, 0x1, R11 ;  /* 0x0000000107031824 */ /* 0x000fe400078e020b */
[----:B------:R-:W-:Y:S01]  /*ffd0*/  IMAD.MOV.U32 R0, RZ, RZ, 0x3f800000 ;  /* 0x3f800000ff007424 */ /* 0x000fe200078e00ff */
[----:B------:R-:W-:Y:S01]  /*ffe0*/  @P0 LEA.HI.X R5, R2, UR5, R5, 0x2, P3 ;  /* 0x0000000502050c11 */ /* 0x000fe200098f1405 */
[----:B------:R-:W0:Y:S01]  /*fff0*/  LDC.64 R10, c[0x0][0x9e0] ;  /* 0x00027800ff0a7b82 */ /* 0x000e220000000a00 */
[----:B------:R-:W-:Y:S01]  /*10000*/  @P1 LEA.HI.X R9, R6, UR7, R3, 0x2, P4 ;  /* 0x0000000706091c11 */ /* 0x000fe2000a0f1403 */
[----:B------:R-:W-:-:S04]  /*10010*/  IMAD.MOV.U32 R3, RZ, RZ, 0x3f800000 ;  /* 0x3f800000ff037424 */ /* 0x000fc800078e00ff */
[----:B------:R-:W2:Y:S02]  /*10020*/  @P1 LDG.E R0, desc[UR60][R8.64] ;  /* 0x0000003c08001981 */ /* 0x000ea4000c1e1900 */
[----:B------:R-:W1:Y:S02]  /*10030*/  @P2 LDC R7, c[0x0][0x42c] ;  /* 0x00010b00ff072b82 */ /* 0x000e640000000800 */
[----:B------:R-:W2:Y:S06]  /*10040*/  @P0 LDG.E R3, desc[UR60][R4.64] ;  /* 0x0000003c04030981 */ /* 0x000eac000c1e1900 */
[----:B------:R-:W4:Y:S01]  /*10050*/  @P2 LDC R2, c[0x0][0x430] ;  /* 0x00010c00ff022b82 */ /* 0x000f220000000800 */
[----:B------:R-:W-:-:S02]  /*10060*/  IADD3 R208, R192, 0x80, -R196 ;  /* 0x00000080c0d07810 */ /* 0x000fc40007ffe8c4 */
[----:B0-----:R-:W-:Y:S01]  /*10070*/  ISETP.GE.AND P1, PT, R11, 0x1, PT ;  /* 0x000000010b00780c */ /* 0x001fe20003f26270 */
[----:B------:R-:W-:Y:S02]  /*10080*/  IMAD.MOV.U32 R219, RZ, RZ, R194 ;  /* 0x000000ffffdb7224 */ /* 0x000fe400078e00c2 */
[----:B------:R-:W-:Y:S02]  /*10090*/  IMAD R208, R193, 0x80, R208 ;  /* 0x00000080c1d07824 */ /* 0x000fe400078e02d0 */
[----:B-1----:R-:W-:-:S05]  /*100a0*/  @P2 IMAD.HI.U32 R7, R194, R7, RZ ;  /* 0x00000007c2072227 */ /* 0x002fca00078e00ff */
[----:B----4-:R-:W-:Y:S01]  /*100b0*/  @P2 SHF.R.U32.HI R219, RZ, R2, R7 ;  /* 0x00000002ffdb2219 */ /* 0x010fe20000011607 */
[----:B--2---:R-:W-:Y:S01]  /*100c0*/  FMUL.FTZ R0, R3, R0 ;  /* 0x0000000003007220 */ /* 0x004fe20000410000 */
[----:B------:R-:W-:-:S03]  /*100d0*/  IMAD.IADD R3, R208, 0x1, R10 ;  /* 0x00000001d0037824 */ /* 0x000fc600078e020a */
[----:B------:R-:W-:Y:S01]  /*100e0*/  FMUL.FTZ R2, R0, UR4 ;  /* 0x0000000400027c20 */ /* 0x000fe20008410000 */
[----:B------:R-:W-:Y:S06]  /*100f0*/  @!P1 BRA `(.L_x_1435) ;  /* 0x0000000000489947 */ /* 0x000fec0003800000 */
        /* <DEDUP_REMOVED lines=11> */
.L_x_1437:
[----:B------:R-:W-:-:S13]  /*101b0*/  ISETP.NE.AND P0, PT, R11, 0x1, PT ;  /* 0x000000010b00780c */ /* 0x000fda0003f05270 */
[----:B------:R-:W0:Y:S02]  /*101c0*/  @P0 LDC.64 R4, c[0x0][0x9e8] ;  /* 0x00027a00ff040b82 */ /* 0x000e240000000a00 */
[----:B0-----:R-:W-:-:S05]  /*101d0*/  @P0 IMAD.HI.U32 R4, R0, R4, RZ ;  /* 0x0000000400040227 */ /* 0x001fca00078e00ff */
[----:B------:R-:W-:-:S07]  /*101e0*/  @P0 SHF.R.U32.HI R0, RZ, R5, R4 ;  /* 0x00000005ff000219 */ /* 0x000fce0000011604 */
.L_x_1438:
[----:B------:R-:W-:Y:S05]  /*101f0*/  BSYNC B0 ;  /* 0x0000000000007941 */ /* 0x000fea0003800000 */
.L_x_1436:
[----:B------:R-:W-:-:S05]  /*10200*/  IMAD R0, R0, R11, R11 ;  /* 0x0000000b00007224 */ /* 0x000fca00078e020b */
[----:B------:R-:W-:-:S07]  /*10210*/  VIMNMX R3, R3, R0, PT ;  /* 0x0000000003037248 */ /* 0x000fce0003fe0100 */
.L_x_1435:
[----:B------:R-:W-:Y:S01]  /*10220*/  VIADD R3, R3, 0x9f ;  /* 0x0000009f03037836 */ /* 0x000fe20000000000 */
[----:B------:R-:W-:Y:S01]  /*10230*/  ULDC UR4, c[0x0][0x9dc] ;  /* 0x0002770000047ab9 */ /* 0x000fe20000000800 */
[----:B------:R-:W-:Y:S02]  /*10240*/  IMAD.IADD R4, R192, 0x1, -R196 ;  /* 0x00000001c0047824 */ /* 0x000fe400078e0ac4 */
[----:B------:R-:W-:-:S04]  /*10250*/  IMAD.HI R3, R3, 0x66666667, RZ ;  /* 0x6666666703037827 */ /* 0x000fc800078e02ff */
[----:B------:R-:W-:Y:S01]  /*10260*/  IMAD R105, R193, 0x80, R4 ;  /* 0x00000080c1697824 */ /* 0x000fe200078e0204 */
[----:B------:R-:W-:-:S04]  /*10270*/  SHF.R.U32.HI R0, RZ, 0x1f, R3 ;  /* 0x0000001fff007819 */ /* 0x000fc80000011603 */
[----:B------:R-:W-:Y:S01]  /*10280*/  LEA.HI.SX32 R3, R3, R0, 0x1a ;  /* 0x0000000003037211 */ /* 0x000fe200078fd2ff */
[----:B------:R-:W-:-:S03]  /*10290*/  VIADD R0, R105, -UR4 ;  /* 0x8000000469007c36 */ /* 0x000fc60008000000 */
[----:B------:R-:W-:Y:S01]  /*102a0*/  VIMNMX R156, R156, R3, PT ;  /* 0x000000039c9c7248 */ /* 0x000fe20003fe0100 */
        /* <DEDUP_REMOVED lines=11> */
.L_x_1441:
[----:B------:R-:W-:Y:S01]  /*10360*/  ISETP.NE.AND P0, PT, R11, 0x1, PT ;  /* 0x000000010b00780c */ /* 0x000fe20003f05270 */
[----:B------:R-:W-:-:S12]  /*10370*/  IMAD.MOV.U32 R4, RZ, RZ, R105 ;  /* 0x000000ffff047224 */ /* 0x000fd800078e0069 */
[----:B------:R-:W0:Y:S02]  /*10380*/  @P0 LDC.64 R6, c[0x0][0x9e8] ;  /* 0x00027a00ff060b82 */ /* 0x000e240000000a00 */
[----:B0-----:R-:W-:-:S05]  /*10390*/  @P0 IMAD.HI.U32 R6, R105, R6, RZ ;  /* 0x0000000669060227 */ /* 0x001fca00078e00ff */
[----:B------:R-:W-:-:S07]  /*103a0*/  @P0 SHF.R.U32.HI R4, RZ, R7, R6 ;  /* 0x00000007ff040219 */ /* 0x000fce0000011606 */
.L_x_1442:
[----:B------:R-:W-:Y:S05]  /*103b0*/  BSYNC B0 ;  /* 0x0000000000007941 */ /* 0x000fea0003800000 */
.L_x_1440:
[----:B------:R-:W-:-:S05]  /*103c0*/  IMAD R3, R4, R11, RZ ;  /* 0x0000000b04037224 */ /* 0x000fca00078e02ff */
[----:B------:R-:W-:-:S07]  /*103d0*/  VIMNMX R0, R0, R3, !PT ;  /* 0x0000000300007248 */ /* 0x000fce0007fe0100 */
.L_x_1439:
[----:B------:R-:W-:Y:S01]  /*103e0*/  IMAD.HI R0, R0, 0x66666667, RZ ;  /* 0x6666666700007827 */ /* 0x000fe200078e02ff */
[----:B------:R-:W-:Y:S02]  /*103f0*/  PLOP3.LUT P0, PT, PT, PT, PT, 0x80, 0x0 ;  /* 0x000000000000781c */ /* 0x000fe40003f0f070 */
[----:B------:R-:W-:Y:S02]  /*10400*/  CS2R R88, SRZ ;  /* 0x0000000000587805 */ /* 0x000fe4000001ff00 */
[----:B------:R-:W-:Y:S02]  /*10410*/  CS2R R86, SRZ ;  /* 0x0000000000567805 */ /* 0x000fe4000001ff00 */
[----:B------:R-:W-:Y:S02]  /*10420*/  CS2R R6, SRZ ;  /* 0x0000000000067805 */ /* 0x000fe4000001ff00 */
[----:B------:R-:W-:Y:S02]  /*10430*/  SHF.R.U32.HI R3, RZ, 0x1f, R0 ;  /* 0x0000001fff037819 */ /* 0x000fe40000011600 */
[----:B------:R-:W-:-:S02]  /*10440*/  CS2R R84, SRZ ;  /* 0x0000000000547805 */ /* 0x000fc4000001ff00 */
[----:B------:R-:W-:Y:S02]  /*10450*/  CS2R R8, SRZ ;  /* 0x0000000000087805 */ /* 0x000fe4000001ff00 */
[----:B------:R-:W-:Y:S02]  /*10460*/  CS2R R4, SRZ ;  /* 0x0000000000047805 */ /* 0x000fe4000001ff00 */
[----:B------:R-:W-:Y:S02]  /*10470*/  LEA.HI.SX32 R3, R0, R3, 0x1a ;  /* 0x0000000300037211 */ /* 0x000fe400078fd2ff */
[----:B------:R-:W-:Y:S02]  /*10480*/  CS2R R78, SRZ ;  /* 0x00000000004e7805 */ /* 0x000fe4000001ff00 */
[----:B------:R-:W-:Y:S02]  /*10490*/  CS2R R76, SRZ ;  /* 0x00000000004c7805 */ /* 0x000fe4000001ff00 */
[----:B------:R-:W-:-:S02]  /*104a0*/  CS2R R10, SRZ ;  /* 0x00000000000a7805 */ /* 0x000fc4000001ff00 */
[----:B------:R-:W-:Y:S02]  /*104b0*/  VIMNMX R209, RZ, R3, !PT ;  /* 0x00000003ffd17248 */ /* 0x000fe40007fe0100 */
[----:B------:R-:W-:Y:S02]  /*104c0*/  CS2R R70, SRZ ;  /* 0x0000000000467805 */ /* 0x000fe4000001ff00 */
[----:B------:R-:W-:Y:S02]  /*104d0*/  CS2R R12, SRZ ;  /* 0x00000000000c7805 */ /* 0x000fe4000001ff00 */
[----:B------:R-:W-:Y:S02]  /*104e0*/  CS2R R68, SRZ ;  /* 0x0000000000447805 */ /* 0x000fe4000001ff00 */
[----:B------:R-:W-:Y:S02]  /*104f0*/  ISETP.GT.AND P1, PT, R156, R209, PT ;  /* 0x000000d19c00720c */ /* 0x000fe40003f24270 */
        /* <DEDUP_REMOVED lines=13> */
[----:B---3--:R-:W-:Y:S01]  /*105d0*/  CS2R R38, SRZ ;  /* 0x0000000000267805 */ /* 0x008fe2000001ff00 */
[----:B------:R-:W-:Y:S01]  /*105e0*/  IMAD.MOV.U32 R34, RZ, RZ, RZ ;  /* 0x000000ffff227224 */ /* 0x000fe200078e00ff */
[----:B------:R-:W-:Y:S02]  /*105f0*/  CS2R R36, SRZ ;  /* 0x0000000000247805 */ /* 0x000fe4000001ff00 */
[----:B------:R-:W-:Y:S02]  /*10600*/  CS2R R90, SRZ ;  /* 0x00000000005a7805 */ /* 0x000fe4000001ff00 */
[----:B------:R-:W-:Y:S02]  /*10610*/  CS2R R40, SRZ ;  /* 0x0000000000287805 */ /* 0x000fe4000001ff00 */
[----:B------:R-:W-:Y:S02]  /*10620*/  CS2R R48, SRZ ;  /* 0x0000000000307805 */ /* 0x000fe4000001ff00 */
[----:B------:R-:W-:Y:S01]  /*10630*/  CS2R R92, SRZ ;  /* 0x00000000005c7805 */ /* 0x000fe2000001ff00 */
[----:B------:R-:W-:Y:S01]  /*10640*/  IMAD.MOV.U32 R57, RZ, RZ, RZ ;  /* 0x000000ffff397224 */ /* 0x000fe200078e00ff */
[----:B------:R-:W-:Y:S01]  /*10650*/  CS2R R94, SRZ ;  /* 0x00000000005e7805 */ /* 0x000fe2000001ff00 */
[----:B------:R-:W-:Y:S06]  /*10660*/  @!P1 BRA `(.L_x_1443) ;  /* 0x0000019400c89947 */ /* 0x000fec0003800000 */
[----:B------:R-:W-:-:S03]  /*10670*/  UMOV UR4, 0xffffffff ;  /* 0xffffffff00047882 */ /* 0x000fc60000000000 */
[----:B------:R-:W-:Y:S05]  /*10680*/  BRA.DIV UR4, `(.L_x_1444) ;  /* 0x0000022a04c47947 */ /* 0x000fea000b800000 */
[----:B------:R0:W1:Y:S02]  /*10690*/  SHFL.IDX PT, R194, R229, RZ, 0x1f ;  /* 0x00001fffe5c27589 */ /* 0x00006400000e0000 */
.L_x_1735:
[----:B-1----:R-:W-:Y:S01]  /*106a0*/  LEA.HI R0, R194, R194, RZ, 0x1 ;  /* 0x000000c2c2007211 */ /* 0x002fe200078f08ff */
[----:B------:R-:W-:-:S03]  /*106b0*/  ULOP3.LUT UP0, URZ, UR52, 0x9f, URZ, 0xc0, !UPT ;  /* 0x0000009f343f7892 */ /* 0x000fc6000f80c03f */
[----:B------:R-:W-:-:S03]  /*106c0*/  LOP3.LUT R3, R0, 0x3e, RZ, 0xc0, !PT ;  /* 0x0000003e00037812 */ /* 0x000fc600078ec0ff */
[----:B------:R-:W-:Y:S02]  /*106d0*/  PLOP3.LUT P0, PT, PT, PT, UP0, 0x80, 0x0 ;  /* 0x000000000000781c */ /* 0x000fe40003f0f008 */
[----:B------:R-:W-:-:S05]  /*106e0*/  IMAD.IADD R3, R194, 0x1, -R3 ;  /* 0x00000001c2037824 */ /* 0x000fca00078e0a03 */
        /* <DEDUP_REMOVED lines=19> */
[----:B0-2--5:R-:W-:Y:S05]  /*10820*/  CALL.ABS.NOINC R14 ;  /* 0x000000000e007343 */ /* 0x025fea0003c00000 */
.L_x_1445:
        /* <DEDUP_REMOVED lines=13> */
.L_x_1449:
[----:B--2---:R2:W3:Y:S02]  /*10900*/  SYNCS.PHASECHK.TRANS64.TRYWAIT P0, [R17+URZ+0x29800], R0 ;  /* 0x02980000110075a7 */ /* 0x0044e4000800017f */
[----:B---3--:R-:W-:Y:S05]  /*10910*/  @!P0 NANOSLEEP.SYNCS 0x989680 ;  /* 0x009896800000895d */ /* 0x008fea0003900000 */
[----:B------:R-:W3:Y:S02]  /*10920*/  @!P0 SYNCS.PHASECHK.TRANS64 P0, [R17+URZ+0x29800], R0 ;  /* 0x02980000110085a7 */ /* 0x000ee4000800007f */
[----:B---3--:R-:W-:Y:S05]  /*10930*/  @!P0 BRA `(.L_x_1449) ;  /* 0xfffffffc00f08947 */ /* 0x008fea000383ffff */
.L_x_1448:
[----:B------:R-:W-:Y:S05]  /*10940*/  BSYNC B0 ;  /* 0x0000000000007941 */ /* 0x000fea0003800000 */
.L_x_1447:
[----:B------:R-:W-:Y:S05]  /*10950*/  BRA `(.L_x_1450) ;  /* 0x0000006c00f07947 */ /* 0x000fea0003800000 */
.L_x_1446:
[----:B------:R-:W-:Y:S01]  /*10960*/  ULOP3.LUT UP0, URZ, UR52, 0x1bf, URZ, 0xc0, !UPT ;  /* 0x000001bf343f7892 */ /* 0x000fe2000f80c03f */
[----:B-----5:R-:W-:Y:S01]  /*10970*/  SHF.R.S32.HI R0, RZ, 0x1f, R143 ;  /* 0x0000001fff007819 */ /* 0x020fe2000001148f */
[----:B------:R-:W-:Y:S01]  /*10980*/  ULDC.64 UR4, c[0x0][0x3d8] ;  /* 0x0000f60000047ab9 */ /* 0x000fe20000000a00 */
[----:B------:R-:W-:Y:S01]  /*10990*/  ULDC.64 UR6, c[0x0][0x3e8] ;  /* 0x0000fa0000067ab9 */ /* 0x000fe20000000a00 */
[----:B------:R-:W-:Y:S01]  /*109a0*/  IMAD.WIDE.U32 R46, R143, UR4, RZ ;  /* 0x000000048f2e7c25 */ /* 0x000fe2000f8e00ff */
[----:B------:R-:W-:Y:S02]  /*109b0*/  SHF.R.S32.HI R50, RZ, 0x1f, R23 ;  /* 0x0000001fff327819 */ /* 0x000fe40000011417 */
[----:B------:R-:W-:Y:S01]  /*109c0*/  PLOP3.LUT P0, PT, PT, PT, UP0, 0x80, 0x0 ;  /* 0x000000000000781c */ /* 0x000fe20003f0f008 */
[C---:B------:R-:W-:Y:S01]  /*109d0*/  IMAD R4, R0.reuse, UR4, RZ ;  /* 0x0000000400047c24 */ /* 0x040fe2000f8e02ff */
[----:B------:R-:W-:Y:S01]  /*109e0*/  SHF.R.S32.HI R59, RZ, 0x1f, R22 ;  /* 0x0000001fff3b7819 */ /* 0x000fe20000011416 */
[----:B------:R-:W-:-:S02]  /*109f0*/  IMAD R0, R0, UR6, RZ ;  /* 0x0000000600007c24 */ /* 0x000fc4000f8e02ff */
[C---:B------:R-:W-:Y:S02]  /*10a00*/  IMAD R53, R143.reuse, UR5, R4 ;  /* 0x000000058f357c24 */ /* 0x040fe4000f8e0204 */
[C---:B------:R-:W-:Y:S02]  /*10a10*/  IMAD R51, R143.reuse, UR7, R0 ;  /* 0x000000078f337c24 */ /* 0x040fe4000f8e0200 */
[----:B------:R-:W-:-:S04]  /*10a20*/  IMAD.WIDE.U32 R48, R143, UR6, RZ ;  /* 0x000000068f307c25 */ /* 0x000fc8000f8e00ff */
[----:B------:R-:W-:Y:S02]  /*10a30*/  IMAD.IADD R53, R53, 0x1, R47 ;  /* 0x0000000135357824 */ /* 0x000fe400078e022f */
        /* <DEDUP_REMOVED lines=17> */
[----:B0-2---:R-:W-:Y:S05]  /*10b50*/  CALL.ABS.NOINC R14 ;  /* 0x000000000e007343 */ /* 0x005fea0003c00000 */
.L_x_1451:
[----:B------:R-:W1:Y:S01]  /*10b60*/  LDC.64 R12, c[0x0][0x3d8] ;  /* 0x0000f600ff0c7b82 */ /* 0x000e620000000a00 */
[----:B------:R-:W-:Y:S01]  /*10b70*/  SHF.R.S32.HI R3, RZ, 0x1f, R193 ;  /* 0x0000001fff037819 */ /* 0x000fe200000114c1 */
[----:B------:R-:W-:Y:S01]  /*10b80*/  ULDC.U8 UR4, c[0x0][0x3f0] ;  /* 0x0000fc0000047ab9 */ /* 0x000fe20000000000 */
[----:B------:R-:W-:Y:S01]  /*10b90*/  BSSY B0, `(.L_x_1452) ;  /* 0x00006d0000007945 */ /* 0x000fe20003800000 */
[----:B------:R-:W-:-:S04]  /*10ba0*/  ISETP.NE.AND P0, PT, RZ, UR4, PT ;  /* 0x00000004ff007c0c */ /* 0x000fc8000bf05270 */
[----:B------:R-:W2:Y:S01]  /*10bb0*/  LDC.64 R10, c[0x0][0x3e8] ;  /* 0x0000fa00ff0a7b82 */ /* 0x000ea20000000a00 */
[-C--:B-1----:R-:W-:Y:S02]  /*10bc0*/  IMAD R0, R3, R12.reuse, RZ ;  /* 0x0000000c03007224 */ /* 0x082fe400078e02ff */
[----:B------:R-:W-:-:S04]  /*10bd0*/  IMAD.WIDE.U32 R4, R193, R12, RZ ;  /* 0x0000000cc1047225 */ /* 0x000fc800078e00ff */
[----:B------:R-:W-:Y:S02]  /*10be0*/  IMAD.SHL.U32 R55, R4, 0x80, RZ ;  /* 0x0000008004377824 */ /* 0x000fe400078e00ff */
[-C--:B--2---:R-:W-:Y:S02]  /*10bf0*/  IMAD R8, R3, R10.reuse, RZ ;  /* 0x0000000a03087224 */ /* 0x084fe400078e02ff */
[C---:B------:R-:W-:Y:S02]  /*10c00*/  IMAD R3, R193.reuse, R13, R0 ;  /* 0x0000000dc1037224 */ /* 0x040fe400078e0200 */
[----:B------:R-:W-:-:S04]  /*10c10*/  IMAD.WIDE.U32 R6, R193, R10, RZ ;  /* 0x0000000ac1067225 */ /* 0x000fc800078e00ff */
[----:B------:R-:W-:Y:S02]  /*10c20*/  IMAD R9, R193, R11, R8 ;  /* 0x0000000bc1097224 */ /* 0x000fe400078e0208 */
[----:B------:R-:W-:Y:S02]  /*10c30*/  IMAD.IADD R5, R5, 0x1, R3 ;  /* 0x0000000105057824 */ /* 0x000fe400078e0203 */
[----:B------:R-:W-:Y:S02]  /*10c40*/  IMAD R0, R193, -0x80, R196 ;  /* 0xffffff80c1007824 */ /* 0x000fe400078e02c4 */
[----:B------:R-:W-:Y:S01]  /*10c50*/  IMAD.IADD R3, R7, 0x1, R9 ;  /* 0x0000000107037824 */ /* 0x000fe200078e0209 */
[----:B------:R-:W-:Y:S01]  /*10c60*/  SHF.L.U64.HI R52, R4, 0x7, R5 ;  /* 0x0000000704347819 */ /* 0x000fe20000010205 */
[----:B------:R-:W-:Y:S01]  /*10c70*/  IMAD.SHL.U32 R57, R6, 0x80, RZ ;  /* 0x0000008006397824 */ /* 0x000fe200078e00ff */
[----:B------:R-:W-:Y:S02]  /*10c80*/  VIMNMX R4, R0, 0x80, PT ;  /* 0x0000008000047848 */ /* 0x000fe40003fe0100 */
[----:B------:R-:W-:Y:S01]  /*10c90*/  SHF.L.U64.HI R54, R6, 0x7, R3 ;  /* 0x0000000706367819 */ /* 0x000fe20000010203 */
[----:B------:R-:W-:Y:S06]  /*10ca0*/  @!P0 BRA `(.L_x_1453) ;  /* 0x0000003400808947 */ /* 0x000fec0003800000 */
[----:B------:R-:W1:Y:S01]  /*10cb0*/  LDC R0, c[0x0][0x428] ;  /* 0x00010a00ff007b82 */ /* 0x000e620000000800 */
[----:B------:R-:W-:Y:S01]  /*10cc0*/  ISETP.GE.AND P0, PT, R191, R4, PT ;  /* 0x00000004bf00720c */ /* 0x000fe20003f06270 */
[----:B------:R-:W-:Y:S01]  /*10cd0*/  IMAD R3, R193, 0x80, R191 ;  /* 0x00000080c1037824 */ /* 0x000fe200078e02bf */
[----:B------:R-:W-:Y:S01]  /*10ce0*/  BSSY B1, `(.L_x_1454) ;  /* 0x0000050000017945 */ /* 0x000fe20003800000 */
        /* <DEDUP_REMOVED lines=12> */
[----:B------:R-:W-:Y:S02]  /*10db0*/  IMAD.MOV.U32 R4, RZ, RZ, R46 ;  /* 0x000000ffff047224 */ /* 0x000fe400078e002e */
[----:B------:R-:W-:Y:S02]  /*10dc0*/  IMAD.MOV.U32 R6, RZ, RZ, R48 ;  /* 0x000000ffff067224 */ /* 0x000fe400078e0030 */
[----:B------:R-:W-:Y:S01]  /*10dd0*/  IMAD.MOV.U32 R7, RZ, RZ, R51 ;  /* 0x000000ffff077224 */ /* 0x000fe200078e0033 */
[----:B-1----:R-:W-:-:S13]  /*10de0*/  ISETP.NE.AND P1, PT, R0, 0x1, PT ;  /* 0x000000010000780c */ /* 0x002fda0003f25270 */
[----:B------:R-:W1:Y:S08]  /*10df0*/  @P1 LDC R0, c[0x0][0x42c] ;  /* 0x00010b00ff001b82 */ /* 0x000e700000000800 */
[----:B------:R-:W2:Y:S01]  /*10e00*/  @P1 LDC R5, c[0x0][0x430] ;  /* 0x00010c00ff051b82 */ /* 0x000ea20000000800 */
[----:B-1----:R-:W-:-:S05]  /*10e10*/  @P1 IMAD.HI.U32 R0, R3, R0, RZ ;  /* 0x0000000003001227 */ /* 0x002fca00078e00ff */
[----:B--2---:R-:W-:Y:S01]  /*10e20*/  @P1 SHF.R.U32.HI R3, RZ, R5, R0 ;  /* 0x00000005ff031219 */ /* 0x004fe20000011600 */
[----:B------:R-:W-:-:S03]  /*10e30*/  IMAD.MOV.U32 R5, RZ, RZ, R53 ;  /* 0x000000ffff057224 */ /* 0x000fc600078e0035 */
[----:B------:R-:W-:Y:S01]  /*10e40*/  SHF.R.S32.HI R45, RZ, 0x1f, R3 ;  /* 0x0000001fff2d7819 */ /* 0x000fe20000011403 */
[----:B------:R-:W-:Y:S06]  /*10e50*/  @P0 BRA `(.L_x_1455) ;  /* 0x0000000000e00947 */ /* 0x000fec0003800000 */
[-C--:B------:R-:W-:Y:S01]  /*10e60*/  IMAD R0, R221, R12.reuse, RZ ;  /* 0x0000000cdd007224 */ /* 0x080fe200078e02ff */
[----:B------:R-:W-:Y:S01]  /*10e70*/  ULDC UR4, c[0x0][0x3d4] ;  /* 0x0000f50000047ab9 */ /* 0x000fe20000000800 */
[----:B------:R-:W-:Y:S01]  /*10e80*/  IMAD.MOV.U32 R8, RZ, RZ, R23 ;  /* 0x000000ffff087224 */ /* 0x000fe200078e0017 */
[----:B------:R-:W-:Y:S01]  /*10e90*/  ULDC.64 UR6, c[0x0][0x3c8] ;  /* 0x0000f20000067ab9 */ /* 0x000fe20000000a00 */
[----:B------:R-:W-:Y:S01]  /*10ea0*/  IMAD.MOV.U32 R9, RZ, RZ, R50 ;  /* 0x000000ffff097224 */ /* 0x000fe200078e0032 */
[----:B------:R-:W-:Y:S01]  /*10eb0*/  ULDC.64 UR8, c[0x0][0x3e0] ;  /* 0x0000f80000087ab9 */ /* 0x000fe20000000a00 */
[C---:B------:R-:W-:Y:S01]  /*10ec0*/  IMAD R21, R191.reuse, R13, R0 ;  /* 0x0000000dbf157224 */ /* 0x040fe200078e0200 */
[----:B------:R-:W-:Y:S01]  /*10ed0*/  CS2R R42, SRZ ;  /* 0x00000000002a7805 */ /* 0x000fe2000001ff00 */
[----:B------:R-:W-:Y:S01]  /*10ee0*/  IMAD.WIDE.U32 R14, R191, R12, R8 ;  /* 0x0000000cbf0e7225 */ /* 0x000fe200078e0008 */
[----:B------:R-:W-:-:S03]  /*10ef0*/  CS2R R40, SRZ ;  /* 0x0000000000287805 */ /* 0x000fc6000001ff00 */
[----:B------:R-:W-:Y:S01]  /*10f00*/  IMAD R0, R221, R10, RZ ;  /* 0x0000000add007224 */ /* 0x000fe200078e02ff */
[----:B------:R-:W-:Y:S01]  /*10f10*/  IADD3 R14, P2, P5, R55, R46, R14 ;  /* 0x0000002e370e7210 */ /* 0x000fe20007d5e00e */
[----:B------:R-:W-:Y:S02]  /*10f20*/  IMAD.IADD R21, R15, 0x1, R21 ;  /* 0x000000010f157824 */ /* 0x000fe400078e0215 */
[----:B------:R-:W-:-:S04]  /*10f30*/  IMAD.WIDE.U32 R8, R191, R10, R8 ;  /* 0x0000000abf087225 */ /* 0x000fc800078e0008 */
[----:B------:R-:W-:Y:S01]  /*10f40*/  IMAD R15, R191, R11, R0 ;  /* 0x0000000bbf0f7224 */ /* 0x000fe200078e0200 */
[----:B------:R-:W-:Y:S01]  /*10f50*/  IADD3 R46, P3, P4, R57, R48, R8 ;  /* 0x00000030392e7210 */ /* 0x000fe20007c7e008 */
[----:B------:R-:W-:Y:S02]  /*10f60*/  VIADD R8, R23, 0x10 ;  /* 0x0000001017087836 */ /* 0x000fe40000000000 */
[----:B------:R-:W-:Y:S02]  /*10f70*/  IMAD.IADD R0, R9, 0x1, R15 ;  /* 0x0000000109007824 */ /* 0x000fe400078e020f */
[C---:B------:R-:W-:Y:S01]  /*10f80*/  VIADD R20, R23.reuse, 0x20 ;  /* 0x0000002017147836 */ /* 0x040fe20000000000 */
[----:B------:R-:W-:Y:S01]  /*10f90*/  ISETP.GE.AND P1, PT, R8, UR4, PT ;  /* 0x0000000408007c0c */ /* 0x000fe2000bf26270 */
[C---:B------:R-:W-:Y:S01]  /*10fa0*/  VIADD R9, R23.reuse, 0x30 ;  /* 0x0000003017097836 */ /* 0x040fe20000000000 */
[----:B------:R-:W-:Y:S02]  /*10fb0*/  IADD3.X R0, R54, R51, R0, P3, P4 ;  /* 0x0000003336007210 */ /* 0x000fe40001fe8400 */
[----:B------:R-:W-:-:S02]  /*10fc0*/  ISETP.GE.AND P4, PT, R23, UR4, PT ;  /* 0x0000000417007c0c */ /* 0x000fc4000bf86270 */
[----:B------:R-:W-:Y:S02]  /*10fd0*/  IADD3.X R8, R52, R53, R21, P2, P5 ;  /* 0x0000003534087210 */ /* 0x000fe400017ea415 */
[----:B------:R-:W-:Y:S02]  /*10fe0*/  IADD3 R14, P3, R14, UR6, RZ ;  /* 0x000000060e0e7c10 */ /* 0x000fe4000ff7e0ff */
[----:B------:R-:W-:Y:S02]  /*10ff0*/  IADD3 R46, P5, R46, UR8, RZ ;  /* 0x000000082e2e7c10 */ /* 0x000fe4000ffbe0ff */
[----:B------:R-:W-:Y:S01]  /*11000*/  ISETP.GE.AND P2, PT, R20, UR4, PT ;  /* 0x0000000414007c0c */ /* 0x000fe2000bf46270 */
[C---:B------:R-:W-:Y:S01]  /*11010*/  VIADD R20, R23.reuse, 0x40 ;  /* 0x0000004017147836 */ /* 0x040fe20000000000 */
[----:B------:R-:W-:Y:S02]  /*11020*/  IADD3.X R15, R8, UR7, RZ, P3, !PT ;  /* 0x00000007080f7c10 */ /* 0x000fe40009ffe4ff */
[----:B------:R-:W-:Y:S01]  /*11030*/  IADD3.X R47, R0, UR9, RZ, P5, !PT ;  /* 0x00000009002f7c10 */ /* 0x000fe2000affe4ff */
[----:B------:R-:W-:Y:S01]  /*11040*/  VIADD R0, R23, 0x50 ;  /* 0x0000005017007836 */ /* 0x000fe20000000000 */
[----:B------:R-:W-:Y:S01]  /*11050*/  ISETP.GE.AND P3, PT, R9, UR4, PT ;  /* 0x0000000409007c0c */ /* 0x000fe2000bf66270 */
[----:B------:R1:W5:Y:S01]  /*11060*/  @!P4 LDG.E.64 R42, desc[UR60][R14.64] ;  /* 0x0000003c0e2ac981 */ /* 0x000362000c1e1b00 */
[----:B------:R-:W-:-:S03]  /*11070*/  ISETP.GE.AND P5, PT, R20, UR4, PT ;  /* 0x0000000414007c0c */ /* 0x000fc6000bfa6270 */
[----:B------:R1:W5:Y:S01]  /*11080*/  @!P4 LDG.E.64 R40, desc[UR60][R46.64] ;  /* 0x0000003c2e28c981 */ /* 0x000362000c1e1b00 */
[----:B------:R-:W-:Y:S02]  /*11090*/  ISETP.GE.AND P4, PT, R0, UR4, PT ;  /* 0x0000000400007c0c */ /* 0x000fe4000bf86270 */
        /* <DEDUP_REMOVED lines=20> */
.L_x_1455:
[----:B------:R-:W-:Y:S05]  /*111e0*/  BSYNC B1 ;  /* 0x0000000000017941 */ /* 0x000fea0003800000 */
.L_x_1454:
[----:B------:R-:W-:Y:S01]  /*111f0*/  IMAD R0, R45, R12, RZ ;  /* 0x0000000c2d007224 */ /* 0x000fe200078e02ff */
[----:B------:R-:W-:Y:S01]  /*11200*/  ULDC.64 UR4, c[0x0][0x3c8] ;  /* 0x0000f20000047ab9 */ /* 0x000fe20000000a00 */
[----:B------:R-:W-:Y:S01]  /*11210*/  IMAD.WIDE.U32 R6, R3, R10, R6 ;  /* 0x0000000a03067225 */ /* 0x000fe200078e0006 */
[----:B------:R-:W-:-:S03]  /*11220*/  ULDC.64 UR6, c[0x0][0x3e0] ;  /* 0x0000f80000067ab9 */ /* 0x000fc60000000a00 */
[----:B------:R-:W-:-:S04]  /*11230*/  IMAD.WIDE.U32 R4, R3, R12, R4 ;  /* 0x0000000c03047225 */ /* 0x000fc800078e0004 */
[----:B------:R-:W-:Y:S01]  /*11240*/  IMAD R10, R45, R10, RZ ;  /* 0x0000000a2d0a7224 */ /* 0x000fe200078e02ff */
[----:B------:R-:W-:Y:S01]  /*11250*/  IADD3 R4, P1, R4, UR4, RZ ;  /* 0x0000000404047c10 */ /* 0x000fe2000ff3e0ff */
[C---:B------:R-:W-:Y:S01]  /*11260*/  IMAD R13, R3.reuse, R13, R0 ;  /* 0x0000000d030d7224 */ /* 0x040fe200078e0200 */
[----:B------:R-:W-:Y:S01]  /*11270*/  IADD3 R0, P2, R6, UR6, RZ ;  /* 0x0000000606007c10 */ /* 0x000fe2000ff5e0ff */
[----:B------:R-:W-:Y:S01]  /*11280*/  IMAD R3, R3, R11, R10 ;  /* 0x0000000b03037224 */ /* 0x000fe200078e020a */
[----:B------:R-:W-:Y:S02]  /*11290*/  UMOV UR4, 0xffffffff ;  /* 0xffffffff00047882 */ /* 0x000fe40000000000 */
[----:B------:R-:W-:Y:S02]  /*112a0*/  IADD3.X R13, R5, UR5, R13, P1, !PT ;  /* 0x00000005050d7c10 */ /* 0x000fe40008ffe40d */
[----:B------:R-:W-:Y:S01]  /*112b0*/  IADD3.X R3, R7, UR7, R3, P2, !PT ;  /* 0x0000000707037c10 */ /* 0x000fe200097fe403 */
[----:B------:R-:W-:Y:S06]  /*112c0*/  BRA.DIV UR4, `(.L_x_1456) ;  /* 0x0000021e04e07947 */ /* 0x000fec000b800000 */
.L_x_1738:
[----:B------:R-:W-:-:S03]  /*112d0*/  UMOV UR4, 0xffffffff ;  /* 0xffffffff00047882 */ /* 0x000fc60000000000 */
[----:B------:R-:W-:Y:S05]  /*112e0*/  BRA.DIV UR4, `(.L_x_1457) ;  /* 0x0000021e04fc7947 */ /* 0x000fea000b800000 */
.L_x_1741:
[----:B------:R-:W-:-:S03]  /*112f0*/  UMOV UR4, 0xffffffff ;  /* 0xffffffff00047882 */ /* 0x000fc60000000000 */
[----:B------:R-:W-:Y:S05]  /*11300*/  BRA.DIV UR4, `(.L_x_1458) ;  /* 0x00000222041c7947 */ /* 0x000fea000b800000 */
.L_x_1744:
[----:B------:R-:W-:-:S03]  /*11310*/  UMOV UR4, 0xffffffff ;  /* 0xffffffff00047882 */ /* 0x000fc60000000000 */
[----:B------:R-:W-:Y:S05]  /*11320*/  BRA.DIV UR4, `(.L_x_1459) ;  /* 0x00000222043c7947 */ /* 0x000fea000b800000 */
.L_x_1747:
        /* <DEDUP_REMOVED lines=8> */
.L_x_1748:
[----:B------:R-:W-:Y:S05]  /*113b0*/  BSYNC B1 ;  /* 0x0000000000017941 */ /* 0x000fea0003800000 */
.L_x_1460:
[----:B------:R-:W-:Y:S05]  /*113c0*/  @P0 BRA `(.L_x_1462) ;  /* 0x0000006400300947 */ /* 0x000fea0003800000 */
[----:B--2---:R-:W2:Y:S01]  /*113d0*/  LDC R0, c[0x0][0x3d4] ;  /* 0x0000f500ff007b82 */ /* 0x004ea20000000800 */
[C---:B------:R-:W-:Y:S01]  /*113e0*/  VIADD R3, R23.reuse, 0x10 ;  /* 0x0000001017037836 */ /* 0x040fe20000000000 */
[----:B------:R-:W-:Y:S01]  /*113f0*/  BSSY B1, `(.L_x_1463) ;  /* 0x0000083000017945 */ /* 0x000fe20003800000 */
[C---:B------:R-:W-:Y:S02]  /*11400*/  VIADD R5, R23.reuse, 0x20 ;  /* 0x0000002017057836 */ /* 0x040fe40000000000 */
[C---:B------:R-:W-:Y:S01]  /*11410*/  VIADD R7, R23.reuse, 0x30 ;  /* 0x0000003017077836 */ /* 0x040fe20000000000 */
[-C--:B--2---:R-:W-:Y:S02]  /*11420*/  ISETP.GE.AND P0, PT, R23, R0.reuse, PT ;  /* 0x000000001700720c */ /* 0x084fe40003f06270 */
[-C--:B------:R-:W-:Y:S01]  /*11430*/  ISETP.GE.AND P1, PT, R3, R0.reuse, PT ;  /* 0x000000000300720c */ /* 0x080fe20003f26270 */
[----:B------:R-:W-:Y:S01]  /*11440*/  VIADD R3, R23, 0x40 ;  /* 0x0000004017037836 */ /* 0x000fe20000000000 */
[-C--:B------:R-:W-:Y:S01]  /*11450*/  ISETP.GE.AND P2, PT, R5, R0.reuse, PT ;  /* 0x000000000500720c */ /* 0x080fe20003f46270 */
[----:B------:R-:W-:Y:S01]  /*11460*/  VIADD R5, R23, 0x50 ;  /* 0x0000005017057836 */ /* 0x000fe20000000000 */
[----:B------:R-:W-:-:S02]  /*11470*/  ISETP.GE.AND P3, PT, R7, R0, PT ;  /* 0x000000000700720c */ /* 0x000fc40003f66270 */
[-C--:B------:R-:W-:Y:S02]  /*11480*/  ISETP.GE.AND P4, PT, R3, R0.reuse, PT ;  /* 0x000000000300720c */ /* 0x080fe40003f86270 */
[----:B------:R-:W-:Y:S01]  /*11490*/  ISETP.GE.AND P5, PT, R5, R0, PT ;  /* 0x000000000500720c */ /* 0x000fe20003fa6270 */
[----:B------:R-:W-:Y:S02]  /*114a0*/  IMAD.IADD R0, R17, 0x1, R214 ;  /* 0x0000000111007824 */ /* 0x000fe400078e02d6 */
[----:B------:R-:W-:Y:S10]  /*114b0*/  @P0 BRA `(.L_x_1464) ;  /* 0x0000000400d80947 */ /* 0x000ff40003800000 */
[----:B------:R-:W2:Y:S01]  /*114c0*/  LDS.128 R4, [R0+0x14400] ;  /* 0x0144000000047984 */ /* 0x000ea20000000c00 */
[----:B-----5:R-:W-:Y:S02]  /*114d0*/  SHF.R.U32.HI R3, RZ, 0x8, R42 ;  /* 0x00000008ff037819 */ /* 0x020fe4000001162a */
[----:B------:R-:W-:Y:S02]  /*114e0*/  SHF.R.U32.HI R11, RZ, 0x8, R43 ;  /* 0x00000008ff0b7819 */ /* 0x000fe4000001162b */
[----:B------:R-:W-:Y:S02]  /*114f0*/  LOP3.LUT R10, R42, 0xff, RZ, 0xc0, !PT ;  /* 0x000000ff2a0a7812 */ /* 0x000fe400078ec0ff */
[----:B------:R-:W-:Y:S02]  /*11500*/  LOP3.LUT R3, R3, 0xff, RZ, 0xc0, !PT ;  /* 0x000000ff03037812 */ /* 0x000fe400078ec0ff */
[----:B------:R-:W-:Y:S02]  /*11510*/  LOP3.LUT R12, R43, 0xff, RZ, 0xc0, !PT ;  /* 0x000000ff2b0c7812 */ /* 0x000fe400078ec0ff */
[----:B------:R-:W-:-:S02]  /*11520*/  LOP3.LUT R11, R11, 0xff, RZ, 0xc0, !PT ;  /* 0x000000ff0b0b7812 */ /* 0x000fc400078ec0ff */
[----:B------:R-:W-:Y:S02]  /*11530*/  PRMT R3, R3, 0x7604, R10 ;  /* 0x0000760403037816 */ /* 0x000fe4000000000a */
[----:B-1----:R-:W-:Y:S02]  /*11540*/  SHF.R.U32.HI R46, RZ, 0x10, R43 ;  /* 0x00000010ff2e7819 */ /* 0x002fe4000001162b */
        /* <DEDUP_REMOVED lines=109> */
.L_x_1464:
[----:B------:R-:W-:Y:S05]  /*11c20*/  BSYNC B1 ;  /* 0x0000000000017941 */ /* 0x000fea0003800000 */
.L_x_1463:
        /* <DEDUP_REMOVED lines=13> */
[----:B-1----:R-:W-:Y:S02]  /*11d00*/  LOP3.LUT R15, R13, 0xff, RZ, 0xc0, !PT ;  /* 0x000000ff0d0f7812 */ /* 0x002fe400078ec0ff */
        /* <DEDUP_REMOVED lines=31> */
[CC--:B------:R-:W-:Y:S01]  /*11f00*/  FMUL.FTZ R42, R10.reuse, R40.reuse ;  /* 0x000000280a2a7220 */ /* 0x0c0fe20000410000 */
[----:B------:R-:W-:Y:S01]  /*11f10*/  F2FP.F16.E4M3.UNPACK_B R7, R5 ;  /* 0x00000005ff07723e */ /* 0x000fe200020006ff */
[----:B------:R-:W-:Y:S01]  /*11f20*/  FMUL.FTZ R45, R10, R37 ;  /* 0x000000250a2d7220 */ /* 0x000fe20000410000 */
        /* <DEDUP_REMOVED lines=26> */
[CC--:B------:R-:W-:Y:S01]  /*120d0*/  FMUL.FTZ R40, R6.reuse, R41.reuse ;  /* 0x0000002906287220 */ /* 0x0c0fe20000410000 */
        /* <DEDUP_REMOVED lines=10> */
[----:B------:R-:W-:Y:S01]  /*12180*/  HADD2.F32 R6, -RZ, R4.H1_H1 ;  /* 0x30000004ff067230 */ /* 0x000fe20000004100 */
[----:B------:R-:W-:Y:S01]  /*12190*/  F2FP.SATFINITE.E4M3.F32.PACK_AB_MERGE_C R43, R46, R43, RZ ;  /* 0x0000002b2e2b723e */ /* 0x000fe200048070ff */
[----:B------:R-:W-:-:S02]  /*121a0*/  HADD2.F32 R12, -RZ, R11.H1_H1 ;  /* 0x3000000bff0c7230 */ /* 0x000fc40000004100 */
[----:B------:R-:W-:Y:S02]  /*121b0*/  HADD2.F32 R5, -RZ, R4.H0_H0 ;  /* 0x20000004ff057230 */ /* 0x000fe40000004100 */
[C---:B------:R-:W-:Y:S01]  /*121c0*/  FMUL.FTZ R36, R6.reuse, R15 ;  /* 0x0000000f06247220 */ /* 0x040fe20000410000 */
[----:B------:R-:W-:Y:S02]  /*121d0*/  HADD2.F32 R4, -RZ, R3.H1_H1 ;  /* 0x30000003ff047230 */ /* 0x000fe40000004100 */
[-C--:B------:R-:W-:Y:S01]  /*121e0*/  FMUL.FTZ R40, R6, R12.reuse ;  /* 0x0000000c06287220 */ /* 0x080fe20000410000 */
[----:B------:R-:W-:Y:S02]  /*121f0*/  HADD2.F32 R11, -RZ, R11.H0_H0 ;  /* 0x2000000bff0b7230 */ /* 0x000fe40000004100 */
[C---:B------:R-:W-:Y:S01]  /*12200*/  FFMA.FTZ R36, R5.reuse, R12, -R36 ;  /* 0x0000000c05247223 */ /* 0x040fe20000010824 */
[----:B------:R-:W-:Y:S02]  /*12210*/  HADD2.F32 R3, -RZ, R3.H0_H0 ;  /* 0x20000003ff037230 */ /* 0x000fe40000004100 */
[C---:B------:R-:W-:Y:S01]  /*12220*/  FMUL.FTZ R6, R4.reuse, R13 ;  /* 0x0000000d04067220 */ /* 0x040fe20000410000 */
[----:B------:R-:W-:Y:S01]  /*12230*/  FFMA.FTZ R15, R5, R15, R40 ;  /* 0x0000000f050f7223 */ /* 0x000fe20000010028 */
[----:B------:R-:W-:Y:S01]  /*12240*/  FMUL.FTZ R4, R4, R11 ;  /* 0x0000000b04047220 */ /* 0x000fe20000410000 */
[----:B------:R-:W-:-:S02]  /*12250*/  HADD2.F32 R5, -RZ, R14.H1_H1 ;  /* 0x3000000eff057230 */ /* 0x000fc40000004100 */
[C---:B------:R-:W-:Y:S01]  /*12260*/  FFMA.FTZ R12, R3.reuse, R11, -R6 ;  /* 0x0000000b030c7223 */ /* 0x040fe20000010806 */
[----:B------:R-:W-:Y:S02]  /*12270*/  HADD2.F32 R11, -RZ, R38.H1_H1 ;  /* 0x30000026ff0b7230 */ /* 0x000fe40000004100 */
[----:B------:R-:W-:Y:S01]  /*12280*/  FFMA.FTZ R13, R3, R13, R4 ;  /* 0x0000000d030d7223 */ /* 0x000fe20000010004 */
[----:B------:R-:W-:Y:S02]  /*12290*/  HADD2.F32 R4, -RZ, R10.H1_H1 ;  /* 0x3000000aff047230 */ /* 0x000fe40000004100 */
[----:B------:R-:W-:Y:S02]  /*122a0*/  HADD2.F32 R38, -RZ, R38.H0_H0 ;  /* 0x20000026ff267230 */ /* 0x000fe40000004100 */
[----:B------:R-:W-:Y:S02]  /*122b0*/  HADD2.F32 R3, -RZ, R7.H1_H1 ;  /* 0x30000007ff037230 */ /* 0x000fe40000004100 */
[----:B------:R-:W-:Y:S01]  /*122c0*/  FMUL.FTZ R37, R4, R11 ;  /* 0x0000000b04257220 */ /* 0x000fe20000410000 */
[----:B------:R-:W-:-:S02]  /*122d0*/  HADD2.F32 R14, -RZ, R14.H0_H0 ;  /* 0x2000000eff0e7230 */ /* 0x000fc40000004100 */
        /* <DEDUP_REMOVED lines=12> */
[----:B------:R-:W-:Y:S02]  /*123a0*/  F2FP.SATFINITE.E4M3.F32.PACK_AB_MERGE_C R6, R39, R42, R43 ;  /* 0x0000002a2706723e */ /* 0x000fe4000480702b */
[----:B------:R-:W-:Y:S02]  /*123b0*/  F2FP.SATFINITE.E4M3.F32.PACK_AB_MERGE_C R7, R48, R45, R7 ;  /* 0x0000002d3007723e */ /* 0x000fe40004807007 */
[----:B------:R-:W-:Y:S02]  /*123c0*/  F2FP.SATFINITE.E4M3.F32.PACK_AB_MERGE_C R4, R13, R12, R4 ;  /* 0x0000000c0d04723e */ /* 0x000fe40004807004 */
[----:B------:R-:W-:-:S05]  /*123d0*/  F2FP.SATFINITE.E4M3.F32.PACK_AB_MERGE_C R5, R38, R5, R37 ;  /* 0x000000052605723e */ /* 0x000fca0004807025 */
[----:B------:R3:W-:Y:S02]  /*123e0*/  STS.128 [R224], R4 ;  /* 0x00000004e0007388 */ /* 0x0007e40000000c00 */
.L_x_1466:
[----:B------:R-:W-:Y:S05]  /*123f0*/  BSYNC B1 ;  /* 0x0000000000017941 */ /* 0x000fea0003800000 */
.L_x_1465:
[----:B------:R-:W-:Y:S04]  /*12400*/  BSSY B1, `(.L_x_1467) ;  /* 0x0000078000017945 */ /* 0x000fe80003800000 */
[----:B------:R-:W-:Y:S05]  /*12410*/  @P2 BRA `(.L_x_1468) ;  /* 0x0000000400d82947 */ /* 0x000fea0003800000 */
[----:B--23--:R-:W2:Y:S01]  /*12420*/  LDS.128 R4, [R0+0x16400] ;  /* 0x0164000000047984 */ /* 0x00cea20000000c00 */
[----:B-----5:R-:W-:Y:S02]  /*12430*/  SHF.R.U32.HI R3, RZ, 0x8, R32 ;  /* 0x00000008ff037819 */ /* 0x020fe40000011620 */
[----:B------:R-:W-:Y:S02]  /*12440*/  SHF.R.U32.HI R11, RZ, 0x8, R33 ;  /* 0x00000008ff0b7819 */ /* 0x000fe40000011621 */
[----:B------:R-:W-:Y:S02]  /*12450*/  LOP3.LUT R10, R32, 0xff, RZ, 0xc0, !PT ;  /* 0x000000ff200a7812 */ /* 0x000fe400078ec0ff */
[----:B------:R-:W-:Y:S02]  /*12460*/  LOP3.LUT R3, R3, 0xff, RZ, 0xc0, !PT ;  /* 0x000000ff03037812 */ /* 0x000fe400078ec0ff */
[----:B------:R-:W-:Y:S02]  /*12470*/  LOP3.LUT R12, R33, 0xff, RZ, 0xc0, !PT ;  /* 0x000000ff210c7812 */ /* 0x000fe400078ec0ff */
[----:B------:R-:W-:-:S02]  /*12480*/  LOP3.LUT R11, R11, 0xff, RZ, 0xc0, !PT ;  /* 0x000000ff0b0b7812 */ /* 0x000fc400078ec0ff */
[----:B------:R-:W-:Y:S02]  /*12490*/  PRMT R3, R3, 0x7604, R10 ;  /* 0x0000760403037816 */ /* 0x000fe4000000000a */
[----:B------:R-:W-:Y:S02]  /*124a0*/  SHF.R.U32.HI R36, RZ, 0x10, R33 ;  /* 0x00000010ff247819 */ /* 0x000fe40000011621 */
[--C-:B-1----:R-:W-:Y:S02]  /*124b0*/  SHF.R.U32.HI R14, RZ, 0x8, R35.reuse ;  /* 0x00000008ff0e7819 */ /* 0x102fe40000011623 */
        /* <DEDUP_REMOVED lines=107> */
[----:B------:R4:W-:Y:S02]  /*12b70*/  STS.128 [R0+0x16400], R4 ;  /* 0x0164000400007388 */ /* 0x0009e40000000c00 */
.L_x_1468:
[----:B------:R-:W-:Y:S05]  /*12b80*/  BSYNC B1 ;  /* 0x0000000000017941 */ /* 0x000fea0003800000 */
.L_x_1467:
        /* <DEDUP_REMOVED lines=124> */
.L_x_1470:
[----:B------:R-:W-:Y:S05]  /*13350*/  BSYNC B1 ;  /* 0x0000000000017941 */ /* 0x000fea0003800000 */
.L_x_1469:
[----:B------:R-:W-:Y:S04]  /*13360*/  BSSY B1, `(.L_x_1471) ;  /* 0x0000078000017945 */ /* 0x000fe80003800000 */
[----:B------:R-:W-:Y:S05]  /*13370*/  @P4 BRA `(.L_x_1472) ;  /* 0x0000000400d84947 */ /* 0x000fea0003800000 */
[----:B-1234-:R-:W1:Y:S01]  /*13380*/  LDS.128 R4, [R0+0x18400] ;  /* 0x0184000000047984 */ /* 0x01ee620000000c00 */
        /* <DEDUP_REMOVED lines=28> */
[----:B-1----:R-:W-:Y:S02]  /*13550*/  F2FP.F16.E4M3.UNPACK_B R3, R6.H1 ;  /* 0x00000006ff03723e */ /* 0x002fe400030006ff */
        /* <DEDUP_REMOVED lines=88> */
.L_x_1472:
[----:B------:R-:W-:Y:S05]  /*13ae0*/  BSYNC B1 ;  /* 0x0000000000017941 */ /* 0x000fea0003800000 */
.L_x_1471:
[----:B------:R-:W-:Y:S05]  /*13af0*/  @P5 BRA `(.L_x_1462) ;  /* 0x0000003c00645947 */ /* 0x000fea0003800000 */
[----:B-1234-:R-:W1:Y:S01]  /*13b00*/  LDS.128 R4, [R224+0x4000] ;  /* 0x00400000e0047984 */ /* 0x01ee620000000c00 */
[----:B-----5:R-:W-:Y:S02]  /*13b10*/  SHF.R.U32.HI R15, RZ, 0x8, R21 ;  /* 0x00000008ff0f7819 */ /* 0x020fe40000011615 */
[----:B------:R-:W-:Y:S02]  /*13b20*/  SHF.R.U32.HI R11, RZ, 0x8, R9 ;  /* 0x00000008ff0b7819 */ /* 0x000fe40000011609 */
[----:B------:R-:W-:Y:S02]  /*13b30*/  SHF.R.U32.HI R13, RZ, 0x8, R20 ;  /* 0x00000008ff0d7819 */ /* 0x000fe40000011614 */
[----:B------:R-:W-:Y:S02]  /*13b40*/  LOP3.LUT R14, R21, 0xff, RZ, 0xc0, !PT ;  /* 0x000000ff150e7812 */ /* 0x000fe400078ec0ff */
[----:B------:R-:W-:Y:S02]  /*13b50*/  LOP3.LUT R15, R15, 0xff, RZ, 0xc0, !PT ;  /* 0x000000ff0f0f7812 */ /* 0x000fe400078ec0ff */
[----:B------:R-:W-:-:S02]  /*13b60*/  LOP3.LUT R10, R9, 0xff, RZ, 0xc0, !PT ;  /* 0x000000ff090a7812 */ /* 0x000fc400078ec0ff */
[----:B------:R-:W-:Y:S02]  /*13b70*/  LOP3.LUT R11, R11, 0xff, RZ, 0xc0, !PT ;  /* 0x000000ff0b0b7812 */ /* 0x000fe400078ec0ff */
[----:B------:R-:W-:Y:S02]  /*13b80*/  SHF.R.U32.HI R3, RZ, 0x8, R8 ;  /* 0x00000008ff037819 */ /* 0x000fe40000011608 */
[----:B------:R-:W-:Y:S02]  /*13b90*/  LOP3.LUT R12, R20, 0xff, RZ, 0xc0, !PT ;  /* 0x000000ff140c7812 */ /* 0x000fe400078ec0ff */
[----:B------:R-:W-:Y:S02]  /*13ba0*/  LOP3.LUT R13, R13, 0xff, RZ, 0xc0, !PT ;  /* 0x000000ff0d0d7812 */ /* 0x000fe400078ec0ff */
[----:B------:R-:W-:Y:S02]  /*13bb0*/  PRMT R15, R15, 0x7604, R14 ;  /* 0x000076040f0f7816 */ /* 0x000fe4000000000e */
[----:B------:R-:W-:-:S02]  /*13bc0*/  PRMT R11, R11, 0x7604, R10 ;  /* 0x000076040b0b7816 */ /* 0x000fc4000000000a */
[----:B------:R-:W-:Y:S02]  /*13bd0*/  SHF.R.U32.HI R14, RZ, 0x10, R21 ;  /* 0x00000010ff0e7819 */ /* 0x000fe40000011615 */
[----:B------:R-:W-:Y:S02]  /*13be0*/  SHF.R.U32.HI R10, RZ, 0x10, R9 ;  /* 0x00000010ff0a7819 */ /* 0x000fe40000011609 */
[----:B------:R-:W-:Y:S02]  /*13bf0*/  LOP3.LUT R0, R8, 0xff, RZ, 0xc0, !PT ;  /* 0x000000ff08007812 */ /* 0x000fe400078ec0ff */
[----:B------:R-:W-:Y:S02]  /*13c00*/  LOP3.LUT R3, R3, 0xff, RZ, 0xc0, !PT ;  /* 0x000000ff03037812 */ /* 0x000fe400078ec0ff */
[----:B------:R-:W-:Y:S02]  /*13c10*/  PRMT R13, R13, 0x7604, R12 ;  /* 0x000076040d0d7816 */ /* 0x000fe4000000000c */
[----:B------:R-:W-:-:S02]  /*13c20*/  SHF.R.U32.HI R12, RZ, 0x10, R20 ;  /* 0x00000010ff0c7819 */ /* 0x000fc40000011614 */
[----:B------:R-:W-:Y:S02]  /*13c30*/  LOP3.LUT R14, R14, 0xff, RZ, 0xc0, !PT ;  /* 0x000000ff0e0e7812 */ /* 0x000fe400078ec0ff */
[----:B------:R-:W-:Y:S02]  /*13c40*/  LOP3.LUT R10, R10, 0xff, RZ, 0xc0, !PT ;  /* 0x000000ff0a0a7812 */ /* 0x000fe400078ec0ff */
[----:B------:R-:W-:Y:S02]  /*13c50*/  PRMT R3, R3, 0x7604, R0 ;  /* 0x0000760403037816 */ /* 0x000fe40000000000 */
[----:B------:R-:W-:Y:S02]  /*13c60*/  SHF.R.U32.HI R0, RZ, 0x10, R8 ;  /* 0x00000010ff007819 */ /* 0x000fe40000011608 */
[----:B------:R-:W-:Y:S02]  /*13c70*/  LOP3.LUT R12, R12, 0xff, RZ, 0xc0, !PT ;  /* 0x000000ff0c0c7812 */ /* 0x000fe400078ec0ff */
[----:B------:R-:W-:-:S02]  /*13c80*/  PRMT R25, R14, 0x7054, R15 ;  /* 0x000070540e197816 */ /* 0x000fc4000000000f */
[----:B------:R-:W-:Y:S02]  /*13c90*/  PRMT R11, R10, 0x7054, R11 ;  /* 0x000070540a0b7816 */ /* 0x000fe4000000000b */
[----:B------:R-:W-:Y:S02]  /*13ca0*/  LOP3.LUT R0, R0, 0xff, RZ, 0xc0, !PT ;  /* 0x000000ff00007812 */ /* 0x000fe400078ec0ff */
[----:B------:R-:W-:Y:S02]  /*13cb0*/  PRMT R15, R12, 0x7054, R13 ;  /* 0x000070540c0f7816 */ /* 0x000fe4000000000d */
[----:B------:R-:W-:Y:S02]  /*13cc0*/  LOP3.LUT R25, R25, 0xff000000, R21, 0xf8, !PT ;  /* 0xff00000019197812 */ /* 0x000fe400078ef815 */
[----:B------:R-:W-:Y:S02]  /*13cd0*/  LOP3.LUT R13, R11, 0xff000000, R9, 0xf8, !PT ;  /* 0xff0000000b0d7812 */ /* 0x000fe400078ef809 */
[----:B------:R-:W-:-:S02]  /*13ce0*/  PRMT R3, R0, 0x7054, R3 ;  /* 0x0000705400037816 */ /* 0x000fc40000000003 */
[-C--:B-1----:R-:W-:Y:S02]  /*13cf0*/  F2FP.F16.E4M3.UNPACK_B R0, R6.reuse.H1 ;  /* 0x00000006ff00723e */ /* 0x082fe400030006ff */
[----:B------:R-:W-:Y:S02]  /*13d00*/  F2FP.F16.E4M3.UNPACK_B R21, R25 ;  /* 0x00000019ff15723e */ /* 0x000fe400020006ff */
[----:B------:R-:W-:Y:S01]  /*13d10*/  F2FP.F16.E4M3.UNPACK_B R14, R13 ;  /* 0x0000000dff0e723e */ /* 0x000fe200020006ff */
[----:B------:R-:W-:Y:S01]  /*13d20*/  HADD2.F32 R9, -RZ, R0.H1_H1 ;  /* 0x30000000ff097230 */ /* 0x000fe20000004100 */
[----:B------:R-:W-:Y:S01]  /*13d30*/  LOP3.LUT R20, R15, 0xff000000, R20, 0xf8, !PT ;  /* 0xff0000000f147812 */ /* 0x000fe200078ef814 */
[----:B------:R-:W-:Y:S01]  /*13d40*/  HADD2.F32 R24, -RZ, R21.H1_H1 ;  /* 0x30000015ff187230 */ /* 0x000fe20000004100 */
[----:B------:R-:W-:Y:S01]  /*13d50*/  LOP3.LUT R12, R3, 0xff000000, R8, 0xf8, !PT ;  /* 0xff000000030c7812 */ /* 0x000fe200078ef808 */
[----:B------:R-:W-:Y:S01]  /*13d60*/  HADD2.F32 R15, -RZ, R14.H1_H1 ;  /* 0x3000000eff0f7230 */ /* 0x000fe20000004100 */
[----:B------:R-:W-:Y:S01]  /*13d70*/  F2FP.F16.E4M3.UNPACK_B R3, R6 ;  /* 0x00000006ff03723e */ /* 0x000fe200020006ff */
[----:B------:R-:W-:-:S02]  /*13d80*/  HADD2.F32 R8, -RZ, R0.H0_H0 ;  /* 0x20000000ff087230 */ /* 0x000fc40000004100 */
[CC--:B------:R-:W-:Y:S01]  /*13d90*/  FMUL.FTZ R27, R9.reuse, R24.reuse ;  /* 0x00000018091b7220 */ /* 0x0c0fe20000410000 */
[----:B------:R-:W-:Y:S01]  /*13da0*/  F2FP.F16.E4M3.UNPACK_B R10, R7 ;  /* 0x00000007ff0a723e */ /* 0x000fe200020006ff */
[----:B------:R-:W-:Y:S01]  /*13db0*/  FMUL.FTZ R9, R9, R15 ;  /* 0x0000000f09097220 */ /* 0x000fe20000410000 */
[----:B------:R-:W-:Y:S01]  /*13dc0*/  F2FP.F16.E4M3.UNPACK_B R11, R7.H1 ;  /* 0x00000007ff0b723e */ /* 0x000fe200030006ff */
[C---:B------:R-:W-:Y:S01]  /*13dd0*/  FFMA.FTZ R27, R8.reuse, R15, -R27 ;  /* 0x0000000f081b7223 */ /* 0x040fe2000001081b */
[-C--:B------:R-:W-:Y:S01]  /*13de0*/  F2FP.F16.E4M3.UNPACK_B R6, R5.reuse ;  /* 0x00000005ff06723e */ /* 0x080fe200020006ff */
[----:B------:R-:W-:Y:S01]  /*13df0*/  FFMA.FTZ R26, R8, R24, R9 ;  /* 0x00000018081a7223 */ /* 0x000fe20000010009 */
[----:B------:R-:W-:Y:S01]  /*13e00*/  F2FP.F16.E4M3.UNPACK_B R7, R5.H1 ;  /* 0x00000005ff07723e */ /* 0x000fe200030006ff */
[----:B------:R-:W-:Y:S01]  /*13e10*/  HADD2.F32 R8, -RZ, R21.H0_H0 ;  /* 0x20000015ff087230 */ /* 0x000fe20000004100 */
[----:B------:R-:W-:Y:S01]  /*13e20*/  F2FP.F16.E4M3.UNPACK_B R25, R25.H1 ;  /* 0x00000019ff19723e */ /* 0x000fe200030006ff */
[--C-:B------:R-:W-:Y:S01]  /*13e30*/  HADD2.F32 R5, -RZ, R3.reuse.H1_H1 ;  /* 0x30000003ff057230 */ /* 0x100fe20000004100 */
[----:B------:R-:W-:Y:S01]  /*13e40*/  F2FP.F16.E4M3.UNPACK_B R13, R13.H1 ;  /* 0x0000000dff0d723e */ /* 0x000fe200030006ff */
[----:B------:R-:W-:Y:S01]  /*13e50*/  HADD2.F32 R14, -RZ, R14.H0_H0 ;  /* 0x2000000eff0e7230 */ /* 0x000fe20000004100 */
[----:B------:R-:W-:Y:S01]  /*13e60*/  F2FP.F16.E4M3.UNPACK_B R0, R4 ;  /* 0x00000004ff00723e */ /* 0x000fe200020006ff */
[----:B------:R-:W-:-:S02]  /*13e70*/  HADD2.F32 R3, -RZ, R3.H0_H0 ;  /* 0x20000003ff037230 */ /* 0x000fc40000004100 */
[C---:B------:R-:W-:Y:S01]  /*13e80*/  FMUL.FTZ R24, R5.reuse, R8 ;  /* 0x0000000805187220 */ /* 0x040fe20000410000 */
[----:B------:R-:W-:Y:S02]  /*13e90*/  HADD2.F32 R9, -RZ, R25.H0_H0 ;  /* 0x20000019ff097230 */ /* 0x000fe40000004100 */
[-C--:B------:R-:W-:Y:S01]  /*13ea0*/  FMUL.FTZ R15, R5, R14.reuse ;  /* 0x0000000e050f7220 */ /* 0x080fe20000410000 */
[--C-:B------:R-:W-:Y:S02]  /*13eb0*/  HADD2.F32 R5, -RZ, R10.reuse.H1_H1 ;  /* 0x3000000aff057230 */ /* 0x100fe40000004100 */
[C---:B------:R-:W-:Y:S01]  /*13ec0*/  FFMA.FTZ R24, R3.reuse, R14, -R24 ;  /* 0x0000000e03187223 */ /* 0x040fe20000010818 */
[----:B------:R-:W-:Y:S02]  /*13ed0*/  HADD2.F32 R10, -RZ, R10.H0_H0 ;  /* 0x2000000aff0a7230 */ /* 0x000fe40000004100 */
[----:B------:R-:W-:Y:S01]  /*13ee0*/  FFMA.FTZ R21, R3, R8, R15 ;  /* 0x0000000803157223 */ /* 0x000fe2000001000f */
[----:B------:R-:W-:-:S02]  /*13ef0*/  HADD2.F32 R8, -RZ, R13.H0_H0 ;  /* 0x2000000dff087230 */ /* 0x000fc40000004100 */
[CC--:B------:R-:W-:Y:S01]  /*13f00*/  FMUL.FTZ R15, R5.reuse, R9.reuse ;  /* 0x00000009050f7220 */ /* 0x0c0fe20000410000 */
[----:B------:R-:W-:Y:S01]  /*13f10*/  HADD2.F32 R14, -RZ, R25.H1_H1 ;  /* 0x30000019ff0e7230 */ /* 0x000fe20000004100 */
[----:B------:R-:W-:Y:S01]  /*13f20*/  F2FP.F16.E4M3.UNPACK_B R4, R4.H1 ;  /* 0x00000004ff04723e */ /* 0x000fe200030006ff */
[----:B------:R-:W-:Y:S02]  /*13f30*/  HADD2.F32 R3, -RZ, R11.H1_H1 ;  /* 0x3000000bff037230 */ /* 0x000fe40000004100 */
[-C--:B------:R-:W-:Y:S01]  /*13f40*/  FMUL.FTZ R5, R5, R8.reuse ;  /* 0x0000000805057220 */ /* 0x080fe20000410000 */
[C---:B------:R-:W-:Y:S01]  /*13f50*/  FFMA.FTZ R25, R10.reuse, R8, -R15 ;  /* 0x000000080a197223 */ /* 0x040fe2000001080f */
[----:B------:R-:W-:Y:S02]  /*13f60*/  HADD2.F32 R8, -RZ, R13.H1_H1 ;  /* 0x3000000dff087230 */ /* 0x000fe40000004100 */
[----:B------:R-:W-:Y:S02]  /*13f70*/  HADD2.F32 R11, -RZ, R11.H0_H0 ;  /* 0x2000000bff0b7230 */ /* 0x000fe40000004100 */
[C---:B------:R-:W-:Y:S01]  /*13f80*/  FMUL.FTZ R30, R3.reuse, R14 ;  /* 0x0000000e031e7220 */ /* 0x040fe20000410000 */
[----:B------:R-:W-:Y:S01]  /*13f90*/  FFMA.FTZ R28, R10, R9, R5 ;  /* 0x000000090a1c7223 */ /* 0x000fe20000010005 */
[----:B------:R-:W-:Y:S01]  /*13fa0*/  F2FP.F16.E4M3.UNPACK_B R9, R20 ;  /* 0x00000014ff09723e */ /* 0x000fe200020006ff */
[-C--:B------:R-:W-:Y:S01]  /*13fb0*/  FMUL.FTZ R10, R3, R8.reuse ;  /* 0x00000008030a7220 */ /* 0x080fe20000410000 */
[----:B------:R-:W-:Y:S01]  /*13fc0*/  FFMA.FTZ R30, R11, R8, -R30 ;  /* 0x000000080b1e7223 */ /* 0x000fe2000001081e */
[----:B------:R-:W-:Y:S01]  /*13fd0*/  F2FP.F16.E4M3.UNPACK_B R8, R12 ;  /* 0x0000000cff08723e */ /* 0x000fe200020006ff */
[----:B------:R-:W-:-:S02]  /*13fe0*/  HADD2.F32 R5, -RZ, R4.H1_H1 ;  /* 0x30000004ff057230 */ /* 0x000fc40000004100 */
[----:B------:R-:W-:Y:S01]  /*13ff0*/  FFMA.FTZ R29, R11, R14, R10 ;  /* 0x0000000e0b1d7223 */ /* 0x000fe2000001000a */
[--C-:B------:R-:W-:Y:S01]  /*14000*/  HADD2.F32 R13, -RZ, R9.reuse.H1_H1 ;  /* 0x30000009ff0d7230 */ /* 0x100fe20000004100 */
[----:B------:R-:W-:Y:S01]  /*14010*/  F2FP.F16.E4M3.UNPACK_B R12, R12.H1 ;  /* 0x0000000cff0c723e */ /* 0x000fe200030006ff */
[----:B------:R-:W-:Y:S01]  /*14020*/  HADD2.F32 R10, -RZ, R9.H0_H0 ;  /* 0x20000009ff0a7230 */ /* 0x000fe20000004100 */
[----:B------:R-:W-:Y:S01]  /*14030*/  F2FP.F16.E4M3.UNPACK_B R20, R20.H1 ;  /* 0x00000014ff14723e */ /* 0x000fe200030006ff */
[----:B------:R-:W-:Y:S02]  /*14040*/  HADD2.F32 R9, -RZ, R8.H1_H1 ;  /* 0x30000008ff097230 */ /* 0x000fe40000004100 */
[----:B------:R-:W-:Y:S01]  /*14050*/  FMUL.FTZ R11, R5, R13 ;  /* 0x0000000d050b7220 */ /* 0x000fe20000410000 */
[----:B------:R-:W-:Y:S02]  /*14060*/  HADD2.F32 R3, -RZ, R0.H1_H1 ;  /* 0x30000000ff037230 */ /* 0x000fe40000004100 */
        /* <DEDUP_REMOVED lines=10> */
[----:B------:R-:W-:-:S02]  /*14110*/  HADD2.F32 R4, -RZ, R12.H1_H1 ;  /* 0x3000000cff047230 */ /* 0x000fc40000004100 */
[--C-:B------:R-:W-:Y:S02]  /*14120*/  HADD2.F32 R3, -RZ, R7.reuse.H1_H1 ;  /* 0x30000007ff037230 */ /* 0x100fe40000004100 */
[--C-:B------:R-:W-:Y:S02]  /*14130*/  HADD2.F32 R8, -RZ, R20.reuse.H1_H1 ;  /* 0x30000014ff087230 */ /* 0x100fe40000004100 */
[----:B------:R-:W-:Y:S02]  /*14140*/  HADD2.F32 R9, -RZ, R20.H0_H0 ;  /* 0x20000014ff097230 */ /* 0x000fe40000004100 */
[C---:B------:R-:W-:Y:S01]  /*14150*/  FMUL.FTZ R13, R3.reuse, R4 ;  /* 0x00000004030d7220 */ /* 0x040fe20000410000 */
[----:B------:R-:W-:Y:S02]  /*14160*/  HADD2.F32 R0, -RZ, R6.H1_H1 ;  /* 0x30000006ff007230 */ /* 0x000fe40000004100 */
[----:B------:R-:W-:Y:S02]  /*14170*/  HADD2.F32 R5, -RZ, R12.H0_H0 ;  /* 0x2000000cff057230 */ /* 0x000fe40000004100 */
[----:B------:R-:W-:Y:S01]  /*14180*/  FMUL.FTZ R12, R3, R8 ;  /* 0x00000008030c7220 */ /* 0x000fe20000410000 */
[----:B------:R-:W-:-:S02]  /*14190*/  HADD2.F32 R7, -RZ, R7.H0_H0 ;  /* 0x20000007ff077230 */ /* 0x000fc40000004100 */
[C---:B------:R-:W-:Y:S01]  /*141a0*/  FMUL.FTZ R3, R0.reuse, R9 ;  /* 0x0000000900037220 */ /* 0x040fe20000410000 */
[----:B------:R-:W-:Y:S02]  /*141b0*/  HADD2.F32 R6, -RZ, R6.H0_H0 ;  /* 0x20000006ff067230 */ /* 0x000fe40000004100 */
[-C--:B------:R-:W-:Y:S01]  /*141c0*/  FMUL.FTZ R0, R0, R5.reuse ;  /* 0x0000000500007220 */ /* 0x080fe20000410000 */
[C---:B------:R-:W-:Y:S01]  /*141d0*/  FFMA.FTZ R12, R7.reuse, R4, -R12 ;  /* 0x00000004070c7223 */ /* 0x040fe2000001080c */
[----:B------:R-:W-:Y:S01]  /*141e0*/  FFMA.FTZ R13, R7, R8, R13 ;  /* 0x00000008070d7223 */ /* 0x000fe2000001000d */
[C---:B------:R-:W-:Y:S01]  /*141f0*/  FFMA.FTZ R5, R6.reuse, R5, -R3 ;  /* 0x0000000506057223 */ /* 0x040fe20000010803 */
[----:B------:R-:W-:Y:S01]  /*14200*/  FFMA.FTZ R0, R6, R9, R0 ;  /* 0x0000000906007223 */ /* 0x000fe20000010000 */
[----:B------:R-:W-:Y:S02]  /*14210*/  F2FP.SATFINITE.E4M3.F32.PACK_AB_MERGE_C R6, R26, R27, RZ ;  /* 0x0000001b1a06723e */ /* 0x000fe400048070ff */
[----:B------:R-:W-:-:S02]  /*14220*/  F2FP.SATFINITE.E4M3.F32.PACK_AB_MERGE_C R7, R29, R30, RZ ;  /* 0x0000001e1d07723e */ /* 0x000fc400048070ff */
[----:B------:R-:W-:Y:S02]  /*14230*/  F2FP.SATFINITE.E4M3.F32.PACK_AB_MERGE_C R4, R15, R14, RZ ;  /* 0x0000000e0f04723e */ /* 0x000fe400048070ff */
[----:B------:R-:W-:Y:S02]  /*14240*/  F2FP.SATFINITE.E4M3.F32.PACK_AB_MERGE_C R12, R13, R12, RZ ;  /* 0x0000000c0d0c723e */ /* 0x000fe400048070ff */
[----:B------:R-:W-:Y:S02]  /*14250*/  F2FP.SATFINITE.E4M3.F32.PACK_AB_MERGE_C R6, R21, R24, R6 ;  /* 0x000000181506723e */ /* 0x000fe40004807006 */
[----:B------:R-:W-:Y:S02]  /*14260*/  F2FP.SATFINITE.E4M3.F32.PACK_AB_MERGE_C R7, R28, R25, R7 ;  /* 0x000000191c07723e */ /* 0x000fe40004807007 */
[----:B------:R-:W-:Y:S02]  /*14270*/  F2FP.SATFINITE.E4M3.F32.PACK_AB_MERGE_C R4, R10, R11, R4 ;  /* 0x0000000b0a04723e */ /* 0x000fe40004807004 */
[----:B------:R-:W-:-:S05]  /*14280*/  F2FP.SATFINITE.E4M3.F32.PACK_AB_MERGE_C R5, R0, R5, R12 ;  /* 0x000000050005723e */ /* 0x000fca000480700c */
[----:B------:R1:W-:Y:S01]  /*14290*/  STS.128 [R224+0x4000], R4 ;  /* 0x00400004e0007388 */ /* 0x0003e20000000c00 */
[----:B------:R-:W-:Y:S05]  /*142a0*/  BRA `(.L_x_1462) ;  /* 0x0000003400787947 */ /* 0x000fea0003800000 */
.L_x_1453:
[----:B------:R-:W1:Y:S01]  /*142b0*/  LDC R0, c[0x0][0x428] ;  /* 0x00010a00ff007b82 */ /* 0x000e620000000800 */
[----:B------:R-:W-:Y:S01]  /*142c0*/  ISETP.GE.AND P0, PT, R191, R4, PT ;  /* 0x00000004bf00720c */ /* 0x000fe20003f06270 */
[----:B------:R-:W-:Y:S01]  /*142d0*/  IMAD R3, R193, 0x80, R191 ;  /* 0x00000080c1037824 */ /* 0x000fe200078e02bf */
[----:B------:R-:W-:Y:S01]  /*142e0*/  BSSY B1, `(.L_x_1473) ;  /* 0x0000041000017945 */ /* 0x000fe20003800000 */
[----:B------:R-:W-:Y:S01]  /*142f0*/  IMAD.MOV.U32 R20, RZ, RZ, R46 ;  /* 0x000000ffff147224 */ /* 0x000fe200078e002e */
[----:B------:R-:W-:Y:S01]  /*14300*/  CS2R R40, SRZ ;  /* 0x0000000000287805 */ /* 0x000fe2000001ff00 */
[----:B------:R-:W-:Y:S01]  /*14310*/  IMAD.MOV.U32 R21, RZ, RZ, R53 ;  /* 0x000000ffff157224 */ /* 0x000fe200078e0035 */
[----:B------:R-:W-:Y:S01]  /*14320*/  CS2R R42, SRZ ;  /* 0x00000000002a7805 */ /* 0x000fe2000001ff00 */
[----:B------:R-:W-:Y:S01]  /*14330*/  IMAD.MOV.U32 R50, RZ, RZ, R48 ;  /* 0x000000ffff327224 */ /* 0x000fe200078e0030 */
        /* <DEDUP_REMOVED lines=9> */
[----:B-1----:R-:W-:-:S13]  /*143d0*/  ISETP.NE.AND P1, PT, R0, 0x1, PT ;  /* 0x000000010000780c */ /* 0x002fda0003f25270 */
[----:B------:R-:W1:Y:S08]  /*143e0*/  @P1 LDC R0, c[0x0][0x42c] ;  /* 0x00010b00ff001b82 */ /* 0x000e700000000800 */
[----:B------:R-:W2:Y:S01]  /*143f0*/  @P1 LDC R5, c[0x0][0x430] ;  /* 0x00010c00ff051b82 */ /* 0x000ea20000000800 */
[----:B-1----:R-:W-:-:S05]  /*14400*/  @P1 IMAD.HI.U32 R0, R3, R0, RZ ;  /* 0x0000000003001227 */ /* 0x002fca00078e00ff */
[----:B--2---:R-:W-:Y:S02]  /*14410*/  @P1 SHF.R.U32.HI R3, RZ, R5, R0 ;  /* 0x00000005ff031219 */ /* 0x004fe40000011600 */
[----:B------:R-:W-:Y:S02]  /*14420*/  CS2R R4, SRZ ;  /* 0x0000000000047805 */ /* 0x000fe4000001ff00 */
[----:B------:R-:W-:Y:S01]  /*14430*/  SHF.R.S32.HI R45, RZ, 0x1f, R3 ;  /* 0x0000001fff2d7819 */ /* 0x000fe20000011403 */
[----:B------:R-:W-:Y:S06]  /*14440*/  @P0 BRA `(.L_x_1474) ;  /* 0x0000000000a80947 */ /* 0x000fec0003800000 */
[C---:B------:R-:W-:Y:S01]  /*14450*/  IMAD R0, R221.reuse, R12, RZ ;  /* 0x0000000cdd007224 */ /* 0x040fe200078e02ff */
[----:B------:R-:W-:Y:S01]  /*14460*/  ULDC.64 UR4, c[0x0][0x3c8] ;  /* 0x0000f20000047ab9 */ /* 0x000fe20000000a00 */
[----:B------:R-:W-:Y:S01]  /*14470*/  IMAD.MOV.U32 R4, RZ, RZ, R22 ;  /* 0x000000ffff047224 */ /* 0x000fe200078e0016 */
[----:B------:R-:W-:Y:S01]  /*14480*/  ULDC.64 UR6, c[0x0][0x3e0] ;  /* 0x0000f80000067ab9 */ /* 0x000fe20000000a00 */
[----:B------:R-:W-:Y:S01]  /*14490*/  IMAD.MOV.U32 R5, RZ, RZ, R59 ;  /* 0x000000ffff057224 */ /* 0x000fe200078e003b */
[----:B------:R-:W-:Y:S01]  /*144a0*/  CS2R R28, SRZ ;  /* 0x00000000001c7805 */ /* 0x000fe2000001ff00 */
[----:B------:R-:W-:Y:S01]  /*144b0*/  IMAD R8, R221, R10, RZ ;  /* 0x0000000add087224 */ /* 0x000fe200078e02ff */
[----:B------:R-:W-:Y:S01]  /*144c0*/  CS2R R30, SRZ ;  /* 0x00000000001e7805 */ /* 0x000fe2000001ff00 */
[----:B------:R-:W-:Y:S01]  /*144d0*/  IMAD.WIDE.U32 R6, R191, R12, R4 ;  /* 0x0000000cbf067225 */ /* 0x000fe200078e0004 */
[----:B------:R-:W-:Y:S02]  /*144e0*/  CS2R R24, SRZ ;  /* 0x0000000000187805 */ /* 0x000fe4000001ff00 */
[----:B------:R-:W-:-:S02]  /*144f0*/  CS2R R26, SRZ ;  /* 0x00000000001a7805 */ /* 0x000fc4000001ff00 */
[----:B------:R-:W-:Y:S01]  /*14500*/  CS2R R40, SRZ ;  /* 0x0000000000287805 */ /* 0x000fe2000001ff00 */
[C---:B------:R-:W-:Y:S01]  /*14510*/  IMAD R9, R191.reuse, R13, R0 ;  /* 0x0000000dbf097224 */ /* 0x040fe200078e0200 */
[----:B------:R-:W-:Y:S01]  /*14520*/  CS2R R42, SRZ ;  /* 0x00000000002a7805 */ /* 0x000fe2000001ff00 */
[C---:B------:R-:W-:Y:S01]  /*14530*/  IMAD.WIDE.U32 R4, R191.reuse, R10, R4 ;  /* 0x0000000abf047225 */ /* 0x040fe200078e0004 */
[----:B------:R-:W-:Y:S02]  /*14540*/  CS2R R36, SRZ ;  /* 0x0000000000247805 */ /* 0x000fe4000001ff00 */
[----:B------:R-:W-:Y:S02]  /*14550*/  CS2R R38, SRZ ;  /* 0x0000000000267805 */ /* 0x000fe4000001ff00 */
[----:B------:R-:W-:Y:S01]  /*14560*/  CS2R R32, SRZ ;  /* 0x0000000000207805 */ /* 0x000fe2000001ff00 */
[----:B------:R-:W-:Y:S01]  /*14570*/  IMAD R15, R191, R11, R8 ;  /* 0x0000000bbf0f7224 */ /* 0x000fe200078e0208 */
[----:B------:R-:W-:Y:S01]  /*14580*/  IADD3 R8, P1, P2, R55, R46, R6 ;  /* 0x0000002e37087210 */ /* 0x000fe20007a3e006 */
[----:B------:R-:W-:Y:S01]  /*14590*/  IMAD.IADD R9, R9, 0x1, R7 ;  /* 0x0000000109097824 */ /* 0x000fe200078e0207 */
[----:B------:R-:W-:Y:S01]  /*145a0*/  IADD3 R14, P3, P4, R57, R48, R4 ;  /* 0x00000030390e7210 */ /* 0x000fe20007c7e004 */
[----:B------:R-:W-:Y:S01]  /*145b0*/  IMAD.IADD R0, R15, 0x1, R5 ;  /* 0x000000010f007824 */ /* 0x000fe200078e0205 */
[----:B------:R-:W-:-:S02]  /*145c0*/  CS2R R6, SRZ ;  /* 0x0000000000067805 */ /* 0x000fc4000001ff00 */
[----:B------:R-:W-:Y:S02]  /*145d0*/  CS2R R34, SRZ ;  /* 0x0000000000227805 */ /* 0x000fe4000001ff00 */
[----:B------:R-:W-:Y:S02]  /*145e0*/  IADD3.X R4, R52, R53, R9, P1, P2 ;  /* 0x0000003534047210 */ /* 0x000fe40000fe4409 */
[----:B------:R-:W-:Y:S01]  /*145f0*/  IADD3 R8, P1, R8, UR4, RZ ;  /* 0x0000000408087c10 */ /* 0x000fe2000ff3e0ff */
[----:B------:R-:W-:Y:S01]  /*14600*/  ULDC UR4, c[0x0][0x3d4] ;  /* 0x0000f50000047ab9 */ /* 0x000fe20000000800 */
[----:B------:R-:W-:Y:S02]  /*14610*/  IADD3.X R0, R54, R51, R0, P3, P4 ;  /* 0x0000003336007210 */ /* 0x000fe40001fe8400 */
[----:B------:R-:W-:Y:S02]  /*14620*/  IADD3 R14, P2, R14, UR6, RZ ;  /* 0x000000060e0e7c10 */ /* 0x000fe4000ff5e0ff */
[----:B------:R-:W-:-:S02]  /*14630*/  IADD3.X R9, R4, UR5, RZ, P1, !PT ;  /* 0x0000000504097c10 */ /* 0x000fc40008ffe4ff */
[----:B------:R-:W-:Y:S02]  /*14640*/  CS2R R4, SRZ ;  /* 0x0000000000047805 */ /* 0x000fe4000001ff00 */
[----:B------:R-:W-:Y:S02]  /*14650*/  IADD3.X R15, R0, UR7, RZ, P2, !PT ;  /* 0x00000007000f7c10 */ /* 0x000fe400097fe4ff */
[----:B------:R-:W-:Y:S02]  /*14660*/  ISETP.GE.AND P1, PT, R22, UR4, PT ;  /* 0x0000000416007c0c */ /* 0x000fe4000bf26270 */
[----:B------:R-:W-:Y:S02]  /*14670*/  ISETP.GE.AND P2, PT, R197, UR4, PT ;  /* 0x00000004c5007c0c */ /* 0x000fe4000bf46270 */
[----:B------:R-:W-:-:S09]  /*14680*/  ISETP.GE.AND P3, PT, R199, UR4, PT ;  /* 0x00000004c7007c0c */ /* 0x000fd2000bf66270 */
[----:B------:R1:W5:Y:S04]  /*14690*/  @!P1 LDG.E.128 R28, desc[UR60][R8.64] ;  /* 0x0000003c081c9981 */ /* 0x000368000c1e1d00 */
[----:B------:R1:W5:Y:S04]  /*146a0*/  @!P2 LDG.E.128 R24, desc[UR60][R8.64+0x20] ;  /* 0x0000203c0818a981 */ /* 0x000368000c1e1d00 */
[----:B------:R1:W5:Y:S04]  /*146b0*/  @!P3 LDG.E.128 R4, desc[UR60][R8.64+0x40] ;  /* 0x0000403c0804b981 */ /* 0x000368000c1e1d00 */
[----:B------:R1:W5:Y:S04]  /*146c0*/  @!P1 LDG.E.128 R40, desc[UR60][R14.64] ;  /* 0x0000003c0e289981 */ /* 0x000368000c1e1d00 */
[----:B------:R1:W5:Y:S04]  /*146d0*/  @!P2 LDG.E.128 R36, desc[UR60][R14.64+0x20] ;  /* 0x0000203c0e24a981 */ /* 0x000368000c1e1d00 */
[----:B------:R1:W5:Y:S02]  /*146e0*/  @!P3 LDG.E.128 R32, desc[UR60][R14.64+0x40] ;  /* 0x0000403c0e20b981 */ /* 0x000364000c1e1d00 */
.L_x_1474:
[----:B------:R-:W-:Y:S05]  /*146f0*/  BSYNC B1 ;  /* 0x0000000000017941 */ /* 0x000fea0003800000 */
.L_x_1473:
[----:B------:R-:W-:Y:S01]  /*14700*/  IMAD R0, R45, R12, RZ ;  /* 0x0000000c2d007224 */ /* 0x000fe200078e02ff */
[----:B------:R-:W-:Y:S01]  /*14710*/  ULDC.64 UR4, c[0x0][0x3c8] ;  /* 0x0000f20000047ab9 */ /* 0x000fe20000000a00 */
[----:B-1----:R-:W-:Y:S01]  /*14720*/  IMAD.WIDE.U32 R14, R3, R10, R50 ;  /* 0x0000000a030e7225 */ /* 0x002fe200078e0032 */
        /* <DEDUP_REMOVED lines=11> */
.L_x_1751:
[----:B------:R-:W-:-:S03]  /*147e0*/  UMOV UR4, 0xffffffff ;  /* 0xffffffff00047882 */ /* 0x000fc60000000000 */
[----:B------:R-:W-:Y:S05]  /*147f0*/  BRA.DIV UR4, `(.L_x_1476) ;  /* 0x000001ee04687947 */ /* 0x000fea000b800000 */
.L_x_1754:
[----:B------:R-:W-:-:S03]  /*14800*/  UMOV UR4, 0xffffffff ;  /* 0xffffffff00047882 */ /* 0x000fc60000000000 */
[----:B------:R-:W-:Y:S05]  /*14810*/  BRA.DIV UR4, `(.L_x_1477) ;  /* 0x000001ee04887947 */ /* 0x000fea000b800000 */
.L_x_1757:
[----:B------:R-:W-:-:S03]  /*14820*/  UMOV UR4, 0xffffffff ;  /* 0xffffffff00047882 */ /* 0x000fc60000000000 */
[----:B------:R-:W-:Y:S05]  /*14830*/  BRA.DIV UR4, `(.L_x_1478) ;  /* 0x000001ee04a87947 */ /* 0x000fea000b800000 */
.L_x_1760:
[----:B------:R-:W-:Y:S01]  /*14840*/  ULEA.HI UR4, UR43, UR43, URZ, 0x1 ;  /* 0x0000002b2b047291 */ /* 0x000fe2000f8f083f */
[----:B------:R-:W-:Y:S03]  /*14850*/  BSSY B1, `(.L_x_1479) ;  /* 0x0000007000017945 */ /* 0x000fe60003800000 */
[----:B------:R-:W-:-:S04]  /*14860*/  ULOP3.LUT UR4, UR4, 0xfffffffe, URZ, 0xc0, !UPT ;  /* 0xfffffffe04047892 */ /* 0x000fc8000f8ec03f */
[----:B------:R-:W-:-:S06]  /*14870*/  UIADD3 UR4, UR43, -UR4, URZ ;  /* 0x800000042b047290 */ /* 0x000fcc000fffe03f */
[----:B------:R-:W-:-:S05]  /*14880*/  IMAD.U32 R0, RZ, RZ, UR4 ;  /* 0x00000004ff007e24 */ /* 0x000fca000f8e00ff */
[----:B------:R-:W-:-:S04]  /*14890*/  SHF.L.U32 R0, R0, 0x1f, RZ ;  /* 0x0000001f00007819 */ /* 0x000fc800000006ff */
[----:B------:R-:W1:Y:S02]  /*148a0*/  SYNCS.PHASECHK.TRANS64.TRYWAIT P1, [R17+URZ+0x29800], R0 ;  /* 0x02980000110075a7 */ /* 0x000e64000802017f */
[----:B-1----:R-:W-:Y:S05]  /*148b0*/  @!P1 BRA `(.L_x_1480) ;  /* 0x000001ec00b09947 */ /* 0x002fea0003800000 */
.L_x_1761:
[----:B------:R-:W-:Y:S05]  /*148c0*/  BSYNC B1 ;  /* 0x0000000000017941 */ /* 0x000fea0003800000 */
.L_x_1479:
[----:B------:R-:W-:Y:S05]  /*148d0*/  @P0 BRA `(.L_x_1462) ;  /* 0x0000002c00ec0947 */ /* 0x000fea0003800000 */
[----:B-1----:R-:W1:Y:S01]  /*148e0*/  LDC R0, c[0x0][0x3d4] ;  /* 0x0000f500ff007b82 */ /* 0x002e620000000800 */
[----:B------:R-:W-:Y:S01]  /*148f0*/  BSSY B1, `(.L_x_1481) ;  /* 0x00000fb000017945 */ /* 0x000fe20003800000 */
[-C--:B-1----:R-:W-:Y:S02]  /*14900*/  ISETP.GE.AND P0, PT, R22, R0.reuse, PT ;  /* 0x000000001600720c */ /* 0x082fe40003f06270 */
        /* <DEDUP_REMOVED lines=24> */
[----:B------:R-:W-:Y:S02]  /*14a90*/  PRMT R20, R10, 0x7604, R11 ;  /* 0x000076040a147816 */ /* 0x000fe4000000000b */
[----:B------:R-:W-:Y:S02]  /*14aa0*/  IADD3 R12, R3, R205, R12 ;  /* 0x000000cd030c7210 */ /* 0x000fe40007ffe00c */
[----:B------:R-:W-:Y:S02]  /*14ab0*/  SHF.R.U32.HI R10, RZ, 0x8, R40 ;  /* 0x00000008ff0a7819 */ /* 0x000fe40000011628 */
[----:B------:R-:W-:Y:S01]  /*14ac0*/  LOP3.LUT R13, R40, 0xff, RZ, 0xc0, !PT ;  /* 0x000000ff280d7812 */ /* 0x000fe200078ec0ff */
[----:B------:R-:W-:Y:S01]  /*14ad0*/  IMAD.IADD R3, R17, 0x1, R12 ;  /* 0x0000000111037824 */ /* 0x000fe200078e020c */
[----:B------:R-:W-:Y:S02]  /*14ae0*/  LOP3.LUT R10, R10, 0xff, RZ, 0xc0, !PT ;  /* 0x000000ff0a0a7812 */ /* 0x000fe400078ec0ff */
[----:B------:R-:W-:-:S02]  /*14af0*/  LOP3.LUT R11, R31, 0xff, RZ, 0xc0, !PT ;  /* 0x000000ff1f0b7812 */ /* 0x000fc400078ec0ff */
[----:B------:R-:W-:Y:S02]  /*14b00*/  PRMT R53, R10, 0x7604, R13 ;  /* 0x000076040a357816 */ /* 0x000fe4000000000d */
[----:B------:R-:W1:Y:S01]  /*14b10*/  LDS.128 R12, [R3+0x14400] ;  /* 0x01440000030c7984 */ /* 0x000e620000000c00 */
[----:B------:R-:W-:Y:S02]  /*14b20*/  PRMT R46, R8, 0x7604, R11 ;  /* 0x00007604082e7816 */ /* 0x000fe4000000000b */
[----:B------:R-:W-:Y:S01]  /*14b30*/  SHF.R.U32.HI R49, RZ, 0x8, R42 ;  /* 0x00000008ff317819 */ /* 0x000fe2000001162a */
[----:B------:R-:W2:Y:S01]  /*14b40*/  LDS.128 R8, [R228+0x14400] ;  /* 0x01440000e4087984 */ /* 0x000ea20000000c00 */
[----:B------:R-:W-:Y:S02]  /*14b50*/  SHF.R.U32.HI R45, RZ, 0x8, R41 ;  /* 0x00000008ff2d7819 */ /* 0x000fe40000011629 */
[----:B------:R-:W-:Y:S02]  /*14b60*/  LOP3.LUT R50, R42, 0xff, RZ, 0xc0, !PT ;  /* 0x000000ff2a327812 */ /* 0x000fe400078ec0ff */
[----:B------:R-:W-:-:S02]  /*14b70*/  LOP3.LUT R49, R49, 0xff, RZ, 0xc0, !PT ;  /* 0x000000ff31317812 */ /* 0x000fc400078ec0ff */
[----:B------:R-:W-:Y:S02]  /*14b80*/  LOP3.LUT R48, R41, 0xff, RZ, 0xc0, !PT ;  /* 0x000000ff29307812 */ /* 0x000fe400078ec0ff */
[----:B------:R-:W-:Y:S02]  /*14b90*/  LOP3.LUT R45, R45, 0xff, RZ, 0xc0, !PT ;  /* 0x000000ff2d2d7812 */ /* 0x000fe400078ec0ff */
[----:B------:R-:W-:Y:S02]  /*14ba0*/  PRMT R57, R49, 0x7604, R50 ;  /* 0x0000760431397816 */ /* 0x000fe40000000032 */
[----:B------:R-:W-:Y:S02]  /*14bb0*/  PRMT R48, R45, 0x7604, R48 ;  /* 0x000076042d307816 */ /* 0x000fe40000000030 */
[----:B------:R-:W-:Y:S02]  /*14bc0*/  SHF.R.U32.HI R49, RZ, 0x10, R31 ;  /* 0x00000010ff317819 */ /* 0x000fe4000001161f */
[----:B------:R-:W-:-:S02]  /*14bd0*/  SHF.R.U32.HI R55, RZ, 0x10, R41 ;  /* 0x00000010ff377819 */ /* 0x000fc40000011629 */
[----:B------:R-:W-:Y:S01]  /*14be0*/  SHF.R.U32.HI R51, RZ, 0x8, R43 ;  /* 0x00000008ff337819 */ /* 0x000fe2000001162b */
[----:B------:R-:W-:Y:S01]  /*14bf0*/  IMAD.U32 R49, R49, 0x10000, RZ ;  /* 0x0001000031317824 */ /* 0x000fe200078e00ff */
[----:B------:R-:W-:Y:S01]  /*14c00*/  SHF.R.U32.HI R45, RZ, 0x10, R29 ;  /* 0x00000010ff2d7819 */ /* 0x000fe2000001161d */
[----:B------:R-:W-:Y:S01]  /*14c10*/  IMAD.U32 R55, R55, 0x10000, RZ ;  /* 0x0001000037377824 */ /* 0x000fe200078e00ff */
[----:B------:R-:W-:Y:S02]  /*14c20*/  LOP3.LUT R52, R43, 0xff, RZ, 0xc0, !PT ;  /* 0x000000ff2b347812 */ /* 0x000fe400078ec0ff */
[----:B------:R-:W-:Y:S01]  /*14c30*/  LOP3.LUT R51, R51, 0xff, RZ, 0xc0, !PT ;  /* 0x000000ff33337812 */ /* 0x000fe200078ec0ff */
[----:B------:R-:W-:Y:S01]  /*14c40*/  IMAD.U32 R45, R45, 0x10000, RZ ;  /* 0x000100002d2d7824 */ /* 0x000fe200078e00ff */
[----:B------:R-:W-:Y:S02]  /*14c50*/  SHF.R.U32.HI R59, RZ, 0x10, R43 ;  /* 0x00000010ff3b7819 */ /* 0x000fe4000001162b */
[----:B------:R-:W-:-:S02]  /*14c60*/  LOP3.LUT R21, R21, 0xff0000, R28, 0xf8, !PT ;  /* 0x00ff000015157812 */ /* 0x000fc400078ef81c */
[----:B------:R-:W-:Y:S01]  /*14c70*/  PRMT R52, R51, 0x7604, R52 ;  /* 0x0000760433347816 */ /* 0x000fe20000000034 */
[----:B------:R-:W-:Y:S01]  /*14c80*/  IMAD.U32 R59, R59, 0x10000, RZ ;  /* 0x000100003b3b7824 */ /* 0x000fe200078e00ff */
[----:B------:R-:W-:Y:S02]  /*14c90*/  LOP3.LUT R51, R46, 0xff0000, R49, 0xf8, !PT ;  /* 0x00ff00002e337812 */ /* 0x000fe400078ef831 */
[----:B------:R-:W-:Y:S02]  /*14ca0*/  LOP3.LUT R55, R48, 0xff0000, R55, 0xf8, !PT ;  /* 0x00ff000030377812 */ /* 0x000fe400078ef837 */
[----:B------:R-:W-:Y:S02]  /*14cb0*/  LOP3.LUT R45, R20, 0xff0000, R45, 0xf8, !PT ;  /* 0x00ff0000142d7812 */ /* 0x000fe400078ef82d */
[----:B------:R-:W-:Y:S02]  /*14cc0*/  LOP3.LUT R49, R47, 0xff0000, R30, 0xf8, !PT ;  /* 0x00ff00002f317812 */ /* 0x000fe400078ef81e */
[----:B------:R-:W-:-:S02]  /*14cd0*/  LOP3.LUT R47, R21, 0xff000000, R28, 0xf8, !PT ;  /* 0xff000000152f7812 */ /* 0x000fc400078ef81c */
[--C-:B------:R-:W-:Y:S02]  /*14ce0*/  LOP3.LUT R21, R53, 0xff0000, R40.reuse, 0xf8, !PT ;  /* 0x00ff000035157812 */ /* 0x100fe400078ef828 */
[----:B------:R-:W-:Y:S02]  /*14cf0*/  LOP3.LUT R55, R55, 0xff000000, R41, 0xf8, !PT ;  /* 0xff00000037377812 */ /* 0x000fe400078ef829 */
[----:B------:R-:W-:Y:S02]  /*14d00*/  LOP3.LUT R48, R45, 0xff000000, R29, 0xf8, !PT ;  /* 0xff0000002d307812 */ /* 0x000fe400078ef81d */
[----:B------:R-:W-:Y:S02]  /*14d10*/  LOP3.LUT R59, R52, 0xff0000, R59, 0xf8, !PT ;  /* 0x00ff0000343b7812 */ /* 0x000fe400078ef83b */
[----:B------:R-:W-:Y:S02]  /*14d20*/  LOP3.LUT R53, R51, 0xff000000, R31, 0xf8, !PT ;  /* 0xff00000033357812 */ /* 0x000fe400078ef81f */
[----:B------:R-:W-:-:S02]  /*14d30*/  LOP3.LUT R54, R21, 0xff000000, R40, 0xf8, !PT ;  /* 0xff00000015367812 */ /* 0x000fc400078ef828 */
[----:B------:R-:W-:Y:S02]  /*14d40*/  LOP3.LUT R52, R49, 0xff000000, R30, 0xf8, !PT ;  /* 0xff00000031347812 */ /* 0x000fe400078ef81e */
[----:B------:R-:W-:Y:S02]  /*14d50*/  F2FP.F16.E4M3.UNPACK_B R51, R55 ;  /* 0x00000037ff33723e */ /* 0x000fe400020006ff */
[----:B-1----:R-:W-:Y:S02]  /*14d60*/  F2FP.F16.E4M3.UNPACK_B R40, R13 ;  /* 0x0000000dff28723e */ /* 0x002fe400020006ff */
[----:B------:R-:W-:Y:S01]  /*14d70*/  F2FP.F16.E4M3.UNPACK_B R49, R48 ;  /* 0x00000030ff31723e */ /* 0x000fe200020006ff */
[----:B------:R-:W-:Y:S01]  /*14d80*/  HADD2.F32 R56, -RZ, R51.H0_H0 ;  /* 0x20000033ff387230 */ /* 0x000fe20000004100 */
[-C--:B--2---:R-:W-:Y:S02]  /*14d90*/  F2FP.F16.E4M3.UNPACK_B R20, R9.reuse ;  /* 0x00000009ff14723e */ /* 0x084fe400020006ff */
[----:B------:R-:W-:Y:S01]  /*14da0*/  F2FP.F16.E4M3.UNPACK_B R21, R9.H1 ;  /* 0x00000009ff15723e */ /* 0x000fe200030006ff */
[--C-:B------:R-:W-:Y:S01]  /*14db0*/  HADD2.F32 R9, -RZ, R40.reuse.H0_H0 ;  /* 0x20000028ff097230 */ /* 0x100fe20000004100 */
[--C-:B------:R-:W-:Y:S01]  /*14dc0*/  LOP3.LUT R57, R57, 0xff0000, R42.reuse, 0xf8, !PT ;  /* 0x00ff000039397812 */ /* 0x100fe200078ef82a */
[----:B------:R-:W-:Y:S01]  /*14dd0*/  HADD2.F32 R50, -RZ, R49.H0_H0 ;  /* 0x20000031ff327230 */ /* 0x000fe20000004100 */
[-C--:B------:R-:W-:Y:S01]  /*14de0*/  F2FP.F16.E4M3.UNPACK_B R28, R10.reuse ;  /* 0x0000000aff1c723e */ /* 0x080fe200020006ff */
[----:B------:R-:W-:Y:S01]  /*14df0*/  HADD2.F32 R40, -RZ, R40.H1_H1 ;  /* 0x30000028ff287230 */ /* 0x000fe20000004100 */
[----:B------:R-:W-:Y:S01]  /*14e00*/  F2FP.F16.E4M3.UNPACK_B R29, R10.H1 ;  /* 0x0000000aff1d723e */ /* 0x000fe200030006ff */
[----:B------:R-:W-:Y:S01]  /*14e10*/  HADD2.F32 R10, -RZ, R20.H0_H0 ;  /* 0x20000014ff0a7230 */ /* 0x000fe20000004100 */
[----:B------:R-:W-:Y:S01]  /*14e20*/  F2FP.F16.E4M3.UNPACK_B R41, R13.H1 ;  /* 0x0000000dff29723e */ /* 0x000fe200030006ff */
[----:B------:R-:W-:Y:S01]  /*14e30*/  FMUL.FTZ R13, R9, R56 ;  /* 0x00000038090d7220 */ /* 0x000fe20000410000 */
[----:B------:R-:W-:Y:S01]  /*14e40*/  LOP3.LUT R58, R57, 0xff000000, R42, 0xf8, !PT ;  /* 0xff000000393a7812 */ /* 0x000fe200078ef82a */
[-C--:B------:R-:W-:Y:S01]  /*14e50*/  FMUL.FTZ R57, R9, R50.reuse ;  /* 0x0000003209397220 */ /* 0x080fe20000410000 */
[----:B------:R-:W-:Y:S01]  /*14e60*/  F2FP.F16.E4M3.UNPACK_B R55, R55.H1 ;  /* 0x00000037ff37723e */ /* 0x000fe200030006ff */
[C---:B------:R-:W-:Y:S01]  /*14e70*/  FFMA.FTZ R9, R10.reuse, R50, -R13 ;  /* 0x000000320a097223 */ /* 0x040fe2000001080d */
[----:B------:R-:W-:Y:S01]  /*14e80*/  F2FP.F16.E4M3.UNPACK_B R48, R48.H1 ;  /* 0x00000030ff30723e */ /* 0x000fe200030006ff */
[----:B------:R-:W-:Y:S01]  /*14e90*/  FFMA.FTZ R13, R10, R56, R57 ;  /* 0x000000380a0d7223 */ /* 0x000fe20000010039 */
[----:B------:R-:W-:Y:S01]  /*14ea0*/  HADD2.F32 R57, -RZ, R51.H1_H1 ;  /* 0x30000033ff397230 */ /* 0x000fe20000004100 */
[----:B------:R-:W-:Y:S01]  /*14eb0*/  LOP3.LUT R60, R59, 0xff000000, R43, 0xf8, !PT ;  /* 0xff0000003b3c7812 */ /* 0x000fe200078ef82b */
[----:B------:R-:W-:Y:S01]  /*14ec0*/  HADD2.F32 R49, -RZ, R49.H1_H1 ;  /* 0x30000031ff317230 */ /* 0x000fe20000004100 */
[-C--:B------:R-:W-:Y:S01]  /*14ed0*/  F2FP.F16.E4M3.UNPACK_B R42, R14.reuse ;  /* 0x0000000eff2a723e */ /* 0x080fe200020006ff */
[----:B------:R-:W-:Y:S01]  /*14ee0*/  HADD2.F32 R59, -RZ, R55.H0_H0 ;  /* 0x20000037ff3b7230 */ /* 0x000fe20000004100 */
[----:B------:R-:W-:Y:S01]  /*14ef0*/  F2FP.F16.E4M3.UNPACK_B R43, R14.H1 ;  /* 0x0000000eff2b723e */ /* 0x000fe200030006ff */
[----:B------:R-:W-:-:S02]  /*14f00*/  HADD2.F32 R14, -RZ, R41.H0_H0 ;  /* 0x20000029ff0e7230 */ /* 0x000fc40000004100 */
[C---:B------:R-:W-:Y:S01]  /*14f10*/  FMUL.FTZ R61, R40.reuse, R57 ;  /* 0x00000039283d7220 */ /* 0x040fe20000410000 */
[----:B------:R-:W-:Y:S02]  /*14f20*/  HADD2.F32 R20, -RZ, R20.H1_H1 ;  /* 0x30000014ff147230 */ /* 0x000fe40000004100 */
[----:B------:R-:W-:Y:S01]  /*14f30*/  FMUL.FTZ R40, R40, R49 ;  /* 0x0000003128287220 */ /* 0x000fe20000410000 */
[----:B------:R-:W-:Y:S02]  /*14f40*/  HADD2.F32 R51, -RZ, R48.H0_H0 ;  /* 0x20000030ff337230 */ /* 0x000fe40000004100 */
[----:B------:R-:W-:Y:S01]  /*14f50*/  FMUL.FTZ R63, R14, R59 ;  /* 0x0000003b0e3f7220 */ /* 0x000fe20000410000 */
[----:B------:R-:W-:Y:S01]  /*14f60*/  HADD2.F32 R10, -RZ, R21.H0_H0 ;  /* 0x20000015ff0a7230 */ /* 0x000fe20000004100 */
[----:B------:R-:W-:Y:S01]  /*14f70*/  F2FP.F16.E4M3.UNPACK_B R45, R15 ;  /* 0x0000000fff2d723e */ /* 0x000fe200020006ff */
[----:B------:R-:W-:Y:S01]  /*14f80*/  FFMA.FTZ R56, R20, R49, -R61 ;  /* 0x0000003114387223 */ /* 0x000fe2000001083d */
[----:B------:R-:W-:Y:S01]  /*14f90*/  FMUL.FTZ R14, R14, R51 ;  /* 0x000000330e0e7220 */ /* 0x000fe20000410000 */
[----:B------:R-:W-:Y:S01]  /*14fa0*/  FFMA.FTZ R62, R20, R57, R40 ;  /* 0x00000039143e7223 */ /* 0x000fe20000010028 */
[-C--:B------:R-:W-:Y:S01]  /*14fb0*/  F2FP.F16.E4M3.UNPACK_B R50, R60.reuse ;  /* 0x0000003cff32723e */ /* 0x080fe200020006ff */
[C---:B------:R-:W-:Y:S01]  /*14fc0*/  FFMA.FTZ R63, R10.reuse, R51, -R63 ;  /* 0x000000330a3f7223 */ /* 0x040fe2000001083f */
[----:B------:R-:W-:Y:S01]  /*14fd0*/  F2FP.F16.E4M3.UNPACK_B R20, R53 ;  /* 0x00000035ff14723e */ /* 0x000fe200020006ff */
[----:B------:R-:W-:Y:S01]  /*14fe0*/  FFMA.FTZ R59, R10, R59, R14 ;  /* 0x0000003b0a3b7223 */ /* 0x000fe2000001000e */
[----:B------:R-:W-:Y:S01]  /*14ff0*/  F2FP.F16.E4M3.UNPACK_B R30, R11 ;  /* 0x0000000bff1e723e */ /* 0x000fe200020006ff */
[----:B------:R-:W-:Y:S01]  /*15000*/  HADD2.F32 R40, -RZ, R55.H1_H1 ;  /* 0x30000037ff287230 */ /* 0x000fe20000004100 */
[----:B------:R-:W-:Y:S01]  /*15010*/  F2FP.F16.E4M3.UNPACK_B R46, R15.H1 ;  /* 0x0000000fff2e723e */ /* 0x000fe200030006ff */
[----:B------:R-:W-:Y:S01]  /*15020*/  HADD2.F32 R41, -RZ, R41.H1_H1 ;  /* 0x30000029ff297230 */ /* 0x000fe20000004100 */
[----:B------:R-:W-:Y:S01]  /*15030*/  F2FP.F16.E4M3.UNPACK_B R60, R60.H1 ;  /* 0x0000003cff3c723e */ /* 0x000fe200030006ff */
[----:B------:R-:W-:Y:S01]  /*15040*/  HADD2.F32 R51, -RZ, R50.H0_H0 ;  /* 0x20000032ff337230 */ /* 0x000fe20000004100 */
[----:B------:R-:W-:Y:S01]  /*15050*/  F2FP.F16.E4M3.UNPACK_B R53, R53.H1 ;  /* 0x00000035ff35723e */ /* 0x000fe200030006ff */
        /* <DEDUP_REMOVED lines=20> */
[----:B------:R-:W-:Y:S01]  /*151a0*/  FMUL.FTZ R45, R45, R20 ;  /* 0x000000142d2d7220 */ /* 0x000fe20000410000 */
[----:B------:R-:W-:Y:S01]  /*151b0*/  HADD2.F32 R14, -RZ, R46.H0_H0 ;  /* 0x2000002eff0e7230 */ /* 0x000fe20000004100 */
[----:B------:R-:W-:Y:S01]  /*151c0*/  F2FP.F16.E4M3.UNPACK_B R15, R12 ;  /* 0x0000000cff0f723e */ /* 0x000fe200020006ff */
[----:B------:R-:W-:Y:S02]  /*151d0*/  HADD2.F32 R21, -RZ, R53.H0_H0 ;  /* 0x20000035ff157230 */ /* 0x000fe40000004100 */
[----:B------:R-:W-:Y:S01]  /*151e0*/  FFMA.FTZ R66, R30, R20, -R49 ;  /* 0x000000141e427223 */ /* 0x000fe20000010831 */
[----:B------:R-:W-:Y:S02]  /*151f0*/  HADD2.F32 R10, -RZ, R31.H0_H0 ;  /* 0x2000001fff0a7230 */ /* 0x000fe40000004100 */
[----:B------:R-:W-:Y:S01]  /*15200*/  FMUL.FTZ R51, R14, R41 ;  /* 0x000000290e337220 */ /* 0x000fe20000410000 */
[----:B------:R-:W-:Y:S01]  /*15210*/  FFMA.FTZ R68, R30, R50, R45 ;  /* 0x000000321e447223 */ /* 0x000fe2000001002d */
[----:B------:R-:W-:Y:S01]  /*15220*/  F2FP.F16.E4M3.UNPACK_B R12, R12.H1 ;  /* 0x0000000cff0c723e */ /* 0x000fe200030006ff */
[-C--:B------:R-:W-:Y:S01]  /*15230*/  FMUL.FTZ R14, R14, R21.reuse ;  /* 0x000000150e0e7220 */ /* 0x080fe20000410000 */
[----:B------:R-:W-:Y:S01]  /*15240*/  F2FP.F16.E4M3.UNPACK_B R30, R54.H1 ;  /* 0x00000036ff1e723e */ /* 0x000fe200030006ff */
[C---:B------:R-:W-:Y:S01]  /*15250*/  FFMA.FTZ R61, R10.reuse, R21, -R51 ;  /* 0x000000150a3d7223 */ /* 0x040fe20000010833 */
[----:B------:R-:W-:Y:S01]  /*15260*/  F2FP.F16.E4M3.UNPACK_B R20, R47.H1 ;  /* 0x0000002fff14723e */ /* 0x000fe200030006ff */
[----:B------:R-:W-:Y:S01]  /*15270*/  FFMA.FTZ R65, R10, R41, R14 ;  /* 0x000000290a417223 */ /* 0x000fe2000001000e */
[-C--:B------:R-:W-:Y:S01]  /*15280*/  F2FP.F16.E4M3.UNPACK_B R11, R8.reuse ;  /* 0x00000008ff0b723e */ /* 0x080fe200020006ff */
[----:B------:R-:W-:Y:S01]  /*15290*/  HADD2.F32 R41, -RZ, R30.H0_H0 ;  /* 0x2000001eff297230 */ /* 0x000fe20000004100 */
[----:B------:R-:W-:Y:S01]  /*152a0*/  F2FP.F16.E4M3.UNPACK_B R8, R8.H1 ;  /* 0x00000008ff08723e */ /* 0x000fe200030006ff */
[----:B------:R-:W-:Y:S01]  /*152b0*/  HADD2.F32 R14, -RZ, R12.H0_H0 ;  /* 0x2000000cff0e7230 */ /* 0x000fe20000004100 */
[----:B------:R-:W-:Y:S01]  /*152c0*/  F2FP.F16.E4M3.UNPACK_B R54, R54 ;  /* 0x00000036ff36723e */ /* 0x000fe200020006ff */
[----:B------:R-:W-:Y:S01]  /*152d0*/  HADD2.F32 R21, -RZ, R20.H0_H0 ;  /* 0x20000014ff157230 */ /* 0x000fe20000004100 */
[----:B------:R-:W-:Y:S01]  /*152e0*/  F2FP.F16.E4M3.UNPACK_B R47, R47 ;  /* 0x0000002fff2f723e */ /* 0x000fe200020006ff */
[----:B------:R-:W-:-:S02]  /*152f0*/  HADD2.F32 R53, -RZ, R53.H1_H1 ;  /* 0x30000035ff357230 */ /* 0x000fc40000004100 */
[C---:B------:R-:W-:Y:S01]  /*15300*/  FMUL.FTZ R45, R14.reuse, R41 ;  /* 0x000000290e2d7220 */ /* 0x040fe20000410000 */
[----:B------:R-:W-:Y:S02]  /*15310*/  HADD2.F32 R60, -RZ, R60.H1_H1 ;  /* 0x3000003cff3c7230 */ /* 0x000fe40000004100 */
[----:B------:R-:W-:Y:S01]  /*15320*/  FMUL.FTZ R14, R14, R21 ;  /* 0x000000150e0e7220 */ /* 0x000fe20000410000 */
[----:B------:R-:W-:Y:S01]  /*15330*/  HADD2.F32 R46, -RZ, R46.H1_H1 ;  /* 0x3000002eff2e7230 */ /* 0x000fe20000004100 */
[----:B------:R-:W-:Y:S01]  /*15340*/  F2FP.SATFINITE.E4M3.F32.PACK_AB_MERGE_C R63, R64, R63, RZ ;  /* 0x0000003f403f723e */ /* 0x000fe200048070ff */
[----:B------:R-:W-:Y:S01]  /*15350*/  HADD2.F32 R10, -RZ, R8.H0_H0 ;  /* 0x20000008ff0a7230 */ /* 0x000fe20000004100 */
[----:B------:R-:W-:Y:S01]  /*15360*/  F2FP.SATFINITE.E4M3.F32.PACK_AB_MERGE_C R48, R48, R59, RZ ;  /* 0x0000003b3030723e */ /* 0x000fe200048070ff */
[----:B------:R-:W-:Y:S02]  /*15370*/  HADD2.F32 R31, -RZ, R31.H1_H1 ;  /* 0x3000001fff1f7230 */ /* 0x000fe40000004100 */
[C---:B------:R-:W-:Y:S01]  /*15380*/  FMUL.FTZ R40, R46.reuse, R60 ;  /* 0x0000003c2e287220 */ /* 0x040fe20000410000 */
[----:B------:R-:W-:Y:S01]  /*15390*/  FMUL.FTZ R49, R46, R53 ;  /* 0x000000352e317220 */ /* 0x000fe20000410000 */
[----:B------:R-:W-:Y:S01]  /*153a0*/  FFMA.FTZ R46, R10, R41, R14 ;  /* 0x000000290a2e7223 */ /* 0x000fe2000001000e */
[----:B------:R-:W-:-:S02]  /*153b0*/  HADD2.F32 R41, -RZ, R30.H1_H1 ;  /* 0x3000001eff297230 */ /* 0x000fc40000004100 */
[C---:B------:R-:W-:Y:S01]  /*153c0*/  FFMA.FTZ R70, R31.reuse, R53, -R40 ;  /* 0x000000351f467223 */ /* 0x040fe20000010828 */
[----:B------:R-:W-:Y:S02]  /*153d0*/  HADD2.F32 R12, -RZ, R12.H1_H1 ;  /* 0x3000000cff0c7230 */ /* 0x000fe40000004100 */
[----:B------:R-:W-:Y:S01]  /*153e0*/  FFMA.FTZ R40, R10, R21, -R45 ;  /* 0x000000150a287223 */ /* 0x000fe2000001082d */
[----:B------:R-:W-:Y:S02]  /*153f0*/  HADD2.F32 R21, -RZ, R20.H1_H1 ;  /* 0x30000014ff157230 */ /* 0x000fe40000004100 */
        /* <DEDUP_REMOVED lines=10> */
[----:B------:R-:W-:Y:S01]  /*154a0*/  FMUL.FTZ R41, R10, R31 ;  /* 0x0000001f0a297220 */ /* 0x000fe20000410000 */
[----:B------:R-:W-:-:S02]  /*154b0*/  HADD2.F32 R54, -RZ, R54.H1_H1 ;  /* 0x30000036ff367230 */ /* 0x000fc40000004100 */
[-C--:B------:R-:W-:Y:S01]  /*154c0*/  FMUL.FTZ R45, R10, R21.reuse ;  /* 0x000000150a2d7220 */ /* 0x080fe20000410000 */
[----:B------:R-:W-:Y:S02]  /*154d0*/  HADD2.F32 R15, -RZ, R15.H1_H1 ;  /* 0x3000000fff0f7230 */ /* 0x000fe40000004100 */
[C---:B------:R-:W-:Y:S01]  /*154e0*/  FFMA.FTZ R41, R8.reuse, R21, -R41 ;  /* 0x0000001508297223 */ /* 0x040fe20000010829 */
[----:B------:R-:W-:Y:S02]  /*154f0*/  HADD2.F32 R10, -RZ, R47.H1_H1 ;  /* 0x3000002fff0a7230 */ /* 0x000fe40000004100 */
[----:B------:R-:W-:Y:S01]  /*15500*/  FFMA.FTZ R45, R8, R31, R45 ;  /* 0x0000001f082d7223 */ /* 0x000fe2000001002d */
[----:B------:R-:W-:Y:S01]  /*15510*/  HADD2.F32 R11, -RZ, R11.H1_H1 ;  /* 0x3000000bff0b7230 */ /* 0x000fe20000004100 */
[----:B------:R-:W-:Y:S01]  /*15520*/  F2FP.F16.E4M3.UNPACK_B R14, R58.H1 ;  /* 0x0000003aff0e723e */ /* 0x000fe200030006ff */
[C---:B------:R-:W-:Y:S01]  /*15530*/  FMUL.FTZ R12, R15.reuse, R54 ;  /* 0x000000360f0c7220 */ /* 0x040fe20000410000 */
[----:B------:R-:W-:Y:S01]  /*15540*/  F2FP.F16.E4M3.UNPACK_B R8, R52.H1 ;  /* 0x00000034ff08723e */ /* 0x000fe200030006ff */
[----:B------:R-:W-:Y:S01]  /*15550*/  FMUL.FTZ R21, R15, R10 ;  /* 0x0000000a0f157220 */ /* 0x000fe20000410000 */
[----:B------:R-:W-:Y:S01]  /*15560*/  F2FP.F16.E4M3.UNPACK_B R52, R52 ;  /* 0x00000034ff34723e */ /* 0x000fe200020006ff */
[----:B------:R-:W-:Y:S01]  /*15570*/  FFMA.FTZ R20, R11, R10, -R12 ;  /* 0x0000000a0b147223 */ /* 0x000fe2000001080c */
[----:B------:R-:W-:-:S02]  /*15580*/  HADD2.F32 R15, -RZ, R14.H0_H0 ;  /* 0x2000000eff0f7230 */ /* 0x000fc40000004100 */
[----:B------:R-:W-:Y:S01]  /*15590*/  FFMA.FTZ R54, R11, R54, R21 ;  /* 0x000000360b367223 */ /* 0x000fe20000010015 */
[--C-:B------:R-:W-:Y:S01]  /*155a0*/  HADD2.F32 R10, -RZ, R43.reuse.H0_H0 ;  /* 0x2000002bff0a7230 */ /* 0x100fe20000004100 */
[----:B------:R-:W-:Y:S01]  /*155b0*/  F2FP.F16.E4M3.UNPACK_B R58, R58 ;  /* 0x0000003aff3a723e */ /* 0x000fe200020006ff */
[----:B------:R-:W-:Y:S01]  /*155c0*/  HADD2.F32 R11, -RZ, R8.H0_H0 ;  /* 0x20000008ff0b7230 */ /* 0x000fe20000004100 */
[----:B------:R-:W-:Y:S01]  /*155d0*/  F2FP.SATFINITE.E4M3.F32.PACK_AB_MERGE_C R9, R56, R9, R63 ;  /* 0x000000093809723e */ /* 0x000fe2000480703f */
[----:B------:R-:W-:Y:S02]  /*155e0*/  HADD2.F32 R14, -RZ, R14.H1_H1 ;  /* 0x3000000eff0e7230 */ /* 0x000fe40000004100 */
[C---:B------:R-:W-:Y:S01]  /*155f0*/  FMUL.FTZ R21, R10.reuse, R15 ;  /* 0x0000000f0a157220 */ /* 0x040fe20000410000 */
[----:B------:R-:W-:Y:S02]  /*15600*/  HADD2.F32 R43, -RZ, R43.H1_H1 ;  /* 0x3000002bff2b7230 */ /* 0x000fe40000004100 */
[----:B------:R-:W-:Y:S01]  /*15610*/  FMUL.FTZ R31, R10, R11 ;  /* 0x0000000b0a1f7220 */ /* 0x000fe20000410000 */
[----:B------:R-:W-:Y:S01]  /*15620*/  HADD2.F32 R12, -RZ, R8.H1_H1 ;  /* 0x30000008ff0c7230 */ /* 0x000fe20000004100 */
[----:B------:R-:W-:Y:S01]  /*15630*/  F2FP.SATFINITE.E4M3.F32.PACK_AB_MERGE_C R13, R62, R13, R48 ;  /* 0x0000000d3e0d723e */ /* 0x000fe20004807030 */
[----:B------:R-:W-:-:S02]  /*15640*/  HADD2.F32 R8, -RZ, R29.H0_H0 ;  /* 0x2000001dff087230 */ /* 0x000fc40000004100 */
[C---:B------:R-:W-:Y:S01]  /*15650*/  FMUL.FTZ R10, R43.reuse, R14 ;  /* 0x0000000e2b0a7220 */ /* 0x040fe20000410000 */
[----:B------:R-:W-:Y:S02]  /*15660*/  HADD2.F32 R29, -RZ, R29.H1_H1 ;  /* 0x3000001dff1d7230 */ /* 0x000fe40000004100 */
[-C--:B------:R-:W-:Y:S01]  /*15670*/  FMUL.FTZ R43, R43, R12.reuse ;  /* 0x0000000c2b2b7220 */ /* 0x080fe20000410000 */
[C---:B------:R-:W-:Y:S01]  /*15680*/  FFMA.FTZ R30, R8.reuse, R11, -R21 ;  /* 0x0000000b081e7223 */ /* 0x040fe20000010815 */
[----:B------:R-:W-:Y:S01]  /*15690*/  FFMA.FTZ R47, R8, R15, R31 ;  /* 0x0000000f082f7223 */ /* 0x000fe2000001001f */
[C---:B------:R-:W-:Y:S01]  /*156a0*/  FFMA.FTZ R53, R29.reuse, R12, -R10 ;  /* 0x0000000c1d357223 */ /* 0x040fe2000001080a */
[----:B------:R-:W-:Y:S01]  /*156b0*/  FFMA.FTZ R50, R29, R14, R43 ;  /* 0x0000000e1d327223 */ /* 0x000fe2000001002b */
[----:B------:R-:W-:Y:S02]  /*156c0*/  HADD2.F32 R10, -RZ, R42.H0_H0 ;  /* 0x2000002aff0a7230 */ /* 0x000fe40000004100 */
[----:B------:R-:W-:Y:S01]  /*156d0*/  HADD2.F32 R11, -RZ, R52.H0_H0 ;  /* 0x20000034ff0b7230 */ /* 0x000fe20000004100 */
[----:B------:R-:W-:Y:S01]  /*156e0*/  F2FP.SATFINITE.E4M3.F32.PACK_AB_MERGE_C R30, R53, R30, RZ ;  /* 0x0000001e351e723e */ /* 0x000fe200048070ff */
[--C-:B------:R-:W-:Y:S01]  /*156f0*/  HADD2.F32 R21, -RZ, R58.reuse.H0_H0 ;  /* 0x2000003aff157230 */ /* 0x100fe20000004100 */
[----:B------:R-:W-:Y:S01]  /*15700*/  F2FP.SATFINITE.E4M3.F32.PACK_AB_MERGE_C R47, R50, R47, RZ ;  /* 0x0000002f322f723e */ /* 0x000fe200048070ff */
[----:B------:R-:W-:-:S02]  /*15710*/  HADD2.F32 R29, -RZ, R58.H1_H1 ;  /* 0x3000003aff1d7230 */ /* 0x000fc40000004100 */
[C---:B------:R-:W-:Y:S01]  /*15720*/  FMUL.FTZ R12, R10.reuse, R11 ;  /* 0x0000000b0a0c7220 */ /* 0x040fe20000410000 */
[----:B------:R-:W-:Y:S02]  /*15730*/  HADD2.F32 R42, -RZ, R42.H1_H1 ;  /* 0x3000002aff2a7230 */ /* 0x000fe40000004100 */
[----:B------:R-:W-:Y:S01]  /*15740*/  FMUL.FTZ R31, R10, R21 ;  /* 0x000000150a1f7220 */ /* 0x000fe20000410000 */
[----:B------:R-:W-:Y:S02]  /*15750*/  HADD2.F32 R15, -RZ, R52.H1_H1 ;  /* 0x30000034ff0f7230 */ /* 0x000fe40000004100 */
        /* <DEDUP_REMOVED lines=15> */
[----:B------:R-:W-:Y:S02]  /*15850*/  F2FP.SATFINITE.E4M3.F32.PACK_AB_MERGE_C R15, R68, R57, R15 ;  /* 0x00000039440f723e */ /* 0x000fe4000480700f */
[----:B------:R-:W-:Y:S01]  /*15860*/  F2FP.SATFINITE.E4M3.F32.PACK_AB_MERGE_C R12, R54, R45, R12 ;  /* 0x0000002d360c723e */ /* 0x000fe2000480700c */
[----:B------:R1:W-:Y:S01]  /*15870*/  STS.128 [R228+0x14400], R8 ;  /* 0x01440008e4007388 */ /* 0x0003e20000000c00 */
[----:B------:R-:W-:-:S05]  /*15880*/  F2FP.SATFINITE.E4M3.F32.PACK_AB_MERGE_C R14, R29, R14, R47 ;  /* 0x0000000e1d0e723e */ /* 0x000fca000480702f */
[----:B------:R1:W-:Y:S02]  /*15890*/  STS.128 [R3+0x14400], R12 ;  /* 0x0144000c03007388 */ /* 0x0003e40000000c00 */
.L_x_1482:
[----:B------:R-:W-:Y:S05]  /*158a0*/  BSYNC B1 ;  /* 0x0000000000017941 */ /* 0x000fea0003800000 */
.L_x_1481:
[----:B------:R-:W-:Y:S04]  /*158b0*/  BSSY B1, `(.L_x_1483) ;  /* 0x0000103000017945 */ /* 0x000fe80003800000 */
[----:B------:R-:W-:Y:S05]  /*158c0*/  @P1 BRA `(.L_x_1484) ;  /* 0x0000001000041947 */ /* 0x000fea0003800000 */
[----:B-1----:R-:W-:Y:S02]  /*158d0*/  SHF.R.S32.HI R8, RZ, 0x1f, R197 ;  /* 0x0000001fff087819 */ /* 0x002fe400000114c5 */
[----:B-----5:R-:W-:Y:S02]  /*158e0*/  SHF.R.U32.HI R3, RZ, 0x8, R24 ;  /* 0x00000008ff037819 */ /* 0x020fe40000011618 */
[----:B------:R-:W-:Y:S02]  /*158f0*/  LEA.HI R9, R8, R197, RZ, 0x4 ;  /* 0x000000c508097211 */ /* 0x000fe400078f20ff */
[----:B------:R-:W-:Y:S02]  /*15900*/  LOP3.LUT R8, R24, 0xff, RZ, 0xc0, !PT ;  /* 0x000000ff18087812 */ /* 0x000fe400078ec0ff */
[----:B------:R-:W-:Y:S02]  /*15910*/  SHF.R.S32.HI R13, RZ, 0x4, R9 ;  /* 0x00000004ff0d7819 */ /* 0x000fe40000011409 */
[----:B------:R-:W-:-:S02]  /*15920*/  LOP3.LUT R9, R3, 0xff, RZ, 0xc0, !PT ;  /* 0x000000ff03097812 */ /* 0x000fc400078ec0ff */
[----:B------:R-:W-:Y:S02]  /*15930*/  LEA.HI R3, R0, R13, RZ, 0x1c ;  /* 0x0000000d00037211 */ /* 0x000fe400078fe0ff */
[----:B------:R-:W-:Y:S02]  /*15940*/  PRMT R21, R9, 0x7604, R8 ;  /* 0x0000760409157816 */ /* 0x000fe40000000008 */
[----:B------:R-:W-:Y:S02]  /*15950*/  SHF.R.S32.HI R8, RZ, 0x1f, R3 ;  /* 0x0000001fff087819 */ /* 0x000fe40000011403 */
[----:B------:R-:W-:Y:S02]  /*15960*/  SHF.R.U32.HI R15, RZ, 0x8, R36 ;  /* 0x00000008ff0f7819 */ /* 0x000fe40000011624 */
[----:B------:R-:W-:Y:S01]  /*15970*/  LEA.HI R9, R8, R3, RZ, 0x2 ;  /* 0x0000000308097211 */ /* 0x000fe200078f10ff */
[----:B------:R-:W-:Y:S01]  /*15980*/  IMAD.SHL.U32 R8, R3, 0x10, RZ ;  /* 0x0000001003087824 */ /* 0x000fe200078e00ff */
[----:B------:R-:W-:-:S02]  /*15990*/  SHF.R.U32.HI R13, RZ, 0x8, R27 ;  /* 0x00000008ff0d7819 */ /* 0x000fc4000001161b */
[----:B------:R-:W-:Y:S01]  /*159a0*/  LOP3.LUT R14, R36, 0xff, RZ, 0xc0, !PT ;  /* 0x000000ff240e7812 */ /* 0x000fe200078ec0ff */
[----:B------:R-:W-:Y:S01]  /*159b0*/  IMAD.SHL.U32 R9, R9, 0x800, RZ ;  /* 0x0000080009097824 */ /* 0x000fe200078e00ff */
[----:B------:R-:W-:Y:S02]  /*159c0*/  LOP3.LUT R3, R201, 0x30, R8, 0xf8, !PT ;  /* 0x00000030c9037812 */ /* 0x000fe400078ef808 */
[----:B------:R-:W-:Y:S02]  /*159d0*/  LOP3.LUT R15, R15, 0xff, RZ, 0xc0, !PT ;  /* 0x000000ff0f0f7812 */ /* 0x000fe400078ec0ff */
[----:B------:R-:W-:Y:S02]  /*159e0*/  LOP3.LUT R12, R27, 0xff, RZ, 0xc0, !PT ;  /* 0x000000ff1b0c7812 */ /* 0x000fe400078ec0ff */
[----:B------:R-:W-:Y:S02]  /*159f0*/  LOP3.LUT R13, R13, 0xff, RZ, 0xc0, !PT ;  /* 0x000000ff0d0d7812 */ /* 0x000fe400078ec0ff */
[----:B------:R-:W-:-:S02]  /*15a00*/  SHF.R.U32.HI R11, RZ, 0x8, R25 ;  /* 0x00000008ff0b7819 */ /* 0x000fc40000011619 */
[----:B------:R-:W-:Y:S02]  /*15a10*/  LOP3.LUT R3, R3, R204, RZ, 0x3c, !PT ;  /* 0x000000cc03037212 */ /* 0x000fe400078e3cff */
[----:B------:R-:W-:Y:S02]  /*15a20*/  LOP3.LUT R8, R9, 0xffffe000, RZ, 0xc0, !PT ;  /* 0xffffe00009087812 */ /* 0x000fe400078ec0ff */
[----:B------:R-:W-:Y:S02]  /*15a30*/  PRMT R45, R15, 0x7604, R14 ;  /* 0x000076040f2d7816 */ /* 0x000fe4000000000e */
[----:B------:R-:W-:Y:S02]  /*15a40*/  SHF.R.U32.HI R14, RZ, 0x8, R37 ;  /* 0x00000008ff0e7819 */ /* 0x000fe40000011625 */
[----:B------:R-:W-:Y:S02]  /*15a50*/  PRMT R41, R13, 0x7604, R12 ;  /* 0x000076040d297816 */ /* 0x000fe4000000000c */
[----:B------:R-:W-:-:S02]  /*15a60*/  LOP3.LUT R10, R25, 0xff, RZ, 0xc0, !PT ;  /* 0x000000ff190a7812 */ /* 0x000fc400078ec0ff */
[----:B------:R-:W-:Y:S02]  /*15a70*/  LOP3.LUT R11, R11, 0xff, RZ, 0xc0, !PT ;  /* 0x000000ff0b0b7812 */ /* 0x000fe400078ec0ff */
[----:B------:R-:W-:Y:S02]  /*15a80*/  IADD3 R12, R3, R205, R8 ;  /* 0x000000cd030c7210 */ /* 0x000fe40007ffe008 */
[----:B------:R-:W-:Y:S02]  /*15a90*/  SHF.R.U32.HI R15, RZ, 0x8, R38 ;  /* 0x00000008ff0f7819 */ /* 0x000fe40000011626 */
[----:B------:R-:W-:Y:S02]  /*15aa0*/  LOP3.LUT R3, R37, 0xff, RZ, 0xc0, !PT ;  /* 0x000000ff25037812 */ /* 0x000fe400078ec0ff */
[----:B------:R-:W-:Y:S02]  /*15ab0*/  LOP3.LUT R14, R14, 0xff, RZ, 0xc0, !PT ;  /* 0x000000ff0e0e7812 */ /* 0x000fe400078ec0ff */
[----:B------:R-:W-:-:S02]  /*15ac0*/  SHF.R.U32.HI R28, RZ, 0x8, R39 ;  /* 0x00000008ff1c7819 */ /* 0x000fc40000011627 */
[----:B------:R-:W-:Y:S02]  /*15ad0*/  PRMT R29, R11, 0x7604, R10 ;  /* 0x000076040b1d7816 */ /* 0x000fe4000000000a */
[----:B------:R-:W-:Y:S02]  /*15ae0*/  LOP3.LUT R20, R15, 0xff, RZ, 0xc0, !PT ;  /* 0x000000ff0f147812 */ /* 0x000fe400078ec0ff */
[----:B------:R-:W-:Y:S02]  /*15af0*/  SHF.R.U32.HI R11, RZ, 0x8, R26 ;  /* 0x00000008ff0b7819 */ /* 0x000fe4000001161a */
[----:B------:R-:W-:Y:S02]  /*15b00*/  LOP3.LUT R13, R38, 0xff, RZ, 0xc0, !PT ;  /* 0x000000ff260d7812 */ /* 0x000fe400078ec0ff */
[----:B------:R-:W-:Y:S02]  /*15b10*/  LOP3.LUT R15, R39, 0xff, RZ, 0xc0, !PT ;  /* 0x000000ff270f7812 */ /* 0x000fe400078ec0ff */
[----:B------:R-:W-:Y:S01]  /*15b20*/  PRMT R47, R14, 0x7604, R3 ;  /* 0x000076040e2f7816 */ /* 0x000fe20000000003 */
[----:B------:R-:W-:Y:S01]  /*15b30*/  IMAD.IADD R3, R17, 0x1, R12 ;  /* 0x0000000111037824 */ /* 0x000fe200078e020c */
[----:B------:R-:W-:-:S02]  /*15b40*/  LOP3.LUT R28, R28, 0xff, RZ, 0xc0, !PT ;  /* 0x000000ff1c1c7812 */ /* 0x000fc400078ec0ff */
[----:B------:R-:W-:Y:S02]  /*15b50*/  LOP3.LUT R10, R26, 0xff, RZ, 0xc0, !PT ;  /* 0x000000ff1a0a7812 */ /* 0x000fe400078ec0ff */
[----:B------:R-:W-:Y:S02]  /*15b60*/  LOP3.LUT R11, R11, 0xff, RZ, 0xc0, !PT ;  /* 0x000000ff0b0b7812 */ /* 0x000fe400078ec0ff */
[----:B------:R-:W-:Y:S02]  /*15b70*/  PRMT R49, R20, 0x7604, R13 ;  /* 0x0000760414317816 */ /* 0x000fe4000000000d */
[----:B------:R-:W-:Y:S02]  /*15b80*/  PRMT R51, R28, 0x7604, R15 ;  /* 0x000076041c337816 */ /* 0x000fe4000000000f */
[----:B------:R-:W1:Y:S01]  /*15b90*/  LDS.128 R12, [R3+0x14400] ;  /* 0x01440000030c7984 */ /* 0x000e620000000c00 */
[----:B------:R-:W-:Y:S02]  /*15ba0*/  PRMT R31, R11, 0x7604, R10 ;  /* 0x000076040b1f7816 */ /* 0x000fe4000000000a */
[----:B------:R-:W-:Y:S01]  /*15bb0*/  SHF.R.U32.HI R28, RZ, 0x10, R25 ;  /* 0x00000010ff1c7819 */ /* 0x000fe20000011619 */
[----:B------:R-:W2:Y:S01]  /*15bc0*/  LDS.128 R8, [R227+0x14400] ;  /* 0x01440000e3087984 */ /* 0x000ea20000000c00 */
[----:B------:R-:W-:-:S02]  /*15bd0*/  SHF.R.U32.HI R20, RZ, 0x10, R24 ;  /* 0x00000010ff147819 */ /* 0x000fc40000011618 */
[----:B------:R-:W-:Y:S02]  /*15be0*/  SHF.R.U32.HI R30, RZ, 0x10, R26 ;  /* 0x00000010ff1e7819 */ /* 0x000fe4000001161a */
[----:B------:R-:W-:Y:S02]  /*15bf0*/  LOP3.LUT R28, R28, 0xff, RZ, 0xc0, !PT ;  /* 0x000000ff1c1c7812 */ /* 0x000fe400078ec0ff */
[----:B------:R-:W-:Y:S02]  /*15c00*/  LOP3.LUT R20, R20, 0xff, RZ, 0xc0, !PT ;  /* 0x000000ff14147812 */ /* 0x000fe400078ec0ff */
[----:B------:R-:W-:Y:S02]  /*15c10*/  LOP3.LUT R30, R30, 0xff, RZ, 0xc0, !PT ;  /* 0x000000ff1e1e7812 */ /* 0x000fe400078ec0ff */
[----:B------:R-:W-:Y:S02]  /*15c20*/  SHF.R.U32.HI R40, RZ, 0x10, R27 ;  /* 0x00000010ff287819 */ /* 0x000fe4000001161b */
[----:B------:R-:W-:-:S02]  /*15c30*/  PRMT R29, R28, 0x7054, R29 ;  /* 0x000070541c1d7816 */ /* 0x000fc4000000001d */
[----:B------:R-:W-:Y:S02]  /*15c40*/  SHF.R.U32.HI R28, RZ, 0x10, R37 ;  /* 0x00000010ff1c7819 */ /* 0x000fe40000011625 */
[----:B------:R-:W-:Y:S02]  /*15c50*/  PRMT R21, R20, 0x7054, R21 ;  /* 0x0000705414157816 */ /* 0x000fe40000000015 */
[----:B------:R-:W-:Y:S02]  /*15c60*/  PRMT R31, R30, 0x7054, R31 ;  /* 0x000070541e1f7816 */ /* 0x000fe4000000001f */
[----:B------:R-:W-:Y:S02]  /*15c70*/  SHF.R.U32.HI R20, RZ, 0x10, R36 ;  /* 0x00000010ff147819 */ /* 0x000fe40000011624 */
[----:B------:R-:W-:Y:S02]  /*15c80*/  LOP3.LUT R40, R40, 0xff, RZ, 0xc0, !PT ;  /* 0x000000ff28287812 */ /* 0x000fe400078ec0ff */
[----:B------:R-:W-:-:S02]  /*15c90*/  SHF.R.U32.HI R30, RZ, 0x10, R38 ;  /* 0x00000010ff1e7819 */ /* 0x000fc40000011626 */
[----:B------:R-:W-:Y:S02]  /*15ca0*/  LOP3.LUT R28, R28, 0xff, RZ, 0xc0, !PT ;  /* 0x000000ff1c1c7812 */ /* 0x000fe400078ec0ff */
[----:B------:R-:W-:Y:S02]  /*15cb0*/  LOP3.LUT R20, R20, 0xff, RZ, 0xc0, !PT ;  /* 0x000000ff14147812 */ /* 0x000fe400078ec0ff */
[----:B------:R-:W-:Y:S02]  /*15cc0*/  PRMT R43, R40, 0x7054, R41 ;  /* 0x00007054282b7816 */ /* 0x000fe40000000029 */
[----:B------:R-:W-:Y:S02]  /*15cd0*/  LOP3.LUT R30, R30, 0xff, RZ, 0xc0, !PT ;  /* 0x000000ff1e1e7812 */ /* 0x000fe400078ec0ff */
[----:B------:R-:W-:Y:S02]  /*15ce0*/  SHF.R.U32.HI R40, RZ, 0x10, R39 ;  /* 0x00000010ff287819 */ /* 0x000fe40000011627 */
[----:B------:R-:W-:-:S02]  /*15cf0*/  PRMT R47, R28, 0x7054, R47 ;  /* 0x000070541c2f7816 */ /* 0x000fc4000000002f */
[----:B------:R-:W-:Y:S02]  /*15d00*/  PRMT R45, R20, 0x7054, R45 ;  /* 0x00007054142d7816 */ /* 0x000fe4000000002d */
[----:B------:R-:W-:Y:S02]  /*15d10*/  PRMT R49, R30, 0x7054, R49 ;  /* 0x000070541e317816 */ /* 0x000fe40000000031 */
[----:B------:R-:W-:Y:S02]  /*15d20*/  LOP3.LUT R41, R29, 0xff000000, R25, 0xf8, !PT ;  /* 0xff0000001d297812 */ /* 0x000fe400078ef819 */
[----:B------:R-:W-:Y:S02]  /*15d30*/  LOP3.LUT R40, R40, 0xff, RZ, 0xc0, !PT ;  /* 0x000000ff28287812 */ /* 0x000fe400078ec0ff */
[----:B------:R-:W-:Y:S02]  /*15d40*/  LOP3.LUT R47, R47, 0xff000000, R37, 0xf8, !PT ;  /* 0xff0000002f2f7812 */ /* 0x000fe400078ef825 */
[----:B------:R-:W-:-:S02]  /*15d50*/  LOP3.LUT R43, R43, 0xff000000, R27, 0xf8, !PT ;  /* 0xff0000002b2b7812 */ /* 0x000fc400078ef81b */
[----:B------:R-:W-:Y:S02]  /*15d60*/  LOP3.LUT R45, R45, 0xff000000, R36, 0xf8, !PT ;  /* 0xff0000002d2d7812 */ /* 0x000fe400078ef824 */
[----:B------:R-:W-:Y:S02]  /*15d70*/  LOP3.LUT R49, R49, 0xff000000, R38, 0xf8, !PT ;  /* 0xff00000031317812 */ /* 0x000fe400078ef826 */
[----:B------:R-:W-:Y:S02]  /*15d80*/  F2FP.F16.E4M3.UNPACK_B R36, R41 ;  /* 0x00000029ff24723e */ /* 0x000fe400020006ff */
[----:B-1----:R-:W-:Y:S02]  /*15d90*/  F2FP.F16.E4M3.UNPACK_B R27, R13 ;  /* 0x0000000dff1b723e */ /* 0x002fe400020006ff */
[----:B------:R-:W-:Y:S01]  /*15da0*/  PRMT R51, R40, 0x7054, R51 ;  /* 0x0000705428337816 */ /* 0x000fe20000000033 */
[----:B------:R-:W-:Y:S01]  /*15db0*/  HADD2.F32 R37, -RZ, R36.H0_H0 ;  /* 0x20000024ff257230 */ /* 0x000fe20000004100 */
[----:B------:R-:W-:Y:S01]  /*15dc0*/  F2FP.F16.E4M3.UNPACK_B R38, R47 ;  /* 0x0000002fff26723e */ /* 0x000fe200020006ff */
[--C-:B------:R-:W-:Y:S01]  /*15dd0*/  HADD2.F32 R29, -RZ, R27.reuse.H0_H0 ;  /* 0x2000001bff1d7230 */ /* 0x100fe20000004100 */
[----:B--2---:R-:W-:Y:S01]  /*15de0*/  F2FP.F16.E4M3.UNPACK_B R20, R9 ;  /* 0x00000009ff14723e */ /* 0x004fe200020006ff */
[----:B------:R-:W-:Y:S01]  /*15df0*/  HADD2.F32 R27, -RZ, R27.H1_H1 ;  /* 0x3000001bff1b7230 */ /* 0x000fe20000004100 */
[----:B------:R-:W-:Y:S01]  /*15e00*/  LOP3.LUT R51, R51, 0xff000000, R39, 0xf8, !PT ;  /* 0xff00000033337812 */ /* 0x000fe200078ef827 */
[--C-:B------:R-:W-:Y:S01]  /*15e10*/  HADD2.F32 R39, -RZ, R38.reuse.H0_H0 ;  /* 0x20000026ff277230 */ /* 0x100fe20000004100 */
[----:B------:R-:W-:Y:S01]  /*15e20*/  LOP3.LUT R42, R31, 0xff000000, R26, 0xf8, !PT ;  /* 0xff0000001f2a7812 */ /* 0x000fe200078ef81a */
[----:B------:R-:W-:Y:S01]  /*15e30*/  FMUL.FTZ R46, R29, R37 ;  /* 0x000000251d2e7220 */ /* 0x000fe20000410000 */
[----:B------:R-:W-:Y:S01]  /*15e40*/  LOP3.LUT R40, R21, 0xff000000, R24, 0xf8, !PT ;  /* 0xff00000015287812 */ /* 0x000fe200078ef818 */
[----:B------:R-:W-:Y:S01]  /*15e50*/  HADD2.F32 R38, -RZ, R38.H1_H1 ;  /* 0x30000026ff267230 */ /* 0x000fe20000004100 */
[----:B------:R-:W-:Y:S01]  /*15e60*/  F2FP.F16.E4M3.UNPACK_B R25, R11 ;  /* 0x0000000bff19723e */ /* 0x000fe200020006ff */
[----:B------:R-:W-:Y:S01]  /*15e70*/  FMUL.FTZ R53, R29, R39 ;  /* 0x000000271d357220 */ /* 0x000fe20000410000 */
[----:B------:R-:W-:Y:S01]  /*15e80*/  F2FP.F16.E4M3.UNPACK_B R26, R11.H1 ;  /* 0x0000000bff1a723e */ /* 0x000fe200030006ff */
[----:B------:R-:W-:Y:S01]  /*15e90*/  HADD2.F32 R36, -RZ, R36.H1_H1 ;  /* 0x30000024ff247230 */ /* 0x000fe20000004100 */
[----:B------:R-:W-:Y:S01]  /*15ea0*/  F2FP.F16.E4M3.UNPACK_B R11, R10 ;  /* 0x0000000aff0b723e */ /* 0x000fe200020006ff */
[C---:B------:R-:W-:Y:S01]  /*15eb0*/  FMUL.FTZ R55, R27.reuse, R38 ;  /* 0x000000261b377220 */ /* 0x040fe20000410000 */
[----:B------:R-:W-:Y:S01]  /*15ec0*/  F2FP.F16.E4M3.UNPACK_B R24, R10.H1 ;  /* 0x0000000aff18723e */ /* 0x000fe200030006ff */
[--C-:B------:R-:W-:Y:S01]  /*15ed0*/  HADD2.F32 R10, -RZ, R20.reuse.H0_H0 ;  /* 0x20000014ff0a7230 */ /* 0x100fe20000004100 */
[----:B------:R-:W-:Y:S01]  /*15ee0*/  F2FP.F16.E4M3.UNPACK_B R28, R13.H1 ;  /* 0x0000000dff1c723e */ /* 0x000fe200030006ff */
[----:B------:R-:W-:Y:S01]  /*15ef0*/  HADD2.F32 R20, -RZ, R20.H1_H1 ;  /* 0x30000014ff147230 */ /* 0x000fe20000004100 */
[----:B------:R-:W-:Y:S01]  /*15f00*/  F2FP.F16.E4M3.UNPACK_B R47, R47.H1 ;  /* 0x0000002fff2f723e */ /* 0x000fe200030006ff */
[----:B------:R-:W-:Y:S01]  /*15f10*/  FMUL.FTZ R27, R27, R36 ;  /* 0x000000241b1b7220 */ /* 0x000fe20000410000 */
[----:B------:R-:W-:Y:S01]  /*15f20*/  F2FP.F16.E4M3.UNPACK_B R41, R41.H1 ;  /* 0x00000029ff29723e */ /* 0x000fe200030006ff */
[C---:B------:R-:W-:Y:S01]  /*15f30*/  FFMA.FTZ R46, R10.reuse, R39, R46 ;  /* 0x000000270a2e7223 */ /* 0x040fe2000001002e */
[----:B------:R-:W-:Y:S01]  /*15f40*/  F2FP.F16.E4M3.UNPACK_B R30, R15 ;  /* 0x0000000fff1e723e */ /* 0x000fe200020006ff */
[----:B------:R-:W-:Y:S01]  /*15f50*/  FFMA.FTZ R53, R10, R37, -R53 ;  /* 0x000000250a357223 */ /* 0x000fe20000010835 */
[----:B------:R-:W-:Y:S01]  /*15f60*/  F2FP.F16.E4M3.UNPACK_B R31, R15.H1 ;  /* 0x0000000fff1f723e */ /* 0x000fe200030006ff */
[----:B------:R-:W-:Y:S01]  /*15f70*/  HADD2.F32 R39, -RZ, R47.H0_H0 ;  /* 0x2000002fff277230 */ /* 0x000fe20000004100 */
[-C--:B------:R-:W-:Y:S01]  /*15f80*/  F2FP.F16.E4M3.UNPACK_B R15, R14.reuse ;  /* 0x0000000eff0f723e */ /* 0x080fe200020006ff */
[----:B------:R-:W-:Y:S01]  /*15f90*/  HADD2.F32 R37, -RZ, R41.H0_H0 ;  /* 0x20000029ff257230 */ /* 0x000fe20000004100 */
[----:B------:R-:W-:Y:S01]  /*15fa0*/  F2FP.F16.E4M3.UNPACK_B R29, R14.H1 ;  /* 0x0000000eff1d723e */ /* 0x000fe200030006ff */
[----:B------:R-:W-:Y:S01]  /*15fb0*/  HADD2.F32 R14, -RZ, R28.H0_H0 ;  /* 0x2000001cff0e7230 */ /* 0x000fe20000004100 */
[----:B------:R-:W-:Y:S01]  /*15fc0*/  F2FP.F16.E4M3.UNPACK_B R21, R9.H1 ;  /* 0x00000009ff15723e */ /* 0x000fe200030006ff */
[C---:B------:R-:W-:Y:S01]  /*15fd0*/  FFMA.FTZ R48, R20.reuse, R36, -R55 ;  /* 0x0000002414307223 */ /* 0x040fe20000010837 */
[----:B------:R-:W-:Y:S01]  /*15fe0*/  FFMA.FTZ R55, R20, R38, R27 ;  /* 0x0000002614377223 */ /* 0x000fe2000001001b */
[----:B------:R-:W-:Y:S01]  /*15ff0*/  F2FP.F16.E4M3.UNPACK_B R36, R51 ;  /* 0x00000033ff24723e */ /* 0x000fe200020006ff */
[----:B------:R-:W-:Y:S01]  /*16000*/  FMUL.FTZ R57, R14, R39 ;  /* 0x000000270e397220 */ /* 0x000fe20000410000 */
[----:B------:R-:W-:-:S02]  /*16010*/  HADD2.F32 R10, -RZ, R21.H0_H0 ;  /* 0x20000015ff0a7230 */ /* 0x000fc40000004100 */
[----:B------:R-:W-:Y:S01]  /*16020*/  FMUL.FTZ R14, R14, R37 ;  /* 0x000000250e0e7220 */ /* 0x000fe20000410000 */
[----:B------:R-:W-:Y:S01]  /*16030*/  F2FP.F16.E4M3.UNPACK_B R20, R43 ;  /* 0x0000002bff14723e */ /* 0x000fe200020006ff */
[----:B------:R-:W-:Y:S01]  /*16040*/  HADD2.F32 R47, -RZ, R47.H1_H1 ;  /* 0x3000002fff2f7230 */ /* 0x000fe20000004100 */
[----:B------:R-:W-:Y:S01]  /*16050*/  F2FP.F16.E4M3.UNPACK_B R51, R51.H1 ;  /* 0x00000033ff33723e */ /* 0x000fe200030006ff */
[C---:B------:R-:W-:Y:S01]  /*16060*/  FFMA.FTZ R57, R10.reuse, R37, -R57 ;  /* 0x000000250a397223 */ /* 0x040fe20000010839 */
[----:B------:R-:W-:Y:S01]  /*16070*/  FFMA.FTZ R38, R10, R39, R14 ;  /* 0x000000270a267223 */ /* 0x000fe2000001000e */
[----:B------:R-:W-:Y:S01]  /*16080*/  HADD2.F32 R37, -RZ, R36.H0_H0 ;  /* 0x20000024ff257230 */ /* 0x000fe20000004100 */
[----:B------:R-:W-:Y:S01]  /*16090*/  F2FP.F16.E4M3.UNPACK_B R43, R43.H1 ;  /* 0x0000002bff2b723e */ /* 0x000fe200030006ff */
[----:B------:R-:W-:Y:S01]  /*160a0*/  HADD2.F32 R14, -RZ, R30.H0_H0 ;  /* 0x2000001eff0e7230 */ /* 0x000fe20000004100 */
[-C--:B------:R-:W-:Y:S01]  /*160b0*/  F2FP.F16.E4M3.UNPACK_B R13, R12.reuse ;  /* 0x0000000cff0d723e */ /* 0x080fe200020006ff */
[----:B------:R-:W-:Y:S01]  /*160c0*/  HADD2.F32 R28, -RZ, R28.H1_H1 ;  /* 0x3000001cff1c7230 */ /* 0x000fe20000004100 */
[----:B------:R-:W-:Y:S01]  /*160d0*/  F2FP.F16.E4M3.UNPACK_B R12, R12.H1 ;  /* 0x0000000cff0c723e */ /* 0x000fe200030006ff */
[----:B------:R-:W-:-:S02]  /*160e0*/  HADD2.F32 R27, -RZ, R20.H0_H0 ;  /* 0x20000014ff1b7230 */ /* 0x000fc40000004100 */
[----:B------:R-:W-:Y:S01]  /*160f0*/  FMUL.FTZ R39, R14, R37 ;  /* 0x000000250e277220 */ /* 0x000fe20000410000 */
[----:B------:R-:W-:Y:S02]  /*16100*/  HADD2.F32 R41, -RZ, R41.H1_H1 ;  /* 0x30000029ff297230 */ /* 0x000fe40000004100 */
[----:B------:R-:W-:Y:S01]  /*16110*/  FMUL.FTZ R50, R28, R47 ;  /* 0x0000002f1c327220 */ /* 0x000fe20000410000 */
[----:B------:R-:W-:Y:S02]  /*16120*/  HADD2.F32 R10, -RZ, R25.H0_H0 ;  /* 0x20000019ff0a7230 */ /* 0x000fe40000004100 */
[----:B------:R-:W-:Y:S01]  /*16130*/  FMUL.FTZ R14, R14, R27 ;  /* 0x0000001b0e0e7220 */ /* 0x000fe20000410000 */
[----:B------:R-:W-:Y:S02]  /*16140*/  HADD2.F32 R21, -RZ, R21.H1_H1 ;  /* 0x30000015ff157230 */ /* 0x000fe40000004100 */
        /* <DEDUP_REMOVED lines=8> */
[----:B------:R-:W-:Y:S01]  /*161d0*/  HADD2.F32 R25, -RZ, R25.H1_H1 ;  /* 0x30000019ff197230 */ /* 0x000fe20000004100 */
[----:B------:R-:W-:Y:S01]  /*161e0*/  F2FP.F16.E4M3.UNPACK_B R9, R8 ;  /* 0x00000008ff09723e */ /* 0x000fe200020006ff */
[----:B------:R-:W-:-:S02]  /*161f0*/  HADD2.F32 R27, -RZ, R51.H0_H0 ;  /* 0x20000033ff1b7230 */ /* 0x000fc40000004100 */
[C---:B------:R-:W-:Y:S01]  /*16200*/  FMUL.FTZ R28, R30.reuse, R36 ;  /* 0x000000241e1c7220 */ /* 0x040fe20000410000 */
[----:B------:R-:W-:Y:S02]  /*16210*/  HADD2.F32 R14, -RZ, R31.H0_H0 ;  /* 0x2000001fff0e7230 */ /* 0x000fe40000004100 */
[-C--:B------:R-:W-:Y:S01]  /*16220*/  FMUL.FTZ R37, R30, R20.reuse ;  /* 0x000000141e257220 */ /* 0x080fe20000410000 */
[--C-:B------:R-:W-:Y:S02]  /*16230*/  HADD2.F32 R21, -RZ, R43.reuse.H0_H0 ;  /* 0x2000002bff157230 */ /* 0x100fe40000004100 */
[C---:B------:R-:W-:Y:S01]  /*16240*/  FFMA.FTZ R59, R25.reuse, R20, -R28 ;  /* 0x00000014193b7223 */ /* 0x040fe2000001081c */
[----:B------:R-:W-:Y:S02]  /*16250*/  HADD2.F32 R10, -RZ, R26.H0_H0 ;  /* 0x2000001aff0a7230 */ /* 0x000fe40000004100 */
[C---:B------:R-:W-:Y:S01]  /*16260*/  FMUL.FTZ R39, R14.reuse, R27 ;  /* 0x0000001b0e277220 */ /* 0x040fe20000410000 */
[----:B------:R-:W-:Y:S01]  /*16270*/  FFMA.FTZ R61, R25, R36, R37 ;  /* 0x00000024193d7223 */ /* 0x000fe20000010025 */
[----:B------:R-:W-:Y:S01]  /*16280*/  FMUL.FTZ R14, R14, R21 ;  /* 0x000000150e0e7220 */ /* 0x000fe20000410000 */
[----:B------:R-:W-:Y:S01]  /*16290*/  F2FP.F16.E4M3.UNPACK_B R25, R45.H1 ;  /* 0x0000002dff19723e */ /* 0x000fe200030006ff */
[----:B------:R-:W-:Y:S01]  /*162a0*/  HADD2.F32 R43, -RZ, R43.H1_H1 ;  /* 0x3000002bff2b7230 */ /* 0x000fe20000004100 */
[----:B------:R-:W-:Y:S01]  /*162b0*/  F2FP.F16.E4M3.UNPACK_B R20, R40.H1 ;  /* 0x00000028ff14723e */ /* 0x000fe200030006ff */
[----:B------:R-:W-:Y:S01]  /*162c0*/  FFMA.FTZ R58, R10, R27, R14 ;  /* 0x0000001b0a3a7223 */ /* 0x000fe2000001000e */
        /* <DEDUP_REMOVED lines=33> */
[----:B------:R-:W-:Y:S01]  /*164e0*/  FMUL.FTZ R31, R10, R21 ;  /* 0x000000150a1f7220 */ /* 0x000fe20000410000 */
        /* <DEDUP_REMOVED lines=24> */
[--C-:B------:R-:W-:Y:S02]  /*16670*/  HADD2.F32 R10, -RZ, R42.reuse.H0_H0 ;  /* 0x2000002aff0a7230 */ /* 0x100fe40000004100 */
[C---:B------:R-:W-:Y:S01]  /*16680*/  FMUL.FTZ R9, R29.reuse, R14 ;  /* 0x0000000e1d097220 */ /* 0x040fe20000410000 */
[-C--:B------:R-:W-:Y:S01]  /*16690*/  FMUL.FTZ R21, R29, R12.reuse ;  /* 0x0000000c1d157220 */ /* 0x080fe20000410000 */
[----:B------:R-:W-:Y:S02]  /*166a0*/  HADD2.F32 R42, -RZ, R42.H1_H1 ;  /* 0x3000002aff2a7230 */ /* 0x000fe40000004100 */
[----:B------:R-:W-:Y:S01]  /*166b0*/  FFMA.FTZ R29, R8, R13, R25 ;  /* 0x0000000d081d7223 */ /* 0x000fe20000010019 */
[C---:B------:R-:W-:Y:S01]  /*166c0*/  FFMA.FTZ R41, R24.reuse, R12, -R9 ;  /* 0x0000000c18297223 */ /* 0x040fe20000010809 */
[----:B------:R-:W-:Y:S01]  /*166d0*/  FFMA.FTZ R36, R24, R14, R21 ;  /* 0x0000000e18247223 */ /* 0x000fe20000010015 */
[----:B------:R-:W-:-:S02]  /*166e0*/  HADD2.F32 R9, -RZ, R15.H0_H0 ;  /* 0x2000000fff097230 */ /* 0x000fc40000004100 */
[--C-:B------:R-:W-:Y:S01]  /*166f0*/  HADD2.F32 R12, -RZ, R49.reuse.H0_H0 ;  /* 0x20000031ff0c7230 */ /* 0x100fe20000004100 */
[----:B------:R-:W-:Y:S01]  /*16700*/  F2FP.SATFINITE.E4M3.F32.PACK_AB_MERGE_C R30, R41, R30, RZ ;  /* 0x0000001e291e723e */ /* 0x000fe200048070ff */
[----:B------:R-:W-:Y:S01]  /*16710*/  HADD2.F32 R14, -RZ, R49.H1_H1 ;  /* 0x30000031ff0e7230 */ /* 0x000fe20000004100 */
[----:B------:R-:W-:Y:S01]  /*16720*/  F2FP.SATFINITE.E4M3.F32.PACK_AB_MERGE_C R29, R36, R29, RZ ;  /* 0x0000001d241d723e */ /* 0x000fe200048070ff */
[----:B------:R-:W-:Y:S02]  /*16730*/  HADD2.F32 R15, -RZ, R15.H1_H1 ;  /* 0x3000000fff0f7230 */ /* 0x000fe40000004100 */
[C---:B------:R-:W-:Y:S01]  /*16740*/  FMUL.FTZ R13, R9.reuse, R12 ;  /* 0x0000000c090d7220 */ /* 0x040fe20000410000 */
[--C-:B------:R-:W-:Y:S02]  /*16750*/  HADD2.F32 R8, -RZ, R11.reuse.H0_H0 ;  /* 0x2000000bff087230 */ /* 0x100fe40000004100 */
[----:B------:R-:W-:Y:S01]  /*16760*/  FMUL.FTZ R9, R9, R10 ;  /* 0x0000000a09097220 */ /* 0x000fe20000410000 */
[----:B------:R-:W-:-:S02]  /*16770*/  HADD2.F32 R11, -RZ, R11.H1_H1 ;  /* 0x3000000bff0b7230 */ /* 0x000fc40000004100 */
[C---:B------:R-:W-:Y:S01]  /*16780*/  FMUL.FTZ R24, R15.reuse, R14 ;  /* 0x0000000e0f187220 */ /* 0x040fe20000410000 */
[----:B------:R-:W-:Y:S01]  /*16790*/  FMUL.FTZ R15, R15, R42 ;  /* 0x0000002a0f0f7220 */ /* 0x000fe20000410000 */
        /* <DEDUP_REMOVED lines=14> */
[----:B------:R-:W-:Y:S02]  /*16880*/  F2FP.SATFINITE.E4M3.F32.PACK_AB_MERGE_C R13, R55, R46, R13 ;  /* 0x0000002e370d723e */ /* 0x000fe4000480700d */
[----:B------:R-:W-:Y:S01]  /*16890*/  F2FP.SATFINITE.E4M3.F32.PACK_AB_MERGE_C R15, R61, R54, R15 ;  /* 0x000000363d0f723e */ /* 0x000fe2000480700f */
[----:B------:R2:W-:Y:S01]  /*168a0*/  STS.128 [R227+0x14400], R8 ;  /* 0x01440008e3007388 */ /* 0x0005e20000000c00 */
[----:B------:R-:W-:Y:S02]  /*168b0*/  F2FP.SATFINITE.E4M3.F32.PACK_AB_MERGE_C R12, R20, R31, R12 ;  /* 0x0000001f140c723e */ /* 0x000fe4000480700c */
[----:B------:R-:W-:-:S05]  /*168c0*/  F2FP.SATFINITE.E4M3.F32.PACK_AB_MERGE_C R14, R14, R21, R29 ;  /* 0x000000150e0e723e */ /* 0x000fca000480701d */
[----:B------:R2:W-:Y:S02]  /*168d0*/  STS.128 [R3+0x14400], R12 ;  /* 0x0144000c03007388 */ /* 0x0005e40000000c00 */
.L_x_1484:
[----:B------:R-:W-:Y:S05]  /*168e0*/  BSYNC B1 ;  /* 0x0000000000017941 */ /* 0x000fea0003800000 */
.L_x_1483:
[----:B------:R-:W-:Y:S05]  /*168f0*/  @P2 BRA `(.L_x_1462) ;  /* 0x0000000c00e42947 */ /* 0x000fea0003800000 */
[----:B-12---:R-:W-:Y:S02]  /*16900*/  SHF.R.S32.HI R8, RZ, 0x1f, R199 ;  /* 0x0000001fff087819 */ /* 0x006fe400000114c7 */
        /* <DEDUP_REMOVED lines=16> */
[----:B------:R-:W-:Y:S02]  /*16a10*/  LOP3.LUT R3, R3, R204, RZ, 0x3c, !PT ;  /* 0x000000cc03037212 */ /* 0x000fe400078e3cff */
[----:B------:R-:W-:Y:S02]  /*16a20*/  LOP3.LUT R0, R8, 0xffffe000, RZ, 0xc0, !PT ;  /* 0xffffe00008007812 */ /* 0x000fe400078ec0ff */
[----:B------:R-:W-:-:S02]  /*16a30*/  LOP3.LUT R10, R5, 0xff, RZ, 0xc0, !PT ;  /* 0x000000ff050a7812 */ /* 0x000fc400078ec0ff */
[----:B------:R-:W-:Y:S02]  /*16a40*/  LOP3.LUT R9, R9, 0xff, RZ, 0xc0, !PT ;  /* 0x000000ff09097812 */ /* 0x000fe400078ec0ff */
[----:B------:R-:W-:Y:S02]  /*16a50*/  PRMT R25, R11, 0x7604, R12 ;  /* 0x000076040b197816 */ /* 0x000fe4000000000c */
[----:B------:R-:W-:Y:S02]  /*16a60*/  IADD3 R0, R3, R205, R0 ;  /* 0x000000cd03007210 */ /* 0x000fe40007ffe000 */
[----:B------:R-:W-:Y:S02]  /*16a70*/  SHF.R.U32.HI R11, RZ, 0x8, R32 ;  /* 0x00000008ff0b7819 */ /* 0x000fe40000011620 */
[----:B------:R-:W-:Y:S01]  /*16a80*/  PRMT R20, R9, 0x7604, R10 ;  /* 0x0000760409147816 */ /* 0x000fe2000000000a */
[----:B------:R-:W-:Y:S01]  /*16a90*/  IMAD.IADD R0, R17, 0x1, R0 ;  /* 0x0000000111007824 */ /* 0x000fe200078e0200 */
[----:B------:R-:W-:-:S02]  /*16aa0*/  SHF.R.U32.HI R9, RZ, 0x8, R7 ;  /* 0x00000008ff097819 */ /* 0x000fc40000011607 */
[----:B------:R-:W-:Y:S02]  /*16ab0*/  LOP3.LUT R12, R32, 0xff, RZ, 0xc0, !PT ;  /* 0x000000ff200c7812 */ /* 0x000fe400078ec0ff */
[----:B------:R-:W-:Y:S02]  /*16ac0*/  LOP3.LUT R11, R11, 0xff, RZ, 0xc0, !PT ;  /* 0x000000ff0b0b7812 */ /* 0x000fe400078ec0ff */
[----:B------:R-:W-:Y:S02]  /*16ad0*/  LOP3.LUT R10, R7, 0xff, RZ, 0xc0, !PT ;  /* 0x000000ff070a7812 */ /* 0x000fe400078ec0ff */
[----:B------:R-:W-:Y:S02]  /*16ae0*/  LOP3.LUT R9, R9, 0xff, RZ, 0xc0, !PT ;  /* 0x000000ff09097812 */ /* 0x000fe400078ec0ff */
[----:B------:R-:W-:Y:S02]  /*16af0*/  PRMT R31, R11, 0x7604, R12 ;  /* 0x000076040b1f7816 */ /* 0x000fe4000000000c */
[----:B------:R-:W1:Y:S01]  /*16b00*/  LDS.128 R12, [R0+0x14400] ;  /* 0x01440000000c7984 */ /* 0x000e620000000c00 */
[----:B------:R-:W-:-:S02]  /*16b10*/  PRMT R24, R9, 0x7604, R10 ;  /* 0x0000760409187816 */ /* 0x000fc4000000000a */
[----:B------:R-:W-:Y:S01]  /*16b20*/  SHF.R.U32.HI R3, RZ, 0x8, R33 ;  /* 0x00000008ff037819 */ /* 0x000fe20000011621 */
[----:B------:R-:W2:Y:S01]  /*16b30*/  LDS.128 R8, [R226+0x14400] ;  /* 0x01440000e2087984 */ /* 0x000ea20000000c00 */
[----:B------:R-:W-:Y:S02]  /*16b40*/  SHF.R.U32.HI R27, RZ, 0x8, R34 ;  /* 0x00000008ff1b7819 */ /* 0x000fe40000011622 */
[----:B------:R-:W-:Y:S02]  /*16b50*/  LOP3.LUT R26, R33, 0xff, RZ, 0xc0, !PT ;  /* 0x000000ff211a7812 */ /* 0x000fe400078ec0ff */
[----:B------:R-:W-:Y:S02]  /*16b60*/  LOP3.LUT R3, R3, 0xff, RZ, 0xc0, !PT ;  /* 0x000000ff03037812 */ /* 0x000fe400078ec0ff */
[----:B------:R-:W-:Y:S02]  /*16b70*/  LOP3.LUT R28, R34, 0xff, RZ, 0xc0, !PT ;  /* 0x000000ff221c7812 */ /* 0x000fe400078ec0ff */
[----:B------:R-:W-:-:S02]  /*16b80*/  LOP3.LUT R27, R27, 0xff, RZ, 0xc0, !PT ;  /* 0x000000ff1b1b7812 */ /* 0x000fc400078ec0ff */
[----:B------:R-:W-:Y:S02]  /*16b90*/  PRMT R26, R3, 0x7604, R26 ;  /* 0x00007604031a7816 */ /* 0x000fe4000000001a */
[----:B------:R-:W-:Y:S02]  /*16ba0*/  SHF.R.U32.HI R3, RZ, 0x10, R5 ;  /* 0x00000010ff037819 */ /* 0x000fe40000011605 */
[----:B------:R-:W-:Y:S02]  /*16bb0*/  SHF.R.U32.HI R37, RZ, 0x10, R33 ;  /* 0x00000010ff257819 */ /* 0x000fe40000011621 */
[----:B------:R-:W-:Y:S01]  /*16bc0*/  PRMT R39, R27, 0x7604, R28 ;  /* 0x000076041b277816 */ /* 0x000fe2000000001c */
[----:B------:R-:W-:Y:S01]  /*16bd0*/  IMAD.U32 R3, R3, 0x10000, RZ ;  /* 0x0001000003037824 */ /* 0x000fe200078e00ff */
[----:B------:R-:W-:Y:S01]  /*16be0*/  SHF.R.U32.HI R27, RZ, 0x10, R7 ;  /* 0x00000010ff1b7819 */ /* 0x000fe20000011607 */
[----:B------:R-:W-:Y:S01]  /*16bf0*/  IMAD.U32 R37, R37, 0x10000, RZ ;  /* 0x0001000025257824 */ /* 0x000fe200078e00ff */
[----:B------:R-:W-:-:S02]  /*16c00*/  SHF.R.U32.HI R29, RZ, 0x8, R35 ;  /* 0x00000008ff1d7819 */ /* 0x000fc40000011623 */
[----:B------:R-:W-:Y:S01]  /*16c10*/  LOP3.LUT R30, R35, 0xff, RZ, 0xc0, !PT ;  /* 0x000000ff231e7812 */ /* 0x000fe200078ec0ff */
[----:B------:R-:W-:Y:S01]  /*16c20*/  IMAD.U32 R27, R27, 0x10000, RZ ;  /* 0x000100001b1b7824 */ /* 0x000fe200078e00ff */
[----:B------:R-:W-:Y:S02]  /*16c30*/  LOP3.LUT R29, R29, 0xff, RZ, 0xc0, !PT ;  /* 0x000000ff1d1d7812 */ /* 0x000fe400078ec0ff */
[----:B------:R-:W-:Y:S02]  /*16c40*/  LOP3.LUT R3, R20, 0xff0000, R3, 0xf8, !PT ;  /* 0x00ff000014037812 */ /* 0x000fe400078ef803 */
[----:B------:R-:W-:Y:S02]  /*16c50*/  LOP3.LUT R37, R26, 0xff0000, R37, 0xf8, !PT ;  /* 0x00ff00001a257812 */ /* 0x000fe400078ef825 */
[----:B------:R-:W-:Y:S02]  /*16c60*/  PRMT R30, R29, 0x7604, R30 ;  /* 0x000076041d1e7816 */ /* 0x000fe4000000001e */
[----:B------:R-:W-:-:S02]  /*16c70*/  SHF.R.U32.HI R41, RZ, 0x10, R35 ;  /* 0x00000010ff297819 */ /* 0x000fc40000011623 */
[----:B------:R-:W-:Y:S02]  /*16c80*/  LOP3.LUT R29, R24, 0xff0000, R27, 0xf8, !PT ;  /* 0x00ff0000181d7812 */ /* 0x000fe400078ef81b */
[----:B------:R-:W-:Y:S01]  /*16c90*/  LOP3.LUT R28, R3, 0xff000000, R5, 0xf8, !PT ;  /* 0xff000000031c7812 */ /* 0x000fe200078ef805 */
[----:B------:R-:W-:Y:S01]  /*16ca0*/  IMAD.U32 R41, R41, 0x10000, RZ ;  /* 0x0001000029297824 */ /* 0x000fe200078e00ff */
[----:B------:R-:W-:Y:S02]  /*16cb0*/  LOP3.LUT R37, R37, 0xff000000, R33, 0xf8, !PT ;  /* 0xff00000025257812 */ /* 0x000fe400078ef821 */
[----:B------:R-:W-:Y:S02]  /*16cc0*/  LOP3.LUT R21, R21, 0xff0000, R4, 0xf8, !PT ;  /* 0x00ff000015157812 */ /* 0x000fe400078ef804 */
[----:B------:R-:W-:Y:S02]  /*16cd0*/  LOP3.LUT R36, R29, 0xff000000, R7, 0xf8, !PT ;  /* 0xff0000001d247812 */ /* 0x000fe400078ef807 */
[----:B------:R-:W-:-:S02]  /*16ce0*/  LOP3.LUT R39, R39, 0xff0000, R34, 0xf8, !PT ;  /* 0x00ff000027277812 */ /* 0x000fc400078ef822 */
[----:B------:R-:W-:Y:S02]  /*16cf0*/  F2FP.F16.E4M3.UNPACK_B R29, R28 ;  /* 0x0000001cff1d723e */ /* 0x000fe400020006ff */
[----:B------:R-:W-:Y:S02]  /*16d00*/  F2FP.F16.E4M3.UNPACK_B R33, R37 ;  /* 0x00000025ff21723e */ /* 0x000fe400020006ff */
[----:B-1----:R-:W-:Y:S02]  /*16d10*/  F2FP.F16.E4M3.UNPACK_B R20, R13 ;  /* 0x0000000dff14723e */ /* 0x002fe400020006ff */
[----:B------:R-:W-:Y:S02]  /*16d20*/  LOP3.LUT R27, R21, 0xff000000, R4, 0xf8, !PT ;  /* 0xff000000151b7812 */ /* 0x000fe400078ef804 */
[----:B------:R-:W-:Y:S01]  /*16d30*/  LOP3.LUT R41, R30, 0xff0000, R41, 0xf8, !PT ;  /* 0x00ff00001e297812 */ /* 0x000fe200078ef829 */
[----:B------:R-:W-:Y:S01]  /*16d40*/  HADD2.F32 R30, -RZ, R29.H0_H0 ;  /* 0x2000001dff1e7230 */ /* 0x000fe20000004100 */
[----:B------:R-:W-:Y:S01]  /*16d50*/  LOP3.LUT R39, R39, 0xff000000, R34, 0xf8, !PT ;  /* 0xff00000027277812 */ /* 0x000fe200078ef822 */
[--C-:B------:R-:W-:Y:S01]  /*16d60*/  HADD2.F32 R34, -RZ, R33.reuse.H0_H0 ;  /* 0x20000021ff227230 */ /* 0x100fe20000004100 */
[----:B--2---:R-:W-:Y:S01]  /*16d70*/  F2FP.F16.E4M3.UNPACK_B R4, R9 ;  /* 0x00000009ff04723e */ /* 0x004fe200020006ff */
[----:B------:R-:W-:Y:S01]  /*16d80*/  HADD2.F32 R24, -RZ, R20.H0_H0 ;  /* 0x20000014ff187230 */ /* 0x000fe20000004100 */
[----:B------:R-:W-:Y:S01]  /*16d90*/  LOP3.LUT R25, R25, 0xff0000, R6, 0xf8, !PT ;  /* 0x00ff000019197812 */ /* 0x000fe200078ef806 */
[----:B------:R-:W-:Y:S01]  /*16da0*/  HADD2.F32 R33, -RZ, R33.H1_H1 ;  /* 0x30000021ff217230 */ /* 0x000fe20000004100 */
[----:B------:R-:W-:Y:S01]  /*16db0*/  LOP3.LUT R41, R41, 0xff000000, R35, 0xf8, !PT ;  /* 0xff00000029297812 */ /* 0x000fe200078ef823 */
[----:B------:R-:W-:Y:S01]  /*16dc0*/  HADD2.F32 R5, -RZ, R4.H0_H0 ;  /* 0x20000004ff057230 */ /* 0x000fe20000004100 */
[----:B------:R-:W-:Y:S01]  /*16dd0*/  F2FP.F16.E4M3.UNPACK_B R21, R13.H1 ;  /* 0x0000000dff15723e */ /* 0x000fe200030006ff */
[C---:B------:R-:W-:Y:S01]  /*16de0*/  FMUL.FTZ R38, R24.reuse, R34 ;  /* 0x0000002218267220 */ /* 0x040fe20000410000 */
[----:B------:R-:W-:Y:S01]  /*16df0*/  FMUL.FTZ R35, R24, R30 ;  /* 0x0000001e18237220 */ /* 0x000fe20000410000 */
[----:B------:R-:W-:Y:S01]  /*16e00*/  F2FP.F16.E4M3.UNPACK_B R37, R37.H1 ;  /* 0x00000025ff25723e */ /* 0x000fe200030006ff */
[----:B------:R-:W-:Y:S01]  /*16e10*/  HADD2.F32 R20, -RZ, R20.H1_H1 ;  /* 0x30000014ff147230 */ /* 0x000fe20000004100 */
[----:B------:R-:W-:Y:S01]  /*16e20*/  F2FP.F16.E4M3.UNPACK_B R28, R28.H1 ;  /* 0x0000001cff1c723e */ /* 0x000fe200030006ff */
[----:B------:R-:W-:Y:S01]  /*16e30*/  FFMA.FTZ R38, R5, R30, -R38 ;  /* 0x0000001e05267223 */ /* 0x000fe20000010826 */
[----:B------:R-:W-:Y:S01]  /*16e40*/  LOP3.LUT R3, R31, 0xff0000, R32, 0xf8, !PT ;  /* 0x00ff00001f037812 */ /* 0x000fe200078ef820 */
[----:B------:R-:W-:Y:S01]  /*16e50*/  FFMA.FTZ R35, R5, R34, R35 ;  /* 0x0000002205237223 */ /* 0x000fe20000010023 */
[----:B------:R-:W-:Y:S01]  /*16e60*/  LOP3.LUT R31, R25, 0xff000000, R6, 0xf8, !PT ;  /* 0xff000000191f7812 */ /* 0x000fe200078ef806 */
[----:B------:R-:W-:Y:S01]  /*16e70*/  HADD2.F32 R29, -RZ, R29.H1_H1 ;  /* 0x3000001dff1d7230 */ /* 0x000fe20000004100 */
[-C--:B------:R-:W-:Y:S01]  /*16e80*/  F2FP.F16.E4M3.UNPACK_B R25, R15.reuse ;  /* 0x0000000fff19723e */ /* 0x080fe200020006ff */
[----:B------:R-:W-:Y:S01]  /*16e90*/  HADD2.F32 R4, -RZ, R4.H1_H1 ;  /* 0x30000004ff047230 */ /* 0x000fe20000004100 */
[----:B------:R-:W-:Y:S01]  /*16ea0*/  F2FP.F16.E4M3.UNPACK_B R26, R15.H1 ;  /* 0x0000000fff1a723e */ /* 0x000fe200030006ff */
[----:B------:R-:W-:Y:S01]  /*16eb0*/  HADD2.F32 R34, -RZ, R37.H0_H0 ;  /* 0x20000025ff227230 */ /* 0x000fe20000004100 */
[----:B------:R-:W-:Y:S01]  /*16ec0*/  F2FP.F16.E4M3.UNPACK_B R9, R9.H1 ;  /* 0x00000009ff09723e */ /* 0x000fe200030006ff */
[----:B------:R-:W-:Y:S01]  /*16ed0*/  HADD2.F32 R30, -RZ, R28.H0_H0 ;  /* 0x2000001cff1e7230 */ /* 0x000fe20000004100 */
[-C--:B------:R-:W-:Y:S01]  /*16ee0*/  F2FP.F16.E4M3.UNPACK_B R15, R14.reuse ;  /* 0x0000000eff0f723e */ /* 0x080fe200020006ff */
[----:B------:R-:W-:Y:S01]  /*16ef0*/  FMUL.FTZ R43, R20, R33 ;  /* 0x00000021142b7220 */ /* 0x000fe20000410000 */
[----:B------:R-:W-:Y:S01]  /*16f00*/  F2FP.F16.E4M3.UNPACK_B R24, R14.H1 ;  /* 0x0000000eff18723e */ /* 0x000fe200030006ff */
[----:B------:R-:W-:-:S02]  /*16f10*/  HADD2.F32 R14, -RZ, R21.H0_H0 ;  /* 0x20000015ff0e7230 */ /* 0x000fc40000004100 */
[-C--:B------:R-:W-:Y:S01]  /*16f20*/  FMUL.FTZ R20, R20, R29.reuse ;  /* 0x0000001d14147220 */ /* 0x080fe20000410000 */
[----:B------:R-:W-:Y:S02]  /*16f30*/  HADD2.F32 R5, -RZ, R9.H0_H0 ;  /* 0x20000009ff057230 */ /* 0x000fe40000004100 */
[----:B------:R-:W-:Y:S01]  /*16f40*/  FFMA.FTZ R43, R4, R29, -R43 ;  /* 0x0000001d042b7223 */ /* 0x000fe2000001082b */
[----:B------:R-:W-:Y:S01]  /*16f50*/  F2FP.F16.E4M3.UNPACK_B R29, R41 ;  /* 0x00000029ff1d723e */ /* 0x000fe200020006ff */
[C---:B------:R-:W-:Y:S01]  /*16f60*/  FMUL.FTZ R42, R14.reuse, R34 ;  /* 0x000000220e2a7220 */ /* 0x040fe20000410000 */
[-C--:B------:R-:W-:Y:S01]  /*16f70*/  FMUL.FTZ R45, R14, R30.reuse ;  /* 0x0000001e0e2d7220 */ /* 0x080fe20000410000 */
[----:B------:R-:W-:Y:S01]  /*16f80*/  F2FP.F16.E4M3.UNPACK_B R7, R11 ;  /* 0x0000000bff07723e */ /* 0x000fe200020006ff */
[----:B------:R-:W-:Y:S01]  /*16f90*/  FFMA.FTZ R40, R4, R33, R20 ;  /* 0x0000002104287223 */ /* 0x000fe20000010014 */
[C---:B------:R-:W-:Y:S01]  /*16fa0*/  FFMA.FTZ R42, R5.reuse, R30, -R42 ;  /* 0x0000001e052a7223 */ /* 0x040fe2000001082a */
[----:B------:R-:W-:Y:S01]  /*16fb0*/  FFMA.FTZ R45, R5, R34, R45 ;  /* 0x00000022052d7223 */ /* 0x000fe2000001002d */
        /* <DEDUP_REMOVED lines=8> */
[C---:B------:R-:W-:Y:S01]  /*17040*/  FMUL.FTZ R47, R5.reuse, R33 ;  /* 0x00000021052f7220 */ /* 0x040fe20000410000 */
[----:B------:R-:W-:Y:S02]  /*17050*/  HADD2.F32 R30, -RZ, R37.H1_H1 ;  /* 0x30000025ff1e7230 */ /* 0x000fe40000004100 */
[-C--:B------:R-:W-:Y:S01]  /*17060*/  FMUL.FTZ R46, R5, R20.reuse ;  /* 0x00000014052e7220 */ /* 0x080fe20000410000 */
[----:B------:R-:W-:Y:S02]  /*17070*/  HADD2.F32 R21, -RZ, R21.H1_H1 ;  /* 0x30000015ff157230 */ /* 0x000fe40000004100 */
[----:B------:R-:W-:Y:S01]  /*17080*/  FFMA.FTZ R47, R4, R20, -R47 ;  /* 0x00000014042f7223 */ /* 0x000fe2000001082f */
[----:B------:R-:W-:Y:S01]  /*17090*/  HADD2.F32 R28, -RZ, R28.H1_H1 ;  /* 0x3000001cff1c7230 */ /* 0x000fe20000004100 */
[----:B------:R-:W-:Y:S01]  /*170a0*/  LOP3.LUT R32, R3, 0xff000000, R32, 0xf8, !PT ;  /* 0xff00000003207812 */ /* 0x000fe200078ef820 */
[----:B------:R-:W-:Y:S02]  /*170b0*/  HADD2.F32 R9, -RZ, R9.H1_H1 ;  /* 0x30000009ff097230 */ /* 0x000fe40000004100 */
[----:B------:R-:W-:Y:S01]  /*170c0*/  FMUL.FTZ R34, R21, R30 ;  /* 0x0000001e15227220 */ /* 0x000fe20000410000 */
[----:B------:R-:W-:-:S02]  /*170d0*/  HADD2.F32 R20, -RZ, R29.H1_H1 ;  /* 0x3000001dff147230 */ /* 0x000fc40000004100 */
[-C--:B------:R-:W-:Y:S01]  /*170e0*/  FMUL.FTZ R21, R21, R28.reuse ;  /* 0x0000001c15157220 */ /* 0x080fe20000410000 */
[----:B------:R-:W-:Y:S02]  /*170f0*/  HADD2.F32 R25, -RZ, R25.H1_H1 ;  /* 0x30000019ff197230 */ /* 0x000fe40000004100 */
[C---:B------:R-:W-:Y:S01]  /*17100*/  FFMA.FTZ R37, R9.reuse, R28, -R34 ;  /* 0x0000001c09257223 */ /* 0x040fe20000010822 */
[----:B------:R-:W-:Y:S02]  /*17110*/  HADD2.F32 R14, -RZ, R14.H1_H1 ;  /* 0x3000000eff0e7230 */ /* 0x000fe40000004100 */
[----:B------:R-:W-:Y:S01]  /*17120*/  FFMA.FTZ R30, R9, R30, R21 ;  /* 0x0000001e091e7223 */ /* 0x000fe20000010015 */
[----:B------:R-:W-:Y:S02]  /*17130*/  HADD2.F32 R7, -RZ, R7.H1_H1 ;  /* 0x30000007ff077230 */ /* 0x000fe40000004100 */
[----:B------:R-:W-:Y:S01]  /*17140*/  FMUL.FTZ R28, R25, R20 ;  /* 0x00000014191c7220 */ /* 0x000fe20000410000 */
[----:B------:R-:W-:-:S02]  /*17150*/  HADD2.F32 R21, -RZ, R41.H0_H0 ;  /* 0x20000029ff157230 */ /* 0x000fc40000004100 */
[----:B------:R-:W-:Y:S01]  /*17160*/  FMUL.FTZ R25, R25, R14 ;  /* 0x0000000e19197220 */ /* 0x000fe20000410000 */
[----:B------:R-:W-:Y:S01]  /*17170*/  HADD2.F32 R5, -RZ, R26.H0_H0 ;  /* 0x2000001aff057230 */ /* 0x000fe20000004100 */
[----:B------:R-:W-:Y:S01]  /*17180*/  F2FP.F16.E4M3.UNPACK_B R13, R12 ;  /* 0x0000000cff0d723e */ /* 0x000fe200020006ff */
[----:B------:R-:W-:Y:S01]  /*17190*/  FFMA.FTZ R46, R4, R33, R46 ;  /* 0x00000021042e7223 */ /* 0x000fe2000001002e */
[----:B------:R-:W-:Y:S02]  /*171a0*/  HADD2.F32 R9, -RZ, R36.H0_H0 ;  /* 0x20000024ff097230 */ /* 0x000fe40000004100 */
[C---:B------:R-:W-:Y:S01]  /*171b0*/  FFMA.FTZ R34, R7.reuse, R14, -R28 ;  /* 0x0000000e07227223 */ /* 0x040fe2000001081c */
[----:B------:R-:W-:Y:S01]  /*171c0*/  HADD2.F32 R41, -RZ, R41.H1_H1 ;  /* 0x30000029ff297230 */ /* 0x000fe20000004100 */
[----:B------:R-:W-:Y:S01]  /*171d0*/  F2FP.F16.E4M3.UNPACK_B R12, R12.H1 ;  /* 0x0000000cff0c723e */ /* 0x000fe200030006ff */
[----:B------:R-:W-:Y:S02]  /*171e0*/  HADD2.F32 R26, -RZ, R26.H1_H1 ;  /* 0x3000001aff1a7230 */ /* 0x000fe40000004100 */
[----:B------:R-:W-:Y:S01]  /*171f0*/  FFMA.FTZ R33, R7, R20, R25 ;  /* 0x0000001407217223 */ /* 0x000fe20000010019 */
[----:B------:R-:W-:Y:S01]  /*17200*/  HADD2.F32 R4, -RZ, R11.H0_H0 ;  /* 0x2000000bff047230 */ /* 0x000fe20000004100 */
[----:B------:R-:W-:Y:S01]  /*17210*/  F2FP.F16.E4M3.UNPACK_B R14, R32.H1 ;  /* 0x00000020ff0e723e */ /* 0x000fe200030006ff */
[----:B------:R-:W-:-:S02]  /*17220*/  HADD2.F32 R36, -RZ, R36.H1_H1 ;  /* 0x30000024ff247230 */ /* 0x000fc40000004100 */
[C---:B------:R-:W-:Y:S01]  /*17230*/  FMUL.FTZ R29, R5.reuse, R21 ;  /* 0x00000015051d7220 */ /* 0x040fe20000410000 */
[----:B------:R-:W-:Y:S01]  /*17240*/  F2FP.F16.E4M3.UNPACK_B R7, R27.H1 ;  /* 0x0000001bff07723e */ /* 0x000fe200030006ff */
[----:B------:R-:W-:Y:S01]  /*17250*/  FMUL.FTZ R50, R5, R9 ;  /* 0x0000000905327220 */ /* 0x000fe20000410000 */
[-C--:B------:R-:W-:Y:S01]  /*17260*/  F2FP.F16.E4M3.UNPACK_B R3, R8.reuse ;  /* 0x00000008ff03723e */ /* 0x080fe200020006ff */
[----:B------:R-:W-:Y:S01]  /*17270*/  HADD2.F32 R11, -RZ, R11.H1_H1 ;  /* 0x3000000bff0b7230 */ /* 0x000fe20000004100 */
[----:B------:R-:W-:Y:S01]  /*17280*/  F2FP.F16.E4M3.UNPACK_B R8, R8.H1 ;  /* 0x00000008ff08723e */ /* 0x000fe200030006ff */
[----:B------:R-:W-:Y:S01]  /*17290*/  FMUL.FTZ R28, R26, R41 ;  /* 0x000000291a1c7220 */ /* 0x000fe20000410000 */
[----:B------:R-:W-:Y:S01]  /*172a0*/  FFMA.FTZ R48, R4, R9, -R29 ;  /* 0x0000000904307223 */ /* 0x000fe2000001081d */
[----:B------:R-:W-:Y:S02]  /*172b0*/  HADD2.F32 R20, -RZ, R14.H0_H0 ;  /* 0x2000000eff147230 */ /* 0x000fe40000004100 */
[----:B------:R-:W-:Y:S01]  /*172c0*/  FMUL.FTZ R26, R26, R36 ;  /* 0x000000241a1a7220 */ /* 0x000fe20000410000 */
[----:B------:R-:W-:-:S02]  /*172d0*/  HADD2.F32 R5, -RZ, R12.H0_H0 ;  /* 0x2000000cff057230 */ /* 0x000fc40000004100 */
[----:B------:R-:W-:Y:S01]  /*172e0*/  FFMA.FTZ R50, R4, R21, R50 ;  /* 0x0000001504327223 */ /* 0x000fe20000010032 */
[--C-:B------:R-:W-:Y:S02]  /*172f0*/  HADD2.F32 R9, -RZ, R7.reuse.H0_H0 ;  /* 0x20000007ff097230 */ /* 0x100fe40000004100 */
[C---:B------:R-:W-:Y:S01]  /*17300*/  FFMA.FTZ R49, R11.reuse, R36, -R28 ;  /* 0x000000240b317223 */ /* 0x040fe2000001081c */
[----:B------:R-:W-:Y:S02]  /*17310*/  HADD2.F32 R4, -RZ, R8.H0_H0 ;  /* 0x20000008ff047230 */ /* 0x000fe40000004100 */
[----:B------:R-:W-:Y:S01]  /*17320*/  FFMA.FTZ R41, R11, R41, R26 ;  /* 0x000000290b297223 */ /* 0x000fe2000001001a */
[C---:B------:R-:W-:Y:S01]  /*17330*/  FMUL.FTZ R21, R5.reuse, R20 ;  /* 0x0000001405157220 */ /* 0x040fe20000410000 */
[----:B------:R-:W-:Y:S02]  /*17340*/  HADD2.F32 R11, -RZ, R14.H1_H1 ;  /* 0x3000000eff0b7230 */ /* 0x000fe40000004100 */
[----:B------:R-:W-:Y:S01]  /*17350*/  FMUL.FTZ R5, R5, R9 ;  /* 0x0000000905057220 */ /* 0x000fe20000410000 */
[----:B------:R-:W-:Y:S01]  /*17360*/  HADD2.F32 R12, -RZ, R12.H1_H1 ;  /* 0x3000000cff0c7230 */ /* 0x000fe20000004100 */
[----:B------:R-:W-:Y:S01]  /*17370*/  F2FP.F16.E4M3.UNPACK_B R32, R32 ;  /* 0x00000020ff20723e */ /* 0x000fe200020006ff */
[----:B------:R-:W-:-:S02]  /*17380*/  HADD2.F32 R7, -RZ, R7.H1_H1 ;  /* 0x30000007ff077230 */ /* 0x000fc40000004100 */
[C---:B------:R-:W-:Y:S01]  /*17390*/  FFMA.FTZ R25, R4.reuse, R9, -R21 ;  /* 0x0000000904197223 */ /* 0x040fe20000010815 */
[----:B------:R-:W-:Y:S02]  /*173a0*/  HADD2.F32 R8, -RZ, R8.H1_H1 ;  /* 0x30000008ff087230 */ /* 0x000fe40000004100 */
[----:B------:R-:W-:Y:S01]  /*173b0*/  FFMA.FTZ R26, R4, R20, R5 ;  /* 0x00000014041a7223 */ /* 0x000fe20000010005 */
[----:B------:R-:W-:Y:S01]  /*173c0*/  F2FP.F16.E4M3.UNPACK_B R27, R27 ;  /* 0x0000001bff1b723e */ /* 0x000fe200020006ff */
[C---:B------:R-:W-:Y:S01]  /*173d0*/  FMUL.FTZ R21, R12.reuse, R11 ;  /* 0x0000000b0c157220 */ /* 0x040fe20000410000 */
[-C--:B------:R-:W-:Y:S01]  /*173e0*/  FMUL.FTZ R12, R12, R7.reuse ;  /* 0x000000070c0c7220 */ /* 0x080fe20000410000 */
[----:B------:R-:W-:Y:S01]  /*173f0*/  HADD2.F32 R9, -RZ, R32.H0_H0 ;  /* 0x20000020ff097230 */ /* 0x000fe20000004100 */
[-C--:B------:R-:W-:Y:S01]  /*17400*/  F2FP.F16.E4M3.UNPACK_B R6, R10.reuse ;  /* 0x0000000aff06723e */ /* 0x080fe200020006ff */
[----:B------:R-:W-:Y:S02]  /*17410*/  HADD2.F32 R5, -RZ, R13.H0_H0 ;  /* 0x2000000dff057230 */ /* 0x000fe40000004100 */
[C---:B------:R-:W-:Y:S01]  /*17420*/  FFMA.FTZ R28, R8.reuse, R7, -R21 ;  /* 0x00000007081c7223 */ /* 0x040fe20000010815 */
[----:B------:R-:W-:Y:S01]  /*17430*/  FFMA.FTZ R29, R8, R11, R12 ;  /* 0x0000000b081d7223 */ /* 0x000fe2000001000c */
[----:B------:R-:W-:Y:S01]  /*17440*/  HADD2.F32 R7, -RZ, R27.H0_H0 ;  /* 0x2000001bff077230 */ /* 0x000fe20000004100 */
[----:B------:R-:W-:Y:S01]  /*17450*/  F2FP.F16.E4M3.UNPACK_B R10, R10.H1 ;  /* 0x0000000aff0a723e */ /* 0x000fe200030006ff */
[----:B------:R-:W-:-:S02]  /*17460*/  HADD2.F32 R4, -RZ, R3.H0_H0 ;  /* 0x20000003ff047230 */ /* 0x000fc40000004100 */
[C---:B------:R-:W-:Y:S01]  /*17470*/  FMUL.FTZ R11, R5.reuse, R9 ;  /* 0x00000009050b7220 */ /* 0x040fe20000410000 */
[----:B------:R-:W-:Y:S02]  /*17480*/  HADD2.F32 R32, -RZ, R32.H1_H1 ;  /* 0x30000020ff207230 */ /* 0x000fe40000004100 */
[-C--:B------:R-:W-:Y:S01]  /*17490*/  FMUL.FTZ R5, R5, R7.reuse ;  /* 0x0000000705057220 */ /* 0x080fe20000410000 */
[----:B------:R-:W-:Y:S02]  /*174a0*/  HADD2.F32 R13, -RZ, R13.H1_H1 ;  /* 0x3000000dff0d7230 */ /* 0x000fe40000004100 */
[C---:B------:R-:W-:Y:S01]  /*174b0*/  FFMA.FTZ R12, R4.reuse, R7, -R11 ;  /* 0x00000007040c7223 */ /* 0x040fe2000001080b */
[----:B------:R-:W-:Y:S01]  /*174c0*/  HADD2.F32 R8, -RZ, R27.H1_H1 ;  /* 0x3000001bff087230 */ /* 0x000fe20000004100 */
[----:B------:R-:W-:Y:S01]  /*174d0*/  F2FP.F16.E4M3.UNPACK_B R11, R39.H1 ;  /* 0x00000027ff0b723e */ /* 0x000fe200030006ff */
[----:B------:R-:W-:Y:S02]  /*174e0*/  HADD2.F32 R3, -RZ, R3.H1_H1 ;  /* 0x30000003ff037230 */ /* 0x000fe40000004100 */
[C---:B------:R-:W-:Y:S01]  /*174f0*/  FMUL.FTZ R20, R13.reuse, R32 ;  /* 0x000000200d147220 */ /* 0x040fe20000410000 */
[----:B------:R-:W-:Y:S01]  /*17500*/  FFMA.FTZ R14, R4, R9, R5 ;  /* 0x00000009040e7223 */ /* 0x000fe20000010005 */
[-C--:B------:R-:W-:Y:S01]  /*17510*/  FMUL.FTZ R7, R13, R8.reuse ;  /* 0x000000080d077220 */ /* 0x080fe20000410000 */
[----:B------:R-:W-:Y:S01]  /*17520*/  F2FP.F16.E4M3.UNPACK_B R5, R31.H1 ;  /* 0x0000001fff05723e */ /* 0x000fe200030006ff */
[----:B------:R-:W-:Y:S01]  /*17530*/  FFMA.FTZ R13, R3, R8, -R20 ;  /* 0x00000008030d7223 */ /* 0x000fe20000010814 */
        /* <DEDUP_REMOVED lines=11> */
[----:B------:R-:W-:Y:S01]  /*175f0*/  FFMA.FTZ R27, R3, R7, -R20 ;  /* 0x00000007031b7223 */ /* 0x000fe20000010814 */
[----:B------:R-:W-:Y:S01]  /*17600*/  HADD2.F32 R5, -RZ, R5.H1_H1 ;  /* 0x30000005ff057230 */ /* 0x000fe20000004100 */
[----:B------:R-:W-:Y:S01]  /*17610*/  F2FP.SATFINITE.E4M3.F32.PACK_AB_MERGE_C R48, R49, R48, RZ ;  /* 0x000000303130723e */ /* 0x000fe200048070ff */
[----:B------:R-:W-:Y:S02]  /*17620*/  HADD2.F32 R10, -RZ, R10.H1_H1 ;  /* 0x3000000aff0a7230 */ /* 0x000fe40000004100 */
[C---:B------:R-:W-:Y:S01]  /*17630*/  FMUL.FTZ R7, R24.reuse, R11 ;  /* 0x0000000b18077220 */ /* 0x040fe20000410000 */
[-C--:B------:R-:W-:Y:S01]  /*17640*/  FMUL.FTZ R20, R24, R5.reuse ;  /* 0x0000000518147220 */ /* 0x080fe20000410000 */
[----:B------:R-:W-:Y:S02]  /*17650*/  FFMA.FTZ R24, R3, R8, R4 ;  /* 0x0000000803187223 */ /* 0x000fe40000010004 */
[----:B------:R-:W-:Y:S01]  /*17660*/  FFMA.FTZ R32, R10, R5, -R7 ;  /* 0x000000050a207223 */ /* 0x000fe20000010807 */
[----:B------:R-:W-:-:S02]  /*17670*/  HADD2.F32 R7, -RZ, R39.H0_H0 ;  /* 0x20000027ff077230 */ /* 0x000fc40000004100 */
[----:B------:R-:W-:Y:S01]  /*17680*/  FFMA.FTZ R11, R10, R11, R20 ;  /* 0x0000000b0a0b7223 */ /* 0x000fe20000010014 */
[----:B------:R-:W-:Y:S02]  /*17690*/  HADD2.F32 R4, -RZ, R15.H0_H0 ;  /* 0x2000000fff047230 */ /* 0x000fe40000004100 */
[----:B------:R-:W-:Y:S01]  /*176a0*/  HADD2.F32 R5, -RZ, R31.H0_H0 ;  /* 0x2000001fff057230 */ /* 0x000fe20000004100 */
[----:B------:R-:W-:Y:S01]  /*176b0*/  F2FP.SATFINITE.E4M3.F32.PACK_AB_MERGE_C R27, R32, R27, RZ ;  /* 0x0000001b201b723e */ /* 0x000fe200048070ff */
[----:B------:R-:W-:Y:S02]  /*176c0*/  HADD2.F32 R39, -RZ, R39.H1_H1 ;  /* 0x30000027ff277230 */ /* 0x000fe40000004100 */
[C---:B------:R-:W-:Y:S01]  /*176d0*/  FMUL.FTZ R8, R4.reuse, R7 ;  /* 0x0000000704087220 */ /* 0x040fe20000410000 */
[----:B------:R-:W-:Y:S02]  /*176e0*/  HADD2.F32 R15, -RZ, R15.H1_H1 ;  /* 0x3000000fff0f7230 */ /* 0x000fe40000004100 */
[----:B------:R-:W-:Y:S01]  /*176f0*/  FMUL.FTZ R4, R4, R5 ;  /* 0x0000000504047220 */ /* 0x000fe20000410000 */
[----:B------:R-:W-:Y:S01]  /*17700*/  HADD2.F32 R31, -RZ, R31.H1_H1 ;  /* 0x3000001fff1f7230 */ /* 0x000fe20000004100 */
[----:B------:R-:W-:Y:S01]  /*17710*/  F2FP.SATFINITE.E4M3.F32.PACK_AB_MERGE_C R24, R11, R24, RZ ;  /* 0x000000180b18723e */ /* 0x000fe200048070ff */
[----:B------:R-:W-:-:S02]  /*17720*/  HADD2.F32 R3, -RZ, R6.H0_H0 ;  /* 0x20000006ff037230 */ /* 0x000fc40000004100 */
[C---:B------:R-:W-:Y:S01]  /*17730*/  FMUL.FTZ R9, R15.reuse, R39 ;  /* 0x000000270f097220 */ /* 0x040fe20000410000 */
[----:B------:R-:W-:Y:S02]  /*17740*/  HADD2.F32 R6, -RZ, R6.H1_H1 ;  /* 0x30000006ff067230 */ /* 0x000fe40000004100 */
[----:B------:R-:W-:Y:S01]  /*17750*/  FMUL.FTZ R20, R15, R31 ;  /* 0x0000001f0f147220 */ /* 0x000fe20000410000 */
[----:B------:R-:W-:Y:S01]  /*17760*/  F2FP.SATFINITE.E4M3.F32.PACK_AB_MERGE_C R11, R34, R47, R48 ;  /* 0x0000002f220b723e */ /* 0x000fe20004807030 */
        /* <DEDUP_REMOVED lines=15> */
[----:B------:R-:W-:Y:S02]  /*17860*/  F2FP.SATFINITE.E4M3.F32.PACK_AB_MERGE_C R4, R21, R14, R4 ;  /* 0x0000000e1504723e */ /* 0x000fe40004807004 */
[----:B------:R-:W-:-:S05]  /*17870*/  F2FP.SATFINITE.E4M3.F32.PACK_AB_MERGE_C R6, R6, R3, R24 ;  /* 0x000000030606723e */ /* 0x000fca0004807018 */
[----:B------:R3:W-:Y:S02]  /*17880*/  STS.128 [R0+0x14400], R4 ;  /* 0x0144000400007388 */ /* 0x0007e40000000c00 */
.L_x_1462:
[----:B------:R-:W-:Y:S05]  /*17890*/  BSYNC B0 ;  /* 0x0000000000007941 */ /* 0x000fea0003800000 */
.L_x_1452:
        /* <DEDUP_REMOVED lines=8> */
.L_x_1450:
[----:B------:R-:W-:Y:S01]  /*17920*/  IMAD.U32 R220, RZ, RZ, UR53 ;  /* 0x00000035ffdc7e24 */ /* 0x000fe2000f8e00ff */
[----:B------:R-:W-:-:S04]  /*17930*/  LOP3.LUT R18, R18, 0xfffffff7, RZ, 0xc0, !PT ;  /* 0xfffffff712127812 */ /* 0x000fc800078ec0ff */
[----:B------:R-:W-:-:S13]  /*17940*/  ISETP.NE.AND P0, PT, R220, 0x3, PT ;  /* 0x00000003dc00780c */ /* 0x000fda0003f05270 */
[----:B------:R-:W-:Y:S01]  /*17950*/  @P0 LOP3.LUT R18, R18, 0x8, RZ, 0xfc, !PT ;  /* 0x0000000812120812 */ /* 0x000fe200078efcff */
[----:B------:R-:W-:Y:S06]  /*17960*/  @!P0 BRA `(.L_x_1485) ;  /* 0x0000000000048947 */ /* 0x000fec0003800000 */
[----:B------:R-:W-:Y:S01]  /*17970*/  BPT.TRAP 0x1 ;  /* 0x000000040000795c */ /* 0x000fe20000300000 */
.L_x_1485:
[----:B-12---:R-:W-:Y:S01]  /*17980*/  IMAD R3, R190, 0x8, R17 ;  /* 0x00000008be037824 */ /* 0x006fe200078e0211 */
[----:B---34-:R-:W-:-:S04]  /*17990*/  SHF.L.U32 R0, R189, 0x1f, RZ ;  /* 0x0000001fbd007819 */ /* 0x018fc800000006ff */
[----:B------:R1:W2:Y:S01]  /*179a0*/  SYNCS.PHASECHK.TRANS64.TRYWAIT P1, [R3+URZ+0x29830], R0 ;  /* 0x02983000030075a7 */ /* 0x0002a2000802017f */
[----:B------:R-:W-:Y:S05]  /*179b0*/  @!P0 BRA `(.L_x_1486) ;  /* 0x0000000000048947 */ /* 0x000fea0003800000 */
[----:B------:R-:W-:Y:S01]  /*179c0*/  BPT.TRAP 0x1 ;  /* 0x000000040000795c */ /* 0x000fe20000300000 */
.L_x_1486:
[----:B-----5:R-:W3:Y:S02]  /*179d0*/  S2R R4, SR_TID.X ;  /* 0x0000000000047919 */ /* 0x020ee40000002100 */
[----:B---3--:R-:W-:-:S04]  /*179e0*/  LOP3.LUT R4, R4, 0x7f, RZ, 0xc0, !PT ;  /* 0x0000007f04047812 */ /* 0x008fc800078ec0ff */
[----:B------:R-:W-:Y:S01]  /*179f0*/  ISETP.NE.AND P0, PT, R4, RZ, PT ;  /* 0x000000ff0400720c */ /* 0x000fe20003f05270 */
[----:B--2---:R-:W-:-:S12]  /*17a00*/  @P1 BRA `(.L_x_1487) ;  /* 0x0000000000081947 */ /* 0x004fd80003800000 */
[----:B------:R-:W2:Y:S02]  /*17a10*/  SYNCS.PHASECHK.TRANS64.TRYWAIT P1, [R3+URZ+0x29830], R0 ;  /* 0x02983000030075a7 */ /* 0x000ea4000802017f */
[----:B--2---:R-:W-:Y:S05]  /*17a20*/  @!P1 BRA `(.L_x_1488) ;  /* 0x000001bc00689947 */ /* 0x004fea0003800000 */
.L_x_1487:
        /* <DEDUP_REMOVED lines=11> */
[----:B------:R-:W-:Y:S01]  /*17ae0*/  IMAD.MOV.U32 R11, RZ, RZ, -0x7fffffe0 ;  /* 0x80000020ff0b7424 */ /* 0x000fe200078e00ff */
[----:B------:R-:W-:Y:S01]  /*17af0*/  R2UR UR11, R7 ;  /* 0x00000000070b72ca */ /* 0x000fe200000e0000 */
[----:B------:R-:W-:Y:S01]  /*17b00*/  UMOV UR13, UR5 ;  /* 0x00000005000d7c82 */ /* 0x000fe20008000000 */
[----:B------:R-:W-:Y:S01]  /*17b10*/  LOP3.LUT R9, R0, 0x10000, RZ, 0xfc, !PT ;  /* 0x0001000000097812 */ /* 0x000fe200078efcff */
[----:B------:R-:W-:Y:S01]  /*17b20*/  ULOP3.LUT UR4, UR4, 0x10000, URZ, 0xfc, !UPT ;  /* 0x0001000004047892 */ /* 0x000fe2000f8efc3f */
[----:B------:R-:W-:Y:S01]  /*17b30*/  R2UR UR15, R11 ;  /* 0x000000000b0f72ca */ /* 0x000fe200000e0000 */
[----:B------:R-:W-:Y:S01]  /*17b40*/  UMOV UR17, UR5 ;  /* 0x0000000500117c82 */ /* 0x000fe20008000000 */
[----:B------:R-:W-:Y:S01]  /*17b50*/  R2UR UR19, R7 ;  /* 0x00000000071372ca */ /* 0x000fe200000e0000 */
[----:B------:R-:W-:Y:S01]  /*17b60*/  IMAD R4, R190, 0x780, R9 ;  /* 0x00000780be047824 */ /* 0x000fe200078e0209 */
[----:B------:R-:W-:Y:S01]  /*17b70*/  R2UR UR23, R11 ;  /* 0x000000000b1772ca */ /* 0x000fe200000e0000 */
[----:B------:R-:W-:Y:S01]  /*17b80*/  UMOV UR21, UR5 ;  /* 0x0000000500157c82 */ /* 0x000fe20008000000 */
[----:B------:R-:W-:Y:S01]  /*17b90*/  UMOV UR8, UR4 ;  /* 0x0000000400087c82 */ /* 0x000fe20008000000 */
[C---:B------:R-:W-:Y:S01]  /*17ba0*/  VIADD R6, R4.reuse, 0x80 ;  /* 0x0000008004067836 */ /* 0x040fe20000000000 */
[C---:B------:R-:W-:Y:S01]  /*17bb0*/  R2UR UR6, R4.reuse ;  /* 0x00000000040672ca */ /* 0x040fe200000e0000 */
[----:B------:R-:W-:Y:S01]  /*17bc0*/  VIADD R10, R4, 0x100 ;  /* 0x00000100040a7836 */ /* 0x000fe20000000000 */
[----:B------:R-:W-:Y:S01]  /*17bd0*/  UMOV UR12, UR4 ;  /* 0x00000004000c7c82 */ /* 0x000fe20008000000 */
[----:B------:R-:W-:Y:S01]  /*17be0*/  UMOV UR16, UR4 ;  /* 0x0000000400107c82 */ /* 0x000fe20008000000 */
[----:B------:R-:W-:Y:S01]  /*17bf0*/  R2UR UR10, R6 ;  /* 0x00000000060a72ca */ /* 0x000fe200000e0000 */
[----:B------:R-:W-:Y:S01]  /*17c00*/  VIADD R6, R4, 0x180 ;  /* 0x0000018004067836 */ /* 0x000fe20000000000 */
[----:B------:R-:W-:Y:S01]  /*17c10*/  R2UR UR14, R10 ;  /* 0x000000000a0e72ca */ /* 0x000fe200000e0000 */
[----:B------:R-:W-:Y:S01]  /*17c20*/  VIADD R10, R4, 0x200 ;  /* 0x00000200040a7836 */ /* 0x000fe20000000000 */
[----:B------:R-:W-:Y:S01]  /*17c30*/  UMOV UR20, UR4 ;  /* 0x0000000400147c82 */ /* 0x000fe20008000000 */
[----:B------:R-:W-:Y:S01]  /*17c40*/  IMAD.MOV.U32 R7, RZ, RZ, -0x7fffffe0 ;  /* 0x80000020ff077424 */ /* 0x000fe200078e00ff */
[----:B------:R-:W-:Y:S01]  /*17c50*/  R2UR UR18, R6 ;  /* 0x00000000061272ca */ /* 0x000fe200000e0000 */
[----:B------:R-:W-:Y:S01]  /*17c60*/  VIADD R6, R4, 0x2 ;  /* 0x0000000204067836 */ /* 0x000fe20000000000 */
[----:B------:R-:W-:Y:S01]  /*17c70*/  R2UR UR22, R10 ;  /* 0x000000000a1672ca */ /* 0x000fe200000e0000 */
[----:B------:R-:W-:Y:S01]  /*17c80*/  QGMMA.64x32x32.F32.E4M3.E4M3 R88, gdesc[UR4], RZ, !UPT, gsb0 ;  /* 0x00600000045879f3 */ /* 0x000fe2000c0008ff */
[----:B------:R-:W-:Y:S01]  /*17c90*/  R2UR UR27, R7 ;  /* 0x00000000071b72ca */ /* 0x000fe200000e0000 */
[----:B------:R-:W-:Y:S01]  /*17ca0*/  UIADD3 UR24, UR4, 0x2, URZ ;  /* 0x0000000204187890 */ /* 0x000fe2000fffe03f */
[----:B------:R-:W-:Y:S01]  /*17cb0*/  R2UR UR26, R6 ;  /* 0x00000000061a72ca */ /* 0x000fe200000e0000 */
[----:B------:R-:W-:Y:S01]  /*17cc0*/  UMOV UR25, 0x80000020 ;  /* 0x8000002000197882 */ /* 0x000fe20000000000 */
[----:B------:R-:W-:Y:S01]  /*17cd0*/  VIADD R10, R4, 0x82 ;  /* 0x00000082040a7836 */ /* 0x000fe20000000000 */
[----:B------:R-:W-:Y:S01]  /*17ce0*/  ULDC UR6, c[0x0][0x9dc] ;  /* 0x0002770000067ab9 */ /* 0x000fe20000000800 */
[----:B------:R-:W-:Y:S01]  /*17cf0*/  IMAD.MOV.U32 R11, RZ, RZ, -0x7fffffe0 ;  /* 0x80000020ff0b7424 */ /* 0x000fe200078e00ff */
[----:B------:R-:W-:Y:S01]  /*17d00*/  LOP3.LUT R18, R18, 0xffffffef, RZ, 0xc0, !PT ;  /* 0xffffffef12127812 */ /* 0x000fe200078ec0ff */
[----:B------:R-:W-:-:S02]  /*17d10*/  VIADD R12, R4, 0x102 ;  /* 0x00000102040c7836 */ /* 0x000fc40000000000 */
[----:B------:R-:W-:Y:S02]  /*17d20*/  IMAD.MOV.U32 R13, RZ, RZ, -0x7fffffe0 ;  /* 0x80000020ff0d7424 */ /* 0x000fe400078e00ff */
[----:B------:R-:W-:Y:S02]  /*17d30*/  VIADD R6, R4, 0x182 ;  /* 0x0000018204067836 */ /* 0x000fe40000000000 */
[----:B------:R-:W-:Y:S02]  /*17d40*/  IMAD.MOV.U32 R7, RZ, RZ, -0x7fffffe0 ;  /* 0x80000020ff077424 */ /* 0x000fe400078e00ff */
[----:B------:R-:W-:Y:S02]  /*17d50*/  IMAD.MOV.U32 R5, RZ, RZ, -0x7fffffe0 ;  /* 0x80000020ff057424 */ /* 0x000fe400078e00ff */
[----:B------:R-:W-:Y:S02]  /*17d60*/  IMAD.MOV.U32 R125, RZ, RZ, -0xa0 ;  /* 0xffffff60ff7d7424 */ /* 0x000fe400078e00ff */
[----:B------:R-:W-:Y:S01]  /*17d70*/  @!P0 VIADD R0, R3, 0x29840 ;  /* 0x0002984003008836 */ /* 0x000fe20000000000 */
[----:B------:R-:W-:Y:S01]  /*17d80*/  R2UR UR51, R5 ;  /* 0x00000000053372ca */ /* 0x000fe200000e0000 */
[----:B------:R-:W-:-:S02]  /*17d90*/  IMAD R125, R156, R125, 0xa0 ;  /* 0x000000a09c7d7424 */ /* 0x000fc400078e027d */
[----:B------:R-:W-:Y:S01]  /*17da0*/  IMAD.U32 R8, RZ, RZ, UR6 ;  /* 0x00000006ff087e24 */ /* 0x000fe2000f8e00ff */
[----:B------:R-:W-:Y:S01]  /*17db0*/  @!P0 PRMT R0, RZ, 0x654, R0 ;  /* 0x00000654ff008816 */ /* 0x000fe20000000000 */
[----:B------:R-:W-:-:S05]  /*17dc0*/  IMAD.IADD R3, R192, 0x1, R125 ;  /* 0x00000001c0037824 */ /* 0x000fca00078e027d */
[----:B------:R-:W-:Y:S01]  /*17dd0*/  IADD3 R5, -R196, 0x1, R3 ;  /* 0x00000001c4057810 */ /* 0x000fe20007ffe103 */
        /* <DEDUP_REMOVED lines=61> */
[----:B------:R-:W-:Y:S01]  /*181b0*/  R2UR UR31, R11 ;  /* 0x000000000b1f72ca */ /* 0x000fe200000e0000 */
        /* <DEDUP_REMOVED lines=119> */
[C---:B------:R-:W-:Y:S01]  /*18930*/  VIADD R6, R4.reuse, 0x682 ;  /* 0x0000068204067836 */ /* 0x040fe20000000000 */
[----:B------:R-:W-:Y:S01]  /*18940*/  UMOV UR49, UR21 ;  /* 0x0000001500317c82 */ /* 0x000fe20008000000 */
[----:B------:R-:W-:Y:S02]  /*18950*/  IMAD.MOV.U32 R7, RZ, RZ, -0x7fffffe0 ;  /* 0x80000020ff077424 */ /* 0x000fe400078e00ff */
[----:B------:R-:W-:Y:S01]  /*18960*/  VIADD R4, R4, 0x702 ;  /* 0x0000070204047836 */ /* 0x000fe20000000000 */
[----:B------:R-:W-:-:S04]  /*18970*/  UMOV UR48, UR20 ;  /* 0x0000001400307c82 */ /* 0x000fc80008000000 */
[----:B------:R-:W-:Y:S01]  /*18980*/  R2UR UR50, R4 ;  /* 0x00000000043272ca */ /* 0x000fe200000e0000 */
[----:B------:R-:W-:Y:S02]  /*18990*/  WARPGROUP.DEPBAR.LE gsb0, 0x0 ;  /* 0x00008000000079c5 */ /* 0x000fe40000010000 */
[----:B------:R-:W-:-:S06]  /*189a0*/  WARPGROUP.ARRIVE ;  /* 0x00000000000079c5 */ /* 0x000fcc0000000000 */
[----:B------:R-:W-:Y:S01]  /*189b0*/  QGMMA.64x32x32.F32.E4M3.E4M3 R56, gdesc[UR28], R56, gsb0 ;  /* 0x006000001c3879f3 */ /* 0x000fe20008000838 */
[----:B------:R-:W-:Y:S01]  /*189c0*/  R2UR UR30, R10 ;  /* 0x000000000a1e72ca */ /* 0x000fe200000e0000 */
[----:B------:R-:W-:Y:S01]  /*189d0*/  UMOV UR28, UR20 ;  /* 0x00000014001c7c82 */ /* 0x000fe20008000000 */
[----:B------:R-:W-:Y:S01]  /*189e0*/  R2UR UR31, R11 ;  /* 0x000000000b1f72ca */ /* 0x000fe200000e0000 */
[----:B------:R-:W-:Y:S01]  /*189f0*/  UMOV UR29, UR21 ;  /* 0x00000015001d7c82 */ /* 0x000fe20008000000 */
[----:B------:R-:W1:Y:S02]  /*18a00*/  LDC.64 R10, c[0x0][0x9e0] ;  /* 0x00027800ff0a7b82 */ /* 0x000e640000000a00 */
[----:B-1----:R-:W-:-:S13]  /*18a10*/  ISETP.GE.AND P1, PT, R11, 0x1, PT ;  /* 0x000000010b00780c */ /* 0x002fda0003f26270 */
[----:B------:R-:W-:Y:S01]  /*18a20*/  @P1 LOP3.LUT R18, R18, 0x10, RZ, 0xfc, !PT ;  /* 0x0000001012121812 */ /* 0x000fe200078efcff */
[----:B------:R-:W-:Y:S02]  /*18a30*/  WARPGROUP.DEPBAR.LE gsb0, 0x0 ;  /* 0x00008000000079c5 */ /* 0x000fe40000010000 */
[----:B------:R-:W-:-:S06]  /*18a40*/  WARPGROUP.ARRIVE ;  /* 0x00000000000079c5 */ /* 0x000fcc0000000000 */
[----:B------:R-:W-:Y:S01]  /*18a50*/  QGMMA.64x32x32.F32.E4M3.E4M3 R40, gdesc[UR32], R40, gsb0 ;  /* 0x00600000202879f3 */ /* 0x000fe20008000828 */
[----:B------:R-:W-:Y:S01]  /*18a60*/  R2UR UR34, R12 ;  /* 0x000000000c2272ca */ /* 0x000fe200000e0000 */
[----:B------:R-:W-:Y:S01]  /*18a70*/  UMOV UR32, UR20 ;  /* 0x0000001400207c82 */ /* 0x000fe20008000000 */
[----:B------:R-:W-:Y:S01]  /*18a80*/  R2UR UR35, R13 ;  /* 0x000000000d2372ca */ /* 0x000fe200000e0000 */
[----:B------:R-:W-:Y:S01]  /*18a90*/  UMOV UR33, UR21 ;  /* 0x0000001500217c82 */ /* 0x000fe20008000000 */
[----:B------:R-:W-:Y:S01]  /*18aa0*/  IMAD R12, R200, -0x2, R125 ;  /* 0xfffffffec80c7824 */ /* 0x000fe200078e027d */
[----:B------:R-:W-:Y:S02]  /*18ab0*/  WARPGROUP.DEPBAR.LE gsb0, 0x0 ;  /* 0x00008000000079c5 */ /* 0x000fe40000010000 */
[----:B------:R-:W-:-:S06]  /*18ac0*/  WARPGROUP.ARRIVE ;  /* 0x00000000000079c5 */ /* 0x000fcc0000000000 */
[----:B------:R-:W-:Y:S01]  /*18ad0*/  QGMMA.64x32x32.F32.E4M3.E4M3 R24, gdesc[UR44], R24, gsb0 ;  /* 0x006000002c1879f3 */ /* 0x000fe20008000818 */
[----:B------:R-:W-:Y:S01]  /*18ae0*/  R2UR UR46, R6 ;  /* 0x00000000062e72ca */ /* 0x000fe200000e0000 */
[----:B------:R-:W-:Y:S01]  /*18af0*/  UMOV UR44, UR20 ;  /* 0x00000014002c7c82 */ /* 0x000fe20008000000 */
[----:B------:R-:W-:Y:S01]  /*18b00*/  R2UR UR47, R7 ;  /* 0x00000000072f72ca */ /* 0x000fe200000e0000 */
[----:B------:R-:W-:Y:S01]  /*18b10*/  UMOV UR45, UR21 ;  /* 0x00000015002d7c82 */ /* 0x000fe20008000000 */
[C---:B------:R-:W-:Y:S02]  /*18b20*/  IMAD R7, R200.reuse, -0x2, R5 ;  /* 0xfffffffec8077824 */ /* 0x040fe400078e0205 */
[----:B------:R-:W-:Y:S02]  /*18b30*/  IMAD R5, R193, 0x80, R211 ;  /* 0x00000080c1057824 */ /* 0x000fe400078e02d3 */
[----:B------:R-:W-:Y:S02]  /*18b40*/  IMAD R6, R200, -0x2, R3 ;  /* 0xfffffffec8067824 */ /* 0x000fe400078e0203 */
[----:B------:R-:W-:Y:S01]  /*18b50*/  IMAD.IADD R127, R7, 0x1, R10 ;  /* 0x00000001077f7824 */ /* 0x000fe200078e020a */
[----:B------:R-:W-:-:S02]  /*18b60*/  WARPGROUP.DEPBAR.LE gsb0, 0x0 ;  /* 0x00008000000079c5 */ /* 0x000fc40000010000 */
        /* <DEDUP_REMOVED lines=15> */
[----:B------:R1:W-:Y:S02]  /*18c60*/  @!P0 SYNCS.ARRIVE.TRANS64.RED.A1T0 RZ, [R0+URZ], RZ ;  /* 0x000000ff00ff89a7 */ /* 0x0003e4000810043f */
[----:B-1----:R-:W-:-:S05]  /*18c70*/  LOP3.LUT R0, RZ, R8, RZ, 0x33, !PT ;  /* 0x00000008ff007212 */ /* 0x002fca00078e33ff */
[----:B------:R-:W-:Y:S01]  /*18c80*/  IMAD.IADD R20, R7, 0x1, R0 ;  /* 0x0000000107147824 */ /* 0x000fe200078e0200 */
[----:B------:R-:W-:-:S03]  /*18c90*/  VIADDMNMX R0, R5, R127, R6, PT ;  /* 0x0000007f05007246 */ /* 0x000fc60003800106 */
[----:B------:R-:W-:Y:S01]  /*18ca0*/  IMAD.IADD R3, R20, 0x1, R5 ;  /* 0x0000000114037824 */ /* 0x000fe200078e0205 */
[----:B------:R-:W-:Y:S06]  /*18cb0*/  @!P1 BRA `(.L_x_1489) ;  /* 0x00000000004c9947 */ /* 0x000fec0003800000 */
[----:B------:R-:W-:Y:S01]  /*18cc0*/  IADD3 R7, -R196, R192, R5 ;  /* 0x000000c0c4077210 */ /* 0x000fe20007ffe105 */
[----:B------:R-:W-:Y:S03]  /*18cd0*/  BSSY B0, `(.L_x_1490) ;  /* 0x000000e000007945 */ /* 0x000fe60003800000 */
        /* <DEDUP_REMOVED lines=9> */
.L_x_1491:
[----:B------:R-:W-:-:S13]  /*18d70*/  ISETP.NE.AND P1, PT, R11, 0x1, PT ;  /* 0x000000010b00780c */ /* 0x000fda0003f25270 */
[----:B------:R-:W1:Y:S02]  /*18d80*/  @P1 LDC.64 R14, c[0x0][0x9e8] ;  /* 0x00027a00ff0e1b82 */ /* 0x000e640000000a00 */
[----:B-1----:R-:W-:-:S05]  /*18d90*/  @P1 IMAD.HI.U32 R4, R7, R14, RZ ;  /* 0x0000000e07041227 */ /* 0x002fca00078e00ff */
[----:B------:R-:W-:-:S07]  /*18da0*/  @P1 SHF.R.U32.HI R7, RZ, R15, R4 ;  /* 0x0000000fff071219 */ /* 0x000fce0000011604 */
.L_x_1492:
[----:B------:R-:W-:Y:S05]  /*18db0*/  BSYNC B0 ;  /* 0x0000000000007941 */ /* 0x000fea0003800000 */
.L_x_1490:
[----:B------:R-:W-:-:S05]  /*18dc0*/  IMAD R4, R7, R11, R12 ;  /* 0x0000000b07047224 */ /* 0x000fca00078e020c */
[----:B------:R-:W-:Y:S02]  /*18dd0*/  VIMNMX R3, R3, R4, !PT ;  /* 0x0000000403037248 */ /* 0x000fe40007fe0100 */
[----:B------:R-:W-:-:S07]  /*18de0*/  VIADDMNMX R0, R4, R11, R0, PT ;  /* 0x0000000b04007246 */ /* 0x000fce0003800100 */
.L_x_1489:
[C---:B------:R-:W-:Y:S02]  /*18df0*/  ISETP.GE.AND P1, PT, R125.reuse, 0x2, PT ;  /* 0x000000027d00780c */ /* 0x040fe40003f26270 */
[----:B------:R-:W-:Y:S02]  /*18e00*/  ISETP.GE.AND P2, PT, R125, 0x9, PT ;  /* 0x000000097d00780c */ /* 0x000fe40003f46270 */
[----:B------:R-:W-:Y:S02]  /*18e10*/  P2R R110, PR, RZ, 0x2 ;  /* 0x00000002ff6e7803 */ /* 0x000fe40000000000 */
[----:B------:R-:W-:Y:S02]  /*18e20*/  ISETP.GT.AND P1, PT, R3, 0x1, !P1 ;  /* 0x000000010300780c */ /* 0x000fe40004f24270 */
[----:B------:R-:W-:Y:S02]  /*18e30*/  P2R R104, PR, RZ, 0x4 ;  /* 0x00000004ff687803 */ /* 0x000fe40000000000 */
[----:B------:R-:W-:-:S02]  /*18e40*/  ISETP.LT.OR P1, PT, R0, 0x2, P1 ;  /* 0x000000020000780c */ /* 0x000fc40000f21670 */
[----:B------:R-:W-:Y:S02]  /*18e50*/  ISETP.GE.AND P4, PT, R125, 0x29, PT ;  /* 0x000000297d00780c */ /* 0x000fe40003f86270 */
[----:B------:R-:W-:Y:S02]  /*18e60*/  FSEL R157, R89, -INF , !P1 ;  /* 0xff800000599d7808 */ /* 0x000fe40004800000 */
[----:B------:R-:W-:Y:S02]  /*18e70*/  ISETP.GT.AND P1, PT, R3, 0x8, !P2 ;  /* 0x000000080300780c */ /* 0x000fe40005724270 */
[----:B------:R-:W-:Y:S02]  /*18e80*/  ISETP.GE.AND P2, PT, R125, 0xa, PT ;  /* 0x0000000a7d00780c */ /* 0x000fe40003f46270 */
[----:B------:R-:W-:Y:S02]  /*18e90*/  ISETP.LT.OR P1, PT, R0, 0x9, P1 ;  /* 0x000000090000780c */ /* 0x000fe40000f21670 */
[----:B------:R-:W-:-:S02]  /*18ea0*/  IADD3 R4, R20, 0x8, R5 ;  /* 0x0000000814047810 */ /* 0x000fc40007ffe005 */
        /* <DEDUP_REMOVED lines=9> */
[----:B------:R-:W-:Y:S02]  /*18f40*/  ISETP.GE.AND P2, PT, R125, 0x12, PT ;  /* 0x000000127d00780c */ /* 0x000fe40003f46270 */
[----:B------:R-:W-:Y:S02]  /*18f50*/  FSEL R149, R96, -INF , !P1 ;  /* 0xff80000060957808 */ /* 0x000fe40004800000 */
[----:B------:R-:W-:-:S02]  /*18f60*/  ISETP.GT.AND P1, PT, R3, 0x11, !P2 ;  /* 0x000000110300780c */ /* 0x000fc40005724270 */
[----:B------:R-:W-:Y:S02]  /*18f70*/  P2R R96, PR, RZ, 0x4 ;  /* 0x00000004ff607803 */ /* 0x000fe40000000000 */
[----:B------:R-:W-:Y:S02]  /*18f80*/  ISETP.LT.OR P1, PT, R0, 0x12, P1 ;  /* 0x000000120000780c */ /* 0x000fe40000f21670 */
[----:B------:R-:W-:Y:S02]  /*18f90*/  ISETP.GE.AND P2, PT, R125, 0x19, PT ;  /* 0x000000197d00780c */ /* 0x000fe40003f46270 */
[----:B------:R-:W-:Y:S02]  /*18fa0*/  FSEL R153, R97, -INF , !P1 ;  /* 0xff80000061997808 */ /* 0x000fe40004800000 */
[----:B------:R-:W-:Y:S02]  /*18fb0*/  ISETP.GT.AND P1, PT, R3, 0x18, !P2 ;  /* 0x000000180300780c */ /* 0x000fe40005724270 */
[----:B------:R-:W-:-:S02]  /*18fc0*/  P2R R108, PR, RZ, 0x4 ;  /* 0x00000004ff6c7803 */ /* 0x000fc40000000000 */
[----:B------:R-:W-:Y:S02]  /*18fd0*/  ISETP.LT.OR P1, PT, R0, 0x19, P1 ;  /* 0x000000190000780c */ /* 0x000fe40000f21670 */
[----:B------:R-:W-:Y:S02]  /*18fe0*/  ISETP.GE.AND P2, PT, R125, 0x1a, PT ;  /* 0x0000001a7d00780c */ /* 0x000fe40003f46270 */
[----:B------:R-:W-:Y:S02]  /*18ff0*/  FSEL R151, R100, -INF , !P1 ;  /* 0xff80000064977808 */ /* 0x000fe40004800000 */
[----:B------:R-:W-:Y:S02]  /*19000*/  ISETP.GT.AND P1, PT, R3, 0x19, !P2 ;  /* 0x000000190300780c */ /* 0x000fe40005724270 */
[----:B------:R-:W-:Y:S02]  /*19010*/  P2R R100, PR, RZ, 0x4 ;  /* 0x00000004ff647803 */ /* 0x000fe40000000000 */
[----:B------:R-:W-:-:S04]  /*19020*/  ISETP.LT.OR P1, PT, R0, 0x1a, P1 ;  /* 0x0000001a0000780c */ /* 0x000fc80000f21670 */
[----:B------:R-:W-:Y:S02]  /*19030*/  FSEL R145, R101, -INF , !P1 ;  /* 0xff80000065917808 */ /* 0x000fe40004800000 */
[----:B------:R-:W-:-:S04]  /*19040*/  ISETP.GE.AND P1, PT, R125, 0x21, PT ;  /* 0x000000217d00780c */ /* 0x000fc80003f26270 */
[----:B------:R-:W-:-:S04]  /*19050*/  ISETP.GT.AND P2, PT, R3, 0x20, !P1 ;  /* 0x000000200300780c */ /* 0x000fc80004f44270 */
[----:B------:R-:W-:-:S04]  /*19060*/  ISETP.LT.OR P2, PT, R0, 0x21, P2 ;  /* 0x000000210000780c */ /* 0x000fc80001741670 */
[----:B------:R-:W-:Y:S02]  /*19070*/  FSEL R123, R72, -INF , !P2 ;  /* 0xff800000487b7808 */ /* 0x000fe40005000000 */
[----:B------:R-:W-:Y:S02]  /*19080*/  ISETP.GE.AND P2, PT, R125, 0x22, PT ;  /* 0x000000227d00780c */ /* 0x000fe40003f46270 */
[----:B------:R-:W-:Y:S02]  /*19090*/  P2R R72, PR, RZ, 0x10 ;  /* 0x00000010ff487803 */ /* 0x000fe40000000000 */
[----:B------:R-:W-:-:S04]  /*190a0*/  ISETP.GT.AND P3, PT, R3, 0x21, !P2 ;  /* 0x000000210300780c */ /* 0x000fc80005764270 */
[----:B------:R-:W-:-:S04]  /*190b0*/  ISETP.LT.OR P3, PT, R0, 0x22, P3 ;  /* 0x000000220000780c */ /* 0x000fc80001f61670 */
[----:B------:R-:W-:Y:S02]  /*190c0*/  FSEL R115, R73, -INF , !P3 ;  /* 0xff80000049737808 */ /* 0x000fe40005800000 */
[----:B------:R-:W-:Y:S02]  /*190d0*/  ISETP.GT.AND P3, PT, R3, 0x28, !P4 ;  /* 0x000000280300780c */ /* 0x000fe40006764270 */
[----:B------:R-:W-:Y:S02]  /*190e0*/  ISETP.GE.AND P4, PT, R125, 0x2a, PT ;  /* 0x0000002a7d00780c */ /* 0x000fe40003f86270 */
[----:B------:R-:W-:-:S04]  /*190f0*/  ISETP.LT.OR P3, PT, R0, 0x29, P3 ;  /* 0x000000290000780c */ /* 0x000fc80001f61670 */
        /* <DEDUP_REMOVED lines=148> */
[----:B------:R-:W-:Y:S02]  /*19a40*/  ISETP.GE.AND P6, PT, R11, 0x1, PT ;  /* 0x000000010b00780c */ /* 0x000fe40003fc6270 */
[----:B------:R-:W-:-:S11]  /*19a50*/  VIADDMNMX R0, R0, R127, R6, PT ;  /* 0x0000007f00007246 */ /* 0x000fd60003800106 */
[----:B------:R-:W-:Y:S05]  /*19a60*/  @!P6 BRA `(.L_x_1493) ;  /* 0x000000000050e947 */ /* 0x000fea0003800000 */
[----:B------:R-:W-:Y:S01]  /*19a70*/  IADD3 R3, R192, 0x8, R5 ;  /* 0x00000008c0037810 */ /* 0x000fe20007ffe005 */
[----:B------:R-:W-:Y:S04]  /*19a80*/  BSSY B0, `(.L_x_1494) ;  /* 0x000000f000007945 */ /* 0x000fe80003800000 */
[----:B------:R-:W-:-:S05]  /*19a90*/  IMAD.IADD R3, R3, 0x1, -R196 ;  /* 0x0000000103037824 */ /* 0x000fca00078e0ac4 */
        /* <DEDUP_REMOVED lines=9> */
.L_x_1495:
[----:B------:R-:W-:-:S13]  /*19b30*/  ISETP.NE.AND P6, PT, R11, 0x1, PT ;  /* 0x000000010b00780c */ /* 0x000fda0003fc5270 */
[----:B------:R-:W1:Y:S02]  /*19b40*/  @P6 LDC.64 R6, c[0x0][0x9e8] ;  /* 0x00027a00ff066b82 */ /* 0x000e640000000a00 */
[----:B-1----:R-:W-:-:S05]  /*19b50*/  @P6 IMAD.HI.U32 R6, R3, R6, RZ ;  /* 0x0000000603066227 */ /* 0x002fca00078e00ff */
[----:B------:R-:W-:-:S07]  /*19b60*/  @P6 SHF.R.U32.HI R3, RZ, R7, R6 ;  /* 0x00000007ff036219 */ /* 0x000fce0000011606 */
.L_x_1496:
[----:B------:R-:W-:Y:S05]  /*19b70*/  BSYNC B0 ;  /* 0x0000000000007941 */ /* 0x000fea0003800000 */
.L_x_1494:
[----:B------:R-:W-:-:S05]  /*19b80*/  IMAD R3, R3, R11, R12 ;  /* 0x0000000b03037224 */ /* 0x000fca00078e020c */
[----:B------:R-:W-:Y:S02]  /*19b90*/  VIMNMX R4, R4, R3, !PT ;  /* 0x0000000304047248 */ /* 0x000fe40007fe0100 */
[----:B------:R-:W-:-:S07]  /*19ba0*/  VIADDMNMX R0, R3, R11, R0, PT ;  /* 0x0000000b03007246 */ /* 0x000fce0003800100 */
.L_x_1493:
[----:B------:R-:W-:Y:S01]  /*19bb0*/  ISETP.GT.AND P1, PT, R4, 0x20, !P1 ;  /* 0x000000200400780c */ /* 0x000fe20004f24270 */
[----:B------:R-:W-:Y:S01]  /*19bc0*/  IMAD.IADD R10, R105, 0x1, R10 ;  /* 0x00000001690a7824 */ /* 0x000fe200078e020a */
[----:B------:R-:W-:Y:S02]  /*19bd0*/  ISETP.NE.AND P6, PT, R72, RZ, PT ;  /* 0x000000ff4800720c */ /* 0x000fe40003fc5270 */
[----:B------:R-:W-:Y:S02]  /*19be0*/  ISETP.LT.OR P1, PT, R0, 0x21, P1 ;  /* 0x000000210000780c */ /* 0x000fe40000f21670 */
[----:B------:R-:W-:Y:S02]  /*19bf0*/  ISETP.GT.AND P2, PT, R4, 0x21, !P2 ;  /* 0x000000210400780c */ /* 0x000fe40005744270 */
[----:B------:R-:W-:Y:S02]  /*19c00*/  FSEL R143, R74, -INF , !P1 ;  /* 0xff8000004a8f7808 */ /* 0x000fe40004800000 */
[----:B------:R-:W-:-:S02]  /*19c10*/  ISETP.GT.AND P1, PT, R4, 0x28, !P6 ;  /* 0x000000280400780c */ /* 0x000fc40007724270 */
[C---:B------:R-:W-:Y:S02]  /*19c20*/  ISETP.LT.OR P2, PT, R0.reuse, 0x22, P2 ;  /* 0x000000220000780c */ /* 0x040fe40001741670 */
[----:B------:R-:W-:Y:S02]  /*19c30*/  ISETP.LT.OR P1, PT, R0, 0x29, P1 ;  /* 0x000000290000780c */ /* 0x000fe40000f21670 */
[----:B------:R-:W-:Y:S02]  /*19c40*/  FSEL R135, R75, -INF , !P2 ;  /* 0xff8000004b877808 */ /* 0x000fe40005000000 */
[----:B------:R-:W-:Y:S02]  /*19c50*/  FSEL R133, R78, -INF , !P1 ;  /* 0xff8000004e857808 */ /* 0x000fe40004800000 */
[----:B------:R-:W-:Y:S02]  /*19c60*/  ISETP.NE.AND P1, PT, R76, RZ, PT ;  /* 0x000000ff4c00720c */ /* 0x000fe40003f25270 */
[----:B------:R-:W-:-:S02]  /*19c70*/  ISETP.NE.AND P2, PT, R120, RZ, PT ;  /* 0x000000ff7800720c */ /* 0x000fc40003f45270 */
        /* <DEDUP_REMOVED lines=99> */
[----:B------:R-:W-:Y:S01]  /*1a2b0*/  ISETP.NE.AND P1, PT, R126, RZ, PT ;  /* 0x000000ff7e00720c */ /* 0x000fe20003f25270 */
[----:B------:R-:W1:Y:S01]  /*1a2c0*/  SHFL.BFLY PT, R3, R6, 0x2, 0x1f ;  /* 0x0c401f0006037f89 */ /* 0x000e6200000e0000 */
[C---:B------:R-:W-:Y:S02]  /*1a2d0*/  ISETP.GT.AND P5, PT, R4.reuse, RZ, !P5 ;  /* 0x000000ff0400720c */ /* 0x040fe40006fa4270 */
[----:B------:R-:W-:-:S02]  /*1a2e0*/  ISETP.GT.AND P1, PT, R4, 0x68, !P1 ;  /* 0x000000680400780c */ /* 0x000fc40004f24270 */
[C---:B------:R-:W-:Y:S02]  /*1a2f0*/  ISETP.LT.OR P5, PT, R0.reuse, 0x1, P5 ;  /* 0x000000010000780c */ /* 0x040fe40002fa1670 */
[----:B------:R-:W-:Y:S02]  /*1a300*/  ISETP.LT.OR P1, PT, R0, 0x69, P1 ;  /* 0x000000690000780c */ /* 0x000fe40000f21670 */
[----:B------:R-:W-:Y:S02]  /*1a310*/  FSEL R90, R90, -INF , !P5 ;  /* 0xff8000005a5a7808 */ /* 0x000fe40006800000 */
[----:B------:R-:W-:Y:S02]  /*1a320*/  FSEL R7, R46, -INF , !P1 ;  /* 0xff8000002e077808 */ /* 0x000fe40004800000 */
[----:B------:R-:W-:Y:S02]  /*1a330*/  ISETP.NE.AND P1, PT, R44, RZ, PT ;  /* 0x000000ff2c00720c */ /* 0x000fe40003f25270 */
[----:B------:R-:W-:-:S02]  /*1a340*/  ISETP.NE.AND P5, PT, R24, RZ, PT ;  /* 0x000000ff1800720c */ /* 0x000fc40003fa5270 */
[C---:B------:R-:W-:Y:S02]  /*1a350*/  ISETP.GT.AND P1, PT, R4.reuse, 0x69, !P1 ;  /* 0x000000690400780c */ /* 0x040fe40004f24270 */
[----:B------:R-:W-:Y:S02]  /*1a360*/  ISETP.GT.AND P3, PT, R4, 0x91, !P3 ;  /* 0x000000910400780c */ /* 0x000fe40005f64270 */
[----:B------:R-:W-:Y:S02]  /*1a370*/  ISETP.LT.OR P1, PT, R0, 0x6a, P1 ;  /* 0x0000006a0000780c */ /* 0x000fe40000f21670 */
[----:B------:R-:W-:Y:S02]  /*1a380*/  ISETP.GT.AND P4, PT, R4, 0x98, !P4 ;  /* 0x000000980400780c */ /* 0x000fe40006784270 */
[----:B------:R-:W-:Y:S02]  /*1a390*/  FSEL R47, R47, -INF , !P1 ;  /* 0xff8000002f2f7808 */ /* 0x000fe40004800000 */
[----:B------:R-:W-:-:S02]  /*1a3a0*/  ISETP.NE.AND P1, PT, R128, RZ, PT ;  /* 0x000000ff8000720c */ /* 0x000fc40003f25270 */
[----:B-1----:R-:W-:Y:S02]  /*1a3b0*/  FMNMX.FTZ R12, R6, R3, !PT ;  /* 0x00000003060c7209 */ /* 0x002fe40007810000 */
[----:B------:R-:W-:Y:S02]  /*1a3c0*/  ISETP.GT.AND P1, PT, R4, 0x70, !P1 ;  /* 0x000000700400780c */ /* 0x000fe40004f24270 */
[C---:B------:R-:W-:Y:S01]  /*1a3d0*/  ISETP.LT.OR P3, PT, R0.reuse, 0x92, P3 ;  /* 0x000000920000780c */ /* 0x040fe20001f61670 */
[----:B------:R-:W1:Y:S01]  /*1a3e0*/  SHFL.BFLY PT, R3, R12, 0x1, 0x1f ;  /* 0x0c201f000c037f89 */ /* 0x000e6200000e0000 */
[C---:B------:R-:W-:Y:S02]  /*1a3f0*/  ISETP.LT.OR P1, PT, R0.reuse, 0x71, P1 ;  /* 0x000000710000780c */ /* 0x040fe40000f21670 */
[----:B------:R-:W-:Y:S02]  /*1a400*/  ISETP.LT.OR P4, PT, R0, 0x99, P4 ;  /* 0x000000990000780c */ /* 0x000fe40002781670 */
[----:B------:R-:W-:-:S02]  /*1a410*/  FSEL R159, R50, -INF , !P1 ;  /* 0xff800000329f7808 */ /* 0x000fc40004800000 */
[----:B------:R-:W-:Y:S02]  /*1a420*/  ISETP.NE.AND P1, PT, R48, RZ, PT ;  /* 0x000000ff3000720c */ /* 0x000fe40003f25270 */
[----:B------:R-:W-:Y:S02]  /*1a430*/  FSEL R35, R35, -INF , !P3 ;  /* 0xff80000023237808 */ /* 0x000fe40005800000 */
[----:B------:R-:W-:-:S04]  /*1a440*/  ISETP.GT.AND P1, PT, R4, 0x71, !P1 ;  /* 0x000000710400780c */ /* 0x000fc80004f24270 */
[----:B------:R-:W-:-:S04]  /*1a450*/  ISETP.LT.OR P1, PT, R0, 0x72, P1 ;  /* 0x000000720000780c */ /* 0x000fc80000f21670 */
[----:B------:R-:W-:Y:S02]  /*1a460*/  FSEL R51, R51, -INF , !P1 ;  /* 0xff80000033337808 */ /* 0x000fe40004800000 */
[----:B------:R-:W-:Y:S02]  /*1a470*/  ISETP.NE.AND P1, PT, R130, RZ, PT ;  /* 0x000000ff8200720c */ /* 0x000fe40003f25270 */
[----:B-1----:R-:W-:Y:S02]  /*1a480*/  FMNMX.FTZ R3, R12, R3, !PT ;  /* 0x000000030c037209 */ /* 0x002fe40007810000 */
[----:B------:R-:W-:-:S03]  /*1a490*/  ISETP.GT.AND P1, PT, R4, 0x78, !P1 ;  /* 0x000000780400780c */ /* 0x000fc60004f24270 */
[----:B------:R-:W-:Y:S01]  /*1a4a0*/  FFMA.FTZ R173, R2, R3, -8 ;  /* 0xc100000002ad7423 */ /* 0x000fe20000010003 */
[----:B------:R-:W-:-:S04]  /*1a4b0*/  ISETP.LT.OR P1, PT, R0, 0x79, P1 ;  /* 0x000000790000780c */ /* 0x000fc80000f21670 */
[----:B------:R-:W-:Y:S02]  /*1a4c0*/  FSEL R43, R54, -INF , !P1 ;  /* 0xff800000362b7808 */ /* 0x000fe40004800000 */
[----:B------:R-:W-:Y:S02]  /*1a4d0*/  ISETP.GT.AND P1, PT, R4, 0x79, !P2 ;  /* 0x000000790400780c */ /* 0x000fe40005724270 */
[----:B------:R-:W-:Y:S02]  /*1a4e0*/  ISETP.NE.AND P2, PT, R134, RZ, PT ;  /* 0x000000ff8600720c */ /* 0x000fe40003f45270 */
[----:B------:R-:W-:-:S04]  /*1a4f0*/  ISETP.LT.OR P1, PT, R0, 0x7a, P1 ;  /* 0x0000007a0000780c */ /* 0x000fc80000f21670 */
[----:B------:R-:W-:Y:S02]  /*1a500*/  FSEL R55, R55, -INF , !P1 ;  /* 0xff80000037377808 */ /* 0x000fe40004800000 */
[----:B------:R-:W-:Y:S02]  /*1a510*/  ISETP.GT.AND P1, PT, R4, 0x1, !P6 ;  /* 0x000000010400780c */ /* 0x000fe40007724270 */
[----:B------:R-:W-:Y:S02]  /*1a520*/  ISETP.NE.AND P6, PT, R28, RZ, PT ;  /* 0x000000ff1c00720c */ /* 0x000fe40003fc5270 */
[----:B------:R-:W-:-:S04]  /*1a530*/  ISETP.LT.OR P1, PT, R0, 0x2, P1 ;  /* 0x000000020000780c */ /* 0x000fc80000f21670 */
[----:B------:R-:W-:Y:S02]  /*1a540*/  FSEL R167, R91, -INF , !P1 ;  /* 0xff8000005ba77808 */ /* 0x000fe40004800000 */
[----:B------:R-:W-:Y:S02]  /*1a550*/  ISETP.NE.AND P1, PT, R104, RZ, PT ;  /* 0x000000ff6800720c */ /* 0x000fe40003f25270 */
[----:B------:R-:W-:Y:S02]  /*1a560*/  FMNMX.FTZ R24, R90, R167, !PT ;  /* 0x000000a75a187209 */ /* 0x000fe40007810000 */
        /* <DEDUP_REMOVED lines=27> */
[----:B------:R-:W-:Y:S02]  /*1a720*/  FMNMX.FTZ R26, R165, R24, !PT ;  /* 0x00000018a51a7209 */ /* 0x000fe40007810000 */
[----:B------:R-:W-:Y:S02]  /*1a730*/  ISETP.GT.AND P1, PT, R4, 0x81, !P5 ;  /* 0x000000810400780c */ /* 0x000fe40006f24270 */
[----:B------:R-:W-:Y:S02]  /*1a740*/  FMNMX.FTZ R26, R161, R26, !PT ;  /* 0x0000001aa11a7209 */ /* 0x000fe40007810000 */
[----:B------:R-:W-:Y:S02]  /*1a750*/  ISETP.LT.OR P1, PT, R0, 0x82, P1 ;  /* 0x000000820000780c */ /* 0x000fe40000f21670 */
[----:B------:R-:W-:-:S02]  /*1a760*/  FMNMX.FTZ R26, R169, R26, !PT ;  /* 0x0000001aa91a7209 */ /* 0x000fc40007810000 */
        /* <DEDUP_REMOVED lines=13> */
[----:B------:R-:W-:Y:S02]  /*1a840*/  FSETP.NEU.FTZ.AND P1, PT, R3, -INF , PT ;  /* 0xff8000000300780b */ /* 0x000fe40003f3d000 */
[----:B------:R-:W-:Y:S02]  /*1a850*/  FMNMX.FTZ R30, R79, R30, !PT ;  /* 0x0000001e4f1e7209 */ /* 0x000fe40007810000 */
[----:B------:R-:W-:Y:S02]  /*1a860*/  FSEL R173, R173, RZ, P1 ;  /* 0x000000ffadad7208 */ /* 0x000fe40000800000 */
[----:B------:R-:W-:Y:S02]  /*1a870*/  FMNMX.FTZ R30, R141, R30, !PT ;  /* 0x0000001e8d1e7209 */ /* 0x000fe40007810000 */
[----:B------:R-:W-:Y:S01]  /*1a880*/  ISETP.NE.AND P6, PT, R136, RZ, PT ;  /* 0x000000ff8800720c */ /* 0x000fe20003fc5270 */
[C-C-:B------:R-:W-:Y:S01]  /*1a890*/  FFMA.FTZ R32, R2.reuse, R89, -R173.reuse ;  /* 0x0000005902207223 */ /* 0x140fe200000108ad */
[----:B------:R-:W-:Y:S01]  /*1a8a0*/  FMNMX.FTZ R30, R131, R30, !PT ;  /* 0x0000001e831e7209 */ /* 0x000fe20007810000 */
[--C-:B------:R-:W-:Y:S01]  /*1a8b0*/  FFMA.FTZ R36, R2, R81, -R173.reuse ;  /* 0x0000005102247223 */ /* 0x100fe200000108ad */
[----:B------:R-:W-:Y:S01]  /*1a8c0*/  ISETP.GT.AND P1, PT, R4, 0x90, !P6 ;  /* 0x000000900400780c */ /* 0x000fe20007724270 */
[----:B------:R1:W-:Y:S01]  /*1a8d0*/  MUFU.EX2 R26, R32 ;  /* 0x00000020001a7308 */ /* 0x0003e20000000800 */
[----:B------:R-:W-:-:S01]  /*1a8e0*/  FFMA.FTZ R42, R2, R77, -R173 ;  /* 0x0000004d022a7223 */ /* 0x000fc200000108ad */
[----:B------:R-:W-:Y:S01]  /*1a8f0*/  ISETP.NE.AND P6, PT, R14, RZ, PT ;  /* 0x000000ff0e00720c */ /* 0x000fe20003fc5270 */
[----:B------:R-:W-:-:S01]  /*1a900*/  FFMA.FTZ R93, R2, R93, -R173 ;  /* 0x0000005d025d7223 */ /* 0x000fc200000108ad */
[----:B------:R-:W-:Y:S01]  /*1a910*/  ISETP.LT.OR P1, PT, R0, 0x91, P1 ;  /* 0x000000910000780c */ /* 0x000fe20000f21670 */
[----:B------:R-:W-:-:S01]  /*1a920*/  FFMA.FTZ R157, R2, R157, -R173 ;  /* 0x0000009d029d7223 */ /* 0x000fc200000108ad */
[C-C-:B------:R-:W-:Y:S01]  /*1a930*/  FFMA.FTZ R88, R2.reuse, R88, -R173.reuse ;  /* 0x0000005802587223 */ /* 0x140fe200000108ad */
[----:B------:R-:W-:-:S01]  /*1a940*/  FFMA.FTZ R12, R2, R155, -R173 ;  /* 0x0000009b020c7223 */ /* 0x000fc200000108ad */
[----:B------:R-:W-:Y:S01]  /*1a950*/  FSEL R171, R34, -INF , !P1 ;  /* 0xff80000022ab7808 */ /* 0x000fe20004800000 */
[----:B------:R-:W-:-:S01]  /*1a960*/  FFMA.FTZ R147, R2, R147, -R173 ;  /* 0x0000009302937223 */ /* 0x000fc200000108ad */
[----:B-1----:R-:W-:Y:S01]  /*1a970*/  FMNMX.FTZ R32, R129, R30, !PT ;  /* 0x0000001e81207209 */ /* 0x002fe20007810000 */
[----:B------:R-:W-:Y:S01]  /*1a980*/  MUFU.EX2 R6, R88 ;  /* 0x0000005800067308 */ /* 0x000fe20000000800 */
[----:B------:R-:W-:Y:S01]  /*1a990*/  ISETP.GT.AND P1, PT, R4, 0x99, !P6 ;  /* 0x000000990400780c */ /* 0x000fe20007724270 */
[C-C-:B------:R-:W-:Y:S01]  /*1a9a0*/  FFMA.FTZ R14, R2.reuse, R149, -R173.reuse ;  /* 0x00000095020e7223 */ /* 0x140fe200000108ad */
[----:B------:R-:W-:Y:S01]  /*1a9b0*/  FMNMX.FTZ R32, R87, R32, !PT ;  /* 0x0000002057207209 */ /* 0x000fe20007810000 */
[--C-:B------:R-:W-:Y:S01]  /*1a9c0*/  FFMA.FTZ R48, R2, R29, -R173.reuse ;  /* 0x0000001d02307223 */ /* 0x100fe200000108ad */
[----:B------:R-:W-:Y:S01]  /*1a9d0*/  ISETP.LT.OR P1, PT, R0, 0x9a, P1 ;  /* 0x0000009a0000780c */ /* 0x000fe20000f21670 */
[C-C-:B------:R-:W-:Y:S01]  /*1a9e0*/  FFMA.FTZ R149, R2.reuse, R153, -R173.reuse ;  /* 0x0000009902957223 */ /* 0x140fe200000108ad */
[----:B------:R-:W-:Y:S01]  /*1a9f0*/  FMNMX.FTZ R32, R139, R32, !PT ;  /* 0x000000208b207209 */ /* 0x000fe20007810000 */
[----:B------:R1:W-:Y:S01]  /*1aa00*/  MUFU.EX2 R30, R36 ;  /* 0x00000024001e7308 */ /* 0x0003e20000000800 */
[----:B------:R-:W-:Y:S01]  /*1aa10*/  FSEL R39, R39, -INF , !P1 ;  /* 0xff80000027277808 */ /* 0x000fe20004800000 */
[C-C-:B------:R-:W-:Y:S01]  /*1aa20*/  FFMA.FTZ R50, R2.reuse, R33, -R173.reuse ;  /* 0x0000002102327223 */ /* 0x140fe200000108ad */
[----:B------:R-:W-:Y:S01]  /*1aa30*/  FMNMX.FTZ R32, R127, R32, !PT ;  /* 0x000000207f207209 */ /* 0x000fe20007810000 */
[C-C-:B------:R-:W-:Y:S01]  /*1aa40*/  FFMA.FTZ R20, R2.reuse, R151, -R173.reuse ;  /* 0x0000009702147223 */ /* 0x140fe200000108ad */
[----:B------:R-:W-:-:S01]  /*1aa50*/  FFMA.FTZ R145, R2, R145, -R173 ;  /* 0x0000009102917223 */ /* 0x000fc200000108ad */
[C-C-:B------:R-:W-:Y:S01]  /*1aa60*/  FFMA.FTZ R52, R2.reuse, R37, -R173.reuse ;  /* 0x0000002502347223 */ /* 0x140fe200000108ad */
[----:B------:R-:W-:Y:S01]  /*1aa70*/  FMNMX.FTZ R34, R125, R32, !PT ;  /* 0x000000207d227209 */ /* 0x000fe20007810000 */
[----:B------:R-:W-:Y:S01]  /*1aa80*/  MUFU.EX2 R157, R157 ;  /* 0x0000009d009d7308 */ /* 0x000fe20000000800 */
[----:B------:R-:W-:-:S01]  /*1aa90*/  FFMA.FTZ R44, R2, R85, -R173 ;  /* 0x00000055022c7223 */ /* 0x000fc200000108ad */
        /* <DEDUP_REMOVED lines=13> */
[----:B-1----:R-:W-:Y:S01]  /*1ab70*/  FMNMX.FTZ R36, R59, R34, !PT ;  /* 0x000000223b247209 */ /* 0x002fe20007810000 */
[----:B------:R-:W1:Y:S01]  /*1ab80*/  MUFU.EX2 R147, R147 ;  /* 0x0000009300937308 */ /* 0x000e620000000800 */
[----:B------:R-:W-:-:S01]  /*1ab90*/  FFMA.FTZ R77, R2, R109, -R173 ;  /* 0x0000006d024d7223 */ /* 0x000fc200000108ad */
[C-C-:B------:R-:W-:Y:S01]  /*1aba0*/  FFMA.FTZ R85, R2.reuse, R97, -R173.reuse ;  /* 0x0000006102557223 */ /* 0x140fe200000108ad */
[----:B------:R-:W-:Y:S01]  /*1abb0*/  FMNMX.FTZ R36, R71, R36, !PT ;  /* 0x0000002447247209 */ /* 0x000fe20007810000 */
[C-C-:B------:R-:W-:Y:S01]  /*1abc0*/  FFMA.FTZ R73, R2.reuse, R73, -R173.reuse ;  /* 0x0000004902497223 */ /* 0x140fe200000108ad */
[----:B------:R-:W-:-:S01]  /*1abd0*/  FFMA.FTZ R45, R2, R45, -R173 ;  /* 0x0000002d022d7223 */ /* 0x000fc200000108ad */
[C-C-:B------:R-:W-:Y:S01]  /*1abe0*/  FFMA.FTZ R121, R2.reuse, R121, -R173.reuse ;  /* 0x0000007902797223 */ /* 0x140fe200000108ad */
[----:B------:R-:W-:Y:S01]  /*1abf0*/  FMNMX.FTZ R36, R75, R36, !PT ;  /* 0x000000244b247209 */ /* 0x000fe20007810000 */
[----:B------:R2:W-:Y:S01]  /*1ac00*/  MUFU.EX2 R34, R42 ;  /* 0x0000002a00227308 */ /* 0x0005e20000000800 */
        /* <DEDUP_REMOVED lines=8> */
[----:B-1----:R-:W-:Y:S01]  /*1ac90*/  F2FP.SATFINITE.E4M3.F32.PACK_AB_MERGE_C R184, R147, R12, RZ ;  /* 0x0000000c93b8723e */ /* 0x002fe200048070ff */
[----:B------:R-:W-:Y:S01]  /*1aca0*/  FFMA.FTZ R25, R2, R25, -R173 ;  /* 0x0000001902197223 */ /* 0x000fe200000108ad */
[----:B------:R-:W-:-:S02]  /*1acb0*/  FMNMX.FTZ R40, R47, R40, !PT ;  /* 0x000000282f287209 */ /* 0x000fc40007810000 */
[----:B------:R-:W-:Y:S02]  /*1acc0*/  F2FP.SATFINITE.E4M3.F32.PACK_AB_MERGE_C R184, R157, R6, R184 ;  /* 0x000000069db8723e */ /* 0x000fe400048070b8 */
[----:B------:R-:W-:Y:S01]  /*1acd0*/  FMNMX.FTZ R40, R159, R40, !PT ;  /* 0x000000289f287209 */ /* 0x000fe20007810000 */
[----:B------:R-:W-:Y:S01]  /*1ace0*/  MUFU.EX2 R149, R149 ;  /* 0x0000009500957308 */ /* 0x000fe20000000800 */
[----:B------:R-:W-:Y:S02]  /*1acf0*/  ISETP.GE.AND P6, PT, R11, 0x1, PT ;  /* 0x000000010b00780c */ /* 0x000fe40003fc6270 */
[----:B------:R-:W-:-:S04]  /*1ad00*/  FMNMX.FTZ R40, R51, R40, !PT ;  /* 0x0000002833287209 */ /* 0x000fc80007810000 */
[----:B--2---:R-:W-:Y:S01]  /*1ad10*/  FMNMX.FTZ R42, R43, R40, !PT ;  /* 0x000000282b2a7209 */ /* 0x004fe20007810000 */
[----:B------:R-:W-:Y:S03]  /*1ad20*/  MUFU.EX2 R20, R20 ;  /* 0x0000001400147308 */ /* 0x000fe60000000800 */
[----:B------:R-:W-:-:S04]  /*1ad30*/  FMNMX.FTZ R42, R55, R42, !PT ;  /* 0x0000002a372a7209 */ /* 0x000fc80007810000 */
[----:B------:R-:W-:Y:S01]  /*1ad40*/  FMNMX.FTZ R42, R91, R42, !PT ;  /* 0x0000002a5b2a7209 */ /* 0x000fe20007810000 */
[----:B------:R1:W-:Y:S03]  /*1ad50*/  MUFU.EX2 R40, R93 ;  /* 0x0000005d00287308 */ /* 0x0003e60000000800 */
[----:B------:R-:W-:-:S04]  /*1ad60*/  FMNMX.FTZ R42, R27, R42, !PT ;  /* 0x0000002a1b2a7209 */ /* 0x000fc80007810000 */
[----:B------:R-:W-:Y:S01]  /*1ad70*/  FMNMX.FTZ R42, R95, R42, !PT ;  /* 0x0000002a5f2a7209 */ /* 0x000fe20007810000 */
[----:B------:R-:W2:Y:S01]  /*1ad80*/  MUFU.EX2 R145, R145 ;  /* 0x0000009100917308 */ /* 0x000ea20000000800 */
[----:B-1----:R-:W-:-:S01]  /*1ad90*/  FFMA.FTZ R93, R2, R69, -R173 ;  /* 0x00000045025d7223 */ /* 0x002fc200000108ad */
[----:B------:R-:W-:Y:S01]  /*1ada0*/  FSEL R69, R38, -INF , !P4 ;  /* 0xff80000026457808 */ /* 0x000fe20006000000 */
[----:B------:R-:W-:-:S01]  /*1adb0*/  FFMA.FTZ R38, R2, R65, -R173 ;  /* 0x0000004102267223 */ /* 0x000fc200000108ad */
[----:B------:R-:W-:-:S04]  /*1adc0*/  FMNMX.FTZ R42, R31, R42, !PT ;  /* 0x0000002a1f2a7209 */ /* 0x000fc80007810000 */
[----:B------:R-:W-:Y:S01]  /*1add0*/  FMNMX.FTZ R42, R171, R42, !PT ;  /* 0x0000002aab2a7209 */ /* 0x000fe20007810000 */
[----:B------:R1:W-:Y:S03]  /*1ade0*/  MUFU.EX2 R36, R44 ;  /* 0x0000002c00247308 */ /* 0x0003e60000000800 */
[----:B------:R-:W-:-:S04]  /*1adf0*/  FMNMX.FTZ R42, R35, R42, !PT ;  /* 0x0000002a232a7209 */ /* 0x000fc80007810000 */
[----:B------:R-:W-:Y:S01]  /*1ae00*/  FMNMX.FTZ R42, R69, R42, !PT ;  /* 0x0000002a452a7209 */ /* 0x000fe20007810000 */
[----:B------:R-:W-:Y:S01]  /*1ae10*/  MUFU.EX2 R24, R123 ;  /* 0x0000007b00187308 */ /* 0x000fe20000000800 */
[----:B-1----:R-:W-:-:S01]  /*1ae20*/  FFMA.FTZ R44, R2, R57, -R173 ;  /* 0x00000039022c7223 */ /* 0x002fc200000108ad */
[----:B--2---:R-:W-:Y:S02]  /*1ae30*/  F2FP.SATFINITE.E4M3.F32.PACK_AB_MERGE_C R186, R145, R20, RZ ;  /* 0x0000001491ba723e */ /* 0x004fe400048070ff */
[----:B------:R-:W-:Y:S01]  /*1ae40*/  FMNMX.FTZ R0, R39, R42, !PT ;  /* 0x0000002a27007209 */ /* 0x000fe20007810000 */
[----:B------:R-:W-:Y:S01]  /*1ae50*/  FFMA.FTZ R42, R2, R61, -R173 ;  /* 0x0000003d022a7223 */ /* 0x000fe200000108ad */
[----:B------:R-:W-:Y:S02]  /*1ae60*/  F2FP.SATFINITE.E4M3.F32.PACK_AB_MERGE_C R186, R149, R14, R186 ;  /* 0x0000000e95ba723e */ /* 0x000fe400048070ba */
[----:B------:R-:W-:Y:S01]  /*1ae70*/  MUFU.EX2 R115, R115 ;  /* 0x0000007300737308 */ /* 0x000fe20000000800 */
[----:B------:R-:W1:Y:S07]  /*1ae80*/  SHFL.BFLY PT, R65, R0, 0x2, 0x1f ;  /* 0x0c401f0000417f89 */ /* 0x000e6e00000e0000 */
[----:B------:R-:W2:Y:S08]  /*1ae90*/  MUFU.EX2 R89, R89 ;  /* 0x0000005900597308 */ /* 0x000eb00000000800 */
[----:B------:R-:W-:Y:S08]  /*1aea0*/  MUFU.EX2 R28, R113 ;  /* 0x00000071001c7308 */ /* 0x000ff00000000800 */
[----:B------:R-:W-:Y:S01]  /*1aeb0*/  MUFU.EX2 R111, R111 ;  /* 0x0000006f006f7308 */ /* 0x000fe20000000800 */
[----:B-1----:R-:W-:-:S02]  /*1aec0*/  FMNMX.FTZ R65, R0, R65, !PT ;  /* 0x0000004100417209 */ /* 0x002fc40007810000 */
[----:B--2---:R-:W-:-:S03]  /*1aed0*/  F2FP.SATFINITE.E4M3.F32.PACK_AB_MERGE_C R180, R89, R26, RZ ;  /* 0x0000001a59b4723e */ /* 0x004fc600048070ff */
[----:B------:R-:W1:Y:S01]  /*1aee0*/  SHFL.BFLY PT, R0, R65, 0x1, 0x1f ;  /* 0x0c201f0041007f89 */ /* 0x000e6200000e0000 */
[----:B------:R-:W-:Y:S01]  /*1aef0*/  F2FP.SATFINITE.E4M3.F32.PACK_AB_MERGE_C R180, R115, R24, R180 ;  /* 0x0000001873b4723e */ /* 0x000fe200048070b4 */
[----:B------:R-:W-:Y:S08]  /*1af00*/  MUFU.EX2 R81, R81 ;  /* 0x0000005100517308 */ /* 0x000ff00000000800 */
[----:B------:R-:W-:Y:S08]  /*1af10*/  MUFU.EX2 R32, R107 ;  /* 0x0000006b00207308 */ /* 0x000ff00000000800 */
[----:B------:R-:W-:Y:S01]  /*1af20*/  MUFU.EX2 R101, R101 ;  /* 0x0000006500657308 */ /* 0x000fe20000000800 */
[----:B-1----:R-:W-:-:S07]  /*1af30*/  FMNMX.FTZ R0, R65, R0, !PT ;  /* 0x0000000041007209 */ /* 0x002fce0007810000 */
[----:B------:R-:W-:Y:S01]  /*1af40*/  MUFU.EX2 R77, R77 ;  /* 0x0000004d004d7308 */ /* 0x000fe20000000800 */
[----:B------:R-:W-:Y:S01]  /*1af50*/  FSETP.NEU.FTZ.AND P1, PT, R0, -INF , PT ;  /* 0xff8000000000780b */ /* 0x000fe20003f3d000 */
[----:B------:R-:W-:-:S05]  /*1af60*/  FFMA.FTZ R54, R2, R0, -8 ;  /* 0xc100000002367423 */ /* 0x000fca0000010000 */
[----:B------:R-:W-:Y:S01]  /*1af70*/  FSEL R54, R54, RZ, P1 ;  /* 0x000000ff36367208 */ /* 0x000fe20000800000 */
[----:B------:R-:W-:Y:S04]  /*1af80*/  MUFU.EX2 R85, R85 ;  /* 0x0000005500557308 */ /* 0x000fe80000000800 */
[----:B------:R-:W-:-:S01]  /*1af90*/  FFMA.FTZ R29, R2, R90, -R54 ;  /* 0x0000005a021d7223 */ /* 0x000fc20000010836 */
[C-C-:B------:R-:W-:Y:S01]  /*1afa0*/  FFMA.FTZ R56, R2.reuse, R167, -R54.reuse ;  /* 0x000000a702387223 */ /* 0x140fe20000010836 */
[----:B------:R-:W-:-:S01]  /*1afb0*/  FFMA.FTZ R33, R2, R165, -R54 ;  /* 0x000000a502217223 */ /* 0x000fc20000010836 */
[C-C-:B------:R-:W-:Y:S01]  /*1afc0*/  FFMA.FTZ R60, R2.reuse, R161, -R54.reuse ;  /* 0x000000a1023c7223 */ /* 0x140fe20000010836 */
[----:B------:R-:W-:-:S01]  /*1afd0*/  FFMA.FTZ R76, R2, R83, -R54 ;  /* 0x00000053024c7223 */ /* 0x000fc20000010836 */
[----:B------:R-:W-:Y:S01]  /*1afe0*/  FADD.FTZ R83, R6, R157 ;  /* 0x0000009d06537221 */ /* 0x000fe20000010000 */
[----:B------:R-:W-:Y:S01]  /*1aff0*/  MUFU.EX2 R29, R29 ;  /* 0x0000001d001d7308 */ /* 0x000fe20000000800 */
[----:B------:R-:W-:-:S01]  /*1b000*/  FFMA.FTZ R37, R2, R169, -R54 ;  /* 0x000000a902257223 */ /* 0x000fc20000010836 */
[----:B------:R-:W-:Y:S01]  /*1b010*/  FFMA.FTZ R58, R2, R163, -R54 ;  /* 0x000000a3023a7223 */ /* 0x000fe20000010836 */
[----:B------:R-:W-:-:S01]  /*1b020*/  FADD.FTZ R78, R12, R83 ;  /* 0x000000530c4e7221 */ /* 0x000fc20000010000 */
[C-C-:B------:R-:W-:Y:S01]  /*1b030*/  FFMA.FTZ R80, R2.reuse, R59, -R54.reuse ;  /* 0x0000003b02507223 */ /* 0x140fe20000010836 */
[----:B------:R-:W-:-:S01]  /*1b040*/  FFMA.FTZ R57, R2, R99, -R54 ;  /* 0x0000006302397223 */ /* 0x000fc20000010836 */
[----:B------:R-:W-:Y:S01]  /*1b050*/  FFMA.FTZ R64, R2, R103, -R54 ;  /* 0x0000006702407223 */ /* 0x000fe20000010836 */
[----:B------:R-:W-:-:S01]  /*1b060*/  FADD.FTZ R59, R147, R78 ;  /* 0x0000004e933b7221 */ /* 0x000fc20000010000 */
[----:B------:R-:W1:Y:S01]  /*1b070*/  MUFU.EX2 R56, R56 ;  /* 0x0000003800387308 */ /* 0x000e620000000800 */
[----:B------:R-:W-:-:S01]  /*1b080*/  FFMA.FTZ R49, R2, R143, -R54 ;  /* 0x0000008f02317223 */ /* 0x000fc20000010836 */
[----:B------:R-:W-:Y:S01]  /*1b090*/  FFMA.FTZ R62, R2, R135, -R54 ;  /* 0x00000087023e7223 */ /* 0x000fe20000010836 */
[----:B------:R-:W-:-:S01]  /*1b0a0*/  FADD.FTZ R82, R14, R59 ;  /* 0x0000003b0e527221 */ /* 0x000fc20000010000 */
[C-C-:B------:R-:W-:Y:S01]  /*1b0b0*/  FFMA.FTZ R59, R2.reuse, R75, -R54.reuse ;  /* 0x0000004b023b7223 */ /* 0x140fe20000010836 */
[----:B------:R-:W-:-:S01]  /*1b0c0*/  FFMA.FTZ R61, R2, R133, -R54 ;  /* 0x00000085023d7223 */ /* 0x000fc20000010836 */
[----:B------:R-:W-:Y:S01]  /*1b0d0*/  FFMA.FTZ R68, R2, R79, -R54 ;  /* 0x0000004f02447223 */ /* 0x000fe20000010836 */
[----:B------:R-:W-:-:S01]  /*1b0e0*/  FADD.FTZ R99, R149, R82 ;  /* 0x0000005295637221 */ /* 0x000fc20000010000 */
[----:B------:R-:W2:Y:S01]  /*1b0f0*/  MUFU.EX2 R33, R33 ;  /* 0x0000002100217308 */ /* 0x000ea20000000800 */
[----:B------:R-:W-:-:S01]  /*1b100*/  FFMA.FTZ R65, R2, R141, -R54 ;  /* 0x0000008d02417223 */ /* 0x000fc20000010836 */
[----:B------:R-:W-:Y:S01]  /*1b110*/  FFMA.FTZ R66, R2, R131, -R54 ;  /* 0x0000008302427223 */ /* 0x000fe20000010836 */
[----:B------:R-:W-:-:S01]  /*1b120*/  FADD.FTZ R82, R20, R99 ;  /* 0x0000006314527221 */ /* 0x000fc20000010000 */
[C-C-:B------:R-:W-:Y:S01]  /*1b130*/  FFMA.FTZ R70, R2.reuse, R129, -R54.reuse ;  /* 0x0000008102467223 */ /* 0x140fe20000010836 */
[----:B------:R-:W-:-:S01]  /*1b140*/  FFMA.FTZ R79, R2, R87, -R54 ;  /* 0x00000057024f7223 */ /* 0x000fc20000010836 */
[C-C-:B------:R-:W-:Y:S01]  /*1b150*/  FFMA.FTZ R72, R2.reuse, R139, -R54.reuse ;  /* 0x0000008b02487223 */ /* 0x140fe20000010836 */
[----:B------:R-:W-:-:S01]  /*1b160*/  FFMA.FTZ R47, R2, R47, -R54 ;  /* 0x0000002f022f7223 */ /* 0x000fc20000010836 */
[----:B------:R-:W3:Y:S01]  /*1b170*/  MUFU.EX2 R60, R60 ;  /* 0x0000003c003c7308 */ /* 0x000ee20000000800 */
        /* <DEDUP_REMOVED lines=16> */
[----:B---3--:R-:W-:-:S01]  /*1b280*/  FADD.FTZ R78, R60, R83 ;  /* 0x000000533c4e7221 */ /* 0x008fc20000010000 */
[----:B------:R-:W-:Y:S01]  /*1b290*/  FADD.FTZ R83, R145, R82 ;  /* 0x0000005291537221 */ /* 0x000fe20000010000 */
[----:B------:R-:W-:-:S01]  /*1b2a0*/  FFMA.FTZ R95, R2, R95, -R54 ;  /* 0x0000005f025f7223 */ /* 0x000fc20000010836 */
[C-C-:B------:R-:W-:Y:S01]  /*1b2b0*/  FFMA.FTZ R31, R2.reuse, R31, -R54.reuse ;  /* 0x0000001f021f7223 */ /* 0x140fe20000010836 */
[----:B------:R-:W-:-:S01]  /*1b2c0*/  FFMA.FTZ R171, R2, R171, -R54 ;  /* 0x000000ab02ab7223 */ /* 0x000fc20000010836 */
[----:B------:R-:W-:Y:S01]  /*1b2d0*/  FADD.FTZ R84, R24, R83 ;  /* 0x0000005318547221 */ /* 0x000fe20000010000 */
[----:B------:R-:W-:-:S01]  /*1b2e0*/  FFMA.FTZ R35, R2, R35, -R54 ;  /* 0x0000002302237223 */ /* 0x000fc20000010836 */
[----:B------:R-:W3:Y:S01]  /*1b2f0*/  MUFU.EX2 R57, R57 ;  /* 0x0000003900397308 */ /* 0x000ee20000000800 */
[----:B-1----:R-:W-:-:S01]  /*1b300*/  FADD.FTZ R75, R37, R78 ;  /* 0x0000004e254b7221 */ /* 0x002fc20000010000 */
[C-C-:B------:R-:W-:Y:S01]  /*1b310*/  FFMA.FTZ R78, R2.reuse, R67, -R54.reuse ;  /* 0x00000043024e7223 */ /* 0x140fe20000010836 */
[----:B------:R-:W-:-:S01]  /*1b320*/  FFMA.FTZ R69, R2, R69, -R54 ;  /* 0x0000004502457223 */ /* 0x000fc20000010836 */
[----:B------:R-:W-:Y:S01]  /*1b330*/  FFMA.FTZ R39, R2, R39, -R54 ;  /* 0x0000002702277223 */ /* 0x000fe20000010836 */
[----:B------:R-:W-:-:S03]  /*1b340*/  F2FP.SATFINITE.E4M3.F32.PACK_AB_MERGE_C R33, R60, R33, RZ ;  /* 0x000000213c21723e */ /* 0x000fc600048070ff */
[----:B------:R-:W1:Y:S01]  /*1b350*/  MUFU.EX2 R64, R64 ;  /* 0x0000004000407308 */ /* 0x000e620000000800 */
[----:B--2---:R-:W-:-:S01]  /*1b360*/  FADD.FTZ R82, R58, R75 ;  /* 0x0000004b3a527221 */ /* 0x004fc20000010000 */
[----:B------:R-:W-:Y:S01]  /*1b370*/  FADD.FTZ R75, R115, R84 ;  /* 0x00000054734b7221 */ /* 0x000fe20000010000 */
[----:B------:R-:W-:-:S03]  /*1b380*/  F2FP.SATFINITE.E4M3.F32.PACK_AB_MERGE_C R185, R56, R29, R33 ;  /* 0x0000001d38b9723e */ /* 0x000fc60004807021 */
[----:B------:R-:W-:Y:S02]  /*1b390*/  FADD.FTZ R84, R26, R75 ;  /* 0x0000004b1a547221 */ /* 0x000fe40000010000 */
[----:B------:R-:W2:Y:S01]  /*1b3a0*/  MUFU.EX2 R49, R49 ;  /* 0x0000003100317308 */ /* 0x000ea20000000800 */
[----:B---3--:R-:W-:-:S01]  /*1b3b0*/  FADD.FTZ R67, R57, R82 ;  /* 0x0000005239437221 */ /* 0x008fc20000010000 */
[----:B------:R-:W-:-:S06]  /*1b3c0*/  FADD.FTZ R75, R89, R84 ;  /* 0x00000054594b7221 */ /* 0x000fcc0000010000 */
[----:B------:R-:W3:Y:S01]  /*1b3d0*/  MUFU.EX2 R62, R62 ;  /* 0x0000003e003e7308 */ /* 0x000ee20000000800 */
[----:B-1----:R-:W-:-:S01]  /*1b3e0*/  FADD.FTZ R82, R64, R67 ;  /* 0x0000004340527221 */ /* 0x002fc20000010000 */
[----:B------:R-:W-:-:S04]  /*1b3f0*/  F2FP.SATFINITE.E4M3.F32.PACK_AB_MERGE_C R57, R64, R57, RZ ;  /* 0x000000394039723e */ /* 0x000fc800048070ff */
[----:B------:R-:W-:Y:S02]  /*1b400*/  F2FP.SATFINITE.E4M3.F32.PACK_AB_MERGE_C R187, R58, R37, R57 ;  /* 0x000000253abb723e */ /* 0x000fe40004807039 */
[----:B------:R-:W1:Y:S01]  /*1b410*/  MUFU.EX2 R61, R61 ;  /* 0x0000003d003d7308 */ /* 0x000e620000000800 */
[----:B--2---:R-:W-:-:S01]  /*1b420*/  FADD.FTZ R67, R49, R82 ;  /* 0x0000005231437221 */ /* 0x004fc20000010000 */
[----:B------:R-:W-:-:S04]  /*1b430*/  FADD.FTZ R82, R28, R75 ;  /* 0x0000004b1c527221 */ /* 0x000fc80000010000 */
[----:B------:R-:W-:Y:S02]  /*1b440*/  FADD.FTZ R75, R111, R82 ;  /* 0x000000526f4b7221 */ /* 0x000fe40000010000 */
        /* <DEDUP_REMOVED lines=9> */
[----:B------:R-:W1:Y:S01]  /*1b4e0*/  MUFU.EX2 R66, R66 ;  /* 0x0000004200427308 */ /* 0x000e620000000800 */
[----:B--2---:R-:W-:-:S01]  /*1b4f0*/  FADD.FTZ R20, R68, R67 ;  /* 0x0000004344147221 */ /* 0x004fc20000010000 */
[----:B------:R-:W-:Y:S01]  /*1b500*/  FADD.FTZ R67, R101, R14 ;  /* 0x0000000e65437221 */ /* 0x000fe20000010000 */
[----:B------:R-:W-:-:S04]  /*1b510*/  F2FP.SATFINITE.E4M3.F32.PACK_AB_MERGE_C R61, R68, R61, RZ ;  /* 0x0000003d443d723e */ /* 0x000fc800048070ff */
[----:B------:R-:W-:Y:S01]  /*1b520*/  F2FP.SATFINITE.E4M3.F32.PACK_AB_MERGE_C R181, R62, R49, R61 ;  /* 0x000000313eb5723e */ /* 0x000fe2000480703d */
[----:B------:R-:W2:Y:S08]  /*1b530*/  MUFU.EX2 R70, R70 ;  /* 0x0000004600467308 */ /* 0x000eb00000000800 */
[----:B------:R-:W4:Y:S08]  /*1b540*/  MUFU.EX2 R79, R79 ;  /* 0x0000004f004f7308 */ /* 0x000f300000000800 */
[----:B------:R-:W5:Y:S08]  /*1b550*/  MUFU.EX2 R72, R72 ;  /* 0x0000004800487308 */ /* 0x000f700000000800 */
[----:B------:R3:W-:Y:S08]  /*1b560*/  MUFU.EX2 R12, R47 ;  /* 0x0000002f000c7308 */ /* 0x0007f00000000800 */
[----:B------:R-:W0:Y:S01]  /*1b570*/  MUFU.EX2 R87, R87 ;  /* 0x0000005700577308 */ /* 0x000e220000000800 */
[----:B---3--:R-:W-:-:S01]  /*1b580*/  FADD.FTZ R47, R65, R20 ;  /* 0x00000014412f7221 */ /* 0x008fc20000010000 */
[----:B------:R-:W-:Y:S01]  /*1b590*/  FADD.FTZ R20, R34, R67 ;  /* 0x0000004322147221 */ /* 0x000fe20000010000 */
[----:B------:R-:W-:-:S02]  /*1b5a0*/  F2FP.SATFINITE.E4M3.F32.PACK_AB_MERGE_C R34, R77, R34, RZ ;  /* 0x000000224d22723e */ /* 0x000fc400048070ff */
[----:B-1----:R-:W-:Y:S01]  /*1b5b0*/  FADD.FTZ R47, R66, R47 ;  /* 0x0000002f422f7221 */ /* 0x002fe20000010000 */
[----:B------:R-:W-:-:S01]  /*1b5c0*/  FADD.FTZ R77, R77, R20 ;  /* 0x000000144d4d7221 */ /* 0x000fc20000010000 */
[----:B------:R-:W-:Y:S01]  /*1b5d0*/  F2FP.SATFINITE.E4M3.F32.PACK_AB_MERGE_C R176, R101, R32, R34 ;  /* 0x0000002065b0723e */ /* 0x000fe20004807022 */
[----:B------:R-:W1:Y:S01]  /*1b5e0*/  MUFU.EX2 R74, R74 ;  /* 0x0000004a004a7308 */ /* 0x000e620000000800 */
[----:B--2---:R-:W-:-:S01]  /*1b5f0*/  FADD.FTZ R14, R70, R47 ;  /* 0x0000002f460e7221 */ /* 0x004fc20000010000 */
[----:B------:R-:W-:Y:S01]  /*1b600*/  FADD.FTZ R20, R36, R77 ;  /* 0x0000004d24147221 */ /* 0x000fe20000010000 */
[C---:B----4-:R-:W-:Y:S02]  /*1b610*/  F2FP.SATFINITE.E4M3.F32.PACK_AB_MERGE_C R70, R79.reuse, R70, RZ ;  /* 0x000000464f46723e */ /* 0x050fe400048070ff */
[----:B------:R-:W-:Y:S01]  /*1b620*/  FADD.FTZ R47, R79, R14 ;  /* 0x0000000e4f2f7221 */ /* 0x000fe20000010000 */
[----:B------:R-:W-:-:S01]  /*1b630*/  FADD.FTZ R67, R85, R20 ;  /* 0x0000001455437221 */ /* 0x000fc20000010000 */
[----:B------:R-:W-:Y:S01]  /*1b640*/  F2FP.SATFINITE.E4M3.F32.PACK_AB_MERGE_C R183, R66, R65, R70 ;  /* 0x0000004142b7723e */ /* 0x000fe20004807046 */
[----:B------:R-:W2:Y:S01]  /*1b650*/  MUFU.EX2 R97, R97 ;  /* 0x0000006100617308 */ /* 0x000ea20000000800 */
[----:B-----5:R-:W-:-:S04]  /*1b660*/  FADD.FTZ R14, R72, R47 ;  /* 0x0000002f480e7221 */ /* 0x020fc80000010000 */
[----:B0-----:R-:W-:-:S03]  /*1b670*/  FADD.FTZ R47, R87, R14 ;  /* 0x0000000e572f7221 */ /* 0x001fc60000010000 */
        /* <DEDUP_REMOVED lines=9> */
[----:B-1----:R-:W-:Y:S01]  /*1b710*/  F2FP.SATFINITE.E4M3.F32.PACK_AB_MERGE_C R24, R73, R40, RZ ;  /* 0x000000284918723e */ /* 0x002fe200048070ff */
[----:B------:R-:W-:-:S03]  /*1b720*/  FADD.FTZ R40, R40, R67 ;  /* 0x0000004328287221 */ /* 0x000fc60000010000 */
[----:B------:R-:W-:Y:S01]  /*1b730*/  F2FP.SATFINITE.E4M3.F32.PACK_AB_MERGE_C R178, R85, R36, R24 ;  /* 0x0000002455b2723e */ /* 0x000fe20004807018 */
[----:B------:R-:W-:-:S02]  /*1b740*/  FADD.FTZ R73, R73, R40 ;  /* 0x0000002849497221 */ /* 0x000fc40000010000 */
        /* <DEDUP_REMOVED lines=11> */
[----:B------:R-:W-:Y:S08]  /*1b800*/  MUFU.EX2 R59, R59 ;  /* 0x0000003b003b7308 */ /* 0x000ff00000000800 */
[----:B------:R-:W-:Y:S01]  /*1b810*/  MUFU.EX2 R78, R78 ;  /* 0x0000004e004e7308 */ /* 0x000fe20000000800 */
[----:B-1----:R-:W-:Y:S01]  /*1b820*/  F2FP.SATFINITE.E4M3.F32.PACK_AB_MERGE_C R172, R93, R4, R24 ;  /* 0x000000045dac723e */ /* 0x002fe20004807018 */
[----:B------:R-:W-:-:S04]  /*1b830*/  FADD.FTZ R24, R4, R73 ;  /* 0x0000004904187221 */ /* 0x000fc80000010000 */
[----:B------:R-:W-:Y:S02]  /*1b840*/  FADD.FTZ R93, R93, R24 ;  /* 0x000000185d5d7221 */ /* 0x000fe40000010000 */
[----:B------:R-:W-:Y:S02]  /*1b850*/  MUFU.EX2 R7, R7 ;  /* 0x0000000700077308 */ /* 0x000fe40000000800 */
[----:B------:R-:W-:-:S04]  /*1b860*/  FADD.FTZ R38, R38, R93 ;  /* 0x0000005d26267221 */ /* 0x000fc80000010000 */
[----:B------:R-:W-:Y:S02]  /*1b870*/  FADD.FTZ R38, R45, R38 ;  /* 0x000000262d267221 */ /* 0x000fe40000010000 */
[----:B------:R-:W-:Y:S08]  /*1b880*/  MUFU.EX2 R44, R44 ;  /* 0x0000002c002c7308 */ /* 0x000ff00000000800 */
[----:B------:R-:W0:Y:S08]  /*1b890*/  MUFU.EX2 R53, R53 ;  /* 0x0000003500357308 */ /* 0x000e300000000800 */
[----:B------:R-:W-:Y:S08]  /*1b8a0*/  MUFU.EX2 R21, R21 ;  /* 0x0000001500157308 */ /* 0x000ff00000000800 */
[----:B------:R-:W1:Y:S01]  /*1b8b0*/  MUFU.EX2 R42, R42 ;  /* 0x0000002a002a7308 */ /* 0x000e620000000800 */
[----:B0-----:R-:W-:-:S07]  /*1b8c0*/  F2FP.SATFINITE.E4M3.F32.PACK_AB_MERGE_C R26, R53, R44, RZ ;  /* 0x0000002c351a723e */ /* 0x001fce00048070ff */
[----:B------:R-:W0:Y:S08]  /*1b8d0*/  MUFU.EX2 R6, R159 ;  /* 0x0000009f00067308 */ /* 0x000e300000000800 */
[----:B------:R2:W-:Y:S01]  /*1b8e0*/  MUFU.EX2 R4, R27 ;  /* 0x0000001b00047308 */ /* 0x0005e20000000800 */
[----:B-1----:R-:W-:Y:S01]  /*1b8f0*/  F2FP.SATFINITE.E4M3.F32.PACK_AB_MERGE_C R174, R42, R21, R26 ;  /* 0x000000152aae723e */ /* 0x002fe2000480701a */
[----:B------:R-:W-:-:S04]  /*1b900*/  FADD.FTZ R21, R21, R38 ;  /* 0x0000002615157221 */ /* 0x000fc80000010000 */
[----:B------:R-:W-:Y:S02]  /*1b910*/  FADD.FTZ R21, R42, R21 ;  /* 0x000000152a157221 */ /* 0x000fe40000010000 */
[----:B------:R-:W1:Y:S01]  /*1b920*/  MUFU.EX2 R51, R51 ;  /* 0x0000003300337308 */ /* 0x000e620000000800 */
[----:B--2---:R-:W-:-:S01]  /*1b930*/  FADD.FTZ R27, R59, R20 ;  /* 0x000000143b1b7221 */ /* 0x004fc20000010000 */
[----:B------:R-:W-:-:S03]  /*1b940*/  FADD.FTZ R44, R44, R21 ;  /* 0x000000152c2c7221 */ /* 0x000fc60000010000 */
[----:B------:R-:W-:Y:S01]  /*1b950*/  FADD.FTZ R24, R78, R27 ;  /* 0x0000001b4e187221 */ /* 0x000fe20000010000 */
[----:B------:R-:W-:-:S02]  /*1b960*/  FADD.FTZ R44, R53, R44 ;  /* 0x0000002c352c7221 */ /* 0x000fc40000010000 */
[----:B------:R-:W2:Y:S01]  /*1b970*/  MUFU.EX2 R43, R43 ;  /* 0x0000002b002b7308 */ /* 0x000ea20000000800 */
[----:B------:R-:W-:-:S04]  /*1b980*/  FADD.FTZ R27, R7, R24 ;  /* 0x00000018071b7221 */ /* 0x000fc80000010000 */
[----:B------:R-:W-:-:S03]  /*1b990*/  FADD.FTZ R27, R12, R27 ;  /* 0x0000001b0c1b7221 */ /* 0x000fc60000010000 */
[----:B------:R-:W-:Y:S01]  /*1b9a0*/  MUFU.EX2 R41, R41 ;  /* 0x0000002900297308 */ /* 0x000fe20000000800 */
[----:B0-----:R-:W-:-:S04]  /*1b9b0*/  FADD.FTZ R24, R6, R27 ;  /* 0x0000001b06187221 */ /* 0x001fc80000010000 */
[----:B-1----:R-:W-:-:S03]  /*1b9c0*/  FADD.FTZ R26, R51, R24 ;  /* 0x00000018331a7221 */ /* 0x002fc60000010000 */
[----:B------:R-:W0:Y:S01]  /*1b9d0*/  MUFU.EX2 R48, R48 ;  /* 0x0000003000307308 */ /* 0x000e220000000800 */
[----:B--2---:R-:W-:-:S01]  /*1b9e0*/  FADD.FTZ R21, R43, R26 ;  /* 0x0000001a2b157221 */ /* 0x004fc20000010000 */
[----:B------:R-:W-:-:S04]  /*1b9f0*/  F2FP.SATFINITE.E4M3.F32.PACK_AB_MERGE_C R26, R12, R7, RZ ;  /* 0x000000070c1a723e */ /* 0x000fc800048070ff */
[----:B------:R-:W-:Y:S02]  /*1ba00*/  F2FP.SATFINITE.E4M3.F32.PACK_AB_MERGE_C R173, R78, R59, R26 ;  /* 0x0000003b4ead723e */ /* 0x000fe4000480701a */
[----:B------:R-:W1:Y:S08]  /*1ba10*/  MUFU.EX2 R14, R55 ;  /* 0x00000037000e7308 */ /* 0x000e700000000800 */
[----:B------:R-:W-:Y:S01]  /*1ba20*/  MUFU.EX2 R15, R15 ;  /* 0x0000000f000f7308 */ /* 0x000fe20000000800 */
[----:B0-----:R-:W-:-:S07]  /*1ba30*/  F2FP.SATFINITE.E4M3.F32.PACK_AB_MERGE_C R27, R48, R41, RZ ;  /* 0x00000029301b723e */ /* 0x001fce00048070ff */
[----:B------:R-:W0:Y:S01]  /*1ba40*/  MUFU.EX2 R46, R46 ;  /* 0x0000002e002e7308 */ /* 0x000e220000000800 */
[----:B-1----:R-:W-:-:S01]  /*1ba50*/  FADD.FTZ R12, R14, R21 ;  /* 0x000000150e0c7221 */ /* 0x002fc20000010000 */
[----:B------:R-:W-:-:S04]  /*1ba60*/  F2FP.SATFINITE.E4M3.F32.PACK_AB_MERGE_C R43, R14, R43, RZ ;  /* 0x0000002b0e2b723e */ /* 0x000fc800048070ff */
[----:B------:R-:W-:Y:S02]  /*1ba70*/  F2FP.SATFINITE.E4M3.F32.PACK_AB_MERGE_C R175, R51, R6, R43 ;  /* 0x0000000633af723e */ /* 0x000fe4000480702b */
[----:B------:R-:W1:Y:S08]  /*1ba80*/  MUFU.EX2 R91, R91 ;  /* 0x0000005b005b7308 */ /* 0x000e700000000800 */
[----:B------:R-:W2:Y:S01]  /*1ba90*/  MUFU.EX2 R95, R95 ;  /* 0x0000005f005f7308 */ /* 0x000ea20000000800 */
[----:B0-----:R-:W-:Y:S01]  /*1baa0*/  F2FP.SATFINITE.E4M3.F32.PACK_AB_MERGE_C R168, R46, R15, R27 ;  /* 0x0000000f2ea8723e */ /* 0x001fe2000480701b */
[----:B------:R-:W-:-:S04]  /*1bab0*/  FADD.FTZ R15, R15, R44 ;  /* 0x0000002c0f0f7221 */ /* 0x000fc80000010000 */
[----:B------:R-:W-:Y:S02]  /*1bac0*/  FADD.FTZ R46, R46, R15 ;  /* 0x0000000f2e2e7221 */ /* 0x000fe40000010000 */
[----:B------:R-:W-:Y:S01]  /*1bad0*/  MUFU.EX2 R13, R13 ;  /* 0x0000000d000d7308 */ /* 0x000fe20000000800 */
[----:B-1----:R-:W-:-:S01]  /*1bae0*/  FADD.FTZ R7, R91, R12 ;  /* 0x0000000c5b077221 */ /* 0x002fc20000010000 */
[----:B------:R-:W-:-:S03]  /*1baf0*/  FADD.FTZ R41, R41, R46 ;  /* 0x0000002e29297221 */ /* 0x000fc60000010000 */
[----:B------:R-:W-:Y:S01]  /*1bb00*/  FADD.FTZ R14, R4, R7 ;  /* 0x00000007040e7221 */ /* 0x000fe20000010000 */
[----:B------:R-:W-:-:S02]  /*1bb10*/  FADD.FTZ R48, R48, R41 ;  /* 0x0000002930307221 */ /* 0x000fc40000010000 */
[----:B------:R-:W0:Y:S01]  /*1bb20*/  MUFU.EX2 R52, R52 ;  /* 0x0000003400347308 */ /* 0x000e220000000800 */
[----:B--2---:R-:W-:-:S07]  /*1bb30*/  FADD.FTZ R7, R95, R14 ;  /* 0x0000000e5f077221 */ /* 0x004fce0000010000 */
[----:B------:R-:W1:Y:S08]  /*1bb40*/  MUFU.EX2 R20, R31 ;  /* 0x0000001f00147308 */ /* 0x000e700000000800 */
[----:B------:R-:W-:Y:S01]  /*1bb50*/  MUFU.EX2 R25, R25 ;  /* 0x0000001900197308 */ /* 0x000fe20000000800 */
[----:B0-----:R-:W-:-:S07]  /*1bb60*/  F2FP.SATFINITE.E4M3.F32.PACK_AB_MERGE_C R14, R52, R13, RZ ;  /* 0x0000000d340e723e */ /* 0x001fce00048070ff */
[----:B------:R-:W0:Y:S01]  /*1bb70*/  MUFU.EX2 R50, R50 ;  /* 0x0000003200327308 */ /* 0x000e220000000800 */
[C---:B-1----:R-:W-:Y:S01]  /*1bb80*/  F2FP.SATFINITE.E4M3.F32.PACK_AB_MERGE_C R95, R20.reuse, R95, RZ ;  /* 0x0000005f145f723e */ /* 0x042fe200048070ff */
[----:B------:R-:W-:-:S03]  /*1bb90*/  FADD.FTZ R20, R20, R7 ;  /* 0x0000000714147221 */ /* 0x000fc60000010000 */
[----:B------:R-:W-:Y:S01]  /*1bba0*/  F2FP.SATFINITE.E4M3.F32.PACK_AB_MERGE_C R169, R4, R91, R95 ;  /* 0x0000005b04a9723e */ /* 0x000fe2000480705f */
[----:B------:R-:W-:Y:S02]  /*1bbb0*/  VIADD R4, R156, 0xfffffffe ;  /* 0xfffffffe9c047836 */ /* 0x000fe40000000000 */
[----:B------:R-:W1:Y:S08]  /*1bbc0*/  MUFU.EX2 R171, R171 ;  /* 0x000000ab00ab7308 */ /* 0x000e700000000800 */
[----:B------:R-:W2:Y:S01]  /*1bbd0*/  MUFU.EX2 R24, R35 ;  /* 0x0000002300187308 */ /* 0x000ea20000000800 */
[----:B0-----:R-:W-:Y:S01]  /*1bbe0*/  F2FP.SATFINITE.E4M3.F32.PACK_AB_MERGE_C R170, R50, R25, R14 ;  /* 0x0000001932aa723e */ /* 0x001fe2000480700e */
[----:B------:R-:W-:-:S04]  /*1bbf0*/  FADD.FTZ R25, R25, R48 ;  /* 0x0000003019197221 */ /* 0x000fc80000010000 */
[----:B------:R-:W-:Y:S02]  /*1bc00*/  FADD.FTZ R50, R50, R25 ;  /* 0x0000001932327221 */ /* 0x000fe40000010000 */
[----:B------:R-:W-:Y:S01]  /*1bc10*/  MUFU.EX2 R69, R69 ;  /* 0x0000004500457308 */ /* 0x000fe20000000800 */
[----:B-1----:R-:W-:-:S07]  /*1bc20*/  FADD.FTZ R7, R171, R20 ;  /* 0x00000014ab077221 */ /* 0x002fce0000010000 */
[----:B------:R-:W0:Y:S01]  /*1bc30*/  MUFU.EX2 R12, R39 ;  /* 0x00000027000c7308 */ /* 0x000e220000000800 */
[----:B--2---:R-:W-:-:S01]  /*1bc40*/  FADD.FTZ R14, R24, R7 ;  /* 0x00000007180e7221 */ /* 0x004fc20000010000 */
[----:B------:R-:W-:-:S04]  /*1bc50*/  FADD.FTZ R7, R13, R50 ;  /* 0x000000320d077221 */ /* 0x000fc80000010000 */
[----:B------:R-:W-:Y:S01]  /*1bc60*/  FADD.FTZ R7, R52, R7 ;  /* 0x0000000734077221 */ /* 0x000fe20000010000 */
[----:B0-----:R-:W-:Y:S01]  /*1bc70*/  F2FP.SATFINITE.E4M3.F32.PACK_AB_MERGE_C R6, R12, R69, RZ ;  /* 0x000000450c06723e */ /* 0x001fe200048070ff */
[----:B------:R-:W-:-:S03]  /*1bc80*/  FADD.FTZ R69, R69, R14 ;  /* 0x0000000e45457221 */ /* 0x000fc60000010000 */
[----:B------:R-:W-:Y:S01]  /*1bc90*/  F2FP.SATFINITE.E4M3.F32.PACK_AB_MERGE_C R171, R24, R171, R6 ;  /* 0x000000ab18ab723e */ /* 0x000fe20004807006 */
[----:B------:R-:W-:-:S01]  /*1bca0*/  FADD.FTZ R6, R12, R69 ;  /* 0x000000450c067221 */ /* 0x000fc20000010000 */
        /* <DEDUP_REMOVED lines=12> */
.L_x_1499:
[----:B------:R-:W-:-:S13]  /*1bd70*/  ISETP.NE.AND P1, PT, R11, 0x1, PT ;  /* 0x000000010b00780c */ /* 0x000fda0003f25270 */
[----:B------:R-:W0:Y:S02]  /*1bd80*/  @P1 LDC.64 R14, c[0x0][0x9e8] ;  /* 0x00027a00ff0e1b82 */ /* 0x000e240000000a00 */
[----:B0-----:R-:W-:-:S05]  /*1bd90*/  @P1 IMAD.HI.U32 R14, R12, R14, RZ ;  /* 0x0000000e0c0e1227 */ /* 0x001fca00078e00ff */
[----:B------:R-:W-:-:S07]  /*1bda0*/  @P1 SHF.R.U32.HI R12, RZ, R15, R14 ;  /* 0x0000000fff0c1219 */ /* 0x000fce000001160e */
.L_x_1500:
[----:B------:R-:W-:Y:S05]  /*1bdb0*/  BSYNC B0 ;  /* 0x0000000000007941 */ /* 0x000fea0003800000 */
.L_x_1498:
[----:B------:R-:W-:-:S05]  /*1bdc0*/  IMAD R11, R12, R11, R11 ;  /* 0x0000000b0c0b7224 */ /* 0x000fca00078e020b */
[----:B------:R-:W-:-:S07]  /*1bdd0*/  VIMNMX R10, R10, R11, PT ;  /* 0x0000000b0a0a7248 */ /* 0x000fce0003fe0100 */
.L_x_1497:
[----:B------:R-:W-:Y:S01]  /*1bde0*/  IMAD.HI R10, R10, 0x66666667, RZ ;  /* 0x666666670a0a7827 */ /* 0x000fe200078e02ff */
[----:B------:R-:W-:Y:S01]  /*1bdf0*/  ULDC UR55, c[0x0][0x9e4] ;  /* 0x0002790000377ab9 */ /* 0x000fe20000000800 */
[----:B------:R-:W-:Y:S01]  /*1be00*/  ULDC UR54, c[0x0][0x9e4] ;  /* 0x0002790000367ab9 */ /* 0x000fe20000000800 */
[----:B------:R-:W-:Y:S01]  /*1be10*/  ULDC UR56, c[0x0][0x9dc] ;  /* 0x0002770000387ab9 */ /* 0x000fe20000000800 */
[----:B------:R-:W-:Y:S01]  /*1be20*/  ULDC UR58, c[0x0][0x9dc] ;  /* 0x00027700003a7ab9 */ /* 0x000fe20000000800 */
[----:B------:R-:W-:Y:S01]  /*1be30*/  SHF.R.U32.HI R11, RZ, 0x1f, R10 ;  /* 0x0000001fff0b7819 */ /* 0x000fe2000001160a */
[----:B------:R-:W-:Y:S01]  /*1be40*/  ULDC UR59, c[0x0][0x9e0] ;  /* 0x00027800003b7ab9 */ /* 0x000fe20000000800 */
[----:B------:R-:W-:Y:S01]  /*1be50*/  ULDC UR57, c[0x0][0x9e0] ;  /* 0x0002780000397ab9 */ /* 0x000fe20000000800 */
[----:B------:R-:W-:Y:S02]  /*1be60*/  CS2R R86, SRZ ;  /* 0x0000000000567805 */ /* 0x000fe4000001ff00 */
[----:B------:R-:W-:-:S02]  /*1be70*/  LEA.HI.SX32 R10, R10, R11, 0x1a ;  /* 0x0000000b0a0a7211 */ /* 0x000fc400078fd2ff */
[----:B------:R-:W-:Y:S02]  /*1be80*/  CS2R R84, SRZ ;  /* 0x0000000000547805 */ /* 0x000fe4000001ff00 */
[----:B------:R-:W-:Y:S02]  /*1be90*/  CS2R R82, SRZ ;  /* 0x0000000000527805 */ /* 0x000fe4000001ff00 */
[----:B------:R-:W-:Y:S02]  /*1bea0*/  CS2R R80, SRZ ;  /* 0x0000000000507805 */ /* 0x000fe4000001ff00 */
[----:B------:R-:W-:Y:S02]  /*1beb0*/  VIMNMX R10, R209, R10, !PT ;  /* 0x0000000ad10a7248 */ /* 0x000fe40007fe0100 */
[----:B------:R-:W-:Y:S02]  /*1bec0*/  CS2R R78, SRZ ;  /* 0x00000000004e7805 */ /* 0x000fe4000001ff00 */
[----:B------:R-:W-:-:S02]  /*1bed0*/  CS2R R76, SRZ ;  /* 0x00000000004c7805 */ /* 0x000fc4000001ff00 */
[----:B------:R-:W-:Y:S02]  /*1bee0*/  CS2R R74, SRZ ;  /* 0x00000000004a7805 */ /* 0x000fe4000001ff00 */
[----:B------:R-:W-:Y:S02]  /*1bef0*/  ISETP.GE.AND P1, PT, R4, R10, PT ;  /* 0x0000000a0400720c */ /* 0x000fe40003f26270 */
        /* <DEDUP_REMOVED lines=25> */
[----:B------:R-:W-:Y:S06]  /*1c090*/  @!P1 BRA `(.L_x_1501) ;  /* 0x0000004c009c9947 */ /* 0x000fec0003800000 */
[----:B------:R-:W-:Y:S02]  /*1c0a0*/  IMAD.IADD R11, R192, 0x1, -R196 ;  /* 0x00000001c00b7824 */ /* 0x000fe400078e0ac4 */
[----:B------:R-:W-:Y:S02]  /*1c0b0*/  IMAD.MOV.U32 R87, RZ, RZ, RZ ;  /* 0x000000ffff577224 */ /* 0x000fe400078e00ff */
[----:B------:R-:W-:-:S04]  /*1c0c0*/  IMAD.IADD R12, R5, 0x1, R11 ;  /* 0x00000001050c7824 */ /* 0x000fc800078e020b */
[----:B------:R-:W-:-:S07]  /*1c0d0*/  VIADD R13, R12, 0x8 ;  /* 0x000000080c0d7836 */ /* 0x000fce0000000000 */
.L_x_1520:
[----:B------:R-:W-:Y:S01]  /*1c0e0*/  ISETP.NE.AND P1, PT, R194, RZ, PT ;  /* 0x000000ffc200720c */ /* 0x000fe20003f25270 */
[----:B------:R-:W-:Y:S01]  /*1c0f0*/  VIADD R14, R190, 0x1 ;  /* 0x00000001be0e7836 */ /* 0x000fe20000000000 */
[----:B------:R-:W-:Y:S05]  /*1c100*/  YIELD ;  /* 0x0000000000007946 */ /* 0x000fea0003800000 */
[----:B------:R-:W-:-:S04]  /*1c110*/  ISETP.NE.AND P2, PT, R14, 0x2, PT ;  /* 0x000000020e00780c */ /* 0x000fc80003f45270 */
[----:B------:R-:W-:Y:S02]  /*1c120*/  SEL R8, RZ, 0x1, P2 ;  /* 0x00000001ff087807 */ /* 0x000fe40001000000 */
[----:B------:R-:W-:Y:S02]  /*1c130*/  SEL R14, R14, RZ, P2 ;  /* 0x000000ff0e0e7207 */ /* 0x000fe40001000000 */
[----:B------:R-:W-:Y:S01]  /*1c140*/  LOP3.LUT R15, R189, R8, RZ, 0x3c, !PT ;  /* 0x00000008bd0f7212 */ /* 0x000fe200078e3cff */
[----:B------:R-:W-:Y:S06]  /*1c150*/  @P1 BRA `(.L_x_1502) ;  /* 0x0000000000341947 */ /* 0x000fec0003800000 */
[----:B------:R-:W-:-:S13]  /*1c160*/  ISETP.NE.AND P3, PT, R220, 0x3, PT ;  /* 0x00000003dc00780c */ /* 0x000fda0003f65270 */
[----:B------:R-:W-:Y:S05]  /*1c170*/  @!P3 BRA `(.L_x_1503) ;  /* 0x000000000004b947 */ /* 0x000fea0003800000 */
[----:B------:R-:W-:Y:S01]  /*1c180*/  BPT.TRAP 0x1 ;  /* 0x000000040000795c */ /* 0x000fe20000300000 */
.L_x_1503:
[----:B------:R-:W-:Y:S01]  /*1c190*/  IMAD R21, R14, 0x8, R17 ;  /* 0x000000080e157824 */ /* 0x000fe200078e0211 */
[----:B------:R-:W-:-:S04]  /*1c1a0*/  SHF.L.U32 R8, R15, 0x1f, RZ ;  /* 0x0000001f0f087819 */ /* 0x000fc800000006ff */
[----:B------:R0:W1:Y:S01]  /*1c1b0*/  SYNCS.PHASECHK.TRANS64.TRYWAIT P2, [R21+URZ+0x29830], R8 ;  /* 0x02983008150075a7 */ /* 0x000062000804017f */
[----:B------:R-:W-:Y:S05]  /*1c1c0*/  @!P3 BRA `(.L_x_1504) ;  /* 0x000000000004b947 */ /* 0x000fea0003800000 */
[----:B------:R-:W-:Y:S01]  /*1c1d0*/  BPT.TRAP 0x1 ;  /* 0x000000040000795c */ /* 0x000fe20000300000 */
.L_x_1504:
[----:B------:R-:W-:Y:S04]  /*1c1e0*/  BSSY B0, `(.L_x_1502) ;  /* 0x0000004000007945 */ /* 0x000fe80003800000 */
[----:B-1----:R-:W-:Y:S05]  /*1c1f0*/  @P2 BRA `(.L_x_1505) ;  /* 0x0000000000082947 */ /* 0x002fea0003800000 */
[----:B------:R-:W1:Y:S02]  /*1c200*/  SYNCS.PHASECHK.TRANS64.TRYWAIT P2, [R21+URZ+0x29830], R8 ;  /* 0x02983008150075a7 */ /* 0x000e64000804017f */
[----:B-1----:R-:W-:Y:S05]  /*1c210*/  @!P2 BRA `(.L_x_1506) ;  /* 0x000001740080a947 */ /* 0x002fea0003800000 */
.L_x_1505:
[----:B------:R-:W-:Y:S05]  /*1c220*/  BSYNC B0 ;  /* 0x0000000000007941 */ /* 0x000fea0003800000 */
.L_x_1502:
[----:B01----:R-:W0:Y:S01]  /*1c230*/  S2R R8, SR_TID.X ;  /* 0x0000000000087919 */ /* 0x003e220000002100 */
[----:B------:R-:W-:Y:S05]  /*1c240*/  WARPSYNC.ALL ;  /* 0x0000000000007948 */ /* 0x000fea0003800000 */
[----:B------:R-:W-:Y:S01]  /*1c250*/  IMAD R20, R14, 0x780, R9 ;  /* 0x000007800e147824 */ /* 0x000fe200078e0209 */
[----:B------:R-:W-:Y:S01]  /*1c260*/  UMOV UR28, UR4 ;  /* 0x00000004001c7c82 */ /* 0x000fe20008000000 */
[----:B------:R-:W-:Y:S01]  /*1c270*/  IMAD.MOV.U32 R21, RZ, RZ, -0x7fffffe0 ;  /* 0x80000020ff157424 */ /* 0x000fe200078e00ff */
[----:B------:R-:W-:Y:S01]  /*1c280*/  UMOV UR29, UR5 ;  /* 0x00000005001d7c82 */ /* 0x000fe20008000000 */
[C---:B------:R-:W-:Y:S01]  /*1c290*/  VIADD R88, R20.reuse, 0x80 ;  /* 0x0000008014587836 */ /* 0x040fe20000000000 */
[C---:B------:R-:W-:Y:S01]  /*1c2a0*/  R2UR UR6, R20.reuse ;  /* 0x00000000140672ca */ /* 0x040fe200000e0000 */
[----:B------:R-:W-:Y:S01]  /*1c2b0*/  IMAD.MOV.U32 R89, RZ, RZ, -0x7fffffe0 ;  /* 0x80000020ff597424 */ /* 0x000fe200078e00ff */
[----:B------:R-:W-:Y:S01]  /*1c2c0*/  R2UR UR7, R21 ;  /* 0x00000000150772ca */ /* 0x000fe200000e0000 */
[----:B------:R-:W-:Y:S01]  /*1c2d0*/  VIADD R90, R20, 0x100 ;  /* 0x00000100145a7836 */ /* 0x000fe20000000000 */
[----:B------:R-:W-:Y:S01]  /*1c2e0*/  R2UR UR30, R88 ;  /* 0x00000000581e72ca */ /* 0x000fe200000e0000 */
[----:B------:R-:W-:Y:S01]  /*1c2f0*/  IMAD.MOV.U32 R91, RZ, RZ, -0x7fffffe0 ;  /* 0x80000020ff5b7424 */ /* 0x000fe200078e00ff */
[----:B------:R-:W-:Y:S01]  /*1c300*/  R2UR UR31, R89 ;  /* 0x00000000591f72ca */ /* 0x000fe200000e0000 */
[----:B------:R-:W-:Y:S01]  /*1c310*/  UMOV UR32, UR4 ;  /* 0x0000000400207c82 */ /* 0x000fe20008000000 */
[----:B------:R-:W-:Y:S01]  /*1c320*/  R2UR UR34, R90 ;  /* 0x000000005a2272ca */ /* 0x000fe200000e0000 */
[----:B------:R-:W-:Y:S01]  /*1c330*/  UMOV UR33, UR5 ;  /* 0x0000000500217c82 */ /* 0x000fe20008000000 */
[----:B------:R-:W-:Y:S01]  /*1c340*/  R2UR UR35, R91 ;  /* 0x000000005b2372ca */ /* 0x000fe200000e0000 */
[C---:B------:R-:W-:Y:S01]  /*1c350*/  VIADD R88, R20.reuse, 0x180 ;  /* 0x0000018014587836 */ /* 0x040fe20000000000 */
[----:B------:R-:W-:Y:S01]  /*1c360*/  R2UR UR47, R89 ;  /* 0x00000000592f72ca */ /* 0x000fe200000e0000 */
[----:B------:R-:W-:Y:S01]  /*1c370*/  UMOV UR44, UR4 ;  /* 0x00000004002c7c82 */ /* 0x000fe20008000000 */
[----:B------:R-:W-:Y:S01]  /*1c380*/  UMOV UR45, UR5 ;  /* 0x00000005002d7c82 */ /* 0x000fe20008000000 */
[----:B------:R-:W-:Y:S01]  /*1c390*/  VIADD R90, R20, 0x200 ;  /* 0x00000200145a7836 */ /* 0x000fe20000000000 */
[----:B------:R-:W-:Y:S01]  /*1c3a0*/  R2UR UR46, R88 ;  /* 0x00000000582e72ca */ /* 0x000fe200000e0000 */
[C---:B------:R-:W-:Y:S01]  /*1c3b0*/  VIADD R88, R20.reuse, 0x2 ;  /* 0x0000000214587836 */ /* 0x040fe20000000000 */
[----:B------:R-:W-:Y:S01]  /*1c3c0*/  UMOV UR48, UR24 ;  /* 0x0000001800307c82 */ /* 0x000fe20008000000 */
[----:B------:R-:W-:Y:S01]  /*1c3d0*/  IMAD.MOV.U32 R89, RZ, RZ, -0x7fffffe0 ;  /* 0x80000020ff597424 */ /* 0x000fe200078e00ff */
[----:B------:R-:W-:Y:S01]  /*1c3e0*/  UMOV UR49, UR25 ;  /* 0x0000001900317c82 */ /* 0x000fe20008000000 */
[----:B0-----:R-:W-:Y:S01]  /*1c3f0*/  SHF.R.U32.HI R8, RZ, 0x7, R8 ;  /* 0x00000007ff087819 */ /* 0x001fe20000011608 */
[----:B------:R-:W-:Y:S01]  /*1c400*/  VIADD R202, R20, 0x82 ;  /* 0x0000008214ca7836 */ /* 0x000fe20000000000 */
[----:B------:R-:W-:Y:S01]  /*1c410*/  R2UR UR26, R88 ;  /* 0x00000000581a72ca */ /* 0x000fe200000e0000 */
[----:B------:R-:W-:Y:S01]  /*1c420*/  IMAD.MOV.U32 R203, RZ, RZ, -0x7fffffe0 ;  /* 0x80000020ffcb7424 */ /* 0x000fe200078e00ff */
[----:B------:R-:W-:Y:S01]  /*1c430*/  R2UR UR27, R89 ;  /* 0x00000000591b72ca */ /* 0x000fe200000e0000 */
[----:B------:R-:W-:-:S02]  /*1c440*/  VIADD R8, R8, 0x8 ;  /* 0x0000000808087836 */ /* 0x000fc40000000000 */
[----:B------:R-:W-:-:S03]  /*1c450*/  IMAD.MOV.U32 R21, RZ, RZ, -0x7fffffe0 ;  /* 0x80000020ff157424 */ /* 0x000fc600078e00ff */
[----:B------:R0:W-:Y:S06]  /*1c460*/  BAR.SYNC.DEFER_BLOCKING R8, 0x100 ;  /* 0x000400080000751d */ /* 0x0001ec0000010000 */
[----:B------:R-:W-:-:S06]  /*1c470*/  WARPGROUP.ARRIVE ;  /* 0x00000000000079c5 */ /* 0x000fcc0000000000 */
[----:B------:R-:W-:Y:S01]  /*1c480*/  QGMMA.64x32x32.F32.E4M3.E4M3 R152, gdesc[UR4], RZ, !UPT, gsb0 ;  /* 0x00600000049879f3 */ /* 0x000fe2000c0008ff */
[----:B------:R-:W-:Y:S02]  /*1c490*/  R2UR UR6, R90 ;  /* 0x000000005a0672ca */ /* 0x000fe400000e0000 */
[----:B------:R-:W-:Y:S01]  /*1c4a0*/  R2UR UR7, R91 ;  /* 0x000000005b0772ca */ /* 0x000fe200000e0000 */
        /* <DEDUP_REMOVED lines=30> */
[----:B------:R-:W-:-:S03]  /*1c690*/  IMAD.MOV.U32 R203, RZ, RZ, -0x7fffffe0 ;  /* 0x80000020ffcb7424 */ /* 0x000fc600078e00ff */
[----:B------:R-:W-:Y:S01]  /*1c6a0*/  R2UR UR10, R202 ;  /* 0x00000000ca0a72ca */ /* 0x000fe200000e0000 */
[----:B------:R-:W-:Y:S01]  /*1c6b0*/  VIADD R202, R20, 0x300 ;  /* 0x0000030014ca7836 */ /* 0x000fe20000000000 */
[----:B------:R-:W-:Y:S01]  /*1c6c0*/  R2UR UR11, R203 ;  /* 0x00000000cb0b72ca */ /* 0x000fe200000e0000 */
[----:B------:R-:W-:Y:S01]  /*1c6d0*/  IMAD.MOV.U32 R203, RZ, RZ, -0x7fffffe0 ;  /* 0x80000020ffcb7424 */ /* 0x000fe200078e00ff */
[----:B------:R-:W-:Y:S02]  /*1c6e0*/  WARPGROUP.DEPBAR.LE gsb0, 0x0 ;  /* 0x00008000000079c5 */ /* 0x000fe40000010000 */
[----:B------:R-:W-:-:S06]  /*1c6f0*/  WARPGROUP.ARRIVE ;  /* 0x00000000000079c5 */ /* 0x000fcc0000000000 */
[----:B------:R-:W-:Y:S03]  /*1c700*/  QGMMA.64x32x32.F32.E4M3.E4M3 R88, gdesc[UR4], RZ, !UPT, gsb0 ;  /* 0x00600000045879f3 */ /* 0x000fe6000c0008ff */
        /* <DEDUP_REMOVED lines=182> */
[----:B------:R-:W-:-:S13]  /*1d270*/  ISETP.NE.AND P2, PT, R220, 0x3, PT ;  /* 0x00000003dc00780c */ /* 0x000fda0003f45270 */
[----:B------:R-:W-:Y:S05]  /*1d280*/  @!P2 BRA `(.L_x_1508) ;  /* 0x000000000004a947 */ /* 0x000fea0003800000 */
[----:B------:R-:W-:Y:S01]  /*1d290*/  BPT.TRAP 0x1 ;  /* 0x000000040000795c */ /* 0x000fe20000300000 */
.L_x_1508:
[----:B------:R-:W-:Y:S01]  /*1d2a0*/  SHF.L.U32 R8, R189, 0x1f, RZ ;  /* 0x0000001fbd087819 */ /* 0x000fe200000006ff */
[----:B------:R-:W-:-:S04]  /*1d2b0*/  IMAD R21, R190, 0x8, R17 ;  /* 0x00000008be157824 */ /* 0x000fc800078e0211 */
[----:B------:R0:W1:Y:S01]  /*1d2c0*/  SYNCS.PHASECHK.TRANS64.TRYWAIT P1, [R21+URZ+0x29850], R8 ;  /* 0x02985008150075a7 */ /* 0x000062000802017f */
[----:B------:R-:W-:Y:S05]  /*1d2d0*/  @!P2 BRA `(.L_x_1509) ;  /* 0x000000000004a947 */ /* 0x000fea0003800000 */
[----:B------:R-:W-:Y:S01]  /*1d2e0*/  BPT.TRAP 0x1 ;  /* 0x000000040000795c */ /* 0x000fe20000300000 */
.L_x_1509:
[----:B-1----:R-:W-:Y:S05]  /*1d2f0*/  @P1 BRA `(.L_x_1507) ;  /* 0x0000000000081947 */ /* 0x002fea0003800000 */
[----:B------:R-:W1:Y:S02]  /*1d300*/  SYNCS.PHASECHK.TRANS64.TRYWAIT P1, [R21+URZ+0x29850], R8 ;  /* 0x02985008150075a7 */ /* 0x000e64000802017f */
[----:B-1----:R-:W-:Y:S05]  /*1d310*/  @!P1 BRA `(.L_x_1510) ;  /* 0x0000016400549947 */ /* 0x002fea0003800000 */
.L_x_1507:
[----:B01----:R-:W-:Y:S01]  /*1d320*/  VIADD R8, R17, 0x400 ;  /* 0x0000040011087836 */ /* 0x003fe20000000000 */
[----:B------:R-:W-:Y:S05]  /*1d330*/  WARPSYNC.ALL ;  /* 0x0000000000007948 */ /* 0x000fea0003800000 */
[----:B------:R-:W-:Y:S01]  /*1d340*/  SHF.R.U32.HI R8, RZ, 0x4, R8 ;  /* 0x00000004ff087819 */ /* 0x000fe20000011608 */
[----:B------:R-:W-:-:S06]  /*1d350*/  WARPGROUP.ARRIVE ;  /* 0x00000000000079c5 */ /* 0x000fcc0000000000 */
[----:B------:R-:W0:Y:S01]  /*1d360*/  S2R R189, SR_TID.X ;  /* 0x0000000000bd7919 */ /* 0x000e220000002100 */
[----:B------:R-:W-:Y:S02]  /*1d370*/  LOP3.LUT P1, RZ, R18, 0x10, RZ, 0xc0, !PT ;  /* 0x0000001012ff7812 */ /* 0x000fe4000782c0ff */
[----:B------:R-:W-:-:S04]  /*1d380*/  LOP3.LUT R8, R8, 0x3fff, RZ, 0xc0, !PT ;  /* 0x00003fff08087812 */ /* 0x000fc800078ec0ff */
[----:B------:R-:W-:Y:S01]  /*1d390*/  LOP3.LUT R21, R8, 0x10000, RZ, 0xfc, !PT ;  /* 0x0001000008157812 */ /* 0x000fe200078efcff */
[----:B------:R-:W-:-:S04]  /*1d3a0*/  @!P0 IMAD R8, R14, 0x8, R17 ;  /* 0x000000080e088824 */ /* 0x000fc800078e0211 */
[----:B------:R-:W-:Y:S02]  /*1d3b0*/  IMAD R20, R190, 0x500, R21 ;  /* 0x00000500be147824 */ /* 0x000fe400078e0215 */
[----:B------:R-:W-:Y:S02]  /*1d3c0*/  IMAD.MOV.U32 R21, RZ, RZ, -0x3ffffff0 ;  /* 0xc0000010ff157424 */ /* 0x000fe400078e00ff */
[----:B------:R-:W-:Y:S01]  /*1d3d0*/  @!P0 VIADD R8, R8, 0x29840 ;  /* 0x0002984008088836 */ /* 0x000fe20000000000 */
[----:B------:R-:W-:Y:S02]  /*1d3e0*/  R2UR UR6, R20 ;  /* 0x00000000140672ca */ /* 0x000fe400000e0000 */
[----:B------:R-:W-:Y:S01]  /*1d3f0*/  R2UR UR7, R21 ;  /* 0x00000000150772ca */ /* 0x000fe200000e0000 */
[----:B------:R-:W-:Y:S01]  /*1d400*/  IMAD.MOV.U32 R21, RZ, RZ, -0x3ffffff0 ;  /* 0xc0000010ff157424 */ /* 0x000fe200078e00ff */
[----:B------:R-:W-:-:S11]  /*1d410*/  @!P0 PRMT R8, RZ, 0x654, R8 ;  /* 0x00000654ff088816 */ /* 0x000fd60000000008 */
[----:B------:R-:W-:Y:S01]  /*1d420*/  QGMMA.64x128x32.F32.E4M3.E4M3 R24, R184, gdesc[UR4], R24, gsb0 ;  /* 0x01e00004b8187df3 */ /* 0x000fe20008000818 */
[----:B0-----:R-:W-:Y:S02]  /*1d430*/  SHF.R.U32.HI R189, RZ, 0x7, R189 ;  /* 0x00000007ffbd7819 */ /* 0x001fe400000116bd */
[----:B------:R-:W-:Y:S02]  /*1d440*/  WARPGROUP.DEPBAR.LE gsb0, 0x0 ;  /* 0x00008000000079c5 */ /* 0x000fe40000010000 */
[----:B------:R-:W-:Y:S01]  /*1d450*/  VIADD R184, R20, 0x100 ;  /* 0x0000010014b87836 */ /* 0x000fe20000000000 */
[----:B------:R-:W-:Y:S01]  /*1d460*/  WARPGROUP.ARRIVE ;  /* 0x00000000000079c5 */ /* 0x000fe20000000000 */
[----:B------:R-:W-:-:S03]  /*1d470*/  IMAD.MOV.U32 R185, RZ, RZ, -0x3ffffff0 ;  /* 0xc0000010ffb97424 */ /* 0x000fc600078e00ff */
[----:B------:R-:W-:Y:S02]  /*1d480*/  R2UR UR6, R184 ;  /* 0x00000000b80672ca */ /* 0x000fe400000e0000 */
[----:B------:R-:W-:-:S13]  /*1d490*/  R2UR UR7, R185 ;  /* 0x00000000b90772ca */ /* 0x000fda00000e0000 */
[----:B------:R-:W-:Y:S03]  /*1d4a0*/  QGMMA.64x128x32.F32.E4M3.E4M3 R24, R180, gdesc[UR4], R24, gsb0 ;  /* 0x01e00004b4187df3 */ /* 0x000fe60008000818 */
        /* <DEDUP_REMOVED lines=8> */
[C---:B------:R-:W-:Y:S01]  /*1d530*/  VIADD R176, R20.reuse, 0x300 ;  /* 0x0000030014b07836 */ /* 0x040fe20000000000 */
[----:B------:R-:W-:Y:S01]  /*1d540*/  WARPGROUP.ARRIVE ;  /* 0x00000000000079c5 */ /* 0x000fe20000000000 */
[----:B------:R-:W-:Y:S02]  /*1d550*/  IMAD.MOV.U32 R177, RZ, RZ, -0x3ffffff0 ;  /* 0xc0000010ffb17424 */ /* 0x000fe400078e00ff */
[----:B------:R-:W-:Y:S01]  /*1d560*/  VIADD R20, R20, 0x400 ;  /* 0x0000040014147836 */ /* 0x000fe20000000000 */
[----:B------:R-:W-:-:S02]  /*1d570*/  R2UR UR6, R176 ;  /* 0x00000000b00672ca */ /* 0x000fc400000e0000 */
[----:B------:R-:W-:-:S13]  /*1d580*/  R2UR UR7, R177 ;  /* 0x00000000b10772ca */ /* 0x000fda00000e0000 */
[----:B------:R-:W-:Y:S01]  /*1d590*/  QGMMA.64x128x32.F32.E4M3.E4M3 R24, R172, gdesc[UR4], R24, gsb0 ;  /* 0x01e00004ac187df3 */ /* 0x000fe20008000818 */
[----:B------:R-:W-:Y:S02]  /*1d5a0*/  R2UR UR6, R20 ;  /* 0x00000000140672ca */ /* 0x000fe400000e0000 */
[----:B------:R-:W-:Y:S02]  /*1d5b0*/  R2UR UR7, R21 ;  /* 0x00000000150772ca */ /* 0x000fe400000e0000 */
[----:B------:R-:W-:Y:S01]  /*1d5c0*/  IADD3 R20, -R189, 0xb, RZ ;  /* 0x0000000bbd147810 */ /* 0x000fe20007ffe1ff */
[----:B------:R-:W-:Y:S02]  /*1d5d0*/  WARPGROUP.DEPBAR.LE gsb0, 0x0 ;  /* 0x00008000000079c5 */ /* 0x000fe40000010000 */
[----:B------:R-:W-:-:S08]  /*1d5e0*/  WARPGROUP.ARRIVE ;  /* 0x00000000000079c5 */ /* 0x000fd00000000000 */
[----:B------:R-:W-:Y:S03]  /*1d5f0*/  QGMMA.64x128x32.F32.E4M3.E4M3 R24, R168, gdesc[UR4], R24, gsb0 ;  /* 0x01e00004a8187df3 */ /* 0x000fe60008000818 */
[----:B------:R-:W-:Y:S02]  /*1d600*/  WARPGROUP.DEPBAR.LE gsb0, 0x0 ;  /* 0x00008000000079c5 */ /* 0x000fe40000010000 */
[----:B------:R-:W-:Y:S01]  /*1d610*/  IMAD R171, R4, -0xa0, RZ ;  /* 0xffffff6004ab7824 */ /* 0x000fe200078e02ff */
[----:B------:R0:W-:Y:S06]  /*1d620*/  BAR.ARV R20, 0x100 ;  /* 0x000400140000751d */ /* 0x0001ec0000002000 */
[----:B------:R-:W-:Y:S01]  /*1d630*/  IADD3 R21, R171, 0x1, R192 ;  /* 0x00000001ab157810 */ /* 0x000fe20007ffe0c0 */
[----:B------:R1:W-:Y:S01]  /*1d640*/  @!P0 SYNCS.ARRIVE.TRANS64.RED.A1T0 RZ, [R8+URZ], RZ ;  /* 0x000000ff08ff89a7 */ /* 0x0003e2000810043f */
[----:B------:R-:W-:-:S03]  /*1d650*/  IMAD R168, R200, -0x2, R171 ;  /* 0xfffffffec8a87824 */ /* 0x000fc600078e02ab */
[----:B------:R-:W-:Y:S02]  /*1d660*/  IMAD.IADD R21, R21, 0x1, -R196 ;  /* 0x0000000115157824 */ /* 0x000fe400078e0ac4 */
[----:B-1----:R-:W-:Y:S02]  /*1d670*/  IMAD.U32 R8, RZ, RZ, UR56 ;  /* 0x00000038ff087e24 */ /* 0x002fe4000f8e00ff */
[----:B------:R-:W-:-:S03]  /*1d680*/  IMAD R21, R200, -0x2, R21 ;  /* 0xfffffffec8157824 */ /* 0x000fc600078e0215 */
[----:B------:R-:W-:Y:S01]  /*1d690*/  LOP3.LUT R172, RZ, R8, RZ, 0x33, !PT ;  /* 0x00000008ffac7212 */ /* 0x000fe200078e33ff */
[----:B------:R-:W-:-:S04]  /*1d6a0*/  VIADD R174, R21, UR59 ;  /* 0x0000003b15ae7c36 */ /* 0x000fc80008000000 */
[----:B------:R-:W-:Y:S02]  /*1d6b0*/  IMAD.IADD R172, R172, 0x1, R21 ;  /* 0x00000001acac7824 */ /* 0x000fe400078e0215 */
[C---:B------:R-:W-:Y:S02]  /*1d6c0*/  IMAD.IADD R170, R5.reuse, 0x1, R174 ;  /* 0x0000000105aa7824 */ /* 0x040fe400078e02ae */
[----:B------:R-:W-:Y:S01]  /*1d6d0*/  IMAD.IADD R169, R5, 0x1, R172 ;  /* 0x0000000105a97824 */ /* 0x000fe200078e02ac */
[----:B0-----:R-:W-:Y:S06]  /*1d6e0*/  @!P1 BRA `(.L_x_1511) ;  /* 0x0000000000549947 */ /* 0x001fec0003800000 */
[----:B------:R-:W-:Y:S01]  /*1d6f0*/  IMAD.IADD R173, R5, 0x1, R11 ;  /* 0x0000000105ad7824 */ /* 0x000fe200078e020b */
[----:B------:R-:W-:Y:S04]  /*1d700*/  BSSY B0, `(.L_x_1512) ;  /* 0x0000010000007945 */ /* 0x000fe80003800000 */
[----:B------:R-:W-:-:S13]  /*1d710*/  ISETP.GT.AND P1, PT, R173, -0x1, PT ;  /* 0xffffffffad00780c */ /* 0x000fda0003f24270 */
[----:B------:R-:W-:Y:S05]  /*1d720*/  @P1 BRA `(.L_x_1513) ;  /* 0x0000000000201947 */ /* 0x000fea0003800000 */
[----:B------:R-:W-:Y:S01]  /*1d730*/  IMAD.U32 R175, RZ, RZ, UR55 ;  /* 0x00000037ffaf7e24 */ /* 0x000fe2000f8e00ff */
[----:B------:R-:W-:-:S04]  /*1d740*/  LOP3.LUT R173, RZ, R173, RZ, 0x33, !PT ;  /* 0x000000adffad7212 */ /* 0x000fc800078e33ff */
[----:B------:R-:W-:-:S13]  /*1d750*/  ISETP.NE.AND P1, PT, R175, 0x1, PT ;  /* 0x00000001af00780c */ /* 0x000fda0003f25270 */
[----:B------:R-:W0:Y:S02]  /*1d760*/  @P1 LDC.64 R20, c[0x0][0x9e8] ;  /* 0x00027a00ff141b82 */ /* 0x000e240000000a00 */
[----:B0-----:R-:W-:-:S05]  /*1d770*/  @P1 IMAD.HI.U32 R20, R173, R20, RZ ;  /* 0x00000014ad141227 */ /* 0x001fca00078e00ff */
[----:B------:R-:W-:-:S04]  /*1d780*/  @P1 SHF.R.U32.HI R173, RZ, R21, R20 ;  /* 0x00000015ffad1219 */ /* 0x000fc80000011614 */
[----:B------:R-:W-:Y:S01]  /*1d790*/  LOP3.LUT R173, RZ, R173, RZ, 0x33, !PT ;  /* 0x000000adffad7212 */ /* 0x000fe200078e33ff */
[----:B------:R-:W-:Y:S06]  /*1d7a0*/  BRA `(.L_x_1514) ;  /* 0x0000000000147947 */ /* 0x000fec0003800000 */
.L_x_1513:
[----:B------:R-:W-:-:S05]  /*1d7b0*/  IMAD.U32 R175, RZ, RZ, UR55 ;  /* 0x00000037ffaf7e24 */ /* 0x000fca000f8e00ff */
[----:B------:R-:W-:-:S13]  /*1d7c0*/  ISETP.NE.AND P1, PT, R175, 0x1, PT ;  /* 0x00000001af00780c */ /* 0x000fda0003f25270 */
[----:B------:R-:W0:Y:S02]  /*1d7d0*/  @P1 LDC.64 R20, c[0x0][0x9e8] ;  /* 0x00027a00ff141b82 */ /* 0x000e240000000a00 */
[----:B0-----:R-:W-:-:S05]  /*1d7e0*/  @P1 IMAD.HI.U32 R20, R173, R20, RZ ;  /* 0x00000014ad141227 */ /* 0x001fca00078e00ff */
[----:B------:R-:W-:-:S07]  /*1d7f0*/  @P1 SHF.R.U32.HI R173, RZ, R21, R20 ;  /* 0x00000015ffad1219 */ /* 0x000fce0000011614 */
.L_x_1514:
[----:B------:R-:W-:Y:S05]  /*1d800*/  BSYNC B0 ;  /* 0x0000000000007941 */ /* 0x000fea0003800000 */
.L_x_1512:
[----:B------:R-:W-:-:S05]  /*1d810*/  IMAD R173, R173, R175, R168 ;  /* 0x000000afadad7224 */ /* 0x000fca00078e02a8 */
[----:B------:R-:W-:Y:S02]  /*1d820*/  VIADDMNMX R170, R173, R175, R170, PT ;  /* 0x000000afadaa7246 */ /* 0x000fe400038001aa */
[----:B------:R-:W-:-:S07]  /*1d830*/  VIMNMX R169, R169, R173, !PT ;  /* 0x000000ada9a97248 */ /* 0x000fce0007fe0100 */
.L_x_1511:
[C---:B------:R-:W-:Y:S02]  /*1d840*/  ISETP.GE.AND P1, PT, R171.reuse, 0x2, PT ;  /* 0x00000002ab00780c */ /* 0x040fe40003f26270 */
[----:B------:R-:W-:Y:S02]  /*1d850*/  LOP3.LUT R16, R16, 0xefffffff, RZ, 0xc0, !PT ;  /* 0xefffffff10107812 */ /* 0x000fe400078ec0ff */
[C---:B------:R-:W-:Y:S02]  /*1d860*/  ISETP.GE.AND P2, PT, R171.reuse, 0x9, PT ;  /* 0x00000009ab00780c */ /* 0x040fe40003f46270 */
[----:B------:R-:W-:Y:S02]  /*1d870*/  LOP3.LUT R18, R18, 0xfffffffe, RZ, 0xc0, !PT ;  /* 0xfffffffe12127812 */ /* 0x000fe400078ec0ff */
[----:B------:R-:W-:Y:S02]  /*1d880*/  ISETP.GE.AND P3, PT, R171, 0x22, PT ;  /* 0x00000022ab00780c */ /* 0x000fe40003f66270 */
[----:B------:R-:W-:-:S02]  /*1d890*/  IADD3 R174, R174, 0x8, R5 ;  /* 0x00000008aeae7810 */ /* 0x000fc40007ffe005 */
[----:B------:R-:W-:Y:S02]  /*1d8a0*/  IADD3 R172, R172, 0x8, R5 ;  /* 0x00000008acac7810 */ /* 0x000fe40007ffe005 */
[----:B------:R-:W-:Y:S02]  /*1d8b0*/  @P1 LOP3.LUT R16, R16, 0x10000000, RZ, 0xfc, !PT ;  /* 0x1000000010101812 */ /* 0x000fe400078efcff */
[----:B------:R-:W-:Y:S02]  /*1d8c0*/  ISETP.GT.AND P1, PT, R169, 0x1, !P1 ;  /* 0x00000001a900780c */ /* 0x000fe40004f24270 */
[----:B------:R-:W-:Y:S02]  /*1d8d0*/  LOP3.LUT R16, R16, 0xdfffffff, RZ, 0xc0, !PT ;  /* 0xdfffffff10107812 */ /* 0x000fe400078ec0ff */
[----:B------:R-:W-:Y:S02]  /*1d8e0*/  ISETP.LT.OR P1, PT, R170, 0x2, P1 ;  /* 0x00000002aa00780c */ /* 0x000fe40000f21670 */
[----:B------:R-:W-:-:S02]  /*1d8f0*/  @P2 LOP3.LUT R16, R16, 0x20000000, RZ, 0xfc, !PT ;  /* 0x2000000010102812 */ /* 0x000fc400078efcff */
[----:B------:R-:W-:Y:S02]  /*1d900*/  FSEL R153, R153, -INF , !P1 ;  /* 0xff80000099997808 */ /* 0x000fe40004800000 */
[----:B------:R-:W-:Y:S02]  /*1d910*/  ISETP.GT.AND P1, PT, R169, 0x8, !P2 ;  /* 0x00000008a900780c */ /* 0x000fe40005724270 */
[----:B------:R-:W-:Y:S02]  /*1d920*/  ISETP.GE.AND P2, PT, R171, 0xa, PT ;  /* 0x0000000aab00780c */ /* 0x000fe40003f46270 */
[----:B------:R-:W-:Y:S02]  /*1d930*/  ISETP.LT.OR P1, PT, R170, 0x9, P1 ;  /* 0x00000009aa00780c */ /* 0x000fe40000f21670 */
[----:B------:R-:W-:Y:S02]  /*1d940*/  LOP3.LUT R16, R16, 0xbfffffff, RZ, 0xc0, !PT ;  /* 0xbfffffff10107812 */ /* 0x000fe400078ec0ff */
[----:B------:R-:W-:-:S02]  /*1d950*/  FSEL R173, R156, -INF , !P1 ;  /* 0xff8000009cad7808 */ /* 0x000fc40004800000 */
[----:B------:R-:W-:-:S04]  /*1d960*/  ISETP.GT.AND P1, PT, R169, 0x9, !P2 ;  /* 0x00000009a900780c */ /* 0x000fc80005724270 */
[----:B------:R-:W-:Y:S02]  /*1d970*/  ISETP.LT.OR P1, PT, R170, 0xa, P1 ;  /* 0x0000000aaa00780c */ /* 0x000fe40000f21670 */
[----:B------:R-:W-:Y:S02]  /*1d980*/  @P2 LOP3.LUT R16, R16, 0x40000000, RZ, 0xfc, !PT ;  /* 0x4000000010102812 */ /* 0x000fe400078efcff */
[----:B------:R-:W-:Y:S02]  /*1d990*/  ISETP.GE.AND P2, PT, R171, 0x11, PT ;  /* 0x00000011ab00780c */ /* 0x000fe40003f46270 */
[----:B------:R-:W-:Y:S02]  /*1d9a0*/  LOP3.LUT R16, R16, 0x7fffffff, RZ, 0xc0, !PT ;  /* 0x7fffffff10107812 */ /* 0x000fe400078ec0ff */
[----:B------:R-:W-:Y:S02]  /*1d9b0*/  FSEL R157, R157, -INF , !P1 ;  /* 0xff8000009d9d7808 */ /* 0x000fe40004800000 */
[----:B------:R-:W-:-:S04]  /*1d9c0*/  ISETP.GT.AND P1, PT, R169, 0x10, !P2 ;  /* 0x00000010a900780c */ /* 0x000fc80005724270 */
[----:B------:R-:W-:-:S03]  /*1d9d0*/  ISETP.LT.OR P1, PT, R170, 0x11, P1 ;  /* 0x00000011aa00780c */ /* 0x000fc60000f21670 */
[----:B------:R-:W-:Y:S02]  /*1d9e0*/  @P2 LOP3.LUT R16, R16, 0x80000000, RZ, 0xfc, !PT ;  /* 0x8000000010102812 */ /* 0x000fe400078efcff */
[----:B------:R-:W-:Y:S02]  /*1d9f0*/  ISETP.GE.AND P2, PT, R171, 0x12, PT ;  /* 0x00000012ab00780c */ /* 0x000fe40003f46270 */
[----:B------:R-:W-:Y:S02]  /*1da00*/  FSEL R175, R160, -INF , !P1 ;  /* 0xff800000a0af7808 */ /* 0x000fe40004800000 */
[----:B------:R-:W-:Y:S02]  /*1da10*/  ISETP.GT.AND P1, PT, R169, 0x11, !P2 ;  /* 0x00000011a900780c */ /* 0x000fe40005724270 */
[----:B------:R-:W-:Y:S02]  /*1da20*/  LOP3.LUT R16, R16, 0xfffffffd, RZ, 0xc0, !PT ;  /* 0xfffffffd10107812 */ /* 0x000fe400078ec0ff */
[----:B------:R-:W-:-:S02]  /*1da30*/  ISETP.LT.OR P1, PT, R170, 0x12, P1 ;  /* 0x00000012aa00780c */ /* 0x000fc40000f21670 */
[----:B------:R-:W-:Y:S02]  /*1da40*/  @P3 LOP3.LUT R16, R16, 0x2, RZ, 0xfc, !PT ;  /* 0x0000000210103812 */ /* 0x000fe400078efcff */
[----:B------:R-:W-:Y:S02]  /*1da50*/  FSEL R161, R161, -INF , !P1 ;  /* 0xff800000a1a17808 */ /* 0x000fe40004800000 */
[----:B------:R-:W-:Y:S02]  /*1da60*/  @P2 LOP3.LUT R18, R18, 0x1, RZ, 0xfc, !PT ;  /* 0x0000000112122812 */ /* 0x000fe400078efcff */
[----:B------:R-:W-:Y:S02]  /*1da70*/  ISETP.GE.AND P2, PT, R171, 0x19, PT ;  /* 0x00000019ab00780c */ /* 0x000fe40003f46270 */
[----:B------:R-:W-:Y:S02]  /*1da80*/  LOP3.LUT R18, R18, 0xfffffffb, RZ, 0xc0, !PT ;  /* 0xfffffffb12127812 */ /* 0x000fe400078ec0ff */
[----:B------:R-:W-:-:S02]  /*1da90*/  ISETP.GT.AND P1, PT, R169, 0x18, !P2 ;  /* 0x00000018a900780c */ /* 0x000fc40005724270 */
[----:B------:R-:W-:Y:S02]  /*1daa0*/  LOP3.LUT R16, R16, 0xfffffffb, RZ, 0xc0, !PT ;  /* 0xfffffffb10107812 */ /* 0x000fe400078ec0ff */
[----:B------:R-:W-:-:S04]  /*1dab0*/  ISETP.LT.OR P1, PT, R170, 0x19, P1 ;  /* 0x00000019aa00780c */ /* 0x000fc80000f21670 */
[----:B------:R-:W-:Y:S02]  /*1dac0*/  FSEL R177, R164, -INF , !P1 ;  /* 0xff800000a4b17808 */ /* 0x000fe40004800000 */
[----:B------:R-:W-:Y:S02]  /*1dad0*/  @P2 LOP3.LUT R18, R18, 0x4, RZ, 0xfc, !PT ;  /* 0x0000000412122812 */ /* 0x000fe400078efcff */
[----:B------:R-:W-:Y:S02]  /*1dae0*/  ISETP.GE.AND P2, PT, R171, 0x1a, PT ;  /* 0x0000001aab00780c */ /* 0x000fe40003f46270 */
[----:B------:R-:W-:Y:S02]  /*1daf0*/  LOP3.LUT R18, R18, 0xfffffffd, RZ, 0xc0, !PT ;  /* 0xfffffffd12127812 */ /* 0x000fe400078ec0ff */
[----:B------:R-:W-:-:S04]  /*1db00*/  ISETP.GT.AND P1, PT, R169, 0x19, !P2 ;  /* 0x00000019a900780c */ /* 0x000fc80005724270 */
[----:B------:R-:W-:-:S04]  /*1db10*/  ISETP.LT.OR P1, PT, R170, 0x1a, P1 ;  /* 0x0000001aaa00780c */ /* 0x000fc80000f21670 */
[----:B------:R-:W-:Y:S02]  /*1db20*/  FSEL R165, R165, -INF , !P1 ;  /* 0xff800000a5a57808 */ /* 0x000fe40004800000 */
[----:B------:R-:W-:Y:S02]  /*1db30*/  ISETP.GE.AND P1, PT, R171, 0x21, PT ;  /* 0x00000021ab00780c */ /* 0x000fe40003f26270 */
[----:B------:R-:W-:Y:S02]  /*1db40*/  @P2 LOP3.LUT R18, R18, 0x2, RZ, 0xfc, !PT ;  /* 0x0000000212122812 */ /* 0x000fe400078efcff */
[----:B------:R-:W-:-:S04]  /*1db50*/  ISETP.GT.AND P2, PT, R169, 0x20, !P1 ;  /* 0x00000020a900780c */ /* 0x000fc80004f44270 */
[----:B------:R-:W-:-:S04]  /*1db60*/  ISETP.LT.OR P2, PT, R170, 0x21, P2 ;  /* 0x00000021aa00780c */ /* 0x000fc80001741670 */
[----:B------:R-:W-:Y:S02]  /*1db70*/  FSEL R179, R136, -INF , !P2 ;  /* 0xff80000088b37808 */ /* 0x000fe40005000000 */
[----:B------:R-:W-:Y:S02]  /*1db80*/  ISETP.GT.AND P2, PT, R169, 0x21, !P3 ;  /* 0x00000021a900780c */ /* 0x000fe40005f44270 */
[----:B------:R-:W-:Y:S02]  /*1db90*/  ISETP.GE.AND P3, PT, R171, 0x29, PT ;  /* 0x00000029ab00780c */ /* 0x000fe40003f66270 */
[----:B------:R-:W-:-:S04]  /*1dba0*/  ISETP.LT.OR P2, PT, R170, 0x22, P2 ;  /* 0x00000022aa00780c */ /* 0x000fc80001741670 */
[----:B------:R-:W-:Y:S02]  /*1dbb0*/  FSEL R137, R137, -INF , !P2 ;  /* 0xff80000089897808 */ /* 0x000fe40005000000 */
        /* <DEDUP_REMOVED lines=137> */
[----:B------:R-:W-:Y:S02]  /*1e450*/  LOP3.LUT R16, R16, 0xfdffffff, RZ, 0xc0, !PT ;  /* 0xfdffffff10107812 */ /* 0x000fe400078ec0ff */
[----:B------:R-:W-:-:S04]  /*1e460*/  ISETP.GT.AND P2, PT, R169, 0x81, !P3 ;  /* 0x00000081a900780c */ /* 0x000fc80005f44270 */
[----:B------:R-:W-:-:S03]  /*1e470*/  ISETP.LT.OR P2, PT, R170, 0x82, P2 ;  /* 0x00000082aa00780c */ /* 0x000fc60001741670 */
[----:B------:R-:W-:Y:S02]  /*1e480*/  @P3 LOP3.LUT R16, R16, 0x2000000, RZ, 0xfc, !PT ;  /* 0x0200000010103812 */ /* 0x000fe400078efcff */
[----:B------:R-:W-:Y:S02]  /*1e490*/  ISETP.GE.AND P3, PT, R171, 0x89, PT ;  /* 0x00000089ab00780c */ /* 0x000fe40003f66270 */
[----:B------:R-:W-:Y:S02]  /*1e4a0*/  FSEL R89, R89, -INF , !P2 ;  /* 0xff80000059597808 */ /* 0x000fe40005000000 */
[----:B------:R-:W-:Y:S02]  /*1e4b0*/  ISETP.GT.AND P2, PT, R169, 0x88, !P3 ;  /* 0x00000088a900780c */ /* 0x000fe40005f44270 */
[----:B------:R-:W-:Y:S02]  /*1e4c0*/  LOP3.LUT R16, R16, 0xfeffffff, RZ, 0xc0, !PT ;  /* 0xfeffffff10107812 */ /* 0x000fe400078ec0ff */
[----:B------:R-:W-:-:S04]  /*1e4d0*/  ISETP.LT.OR P2, PT, R170, 0x89, P2 ;  /* 0x00000089aa00780c */ /* 0x000fc80001741670 */
[----:B------:R-:W-:Y:S02]  /*1e4e0*/  FSEL R92, R92, -INF , !P2 ;  /* 0xff8000005c5c7808 */ /* 0x000fe40005000000 */
[----:B------:R-:W-:Y:S02]  /*1e4f0*/  ISETP.GE.AND P2, PT, R171, 0x8a, PT ;  /* 0x0000008aab00780c */ /* 0x000fe40003f46270 */
[----:B------:R-:W-:Y:S02]  /*1e500*/  @P3 LOP3.LUT R16, R16, 0x1000000, RZ, 0xfc, !PT ;  /* 0x0100000010103812 */ /* 0x000fe400078efcff */
[----:B------:R-:W-:Y:S02]  /*1e510*/  ISETP.GT.AND P3, PT, R169, 0x89, !P2 ;  /* 0x00000089a900780c */ /* 0x000fe40005764270 */
[----:B------:R-:W-:Y:S02]  /*1e520*/  LOP3.LUT R16, R16, 0xfffffffe, RZ, 0xc0, !PT ;  /* 0xfffffffe10107812 */ /* 0x000fe400078ec0ff */
        /* <DEDUP_REMOVED lines=14> */
[----:B------:R-:W-:-:S13]  /*1e610*/  ISETP.GE.AND P6, PT, R171, 0x1, PT ;  /* 0x00000001ab00780c */ /* 0x000fda0003fc6270 */
[----:B------:R-:W-:Y:S02]  /*1e620*/  @P6 LOP3.LUT R16, R16, 0x1, RZ, 0xfc, !PT ;  /* 0x0000000110106812 */ /* 0x000fe400078efcff */
[----:B------:R-:W-:Y:S02]  /*1e630*/  ISETP.GT.AND P6, PT, R169, RZ, !P6 ;  /* 0x000000ffa900720c */ /* 0x000fe400077c4270 */
[----:B------:R-:W-:Y:S02]  /*1e640*/  LOP3.LUT R16, R16, 0xf7ffffff, RZ, 0xc0, !PT ;  /* 0xf7ffffff10107812 */ /* 0x000fe400078ec0ff */
[----:B------:R-:W-:-:S04]  /*1e650*/  ISETP.LT.OR P6, PT, R170, 0x1, P6 ;  /* 0x00000001aa00780c */ /* 0x000fc800037c1670 */
[----:B------:R-:W-:Y:S02]  /*1e660*/  FSEL R152, R152, -INF , !P6 ;  /* 0xff80000098987808 */ /* 0x000fe40007000000 */
[----:B------:R-:W-:-:S13]  /*1e670*/  ISETP.GE.AND P6, PT, R171, 0x9a, PT ;  /* 0x0000009aab00780c */ /* 0x000fda0003fc6270 */
[----:B------:R-:W-:Y:S02]  /*1e680*/  @P6 LOP3.LUT R16, R16, 0x8000000, RZ, 0xfc, !PT ;  /* 0x0800000010106812 */ /* 0x000fe400078efcff */
[----:B------:R-:W-:-:S04]  /*1e690*/  ISETP.GT.AND P6, PT, R169, 0x99, !P6 ;  /* 0x00000099a900780c */ /* 0x000fc800077c4270 */
[----:B------:R-:W-:-:S04]  /*1e6a0*/  ISETP.LT.OR P6, PT, R170, 0x9a, P6 ;  /* 0x0000009aaa00780c */ /* 0x000fc800037c1670 */
[----:B------:R-:W-:Y:S02]  /*1e6b0*/  FSEL R101, R101, -INF , !P6 ;  /* 0xff80000065657808 */ /* 0x000fe40007000000 */
[----:B------:R-:W-:-:S13]  /*1e6c0*/  LOP3.LUT P6, RZ, R18, 0x10, RZ, 0xc0, !PT ;  /* 0x0000001012ff7812 */ /* 0x000fda00078cc0ff */
[----:B------:R-:W-:Y:S05]  /*1e6d0*/  @!P6 BRA `(.L_x_1515) ;  /* 0x000000000058e947 */ /* 0x000fea0003800000 */
[----:B------:R-:W-:Y:S01]  /*1e6e0*/  ISETP.GT.AND P6, PT, R13, -0x1, PT ;  /* 0xffffffff0d00780c */ /* 0x000fe20003fc4270 */
[----:B------:R-:W-:-:S12]  /*1e6f0*/  BSSY B0, `(.L_x_1516) ;  /* 0x0000011000007945 */ /* 0x000fd80003800000 */
[----:B------:R-:W-:Y:S05]  /*1e700*/  @P6 BRA `(.L_x_1517) ;  /* 0x0000000000246947 */ /* 0x000fea0003800000 */
[----:B------:R-:W-:Y:S02]  /*1e710*/  IMAD.U32 R104, RZ, RZ, UR55 ;  /* 0x00000037ff687e24 */ /* 0x000fe4000f8e00ff */
[----:B------:R-:W-:-:S03]  /*1e720*/  VIADD R169, R12, 0x8 ;  /* 0x000000080ca97836 */ /* 0x000fc60000000000 */
[----:B------:R-:W-:Y:S02]  /*1e730*/  ISETP.NE.AND P6, PT, R104, 0x1, PT ;  /* 0x000000016800780c */ /* 0x000fe40003fc5270 */
[----:B------:R-:W-:-:S11]  /*1e740*/  LOP3.LUT R169, RZ, R169, RZ, 0x33, !PT ;  /* 0x000000a9ffa97212 */ /* 0x000fd600078e33ff */
[----:B------:R-:W0:Y:S02]  /*1e750*/  @P6 LDC.64 R20, c[0x0][0x9e8] ;  /* 0x00027a00ff146b82 */ /* 0x000e240000000a00 */
[----:B0-----:R-:W-:-:S05]  /*1e760*/  @P6 IMAD.HI.U32 R20, R169, R20, RZ ;  /* 0x00000014a9146227 */ /* 0x001fca00078e00ff */
[----:B------:R-:W-:-:S04]  /*1e770*/  @P6 SHF.R.U32.HI R169, RZ, R21, R20 ;  /* 0x00000015ffa96219 */ /* 0x000fc80000011614 */
[----:B------:R-:W-:Y:S01]  /*1e780*/  LOP3.LUT R169, RZ, R169, RZ, 0x33, !PT ;  /* 0x000000a9ffa97212 */ /* 0x000fe200078e33ff */
[----:B------:R-:W-:Y:S06]  /*1e790*/  BRA `(.L_x_1518) ;  /* 0x0000000000187947 */ /* 0x000fec0003800000 */
.L_x_1517:
[----:B------:R-:W-:Y:S02]  /*1e7a0*/  IMAD.U32 R104, RZ, RZ, UR55 ;  /* 0x00000037ff687e24 */ /* 0x000fe4000f8e00ff */
[----:B------:R-:W-:-:S03]  /*1e7b0*/  IMAD.MOV.U32 R169, RZ, RZ, R13 ;  /* 0x000000ffffa97224 */ /* 0x000fc600078e000d */
[----:B------:R-:W-:-:S13]  /*1e7c0*/  ISETP.NE.AND P6, PT, R104, 0x1, PT ;  /* 0x000000016800780c */ /* 0x000fda0003fc5270 */
[----:B------:R-:W0:Y:S02]  /*1e7d0*/  @P6 LDC.64 R20, c[0x0][0x9e8] ;  /* 0x00027a00ff146b82 */ /* 0x000e240000000a00 */
[----:B0-----:R-:W-:-:S05]  /*1e7e0*/  @P6 IMAD.HI.U32 R20, R13, R20, RZ ;  /* 0x000000140d146227 */ /* 0x001fca00078e00ff */
[----:B------:R-:W-:-:S07]  /*1e7f0*/  @P6 SHF.R.U32.HI R169, RZ, R21, R20 ;  /* 0x00000015ffa96219 */ /* 0x000fce0000011614 */
.L_x_1518:
[----:B------:R-:W-:Y:S05]  /*1e800*/  BSYNC B0 ;  /* 0x0000000000007941 */ /* 0x000fea0003800000 */
.L_x_1516:
[----:B------:R-:W-:-:S05]  /*1e810*/  IMAD R21, R169, R104, R168 ;  /* 0x00000068a9157224 */ /* 0x000fca00078e02a8 */
[----:B------:R-:W-:Y:S02]  /*1e820*/  VIADDMNMX R174, R21, R104, R174, PT ;  /* 0x0000006815ae7246 */ /* 0x000fe400038001ae */
[----:B------:R-:W-:-:S07]  /*1e830*/  VIMNMX R172, R172, R21, !PT ;  /* 0x00000015acac7248 */ /* 0x000fce0007fe0100 */
.L_x_1515:
[----:B------:R-:W-:Y:S02]  /*1e840*/  ISETP.GT.AND P1, PT, R172, 0x20, !P1 ;  /* 0x00000020ac00780c */ /* 0x000fe40004f24270 */
[----:B------:R-:W-:Y:S02]  /*1e850*/  LOP3.LUT P6, RZ, R16, 0x20000, RZ, 0xc0, !PT ;  /* 0x0002000010ff7812 */ /* 0x000fe400078cc0ff */
[----:B------:R-:W-:Y:S02]  /*1e860*/  ISETP.LT.OR P1, PT, R174, 0x21, P1 ;  /* 0x00000021ae00780c */ /* 0x000fe40000f21670 */
[----:B------:R-:W-:Y:S02]  /*1e870*/  FMNMX.FTZ R104, R152, R3, !PT ;  /* 0x0000000398687209 */ /* 0x000fe40007810000 */
[----:B------:R-:W-:Y:S02]  /*1e880*/  FSEL R21, R138, -INF , !P1 ;  /* 0xff8000008a157808 */ /* 0x000fe40004800000 */
[----:B------:R-:W-:-:S02]  /*1e890*/  LOP3.LUT P1, RZ, R16, 0x2, RZ, 0xc0, !PT ;  /* 0x0000000210ff7812 */ /* 0x000fc4000782c0ff */
[----:B------:R-:W-:Y:S02]  /*1e8a0*/  FMNMX.FTZ R104, R153, R104, !PT ;  /* 0x0000006899687209 */ /* 0x000fe40007810000 */
[----:B------:R-:W-:Y:S02]  /*1e8b0*/  ISETP.GT.AND P1, PT, R172, 0x21, !P1 ;  /* 0x00000021ac00780c */ /* 0x000fe40004f24270 */
[----:B------:R-:W-:Y:S02]  /*1e8c0*/  FMNMX.FTZ R104, R173, R104, !PT ;  /* 0x00000068ad687209 */ /* 0x000fe40007810000 */
[----:B------:R-:W-:Y:S02]  /*1e8d0*/  ISETP.LT.OR P1, PT, R174, 0x22, P1 ;  /* 0x00000022ae00780c */ /* 0x000fe40000f21670 */
[----:B------:R-:W-:Y:S02]  /*1e8e0*/  FMNMX.FTZ R104, R157, R104, !PT ;  /* 0x000000689d687209 */ /* 0x000fe40007810000 */
[----:B------:R-:W-:-:S02]  /*1e8f0*/  FSEL R139, R139, -INF , !P1 ;  /* 0xff8000008b8b7808 */ /* 0x000fc40004800000 */
[----:B------:R-:W-:Y:S02]  /*1e900*/  LOP3.LUT P1, RZ, R16, 0x4, RZ, 0xc0, !PT ;  /* 0x0000000410ff7812 */ /* 0x000fe4000782c0ff */
[----:B------:R-:W-:Y:S02]  /*1e910*/  FMNMX.FTZ R104, R175, R104, !PT ;  /* 0x00000068af687209 */ /* 0x000fe40007810000 */
[----:B------:R-:W-:Y:S02]  /*1e920*/  ISETP.GT.AND P1, PT, R172, 0x28, !P1 ;  /* 0x00000028ac00780c */ /* 0x000fe40004f24270 */
[----:B------:R-:W-:Y:S02]  /*1e930*/  FMNMX.FTZ R104, R161, R104, !PT ;  /* 0x00000068a1687209 */ /* 0x000fe40007810000 */
[----:B------:R-:W-:Y:S02]  /*1e940*/  ISETP.LT.OR P1, PT, R174, 0x29, P1 ;  /* 0x00000029ae00780c */ /* 0x000fe40000f21670 */
[----:B------:R-:W-:-:S02]  /*1e950*/  FMNMX.FTZ R104, R177, R104, !PT ;  /* 0x00000068b1687209 */ /* 0x000fc40007810000 */
[----:B------:R-:W-:Y:S02]  /*1e960*/  FSEL R169, R142, -INF , !P1 ;  /* 0xff8000008ea97808 */ /* 0x000fe40004800000 */
[----:B------:R-:W-:Y:S02]  /*1e970*/  LOP3.LUT P1, RZ, R16, 0x8, RZ, 0xc0, !PT ;  /* 0x0000000810ff7812 */ /* 0x000fe4000782c0ff */
[----:B------:R-:W-:Y:S02]  /*1e980*/  FMNMX.FTZ R104, R165, R104, !PT ;  /* 0x00000068a5687209 */ /* 0x000fe40007810000 */
[----:B------:R-:W-:Y:S02]  /*1e990*/  ISETP.GT.AND P1, PT, R172, 0x29, !P1 ;  /* 0x00000029ac00780c */ /* 0x000fe40004f24270 */
[----:B------:R-:W-:Y:S02]  /*1e9a0*/  FMNMX.FTZ R104, R179, R104, !PT ;  /* 0x00000068b3687209 */ /* 0x000fe40007810000 */
[----:B------:R-:W-:-:S02]  /*1e9b0*/  ISETP.LT.OR P1, PT, R174, 0x2a, P1 ;  /* 0x0000002aae00780c */ /* 0x000fc40000f21670 */
[----:B------:R-:W-:Y:S02]  /*1e9c0*/  FMNMX.FTZ R104, R137, R104, !PT ;  /* 0x0000006889687209 */ /* 0x000fe40007810000 */
[----:B------:R-:W-:Y:S02]  /*1e9d0*/  FSEL R143, R143, -INF , !P1 ;  /* 0xff8000008f8f7808 */ /* 0x000fe40004800000 */
[----:B------:R-:W-:Y:S02]  /*1e9e0*/  LOP3.LUT P1, RZ, R16, 0x10, RZ, 0xc0, !PT ;  /* 0x0000001010ff7812 */ /* 0x000fe4000782c0ff */
[----:B------:R-:W-:Y:S02]  /*1e9f0*/  FMNMX.FTZ R104, R181, R104, !PT ;  /* 0x00000068b5687209 */ /* 0x000fe40007810000 */
[----:B------:R-:W-:Y:S02]  /*1ea00*/  ISETP.GT.AND P1, PT, R172, 0x30, !P1 ;  /* 0x00000030ac00780c */ /* 0x000fe40004f24270 */
[----:B------:R-:W-:-:S02]  /*1ea10*/  FMNMX.FTZ R104, R141, R104, !PT ;  /* 0x000000688d687209 */ /* 0x000fc40007810000 */
[----:B------:R-:W-:Y:S02]  /*1ea20*/  ISETP.LT.OR P1, PT, R174, 0x31, P1 ;  /* 0x00000031ae00780c */ /* 0x000fe40000f21670 */
[----:B------:R-:W-:Y:S02]  /*1ea30*/  FMNMX.FTZ R104, R183, R104, !PT ;  /* 0x00000068b7687209 */ /* 0x000fe40007810000 */
[----:B------:R-:W-:Y:S02]  /*1ea40*/  FSEL R171, R146, -INF , !P1 ;  /* 0xff80000092ab7808 */ /* 0x000fe40004800000 */
[----:B------:R-:W-:Y:S02]  /*1ea50*/  LOP3.LUT P1, RZ, R16, 0x800000, RZ, 0xc0, !PT ;  /* 0x0080000010ff7812 */ /* 0x000fe4000782c0ff */
[----:B------:R-:W-:Y:S02]  /*1ea60*/  FMNMX.FTZ R104, R145, R104, !PT ;  /* 0x0000006891687209 */ /* 0x000fe40007810000 */
[----:B------:R-:W-:-:S02]  /*1ea70*/  ISETP.GT.AND P1, PT, R172, 0x31, !P1 ;  /* 0x00000031ac00780c */ /* 0x000fc40004f24270 */
[----:B------:R-:W-:Y:S02]  /*1ea80*/  FMNMX.FTZ R104, R185, R104, !PT ;  /* 0x00000068b9687209 */ /* 0x000fe40007810000 */
[----:B------:R-:W-:Y:S02]  /*1ea90*/  ISETP.LT.OR P1, PT, R174, 0x32, P1 ;  /* 0x00000032ae00780c */ /* 0x000fe40000f21670 */
[----:B------:R-:W-:Y:S02]  /*1eaa0*/  FMNMX.FTZ R104, R149, R104, !PT ;  /* 0x0000006895687209 */ /* 0x000fe40007810000 */
[----:B------:R-:W-:Y:S02]  /*1eab0*/  FSEL R147, R147, -INF , !P1 ;  /* 0xff80000093937808 */ /* 0x000fe40004800000 */
[----:B------:R-:W-:Y:S02]  /*1eac0*/  LOP3.LUT P1, RZ, R16, 0x400000, RZ, 0xc0, !PT ;  /* 0x0040000010ff7812 */ /* 0x000fe4000782c0ff */
[----:B------:R-:W-:-:S02]  /*1ead0*/  FMNMX.FTZ R104, R187, R104, !PT ;  /* 0x00000068bb687209 */ /* 0x000fc40007810000 */
[----:B------:R-:W-:Y:S02]  /*1eae0*/  ISETP.GT.AND P1, PT, R172, 0x38, !P1 ;  /* 0x00000038ac00780c */ /* 0x000fe40004f24270 */
[----:B------:R-:W-:Y:S02]  /*1eaf0*/  FMNMX.FTZ R104, R121, R104, !PT ;  /* 0x0000006879687209 */ /* 0x000fe40007810000 */
        /* <DEDUP_REMOVED lines=22> */
[----:B------:R-:W-:Y:S02]  /*1ec60*/  ISETP.GT.AND P2, PT, R172, 0x89, !P2 ;  /* 0x00000089ac00780c */ /* 0x000fe40005744270 */
[----:B------:R-:W-:Y:S02]  /*1ec70*/  FSEL R123, R123, -INF , !P1 ;  /* 0xff8000007b7b7808 */ /* 0x000fe40004800000 */
[----:B------:R-:W-:Y:S02]  /*1ec80*/  LOP3.LUT P1, RZ, R16, 0x40000, RZ, 0xc0, !PT ;  /* 0x0004000010ff7812 */ /* 0x000fe4000782c0ff */
[----:B------:R-:W-:Y:S02]  /*1ec90*/  ISETP.LT.OR P2, PT, R174, 0x8a, P2 ;  /* 0x0000008aae00780c */ /* 0x000fe40001741670 */
[C---:B------:R-:W-:Y:S02]  /*1eca0*/  ISETP.GT.AND P1, PT, R172.reuse, 0x48, !P1 ;  /* 0x00000048ac00780c */ /* 0x040fe40004f24270 */
[----:B------:R-:W-:-:S02]  /*1ecb0*/  ISETP.GT.AND P3, PT, R172, 0x90, !P3 ;  /* 0x00000090ac00780c */ /* 0x000fc40005f64270 */
[----:B------:R-:W-:Y:S02]  /*1ecc0*/  ISETP.LT.OR P1, PT, R174, 0x49, P1 ;  /* 0x00000049ae00780c */ /* 0x000fe40000f21670 */
[----:B------:R-:W-:Y:S02]  /*1ecd0*/  FSEL R95, R95, -INF , !P2 ;  /* 0xff8000005f5f7808 */ /* 0x000fe40005000000 */
[----:B------:R-:W-:Y:S02]  /*1ece0*/  FSEL R126, R126, -INF , !P1 ;  /* 0xff8000007e7e7808 */ /* 0x000fe40004800000 */
[----:B------:R-:W-:Y:S02]  /*1ecf0*/  ISETP.GT.AND P1, PT, R172, 0x49, !P6 ;  /* 0x00000049ac00780c */ /* 0x000fe40007724270 */
[----:B------:R-:W-:Y:S02]  /*1ed00*/  LOP3.LUT P6, RZ, R16, 0x40, RZ, 0xc0, !PT ;  /* 0x0000004010ff7812 */ /* 0x000fe400078cc0ff */
[----:B------:R-:W-:-:S02]  /*1ed10*/  ISETP.LT.OR P1, PT, R174, 0x4a, P1 ;  /* 0x0000004aae00780c */ /* 0x000fc40000f21670 */
[----:B------:R-:W-:Y:S02]  /*1ed20*/  ISETP.LT.OR P3, PT, R174, 0x91, P3 ;  /* 0x00000091ae00780c */ /* 0x000fe40001f61670 */
[----:B------:R-:W-:Y:S02]  /*1ed30*/  FSEL R127, R127, -INF , !P1 ;  /* 0xff8000007f7f7808 */ /* 0x000fe40004800000 */
[----:B------:R-:W-:Y:S02]  /*1ed40*/  LOP3.LUT P1, RZ, R16, 0x10000, RZ, 0xc0, !PT ;  /* 0x0001000010ff7812 */ /* 0x000fe4000782c0ff */
[C---:B------:R-:W-:Y:S02]  /*1ed50*/  ISETP.GT.AND P4, PT, R172.reuse, 0x91, !P4 ;  /* 0x00000091ac00780c */ /* 0x040fe40006784270 */
[----:B------:R-:W-:Y:S02]  /*1ed60*/  ISETP.GT.AND P1, PT, R172, 0x50, !P1 ;  /* 0x00000050ac00780c */ /* 0x000fe40004f24270 */
[----:B------:R-:W-:-:S02]  /*1ed70*/  FSEL R98, R98, -INF , !P3 ;  /* 0xff80000062627808 */ /* 0x000fc40005800000 */
[C---:B------:R-:W-:Y:S02]  /*1ed80*/  ISETP.LT.OR P1, PT, R174.reuse, 0x51, P1 ;  /* 0x00000051ae00780c */ /* 0x040fe40000f21670 */
[----:B------:R-:W-:Y:S02]  /*1ed90*/  ISETP.LT.OR P4, PT, R174, 0x92, P4 ;  /* 0x00000092ae00780c */ /* 0x000fe40002781670 */
[----:B------:R-:W-:Y:S02]  /*1eda0*/  FSEL R130, R130, -INF , !P1 ;  /* 0xff80000082827808 */ /* 0x000fe40004800000 */
[----:B------:R-:W-:Y:S02]  /*1edb0*/  LOP3.LUT P1, RZ, R16, 0x8000, RZ, 0xc0, !PT ;  /* 0x0000800010ff7812 */ /* 0x000fe4000782c0ff */
[C---:B------:R-:W-:Y:S02]  /*1edc0*/  ISETP.GT.AND P5, PT, R172.reuse, 0x98, !P5 ;  /* 0x00000098ac00780c */ /* 0x040fe40006fa4270 */
[----:B------:R-:W-:-:S02]  /*1edd0*/  ISETP.GT.AND P1, PT, R172, 0x51, !P1 ;  /* 0x00000051ac00780c */ /* 0x000fc40004f24270 */
[----:B------:R-:W-:Y:S02]  /*1ede0*/  FSEL R99, R99, -INF , !P4 ;  /* 0xff80000063637808 */ /* 0x000fe40006000000 */
[C---:B------:R-:W-:Y:S02]  /*1edf0*/  ISETP.LT.OR P1, PT, R174.reuse, 0x52, P1 ;  /* 0x00000052ae00780c */ /* 0x040fe40000f21670 */
[----:B------:R-:W-:Y:S02]  /*1ee00*/  ISETP.LT.OR P5, PT, R174, 0x99, P5 ;  /* 0x00000099ae00780c */ /* 0x000fe40002fa1670 */
[----:B------:R-:W-:Y:S02]  /*1ee10*/  FSEL R131, R131, -INF , !P1 ;  /* 0xff80000083837808 */ /* 0x000fe40004800000 */
[----:B------:R-:W-:Y:S02]  /*1ee20*/  LOP3.LUT P1, RZ, R16, 0x4000, RZ, 0xc0, !PT ;  /* 0x0000400010ff7812 */ /* 0x000fe4000782c0ff */
[----:B------:R-:W-:-:S02]  /*1ee30*/  ISETP.NE.AND P3, PT, R220, 0x3, PT ;  /* 0x00000003dc00780c */ /* 0x000fc40003f65270 */
[----:B------:R-:W-:-:S04]  /*1ee40*/  ISETP.GT.AND P1, PT, R172, 0x58, !P1 ;  /* 0x00000058ac00780c */ /* 0x000fc80004f24270 */
[----:B------:R-:W-:-:S04]  /*1ee50*/  ISETP.LT.OR P1, PT, R174, 0x59, P1 ;  /* 0x00000059ae00780c */ /* 0x000fc80000f21670 */
[----:B------:R-:W-:Y:S02]  /*1ee60*/  FSEL R134, R134, -INF , !P1 ;  /* 0xff80000086867808 */ /* 0x000fe40004800000 */
[----:B------:R-:W-:-:S04]  /*1ee70*/  LOP3.LUT P1, RZ, R16, 0x2000, RZ, 0xc0, !PT ;  /* 0x0000200010ff7812 */ /* 0x000fc8000782c0ff */
        /* <DEDUP_REMOVED lines=27> */
[----:B------:R-:W-:Y:S02]  /*1f030*/  ISETP.GT.AND P1, PT, R172, 0x78, !P6 ;  /* 0x00000078ac00780c */ /* 0x000fe40007724270 */
[----:B------:R-:W-:Y:S02]  /*1f040*/  LOP3.LUT P6, RZ, R16, 0x1000000, RZ, 0xc0, !PT ;  /* 0x0100000010ff7812 */ /* 0x000fe400078cc0ff */
        /* <DEDUP_REMOVED lines=47> */
[----:B------:R-:W-:Y:S02]  /*1f340*/  LOP3.LUT P6, RZ, R16, 0x1, RZ, 0xc0, !PT ;  /* 0x0000000110ff7812 */ /* 0x000fe400078cc0ff */
[----:B------:R-:W-:Y:S02]  /*1f350*/  FMNMX.FTZ R104, R116, R91, !PT ;  /* 0x0000005b74687209 */ /* 0x000fe40007810000 */
[----:B------:R-:W-:Y:S02]  /*1f360*/  FSEL R94, R94, -INF , !P1 ;  /* 0xff8000005e5e7808 */ /* 0x000fe40004800000 */
[----:B------:R-:W-:Y:S02]  /*1f370*/  FMNMX.FTZ R91, R117, R104, !PT ;  /* 0x00000068755b7209 */ /* 0x000fe40007810000 */
[----:B------:R-:W-:Y:S02]  /*1f380*/  ISETP.GT.AND P1, PT, R172, RZ, !P6 ;  /* 0x000000ffac00720c */ /* 0x000fe40007724270 */
[----:B------:R-:W-:-:S02]  /*1f390*/  FMNMX.FTZ R104, R88, R91, !PT ;  /* 0x0000005b58687209 */ /* 0x000fc40007810000 */
[----:B------:R-:W-:Y:S02]  /*1f3a0*/  ISETP.LT.OR P1, PT, R174, 0x1, P1 ;  /* 0x00000001ae00780c */ /* 0x000fe40000f21670 */
[----:B------:R-:W-:Y:S02]  /*1f3b0*/  FMNMX.FTZ R91, R89, R104, !PT ;  /* 0x00000068595b7209 */ /* 0x000fe40007810000 */
[----:B------:R-:W-:Y:S02]  /*1f3c0*/  FSEL R154, R154, -INF , !P1 ;  /* 0xff8000009a9a7808 */ /* 0x000fe40004800000 */
[----:B------:R-:W-:Y:S02]  /*1f3d0*/  FMNMX.FTZ R104, R92, R91, !PT ;  /* 0x0000005b5c687209 */ /* 0x000fe40007810000 */
[----:B------:R-:W-:Y:S02]  /*1f3e0*/  FMNMX.FTZ R136, R154, R0, !PT ;  /* 0x000000009a887209 */ /* 0x000fe40007810000 */
[----:B------:R-:W-:-:S02]  /*1f3f0*/  FMNMX.FTZ R91, R93, R104, !PT ;  /* 0x000000685d5b7209 */ /* 0x000fc40007810000 */
[----:B------:R-:W-:Y:S02]  /*1f400*/  LOP3.LUT P6, RZ, R16, 0x8000000, RZ, 0xc0, !PT ;  /* 0x0800000010ff7812 */ /* 0x000fe400078cc0ff */
[----:B------:R-:W-:Y:S02]  /*1f410*/  FMNMX.FTZ R104, R96, R91, !PT ;  /* 0x0000005b60687209 */ /* 0x000fe40007810000 */
[----:B------:R-:W-:Y:S02]  /*1f420*/  ISETP.GT.AND P2, PT, R172, 0x99, !P6 ;  /* 0x00000099ac00780c */ /* 0x000fe40007744270 */
[----:B------:R-:W-:Y:S02]  /*1f430*/  FMNMX.FTZ R91, R97, R104, !PT ;  /* 0x00000068615b7209 */ /* 0x000fe40007810000 */
[----:B------:R-:W-:Y:S02]  /*1f440*/  ISETP.LT.OR P2, PT, R174, 0x9a, P2 ;  /* 0x0000009aae00780c */ /* 0x000fe40001741670 */
[----:B------:R-:W-:-:S04]  /*1f450*/  FMNMX.FTZ R104, R100, R91, !PT ;  /* 0x0000005b64687209 */ /* 0x000fc80007810000 */
[----:B------:R-:W-:-:S05]  /*1f460*/  FMNMX.FTZ R104, R101, R104, !PT ;  /* 0x0000006865687209 */ /* 0x000fca0007810000 */
[----:B------:R-:W0:Y:S02]  /*1f470*/  SHFL.BFLY PT, R91, R104, 0x2, 0x1f ;  /* 0x0c401f00685b7f89 */ /* 0x000e2400000e0000 */
[----:B0-----:R-:W-:-:S05]  /*1f480*/  FMNMX.FTZ R120, R104, R91, !PT ;  /* 0x0000005b68787209 */ /* 0x001fca0007810000 */
[----:B------:R-:W0:Y:S02]  /*1f490*/  SHFL.BFLY PT, R91, R120, 0x1, 0x1f ;  /* 0x0c201f00785b7f89 */ /* 0x000e2400000e0000 */
[----:B0-----:R-:W-:-:S04]  /*1f4a0*/  FMNMX.FTZ R91, R120, R91, !PT ;  /* 0x0000005b785b7209 */ /* 0x001fc80007810000 */
[----:B------:R-:W-:Y:S01]  /*1f4b0*/  FSETP.NEU.FTZ.AND P1, PT, R91, -INF , PT ;  /* 0xff8000005b00780b */ /* 0x000fe20003f3d000 */
[----:B------:R-:W-:-:S05]  /*1f4c0*/  FFMA.FTZ R108, R2, R91, -8 ;  /* 0xc1000000026c7423 */ /* 0x000fca000001005b */
[----:B------:R-:W-:-:S05]  /*1f4d0*/  FSEL R108, R108, RZ, P1 ;  /* 0x000000ff6c6c7208 */ /* 0x000fca0000800000 */
[C-C-:B------:R-:W-:Y:S01]  /*1f4e0*/  FFMA.FTZ R120, R2.reuse, R173, -R108.reuse ;  /* 0x000000ad02787223 */ /* 0x140fe2000001086c */
[----:B------:R-:W-:Y:S01]  /*1f4f0*/  FMNMX.FTZ R173, R155, R136, !PT ;  /* 0x000000889bad7209 */ /* 0x000fe20007810000 */
[C-C-:B------:R-:W-:Y:S01]  /*1f500*/  FFMA.FTZ R152, R2.reuse, R152, -R108.reuse ;  /* 0x0000009802987223 */ /* 0x140fe2000001086c */
[----:B------:R-:W-:-:S01]  /*1f510*/  FFMA.FTZ R164, R2, R109, -R108 ;  /* 0x0000006d02a47223 */ /* 0x000fc2000001086c */
[----:B------:R-:W-:Y:S01]  /*1f520*/  FSEL R109, R103, -INF , !P2 ;  /* 0xff800000676d7808 */ /* 0x000fe20005000000 */
[----:B------:R-:W-:-:S01]  /*1f530*/  FFMA.FTZ R128, R2, R177, -R108 ;  /* 0x000000b102807223 */ /* 0x000fc2000001086c */
[----:B------:R-:W-:Y:S01]  /*1f540*/  FMNMX.FTZ R136, R158, R173, !PT ;  /* 0x000000ad9e887209 */ /* 0x000fe20007810000 */
[----:B------:R0:W-:Y:S01]  /*1f550*/  MUFU.EX2 R104, R152 ;  /* 0x0000009800687308 */ /* 0x0001e20000000800 */
[----:B------:R-:W-:-:S01]  /*1f560*/  FFMA.FTZ R124, R2, R175, -R108 ;  /* 0x000000af027c7223 */ /* 0x000fc2000001086c */
[C-C-:B------:R-:W-:Y:S01]  /*1f570*/  FFMA.FTZ R175, R2.reuse, R89, -R108.reuse ;  /* 0x0000005902af7223 */ /* 0x140fe2000001086c */
[----:B------:R-:W-:Y:S01]  /*1f580*/  FMNMX.FTZ R173, R159, R136, !PT ;  /* 0x000000889fad7209 */ /* 0x000fe20007810000 */
[C-C-:B------:R-:W-:Y:S01]  /*1f590*/  FFMA.FTZ R132, R2.reuse, R179, -R108.reuse ;  /* 0x000000b302847223 */ /* 0x140fe2000001086c */
[----:B------:R-:W-:-:S01]  /*1f5a0*/  FFMA.FTZ R153, R2, R153, -R108 ;  /* 0x0000009902997223 */ /* 0x000fc2000001086c */
[--C-:B------:R-:W-:Y:S01]  /*1f5b0*/  FFMA.FTZ R157, R2, R157, -R108.reuse ;  /* 0x0000009d029d7223 */ /* 0x100fe2000001086c */
[----:B------:R-:W-:Y:S01]  /*1f5c0*/  FMNMX.FTZ R138, R162, R173, !PT ;  /* 0x000000ada28a7209 */ /* 0x000fe20007810000 */
[----:B------:R-:W-:Y:S01]  /*1f5d0*/  MUFU.EX2 R103, R164 ;  /* 0x000000a400677308 */ /* 0x000fe20000000800 */
[----:B------:R-:W-:-:S01]  /*1f5e0*/  FFMA.FTZ R161, R2, R161, -R108 ;  /* 0x000000a102a17223 */ /* 0x000fc2000001086c */
[C-C-:B------:R-:W-:Y:S01]  /*1f5f0*/  FFMA.FTZ R165, R2.reuse, R165, -R108.reuse ;  /* 0x000000a502a57223 */ /* 0x140fe2000001086c */
[----:B------:R-:W-:Y:S01]  /*1f600*/  FMNMX.FTZ R173, R163, R138, !PT ;  /* 0x0000008aa3ad7209 */ /* 0x000fe20007810000 */
[C-C-:B------:R-:W-:Y:S01]  /*1f610*/  FFMA.FTZ R137, R2.reuse, R137, -R108.reuse ;  /* 0x0000008902897223 */ /* 0x140fe2000001086c */
[----:B------:R-:W-:-:S01]  /*1f620*/  FFMA.FTZ R181, R2, R181, -R108 ;  /* 0x000000b502b57223 */ /* 0x000fc2000001086c */
[--C-:B------:R-:W-:Y:S01]  /*1f630*/  FFMA.FTZ R141, R2, R141, -R108.reuse ;  /* 0x0000008d028d7223 */ /* 0x100fe2000001086c */
[----:B------:R-:W-:Y:S01]  /*1f640*/  FMNMX.FTZ R138, R166, R173, !PT ;  /* 0x000000ada68a7209 */ /* 0x000fe20007810000 */
[C-C-:B------:R-:W-:Y:S01]  /*1f650*/  FFMA.FTZ R183, R2.reuse, R183, -R108.reuse ;  /* 0x000000b702b77223 */ /* 0x140fe2000001086c */
[----:B------:R-:W-:-:S01]  /*1f660*/  FFMA.FTZ R145, R2, R145, -R108 ;  /* 0x0000009102917223 */ /* 0x000fc2000001086c */
[C-C-:B------:R-:W-:Y:S01]  /*1f670*/  FFMA.FTZ R185, R2.reuse, R185, -R108.reuse ;  /* 0x000000b902b97223 */ /* 0x140fe2000001086c */
        /* <DEDUP_REMOVED lines=27> */
[----:B------:R-:W-:Y:S01]  /*1f830*/  FFMA.FTZ R101, R2, R101, -R108 ;  /* 0x0000006502657223 */ /* 0x000fe2000001086c */
        /* <DEDUP_REMOVED lines=21> */
[----:B0-----:R-:W-:Y:S01]  /*1f990*/  FMNMX.FTZ R152, R114, R173, !PT ;  /* 0x000000ad72987209 */ /* 0x001fe20007810000 */
        /* <DEDUP_REMOVED lines=12> */
[----:B------:R-:W-:Y:S01]  /*1fa60*/  MUFU.EX2 R138, R183 ;  /* 0x000000b7008a7308 */ /* 0x000fe20000000800 */
[----:B------:R-:W-:Y:S01]  /*1fa70*/  FSEL R173, R102, -INF , !P5 ;  /* 0xff80000066ad7808 */ /* 0x000fe20006800000 */
[C-C-:B------:R-:W-:Y:S01]  /*1fa80*/  FFMA.FTZ R102, R2.reuse, R112, -R108.reuse ;  /* 0x0000007002667223 */ /* 0x140fe2000001086c */
[----:B------:R-:W-:Y:S01]  /*1fa90*/  FMNMX.FTZ R160, R99, R160, !PT ;  /* 0x000000a063a07209 */ /* 0x000fe20007810000 */
[----:B------:R-:W-:-:S03]  /*1faa0*/  FFMA.FTZ R112, R2, R116, -R108 ;  /* 0x0000007402707223 */ /* 0x000fc6000001086c */
[----:B------:R-:W-:Y:S01]  /*1fab0*/  FMNMX.FTZ R160, R173, R160, !PT ;  /* 0x000000a0ada07209 */ /* 0x000fe20007810000 */
[----:B------:R-:W-:Y:S03]  /*1fac0*/  MUFU.EX2 R145, R145 ;  /* 0x0000009100917308 */ /* 0x000fe60000000800 */
[----:B------:R-:W-:-:S05]  /*1fad0*/  FMNMX.FTZ R160, R109, R160, !PT ;  /* 0x000000a06da07209 */ /* 0x000fca0007810000 */
[----:B------:R-:W0:Y:S01]  /*1fae0*/  SHFL.BFLY PT, R177, R160, 0x2, 0x1f ;  /* 0x0c401f00a0b17f89 */ /* 0x000e2200000e0000 */
[----:B------:R-:W-:Y:S08]  /*1faf0*/  MUFU.EX2 R140, R185 ;  /* 0x000000b9008c7308 */ /* 0x000ff00000000800 */
[----:B------:R-:W-:Y:S08]  /*1fb00*/  MUFU.EX2 R149, R149 ;  /* 0x0000009500957308 */ /* 0x000ff00000000800 */
[----:B------:R-:W-:Y:S01]  /*1fb10*/  MUFU.EX2 R142, R187 ;  /* 0x000000bb008e7308 */ /* 0x000fe20000000800 */
[----:B0-----:R-:W-:-:S07]  /*1fb20*/  FMNMX.FTZ R177, R160, R177, !PT ;  /* 0x000000b1a0b17209 */ /* 0x001fce0007810000 */
[----:B------:R-:W-:Y:S01]  /*1fb30*/  MUFU.EX2 R121, R121 ;  /* 0x0000007900797308 */ /* 0x000fe20000000800 */
[----:B------:R-:W-:Y:S01]  /*1fb40*/  FSEL R160, R91, RZ, P1 ;  /* 0x000000ff5ba07208 */ /* 0x000fe20000800000 */
[----:B------:R-:W0:Y:S04]  /*1fb50*/  SHFL.BFLY PT, R116, R177, 0x1, 0x1f ;  /* 0x0c201f00b1747f89 */ /* 0x000e2800000e0000 */
[----:B------:R-:W-:-:S02]  /*1fb60*/  FADD.FTZ R3, -R160, R3 ;  /* 0x00000003a0037221 */ /* 0x000fc40000010100 */
[----:B------:R-:W-:Y:S02]  /*1fb70*/  MUFU.EX2 R144, R189 ;  /* 0x000000bd00907308 */ /* 0x000fe40000000800 */
[----:B------:R-:W-:-:S06]  /*1fb80*/  FMUL.FTZ R3, R2, R3 ;  /* 0x0000000302037220 */ /* 0x000fcc0000410000 */
[----:B------:R-:W1:Y:S08]  /*1fb90*/  MUFU.EX2 R3, R3 ;  /* 0x0000000300037308 */ /* 0x000e700000000800 */
[----:B------:R-:W-:Y:S01]  /*1fba0*/  MUFU.EX2 R125, R125 ;  /* 0x0000007d007d7308 */ /* 0x000fe20000000800 */
[----:B0-----:R-:W-:-:S04]  /*1fbb0*/  FMNMX.FTZ R89, R177, R116, !PT ;  /* 0x00000074b1597209 */ /* 0x001fc80007810000 */
[----:B------:R-:W-:Y:S01]  /*1fbc0*/  FSETP.NEU.FTZ.AND P1, PT, R89, -INF , PT ;  /* 0xff8000005900780b */ /* 0x000fe20003f3d000 */
[----:B------:R-:W-:-:S01]  /*1fbd0*/  FFMA.FTZ R177, R2, R89, -8 ;  /* 0xc100000002b17423 */ /* 0x000fc20000010059 */
[----:B-1----:R-:W-:Y:S01]  /*1fbe0*/  FFMA.FTZ R168, R3, R7, R104 ;  /* 0x0000000703a87223 */ /* 0x002fe20000010068 */
[----:B------:R-:W-:Y:S03]  /*1fbf0*/  MUFU.EX2 R146, R203 ;  /* 0x000000cb00927308 */ /* 0x000fe60000000800 */
[----:B------:R-:W-:-:S05]  /*1fc00*/  FSEL R177, R177, RZ, P1 ;  /* 0x000000ffb1b17208 */ /* 0x000fca0000800000 */
[C-C-:B------:R-:W-:Y:S01]  /*1fc10*/  FFMA.FTZ R164, R2.reuse, R147, -R177.reuse ;  /* 0x0000009302a47223 */ /* 0x140fe200000108b1 */
[----:B------:R-:W-:-:S01]  /*1fc20*/  FFMA.FTZ R147, R2, R150, -R177 ;  /* 0x0000009602937223 */ /* 0x000fc200000108b1 */
[C-C-:B------:R-:W-:Y:S01]  /*1fc30*/  FFMA.FTZ R150, R2.reuse, R151, -R177.reuse ;  /* 0x0000009702967223 */ /* 0x140fe200000108b1 */
[----:B------:R-:W-:Y:S01]  /*1fc40*/  FSEL R151, R89, RZ, P1 ;  /* 0x000000ff59977208 */ /* 0x000fe20000800000 */
[C-C-:B------:R-:W-:Y:S01]  /*1fc50*/  FFMA.FTZ R116, R2.reuse, R158, -R177.reuse ;  /* 0x0000009e02747223 */ /* 0x140fe200000108b1 */
[----:B------:R-:W-:-:S01]  /*1fc60*/  FFMA.FTZ R158, R2, R166, -R177 ;  /* 0x000000a6029e7223 */ /* 0x000fc200000108b1 */
[C-C-:B------:R-:W-:Y:S01]  /*1fc70*/  FFMA.FTZ R166, R2.reuse, R126, -R177.reuse ;  /* 0x0000007e02a67223 */ /* 0x140fe200000108b1 */
[----:B------:R-:W-:-:S01]  /*1fc80*/  FFMA.FTZ R179, R2, R154, -R177 ;  /* 0x0000009a02b37223 */ /* 0x000fc200000108b1 */
[----:B------:R-:W-:Y:S01]  /*1fc90*/  FADD.FTZ R151, -R151, R0 ;  /* 0x0000000097977221 */ /* 0x000fe20000010100 */
[----:B------:R-:W-:-:S01]  /*1fca0*/  FFMA.FTZ R108, R2, R155, -R177 ;  /* 0x0000009b026c7223 */ /* 0x000fc200000108b1 */
[C-C-:B------:R-:W-:Y:S01]  /*1fcb0*/  FFMA.FTZ R155, R2.reuse, R159, -R177.reuse ;  /* 0x0000009f029b7223 */ /* 0x140fe200000108b1 */
[----:B------:R-:W-:Y:S01]  /*1fcc0*/  MUFU.EX2 R116, R116 ;  /* 0x0000007400747308 */ /* 0x000fe20000000800 */
[C---:B------:R-:W-:Y:S01]  /*1fcd0*/  FMUL.FTZ R126, R2.reuse, R151 ;  /* 0x00000097027e7220 */ /* 0x040fe20000410000 */
[C-C-:B------:R-:W-:Y:S01]  /*1fce0*/  FFMA.FTZ R154, R2.reuse, R162, -R177.reuse ;  /* 0x000000a2029a7223 */ /* 0x140fe200000108b1 */
[----:B------:R-:W-:-:S01]  /*1fcf0*/  FFMA.FTZ R159, R2, R163, -R177 ;  /* 0x000000a3029f7223 */ /* 0x000fc200000108b1 */
[----:B------:R-:W-:Y:S01]  /*1fd00*/  FADD.FTZ R151, R153, R168 ;  /* 0x000000a899977221 */ /* 0x000fe20000010000 */
        /* <DEDUP_REMOVED lines=19> */
[----:B------:R-:W1:Y:S01]  /*1fe40*/  MUFU.EX2 R108, R108 ;  /* 0x0000006c006c7308 */ /* 0x000e620000000800 */
[----:B------:R-:W-:-:S01]  /*1fe50*/  FFMA.FTZ R114, R2, R114, -R177 ;  /* 0x0000007202727223 */ /* 0x000fc200000108b1 */
[C-C-:B------:R-:W-:Y:S01]  /*1fe60*/  FFMA.FTZ R115, R2.reuse, R115, -R177.reuse ;  /* 0x0000007302737223 */ /* 0x140fe200000108b1 */
[----:B------:R-:W-:-:S01]  /*1fe70*/  FFMA.FTZ R118, R2, R118, -R177 ;  /* 0x0000007602767223 */ /* 0x000fc200000108b1 */
[C-C-:B------:R-:W-:Y:S01]  /*1fe80*/  FFMA.FTZ R119, R2.reuse, R119, -R177.reuse ;  /* 0x0000007702777223 */ /* 0x140fe200000108b1 */
[----:B------:R-:W-:-:S01]  /*1fe90*/  FFMA.FTZ R90, R2, R90, -R177 ;  /* 0x0000005a025a7223 */ /* 0x000fc200000108b1 */
[C-C-:B------:R-:W-:Y:S01]  /*1fea0*/  FFMA.FTZ R95, R2.reuse, R95, -R177.reuse ;  /* 0x0000005f025f7223 */ /* 0x140fe200000108b1 */
[----:B------:R-:W-:-:S01]  /*1feb0*/  FFMA.FTZ R99, R2, R99, -R177 ;  /* 0x0000006302637223 */ /* 0x000fc200000108b1 */
[----:B------:R-:W2:Y:S01]  /*1fec0*/  MUFU.EX2 R155, R155 ;  /* 0x0000009b009b7308 */ /* 0x000ea20000000800 */
[----:B0-----:R-:W-:-:S01]  /*1fed0*/  FFMA.FTZ R7, R126, R6, R179 ;  /* 0x000000067e077223 */ /* 0x001fc200000100b3 */
[----:B------:R-:W-:Y:S01]  /*1fee0*/  FADD.FTZ R6, R120, R151 ;  /* 0x0000009778067221 */ /* 0x000fe20000010000 */
[----:B------:R-:W-:-:S05]  /*1fef0*/  FFMA.FTZ R109, R2, R109, -R177 ;  /* 0x0000006d026d7223 */ /* 0x000fca00000108b1 */
[----:B------:R-:W0:Y:S01]  /*1ff00*/  MUFU.EX2 R154, R154 ;  /* 0x0000009a009a7308 */ /* 0x000e220000000800 */
[----:B-1----:R-:W-:-:S07]  /*1ff10*/  FADD.FTZ R7, R108, R7 ;  /* 0x000000076c077221 */ /* 0x002fce0000010000 */
[----:B------:R-:W1:Y:S08]  /*1ff20*/  MUFU.EX2 R159, R159 ;  /* 0x0000009f009f7308 */ /* 0x000e700000000800 */
[----:B------:R-:W3:Y:S08]  /*1ff30*/  MUFU.EX2 R158, R158 ;  /* 0x0000009e009e7308 */ /* 0x000ef00000000800 */
[----:B------:R4:W-:Y:S08]  /*1ff40*/  MUFU.EX2 R0, R166 ;  /* 0x000000a600007308 */ /* 0x0009f00000000800 */
[----:B------:R-:W5:Y:S01]  /*1ff50*/  MUFU.EX2 R163, R163 ;  /* 0x000000a300a37308 */ /* 0x000f620000000800 */
[----:B----4-:R-:W-:-:S01]  /*1ff60*/  FADD.FTZ R166, R116, R7 ;  /* 0x0000000774a67221 */ /* 0x010fc20000010000 */
[----:B------:R-:W-:-:S03]  /*1ff70*/  FADD.FTZ R7, R157, R6 ;  /* 0x000000069d077221 */ /* 0x000fc60000010000 */
[----:B--2---:R-:W-:Y:S01]  /*1ff80*/  FADD.FTZ R151, R155, R166 ;  /* 0x000000a69b977221 */ /* 0x004fe20000010000 */
[----:B------:R-:W-:-:S02]  /*1ff90*/  FADD.FTZ R6, R124, R7 ;  /* 0x000000077c067221 */ /* 0x000fc40000010000 */
[----:B------:R-:W2:Y:S01]  /*1ffa0*/  MUFU.EX2 R21, R21 ;  /* 0x0000001500157308 */ /* 0x000ea20000000800 */
[----:B0-----:R-:W-:-:S01]  /*1ffb0*/  FADD.FTZ R166, R154, R151 ;  /* 0x000000979aa67221 */ /* 0x001fc20000010000 */
[----:B------:R-:W-:-:S03]  /*1ffc0*/  FADD.FTZ R7, R161, R6 ;  /* 0x00000006a1077221 */ /* 0x000fc60000010000 */
[----:B-1----:R-:W-:Y:S01]  /*1ffd0*/  FADD.FTZ R151, R159, R166 ;  /* 0x000000a69f977221 */ /* 0x002fe20000010000 */
[----:B------:R-:W-:-:S02]  /*1ffe0*/  FADD.FTZ R6, R128, R7 ;  /* 0x0000000780067221 */ /* 0x000fc40000010000 */
[----:B------:R-:W0:Y:S01]  /*1fff0*/  MUFU.EX2 R160, R160 ;  /* 0x000000a000a07308 */ /* 0x000e220000000800 */
[----:B---3--:R-:W-:-:S01]  /*20000*/  FADD.FTZ R166, R158, R151 ;  /* 0x000000979ea67221 */ /* 0x008fc20000010000 */
[----:B------:R-:W-:-:S03]  /*20010*/  FADD.FTZ R7, R165, R6 ;  /* 0x00000006a5077221 */ /* 0x000fc60000010000 */
[----:B-----5:R-:W-:Y:S01]  /*20020*/  FADD.FTZ R166, R163, R166 ;  /* 0x000000a6a3a67221 */ /* 0x020fe20000010000 */
[----:B------:R-:W-:-:S02]  /*20030*/  FADD.FTZ R6, R132, R7 ;  /* 0x0000000784067221 */ /* 0x000fc40000010000 */
        /* <DEDUP_REMOVED lines=20> */
[----:B--2---:R-:W-:-:S01]  /*20180*/  FADD.FTZ R7, R147, R6 ;  /* 0x0000000693077221 */ /* 0x004fc20000010000 */
[----:B------:R-:W-:-:S06]  /*20190*/  FADD.FTZ R6, R142, R151 ;  /* 0x000000978e067221 */ /* 0x000fcc0000010000 */
[----:B------:R-:W2:Y:S01]  /*201a0*/  MUFU.EX2 R123, R123 ;  /* 0x0000007b007b7308 */ /* 0x000ea20000000800 */
[----:B0-----:R-:W-:-:S07]  /*201b0*/  FADD.FTZ R7, R150, R7 ;  /* 0x0000000796077221 */ /* 0x001fce0000010000 */
[----:B------:R-:W0:Y:S01]  /*201c0*/  MUFU.EX2 R127, R127 ;  /* 0x0000007f007f7308 */ /* 0x000e220000000800 */
[----:B-1----:R-:W-:-:S01]  /*201d0*/  FADD.FTZ R166, R122, R7 ;  /* 0x000000077aa67221 */ /* 0x002fc20000010000 */
        /* <DEDUP_REMOVED lines=8> */
[----:B0-----:R-:W-:-:S07]  /*20260*/  FADD.FTZ R151, R127, R166 ;  /* 0x000000a67f977221 */ /* 0x001fce0000010000 */
[----:B------:R-:W0:Y:S01]  /*20270*/  MUFU.EX2 R131, R131 ;  /* 0x0000008300837308 */ /* 0x000e220000000800 */
[----:B-1----:R-:W-:-:S01]  /*20280*/  FADD.FTZ R166, R130, R151 ;  /* 0x0000009782a67221 */ /* 0x002fc20000010000 */
[----:B------:R-:W-:-:S06]  /*20290*/  FFMA.FTZ R151, R2, R20, -R177 ;  /* 0x0000001402977223 */ /* 0x000fcc00000108b1 */
        /* <DEDUP_REMOVED lines=25> */
[----:B-1----:R-:W-:-:S07]  /*20430*/  FADD.FTZ R94, R110, R167 ;  /* 0x000000a76e5e7221 */ /* 0x002fce0000010000 */
[----:B------:R-:W1:Y:S01]  /*20440*/  MUFU.EX2 R114, R114 ;  /* 0x0000007200727308 */ /* 0x000e620000000800 */
[----:B--2---:R-:W-:-:S01]  /*20450*/  FADD.FTZ R167, R111, R94 ;  /* 0x0000005e6fa77221 */ /* 0x004fc20000010000 */
[----:B------:R-:W-:-:S06]  /*20460*/  FFMA.FTZ R94, R2, R98, -R177 ;  /* 0x00000062025e7223 */ /* 0x000fcc00000108b1 */
        /* <DEDUP_REMOVED lines=45> */
[----:B-1----:R-:W-:-:S03]  /*20740*/  FADD.FTZ R7, R101, R6 ;  /* 0x0000000665077221 */ /* 0x002fc60000010000 */
[----:B--2---:R-:W-:Y:S01]  /*20750*/  FADD.FTZ R6, R109, R166 ;  /* 0x000000a66d067221 */ /* 0x004fe20000010000 */
[----:B------:R-:W-:Y:S06]  /*20760*/  @!P3 BRA `(.L_x_1519) ;  /* 0x000000000004b947 */ /* 0x000fec0003800000 */
[----:B------:R-:W-:Y:S01]  /*20770*/  BPT.TRAP 0x1 ;  /* 0x000000040000795c */ /* 0x000fe20000300000 */
.L_x_1519:
[----:B------:R-:W-:Y:S01]  /*20780*/  F2FP.SATFINITE.E4M3.F32.PACK_AB_MERGE_C R0, R127, R0, RZ ;  /* 0x000000007f00723e */ /* 0x000fe200048070ff */
[----:B------:R-:W-:Y:S01]  /*20790*/  FMUL.FTZ R24, R24, R3 ;  /* 0x0000000318187220 */ /* 0x000fe20000410000 */
[----:B------:R-:W-:Y:S01]  /*207a0*/  F2FP.SATFINITE.E4M3.F32.PACK_AB_MERGE_C R139, R162, R139, RZ ;  /* 0x0000008ba28b723e */ /* 0x000fe200048070ff */
[-C--:B------:R-:W-:Y:S01]  /*207b0*/  FMUL.FTZ R25, R25, R3.reuse ;  /* 0x0000000319197220 */ /* 0x080fe20000410000 */
[----:B------:R-:W-:Y:S01]  /*207c0*/  F2FP.SATFINITE.E4M3.F32.PACK_AB_MERGE_C R177, R123, R122, R0 ;  /* 0x0000007a7bb1723e */ /* 0x000fe20004807000 */
[----:B------:R-:W-:Y:S01]  /*207d0*/  IMAD R0, R190, 0x8, R17 ;  /* 0x00000008be007824 */ /* 0x000fe200078e0211 */
[----:B------:R-:W-:Y:S01]  /*207e0*/  ISETP.GT.AND P1, PT, R4, R10, PT ;  /* 0x0000000a0400720c */ /* 0x000fe20003f24270 */
[----:B------:R-:W-:Y:S01]  /*207f0*/  FMUL.FTZ R28, R28, R3 ;  /* 0x000000031c1c7220 */ /* 0x000fe20000410000 */
[----:B------:R-:W-:Y:S01]  /*20800*/  F2FP.SATFINITE.E4M3.F32.PACK_AB_MERGE_C R181, R160, R21, R139 ;  /* 0x00000015a0b5723e */ /* 0x000fe2000480708b */
[----:B------:R-:W-:Y:S01]  /*20810*/  IMAD.U32 R21, RZ, RZ, UR37 ;  /* 0x00000025ff157e24 */ /* 0x000fe2000f8e00ff */
[----:B------:R-:W-:Y:S01]  /*20820*/  F2FP.SATFINITE.E4M3.F32.PACK_AB_MERGE_C R118, R119, R118, RZ ;  /* 0x000000767776723e */ /* 0x000fe200048070ff */
[----:B------:R-:W-:Y:S01]  /*20830*/  VIADD R0, R0, 0x29860 ;  /* 0x0002986000007836 */ /* 0x000fe20000000000 */
[----:B------:R-:W-:Y:S01]  /*20840*/  F2FP.SATFINITE.E4M3.F32.PACK_AB_MERGE_C R116, R155, R116, RZ ;  /* 0x000000749b74723e */ /* 0x000fe200048070ff */
[-C--:B------:R-:W-:Y:S01]  /*20850*/  FMUL.FTZ R29, R29, R3.reuse ;  /* 0x000000031d1d7220 */ /* 0x080fe20000410000 */
[----:B------:R-:W-:Y:S01]  /*20860*/  F2FP.SATFINITE.E4M3.F32.PACK_AB_MERGE_C R92, R93, R92, RZ ;  /* 0x0000005c5d5c723e */ /* 0x000fe200048070ff */
[-C--:B------:R-:W-:Y:S01]  /*20870*/  FMUL.FTZ R32, R32, R3.reuse ;  /* 0x0000000320207220 */ /* 0x080fe20000410000 */
[----:B------:R-:W-:Y:S01]  /*20880*/  PRMT R0, R21, 0x654, R0 ;  /* 0x0000065415007816 */ /* 0x000fe20000000000 */
[-C--:B------:R-:W-:Y:S01]  /*20890*/  FMUL.FTZ R33, R33, R3.reuse ;  /* 0x0000000321217220 */ /* 0x080fe20000410000 */
[----:B------:R-:W-:Y:S01]  /*208a0*/  F2FP.SATFINITE.E4M3.F32.PACK_AB_MERGE_C R118, R115, R114, R118 ;  /* 0x000000727376723e */ /* 0x000fe20004807076 */
[-C--:B------:R-:W-:Y:S01]  /*208b0*/  FMUL.FTZ R36, R36, R3.reuse ;  /* 0x0000000324247220 */ /* 0x080fe20000410000 */
[----:B------:R-:W-:Y:S01]  /*208c0*/  F2FP.SATFINITE.E4M3.F32.PACK_AB_MERGE_C R120, R157, R120, RZ ;  /* 0x000000789d78723e */ /* 0x000fe200048070ff */
[----:B------:R0:W-:Y:S01]  /*208d0*/  SYNCS.ARRIVE.TRANS64.RED.A1T0 RZ, [R0+URZ], RZ ;  /* 0x000000ff00ff79a7 */ /* 0x0001e2000810043f */
        /* <DEDUP_REMOVED lines=89> */
[----:B0-----:R-:W-:Y:S02]  /*20e70*/  IMAD.MOV.U32 R0, RZ, RZ, R89 ;  /* 0x000000ffff007224 */ /* 0x001fe400078e0059 */
[----:B------:R-:W-:Y:S02]  /*20e80*/  IMAD.MOV.U32 R3, RZ, RZ, R91 ;  /* 0x000000ffff037224 */ /* 0x000fe400078e005b */
[----:B------:R-:W-:Y:S02]  /*20e90*/  IMAD.MOV.U32 R189, RZ, RZ, R15 ;  /* 0x000000ffffbd7224 */ /* 0x000fe400078e000f */
[----:B------:R-:W-:Y:S02]  /*20ea0*/  IMAD.MOV.U32 R190, RZ, RZ, R14 ;  /* 0x000000ffffbe7224 */ /* 0x000fe400078e000e */
[----:B------:R-:W-:Y:S01]  /*20eb0*/  IMAD.MOV.U32 R175, RZ, RZ, R118 ;  /* 0x000000ffffaf7224 */ /* 0x000fe200078e0076 */
[----:B------:R-:W-:Y:S06]  /*20ec0*/  @P1 BRA `(.L_x_1520) ;  /* 0xffffffb000841947 */ /* 0x000fec000383ffff */
[----:B------:R-:W-:Y:S02]  /*20ed0*/  IMAD.MOV.U32 R0, RZ, RZ, R89 ;  /* 0x000000ffff007224 */ /* 0x000fe400078e0059 */
[----:B------:R-:W-:Y:S02]  /*20ee0*/  IMAD.MOV.U32 R3, RZ, RZ, R91 ;  /* 0x000000ffff037224 */ /* 0x000fe400078e005b */
[----:B------:R-:W-:Y:S02]  /*20ef0*/  IMAD.MOV.U32 R190, RZ, RZ, R14 ;  /* 0x000000ffffbe7224 */ /* 0x000fe400078e000e */
[----:B------:R-:W-:-:S07]  /*20f00*/  IMAD.MOV.U32 R189, RZ, RZ, R15 ;  /* 0x000000ffffbd7224 */ /* 0x000fce00078e000f */
.L_x_1501:
[----:B------:R-:W0:Y:S01]  /*20f10*/  LDC R13, c[0x0][0x9e4] ;  /* 0x00027900ff0d7b82 */ /* 0x000e220000000800 */
[----:B------:R-:W-:Y:S01]  /*20f20*/  LOP3.LUT R18, R18, 0xffffffef, RZ, 0xc0, !PT ;  /* 0xffffffef12127812 */ /* 0x000fe200078ec0ff */
[----:B------:R-:W-:Y:S01]  /*20f30*/  IMAD.IADD R8, R208, 0x1, -R8 ;  /* 0x00000001d0087824 */ /* 0x000fe200078e0a08 */
[----:B0-----:R-:W-:-:S13]  /*20f40*/  ISETP.GE.AND P1, PT, R13, 0x1, PT ;  /* 0x000000010d00780c */ /* 0x001fda0003f26270 */
[----:B------:R-:W-:Y:S01]  /*20f50*/  @P1 LOP3.LUT R18, R18, 0x10, RZ, 0xfc, !PT ;  /* 0x0000001012121812 */ /* 0x000fe200078efcff */
        /* <DEDUP_REMOVED lines=11> */
.L_x_1523:
[----:B------:R-:W-:-:S13]  /*21010*/  ISETP.NE.AND P1, PT, R13, 0x1, PT ;  /* 0x000000010d00780c */ /* 0x000fda0003f25270 */
[----:B------:R-:W0:Y:S02]  /*21020*/  @P1 LDC.64 R10, c[0x0][0x9e8] ;  /* 0x00027a00ff0a1b82 */ /* 0x000e240000000a00 */
[----:B0-----:R-:W-:-:S05]  /*21030*/  @P1 IMAD.HI.U32 R10, R208, R10, RZ ;  /* 0x0000000ad00a1227 */ /* 0x001fca00078e00ff */
[----:B------:R-:W-:-:S07]  /*21040*/  @P1 SHF.R.U32.HI R208, RZ, R11, R10 ;  /* 0x0000000bffd01219 */ /* 0x000fce000001160a */
.L_x_1524:
[----:B------:R-:W-:Y:S05]  /*21050*/  BSYNC B0 ;  /* 0x0000000000007941 */ /* 0x000fea0003800000 */
.L_x_1522:
[----:B------:R-:W-:-:S05]  /*21060*/  IMAD R5, R208, R13, RZ ;  /* 0x0000000dd0057224 */ /* 0x000fca00078e02ff */
[----:B------:R-:W-:-:S07]  /*21070*/  VIMNMX R8, R8, R5, !PT ;  /* 0x0000000508087248 */ /* 0x000fce0007fe0100 */
.L_x_1521:
[----:B------:R-:W-:-:S04]  /*21080*/  VIADD R8, R8, 0x9f ;  /* 0x0000009f08087836 */ /* 0x000fc80000000000 */
[----:B------:R-:W-:-:S05]  /*21090*/  IMAD.HI R8, R8, 0x66666667, RZ ;  /* 0x6666666708087827 */ /* 0x000fca00078e02ff */
[----:B------:R-:W-:-:S04]  /*210a0*/  SHF.R.U32.HI R5, RZ, 0x1f, R8 ;  /* 0x0000001fff057819 */ /* 0x000fc80000011608 */
[----:B------:R-:W-:-:S04]  /*210b0*/  LEA.HI.SX32 R8, R8, R5, 0x1a ;  /* 0x0000000508087211 */ /* 0x000fc800078fd2ff */
[----:B------:R-:W-:-:S04]  /*210c0*/  VIMNMX R5, R209, R8, !PT ;  /* 0x00000008d1057248 */ /* 0x000fc80007fe0100 */
[----:B------:R-:W-:-:S13]  /*210d0*/  ISETP.GE.AND P1, PT, R4, R5, PT ;  /* 0x000000050400720c */ /* 0x000fda0003f26270 */
[----:B------:R-:W-:Y:S05]  /*210e0*/  @!P1 BRA `(.L_x_1525) ;  /* 0x00000030009c9947 */ /* 0x000fea0003800000 */
[----:B------:R-:W-:Y:S02]  /*210f0*/  IMAD.MOV.U32 R8, RZ, RZ, R0 ;  /* 0x000000ffff087224 */ /* 0x000fe400078e0000 */
[----:B------:R-:W-:Y:S02]  /*21100*/  IMAD.MOV.U32 R10, RZ, RZ, R3 ;  /* 0x000000ffff0a7224 */ /* 0x000fe400078e0003 */
[----:B------:R-:W-:-:S07]  /*21110*/  IMAD.MOV.U32 R11, RZ, RZ, R189 ;  /* 0x000000ffff0b7224 */ /* 0x000fce00078e00bd */
.L_x_1537:
[----:B------:R-:W-:Y:S01]  /*21120*/  ISETP.NE.AND P1, PT, R190, 0x1, PT ;  /* 0x00000001be00780c */ /* 0x000fe20003f25270 */
[----:B------:R-:W-:Y:S05]  /*21130*/  YIELD ;  /* 0x0000000000007946 */ /* 0x000fea0003800000 */
[----:B------:R-:W-:Y:S02]  /*21140*/  SEL R0, RZ, 0x1, P1 ;  /* 0x00000001ff007807 */ /* 0x000fe40000800000 */
[----:B------:R-:W-:Y:S02]  /*21150*/  ISETP.NE.AND P1, PT, R194, RZ, PT ;  /* 0x000000ffc200720c */ /* 0x000fe40003f25270 */
[----:B------:R-:W-:-:S11]  /*21160*/  LOP3.LUT R189, R11, R0, RZ, 0x3c, !PT ;  /* 0x000000000bbd7212 */ /* 0x000fd600078e3cff */
[----:B------:R-:W-:Y:S05]  /*21170*/  @P1 BRA `(.L_x_1526) ;  /* 0x0000000000401947 */ /* 0x000fea0003800000 */
[----:B------:R-:W-:-:S13]  /*21180*/  ISETP.NE.AND P3, PT, R220, 0x3, PT ;  /* 0x00000003dc00780c */ /* 0x000fda0003f65270 */
[----:B------:R-:W-:Y:S05]  /*21190*/  @!P3 BRA `(.L_x_1527) ;  /* 0x000000000004b947 */ /* 0x000fea0003800000 */
[----:B------:R-:W-:Y:S01]  /*211a0*/  BPT.TRAP 0x1 ;  /* 0x000000040000795c */ /* 0x000fe20000300000 */
.L_x_1527:
[----:B------:R-:W-:Y:S01]  /*211b0*/  VIADD R0, R190, 0x1 ;  /* 0x00000001be007836 */ /* 0x000fe20000000000 */
[----:B------:R-:W-:-:S04]  /*211c0*/  SHF.L.U32 R3, R189, 0x1f, RZ ;  /* 0x0000001fbd037819 */ /* 0x000fc800000006ff */
[----:B------:R-:W-:-:S04]  /*211d0*/  ISETP.NE.AND P2, PT, R0, 0x2, PT ;  /* 0x000000020000780c */ /* 0x000fc80003f45270 */
[----:B------:R-:W-:-:S05]  /*211e0*/  SEL R0, R0, RZ, P2 ;  /* 0x000000ff00007207 */ /* 0x000fca0001000000 */
[----:B------:R-:W-:-:S04]  /*211f0*/  IMAD R0, R0, 0x8, R17 ;  /* 0x0000000800007824 */ /* 0x000fc800078e0211 */
[----:B------:R0:W1:Y:S01]  /*21200*/  SYNCS.PHASECHK.TRANS64.TRYWAIT P2, [R0+URZ+0x29830], R3 ;  /* 0x02983003000075a7 */ /* 0x000062000804017f */
[----:B------:R-:W-:Y:S05]  /*21210*/  @!P3 BRA `(.L_x_1528) ;  /* 0x000000000004b947 */ /* 0x000fea0003800000 */
[----:B------:R-:W-:Y:S01]  /*21220*/  BPT.TRAP 0x1 ;  /* 0x000000040000795c */ /* 0x000fe20000300000 */
.L_x_1528:
[----:B------:R-:W-:Y:S04]  /*21230*/  BSSY B0, `(.L_x_1526) ;  /* 0x0000004000007945 */ /* 0x000fe80003800000 */
[----:B-1----:R-:W-:Y:S05]  /*21240*/  @P2 BRA `(.L_x_1529) ;  /* 0x0000000000082947 */ /* 0x002fea0003800000 */
[----:B------:R-:W1:Y:S02]  /*21250*/  SYNCS.PHASECHK.TRANS64.TRYWAIT P2, [R0+URZ+0x29830], R3 ;  /* 0x02983003000075a7 */ /* 0x000e64000804017f */
[----:B-1----:R-:W-:Y:S05]  /*21260*/  @!P2 BRA `(.L_x_1530) ;  /* 0x000001240094a947 */ /* 0x002fea0003800000 */
.L_x_1529:
[----:B------:R-:W-:Y:S05]  /*21270*/  BSYNC B0 ;  /* 0x0000000000007941 */ /* 0x000fea0003800000 */
.L_x_1526:
        /* <DEDUP_REMOVED lines=18> */
[----:B------:R-:W-:Y:S01]  /*213a0*/  VIADD R88, R14, 0x100 ;  /* 0x000001000e587836 */ /* 0x000fe20000000000 */
[----:B------:R-:W-:Y:S01]  /*213b0*/  R2UR UR47, R21 ;  /* 0x00000000152f72ca */ /* 0x000fe200000e0000 */
[----:B------:R-:W-:Y:S01]  /*213c0*/  UMOV UR44, UR4 ;  /* 0x00000004002c7c82 */ /* 0x000fe20008000000 */
[----:B------:R-:W-:Y:S01]  /*213d0*/  R2UR UR30, R20 ;  /* 0x00000000141e72ca */ /* 0x000fe200000e0000 */
[----:B------:R-:W-:Y:S01]  /*213e0*/  VIADD R20, R14, 0x180 ;  /* 0x000001800e147836 */ /* 0x000fe20000000000 */
[----:B------:R-:W-:Y:S01]  /*213f0*/  R2UR UR34, R88 ;  /* 0x00000000582272ca */ /* 0x000fe200000e0000 */
[----:B------:R-:W-:Y:S01]  /*21400*/  UMOV UR45, UR5 ;  /* 0x00000005002d7c82 */ /* 0x000fe20008000000 */
[----:B------:R-:W-:Y:S01]  /*21410*/  VIADD R88, R14, 0x200 ;  /* 0x000002000e587836 */ /* 0x000fe20000000000 */
[----:B------:R-:W-:Y:S01]  /*21420*/  R2UR UR51, R89 ;  /* 0x00000000593372ca */ /* 0x000fe200000e0000 */
[----:B------:R-:W-:Y:S01]  /*21430*/  UMOV UR48, UR4 ;  /* 0x0000000400307c82 */ /* 0x000fe20008000000 */
[----:B0-----:R-:W-:Y:S01]  /*21440*/  SHF.R.U32.HI R0, RZ, 0x7, R0 ;  /* 0x00000007ff007819 */ /* 0x001fe20000011600 */
[----:B------:R-:W-:Y:S01]  /*21450*/  UMOV UR49, UR5 ;  /* 0x0000000500317c82 */ /* 0x000fe20008000000 */
[----:B------:R-:W-:Y:S01]  /*21460*/  R2UR UR46, R20 ;  /* 0x00000000142e72ca */ /* 0x000fe200000e0000 */
[----:B------:R-:W-:Y:S01]  /*21470*/  VIADD R20, R14, 0x2 ;  /* 0x000000020e147836 */ /* 0x000fe20000000000 */
[----:B------:R-:W-:Y:S01]  /*21480*/  R2UR UR50, R88 ;  /* 0x00000000583272ca */ /* 0x000fe200000e0000 */
[----:B------:R-:W-:-:S02]  /*21490*/  VIADD R0, R0, 0x8 ;  /* 0x0000000800007836 */ /* 0x000fc40000000000 */
[----:B------:R-:W-:Y:S01]  /*214a0*/  IMAD.MOV.U32 R21, RZ, RZ, -0x7fffffe0 ;  /* 0x80000020ff157424 */ /* 0x000fe200078e00ff */
[----:B------:R-:W-:Y:S01]  /*214b0*/  R2UR UR26, R20 ;  /* 0x00000000141a72ca */ /* 0x000fe200000e0000 */
[----:B------:R-:W-:Y:S01]  /*214c0*/  VIADD R20, R14, 0x82 ;  /* 0x000000820e147836 */ /* 0x000fe20000000000 */
[----:B------:R0:W-:Y:S01]  /*214d0*/  BAR.SYNC.DEFER_BLOCKING R0, 0x100 ;  /* 0x000400000000751d */ /* 0x0001e20000010000 */
[----:B------:R-:W-:Y:S01]  /*214e0*/  IMAD.MOV.U32 R15, RZ, RZ, -0x7fffffe0 ;  /* 0x80000020ff0f7424 */ /* 0x000fe200078e00ff */
[----:B------:R-:W-:Y:S01]  /*214f0*/  R2UR UR27, R21 ;  /* 0x00000000151b72ca */ /* 0x000fe200000e0000 */
[----:B------:R-:W-:-:S03]  /*21500*/  IMAD.MOV.U32 R21, RZ, RZ, -0x7fffffe0 ;  /* 0x80000020ff157424 */ /* 0x000fc600078e00ff */
        /* <DEDUP_REMOVED lines=227> */
.L_x_1532:
[----:B------:R-:W-:Y:S01]  /*22340*/  SHF.L.U32 R0, R11, 0x1f, RZ ;  /* 0x0000001f0b007819 */ /* 0x000fe200000006ff */
[----:B------:R-:W-:-:S04]  /*22350*/  IMAD R3, R190, 0x8, R17 ;  /* 0x00000008be037824 */ /* 0x000fc800078e0211 */
[----:B------:R0:W1:Y:S01]  /*22360*/  SYNCS.PHASECHK.TRANS64.TRYWAIT P1, [R3+URZ+0x29850], R0 ;  /* 0x02985000030075a7 */ /* 0x000062000802017f */
[----:B------:R-:W-:Y:S05]  /*22370*/  @!P3 BRA `(.L_x_1533) ;  /* 0x000000000004b947 */ /* 0x000fea0003800000 */
[----:B------:R-:W-:Y:S01]  /*22380*/  BPT.TRAP 0x1 ;  /* 0x000000040000795c */ /* 0x000fe20000300000 */
.L_x_1533:
[----:B------:R-:W-:Y:S04]  /*22390*/  BSSY B0, `(.L_x_1531) ;  /* 0x0000004000007945 */ /* 0x000fe80003800000 */
[----:B-1----:R-:W-:Y:S05]  /*223a0*/  @P1 BRA `(.L_x_1534) ;  /* 0x0000000000081947 */ /* 0x002fea0003800000 */
[----:B------:R-:W1:Y:S02]  /*223b0*/  SYNCS.PHASECHK.TRANS64.TRYWAIT P1, [R3+URZ+0x29850], R0 ;  /* 0x02985000030075a7 */ /* 0x000e64000802017f */
[----:B-1----:R-:W-:Y:S05]  /*223c0*/  @!P1 BRA `(.L_x_1535) ;  /* 0x0000011400509947 */ /* 0x002fea0003800000 */
.L_x_1534:
[----:B------:R-:W-:Y:S05]  /*223d0*/  BSYNC B0 ;  /* 0x0000000000007941 */ /* 0x000fea0003800000 */
.L_x_1531:
[----:B01----:R-:W-:Y:S01]  /*223e0*/  FMNMX.FTZ R0, R152, R10, !PT ;  /* 0x0000000a98007209 */ /* 0x003fe20007810000 */
[----:B------:R-:W-:Y:S05]  /*223f0*/  WARPSYNC.ALL ;  /* 0x0000000000007948 */ /* 0x000fea0003800000 */
[----:B------:R-:W-:Y:S01]  /*22400*/  FMNMX.FTZ R3, R153, R0, !PT ;  /* 0x0000000099037209 */ /* 0x000fe20007810000 */
[----:B------:R-:W-:Y:S01]  /*22410*/  VIADD R15, R17, 0x400 ;  /* 0x00000400110f7836 */ /* 0x000fe20000000000 */
[----:B------:R-:W-:Y:S01]  /*22420*/  FMNMX.FTZ R0, R154, R8, !PT ;  /* 0x000000089a007209 */ /* 0x000fe20007810000 */
[----:B------:R-:W-:-:S06]  /*22430*/  WARPGROUP.ARRIVE ;  /* 0x00000000000079c5 */ /* 0x000fcc0000000000 */
[----:B------:R-:W0:Y:S01]  /*22440*/  S2R R202, SR_TID.X ;  /* 0x0000000000ca7919 */ /* 0x000e220000002100 */
[----:B------:R-:W-:Y:S02]  /*22450*/  ISETP.NE.AND P1, PT, R220, 0x3, PT ;  /* 0x00000003dc00780c */ /* 0x000fe40003f25270 */
        /* <DEDUP_REMOVED lines=75> */
[----:B------:R-:W-:Y:S02]  /*22910*/  SHF.R.U32.HI R15, RZ, 0x4, R15 ;  /* 0x00000004ff0f7819 */ /* 0x000fe4000001160f */
[----:B------:R-:W-:-:S02]  /*22920*/  FMNMX.FTZ R3, R103, R14, !PT ;  /* 0x0000000e67037209 */ /* 0x000fc40007810000 */
[----:B------:R-:W-:Y:S02]  /*22930*/  LOP3.LUT R15, R15, 0x3fff, RZ, 0xc0, !PT ;  /* 0x00003fff0f0f7812 */ /* 0x000fe400078ec0ff */
[----:B------:R-:W-:Y:S01]  /*22940*/  FMNMX.FTZ R0, R101, R0, !PT ;  /* 0x0000000065007209 */ /* 0x000fe20007810000 */
[----:B------:R-:W1:Y:S01]  /*22950*/  SHFL.BFLY PT, R14, R3, 0x2, 0x1f ;  /* 0x0c401f00030e7f89 */ /* 0x000e6200000e0000 */
[----:B------:R-:W-:Y:S02]  /*22960*/  LOP3.LUT R15, R15, 0x10000, RZ, 0xfc, !PT ;  /* 0x000100000f0f7812 */ /* 0x000fe400078efcff */
[----:B0-----:R-:W-:Y:S01]  /*22970*/  SHF.R.U32.HI R202, RZ, 0x7, R202 ;  /* 0x00000007ffca7819 */ /* 0x001fe200000116ca */
[----:B------:R-:W0:Y:S01]  /*22980*/  SHFL.BFLY PT, R11, R0, 0x2, 0x1f ;  /* 0x0c401f00000b7f89 */ /* 0x000e2200000e0000 */
[----:B-1----:R-:W-:Y:S01]  /*22990*/  FMNMX.FTZ R21, R3, R14, !PT ;  /* 0x0000000e03157209 */ /* 0x002fe20007810000 */
[----:B------:R-:W-:Y:S02]  /*229a0*/  IMAD R14, R190, 0x500, R15 ;  /* 0x00000500be0e7824 */ /* 0x000fe400078e020f */
[----:B------:R-:W-:Y:S01]  /*229b0*/  IMAD.MOV.U32 R15, RZ, RZ, -0x3ffffff0 ;  /* 0xc0000010ff0f7424 */ /* 0x000fe200078e00ff */
[----:B0-----:R-:W-:-:S02]  /*229c0*/  FMNMX.FTZ R20, R0, R11, !PT ;  /* 0x0000000b00147209 */ /* 0x001fc40007810000 */
[----:B------:R-:W-:Y:S01]  /*229d0*/  R2UR UR6, R14 ;  /* 0x000000000e0672ca */ /* 0x000fe200000e0000 */
[----:B------:R-:W0:Y:S01]  /*229e0*/  SHFL.BFLY PT, R0, R21, 0x1, 0x1f ;  /* 0x0c201f0015007f89 */ /* 0x000e2200000e0000 */
[----:B------:R-:W-:-:S03]  /*229f0*/  R2UR UR7, R15 ;  /* 0x000000000f0772ca */ /* 0x000fc600000e0000 */
[----:B------:R-:W1:Y:S10]  /*22a00*/  SHFL.BFLY PT, R11, R20, 0x1, 0x1f ;  /* 0x0c201f00140b7f89 */ /* 0x000e7400000e0000 */
[----:B------:R-:W-:Y:S01]  /*22a10*/  QGMMA.64x128x32.F32.E4M3.E4M3 R24, R184, gdesc[UR4], R24, gsb0 ;  /* 0x01e00004b8187df3 */ /* 0x000fe20008000818 */
[----:B0-----:R-:W-:-:S02]  /*22a20*/  FMNMX.FTZ R0, R21, R0, !PT ;  /* 0x0000000015007209 */ /* 0x001fc40007810000 */
[----:B-1----:R-:W-:-:S03]  /*22a30*/  FMNMX.FTZ R3, R20, R11, !PT ;  /* 0x0000000b14037209 */ /* 0x002fc60007810000 */
[----:B------:R-:W-:Y:S02]  /*22a40*/  FADD.FTZ R15, -R0, R8 ;  /* 0x00000008000f7221 */ /* 0x000fe40000010100 */
[----:B------:R-:W-:-:S01]  /*22a50*/  FADD.FTZ R11, -R3, R10 ;  /* 0x0000000a030b7221 */ /* 0x000fc20000010100 */
[----:B------:R-:W-:Y:S02]  /*22a60*/  VIADD R10, R14, 0x100 ;  /* 0x000001000e0a7836 */ /* 0x000fe40000000000 */
[----:B------:R-:W-:-:S03]  /*22a70*/  FMUL.FTZ R15, R2, R15 ;  /* 0x0000000f020f7220 */ /* 0x000fc60000410000 */
[----:B------:R-:W-:Y:S01]  /*22a80*/  R2UR UR6, R10 ;  /* 0x000000000a0672ca */ /* 0x000fe200000e0000 */
[----:B------:R-:W-:Y:S02]  /*22a90*/  VIADD R10, R14, 0x200 ;  /* 0x000002000e0a7836 */ /* 0x000fe40000000000 */
[----:B------:R-:W-:Y:S01]  /*22aa0*/  MUFU.EX2 R15, R15 ;  /* 0x0000000f000f7308 */ /* 0x000fe20000000800 */
[----:B------:R-:W-:Y:S02]  /*22ab0*/  WARPGROUP.DEPBAR.LE gsb0, 0x0 ;  /* 0x00008000000079c5 */ /* 0x000fe40000010000 */
[C---:B------:R-:W-:Y:S01]  /*22ac0*/  FMUL.FTZ R184, R2.reuse, R11 ;  /* 0x0000000b02b87220 */ /* 0x040fe20000410000 */
[----:B------:R-:W-:Y:S01]  /*22ad0*/  IMAD.MOV.U32 R11, RZ, RZ, -0x3ffffff0 ;  /* 0xc0000010ff0b7424 */ /* 0x000fe200078e00ff */
[----:B------:R-:W-:Y:S01]  /*22ae0*/  WARPGROUP.ARRIVE ;  /* 0x00000000000079c5 */ /* 0x000fe20000000000 */
[----:B------:R-:W-:-:S02]  /*22af0*/  FFMA.FTZ R185, R2, R3, -8 ;  /* 0xc100000002b97423 */ /* 0x000fc40000010003 */
[----:B------:R-:W-:Y:S01]  /*22b00*/  MUFU.EX2 R8, R184 ;  /* 0x000000b800087308 */ /* 0x000fe20000000800 */
[----:B------:R-:W-:Y:S01]  /*22b10*/  R2UR UR7, R11 ;  /* 0x000000000b0772ca */ /* 0x000fe200000e0000 */
[----:B------:R-:W-:-:S02]  /*22b20*/  IMAD.MOV.U32 R11, RZ, RZ, -0x3ffffff0 ;  /* 0xc0000010ff0b7424 */ /* 0x000fc400078e00ff */
[----:B------:R-:W-:-:S01]  /*22b30*/  FFMA.FTZ R20, R2, R153, -R185 ;  /* 0x0000009902147223 */ /* 0x000fc200000108b9 */
[C-C-:B------:R-:W-:Y:S01]  /*22b40*/  FFMA.FTZ R153, R2.reuse, R157, -R185.reuse ;  /* 0x0000009d02997223 */ /* 0x140fe200000108b9 */
[----:B------:R-:W-:-:S01]  /*22b50*/  FFMA.FTZ R157, R2, R161, -R185 ;  /* 0x000000a1029d7223 */ /* 0x000fc200000108b9 */
[C---:B------:R-:W-:Y:S01]  /*22b60*/  FFMA.FTZ R161, R2.reuse, R165, -R185 ;  /* 0x000000a502a17223 */ /* 0x040fe200000108b9 */
[----:B------:R-:W-:-:S01]  /*22b70*/  FFMA.FTZ R165, R2, R0, -8 ;  /* 0xc100000002a57423 */ /* 0x000fc20000010000 */
[C-C-:B------:R-:W-:Y:S01]  /*22b80*/  FFMA.FTZ R21, R2.reuse, R152, -R185.reuse ;  /* 0x0000009802157223 */ /* 0x140fe200000108b9 */
[----:B------:R-:W-:-:S01]  /*22b90*/  FFMA.FTZ R152, R2, R156, -R185 ;  /* 0x0000009c02987223 */ /* 0x000fc200000108b9 */
[----:B------:R-:W-:Y:S01]  /*22ba0*/  MUFU.EX2 R20, R20 ;  /* 0x0000001400147308 */ /* 0x000fe20000000800 */
[----:B------:R-:W-:-:S01]  /*22bb0*/  FFMA.FTZ R154, R2, R154, -R165 ;  /* 0x0000009a029a7223 */ /* 0x000fc200000108a5 */
[C---:B------:R-:W-:Y:S01]  /*22bc0*/  FFMA.FTZ R155, R2.reuse, R155, -R165 ;  /* 0x0000009b029b7223 */ /* 0x040fe200000108a5 */
[----:B------:R-:W-:-:S01]  /*22bd0*/  FFMA.FTZ R156, R2, R160, -R185 ;  /* 0x000000a0029c7223 */ /* 0x000fc200000108b9 */
[----:B------:R-:W-:Y:S01]  /*22be0*/  QGMMA.64x128x32.F32.E4M3.E4M3 R24, R180, gdesc[UR4], R24, gsb0 ;  /* 0x01e00004b4187df3 */ /* 0x000fe20008000818 */
[----:B------:R-:W-:Y:S01]  /*22bf0*/  R2UR UR6, R10 ;  /* 0x000000000a0672ca */ /* 0x000fe200000e0000 */
[----:B------:R-:W-:Y:S01]  /*22c00*/  VIADD R10, R14, 0x300 ;  /* 0x000003000e0a7836 */ /* 0x000fe20000000000 */
[----:B------:R-:W-:Y:S01]  /*22c10*/  R2UR UR7, R11 ;  /* 0x000000000b0772ca */ /* 0x000fe200000e0000 */
[----:B------:R-:W-:Y:S01]  /*22c20*/  IMAD.MOV.U32 R11, RZ, RZ, -0x3ffffff0 ;  /* 0xc0000010ff0b7424 */ /* 0x000fe200078e00ff */
[----:B------:R-:W0:Y:S01]  /*22c30*/  MUFU.EX2 R21, R21 ;  /* 0x0000001500157308 */ /* 0x000e220000000800 */
[----:B------:R-:W-:-:S01]  /*22c40*/  FFMA.FTZ R160, R2, R164, -R185 ;  /* 0x000000a402a07223 */ /* 0x000fc200000108b9 */
[C---:B------:R-:W-:Y:S01]  /*22c50*/  FFMA.FTZ R136, R2.reuse, R136, -R185 ;  /* 0x0000008802887223 */ /* 0x040fe200000108b9 */
[----:B------:R-:W-:-:S01]  /*22c60*/  FFMA.FTZ R158, R2, R158, -R165 ;  /* 0x0000009e029e7223 */ /* 0x000fc200000108a5 */
[C---:B------:R-:W-:Y:S01]  /*22c70*/  FFMA.FTZ R137, R2.reuse, R137, -R185 ;  /* 0x0000008902897223 */ /* 0x040fe200000108b9 */
[----:B------:R-:W-:-:S01]  /*22c80*/  FFMA.FTZ R159, R2, R159, -R165 ;  /* 0x0000009f029f7223 */ /* 0x000fc200000108a5 */
[C---:B------:R-:W-:Y:S01]  /*22c90*/  FFMA.FTZ R140, R2.reuse, R140, -R185 ;  /* 0x0000008c028c7223 */ /* 0x040fe200000108b9 */
[----:B------:R-:W-:-:S01]  /*22ca0*/  FFMA.FTZ R162, R2, R162, -R165 ;  /* 0x000000a202a27223 */ /* 0x000fc200000108a5 */
[----:B------:R-:W1:Y:S01]  /*22cb0*/  MUFU.EX2 R154, R154 ;  /* 0x0000009a009a7308 */ /* 0x000e620000000800 */
[----:B------:R-:W-:-:S01]  /*22cc0*/  FFMA.FTZ R141, R2, R141, -R185 ;  /* 0x0000008d028d7223 */ /* 0x000fc200000108b9 */
[C---:B------:R-:W-:Y:S01]  /*22cd0*/  FFMA.FTZ R163, R2.reuse, R163, -R165 ;  /* 0x000000a302a37223 */ /* 0x040fe200000108a5 */
[----:B------:R-:W-:-:S01]  /*22ce0*/  FFMA.FTZ R144, R2, R144, -R185 ;  /* 0x0000009002907223 */ /* 0x000fc200000108b9 */
[C-C-:B------:R-:W-:Y:S01]  /*22cf0*/  FFMA.FTZ R164, R2.reuse, R166, -R165.reuse ;  /* 0x000000a602a47223 */ /* 0x140fe200000108a5 */
[----:B------:R-:W-:-:S01]  /*22d00*/  FFMA.FTZ R167, R2, R167, -R165 ;  /* 0x000000a702a77223 */ /* 0x000fc200000108a5 */
[C-C-:B------:R-:W-:Y:S01]  /*22d10*/  FFMA.FTZ R138, R2.reuse, R138, -R165.reuse ;  /* 0x0000008a028a7223 */ /* 0x140fe200000108a5 */
[----:B------:R-:W-:-:S01]  /*22d20*/  FFMA.FTZ R139, R2, R139, -R165 ;  /* 0x0000008b028b7223 */ /* 0x000fc200000108a5 */
[----:B------:R-:W2:Y:S01]  /*22d30*/  MUFU.EX2 R155, R155 ;  /* 0x0000009b009b7308 */ /* 0x000ea20000000800 */
[----:B0-----:R-:W-:-:S01]  /*22d40*/  FFMA.FTZ R7, R8, R7, R21 ;  /* 0x0000000708077223 */ /* 0x001fc20000010015 */
[C-C-:B------:R-:W-:Y:S01]  /*22d50*/  FFMA.FTZ R142, R2.reuse, R142, -R165.reuse ;  /* 0x0000008e028e7223 */ /* 0x140fe200000108a5 */
[----:B------:R-:W-:-:S01]  /*22d60*/  FFMA.FTZ R143, R2, R143, -R165 ;  /* 0x0000008f028f7223 */ /* 0x000fc200000108a5 */
[----:B------:R-:W-:Y:S01]  /*22d70*/  FFMA.FTZ R146, R2, R146, -R165 ;  /* 0x0000009202927223 */ /* 0x000fe200000108a5 */
[----:B------:R-:W-:-:S01]  /*22d80*/  FADD.FTZ R7, R20, R7 ;  /* 0x0000000714077221 */ /* 0x000fc20000010000 */
[C---:B------:R-:W-:Y:S01]  /*22d90*/  FFMA.FTZ R145, R2.reuse, R145, -R185 ;  /* 0x0000009102917223 */ /* 0x040fe200000108b9 */
[----:B------:R-:W-:-:S01]  /*22da0*/  FFMA.FTZ R147, R2, R147, -R165 ;  /* 0x0000009302937223 */ /* 0x000fc200000108a5 */
[----:B------:R-:W0:Y:S01]  /*22db0*/  MUFU.EX2 R152, R152 ;  /* 0x0000009800987308 */ /* 0x000e220000000800 */
[----:B-1----:R-:W-:-:S01]  /*22dc0*/  FFMA.FTZ R6, R15, R6, R154 ;  /* 0x000000060f067223 */ /* 0x002fc2000001009a */
        /* <DEDUP_REMOVED lines=26> */
[C-C-:B------:R-:W-:Y:S01]  /*22f70*/  FFMA.FTZ R116, R2.reuse, R116, -R185.reuse ;  /* 0x0000007402747223 */ /* 0x140fe200000108b9 */
        /* <DEDUP_REMOVED lines=20> */
[----:B------:R-:W-:-:S07]  /*230c0*/  FFMA.FTZ R103, R2, R103, -R165 ;  /* 0x0000006702677223 */ /* 0x000fce00000108a5 */
[----:B------:R-:W1:Y:S08]  /*230d0*/  MUFU.EX2 R158, R158 ;  /* 0x0000009e009e7308 */ /* 0x000e700000000800 */
[----:B------:R-:W-:Y:S08]  /*230e0*/  MUFU.EX2 R137, R137 ;  /* 0x0000008900897308 */ /* 0x000ff00000000800 */
[----:B------:R-:W3:Y:S08]  /*230f0*/  MUFU.EX2 R159, R159 ;  /* 0x0000009f009f7308 */ /* 0x000ef00000000800 */
[----:B------:R-:W-:Y:S08]  /*23100*/  MUFU.EX2 R140, R140 ;  /* 0x0000008c008c7308 */ /* 0x000ff00000000800 */
[----:B------:R-:W4:Y:S08]  /*23110*/  MUFU.EX2 R162, R162 ;  /* 0x000000a200a27308 */ /* 0x000f300000000800 */
[----:B------:R-:W-:Y:S08]  /*23120*/  MUFU.EX2 R141, R141 ;  /* 0x0000008d008d7308 */ /* 0x000ff00000000800 */
[----:B------:R-:W5:Y:S08]  /*23130*/  MUFU.EX2 R163, R163 ;  /* 0x000000a300a37308 */ /* 0x000f700000000800 */
[----:B------:R-:W-:Y:S01]  /*23140*/  MUFU.EX2 R144, R144 ;  /* 0x0000009000907308 */ /* 0x000fe20000000800 */
[----:B------:R-:W-:-:S02]  /*23150*/  WARPGROUP.DEPBAR.LE gsb0, 0x0 ;  /* 0x00008000000079c5 */ /* 0x000fc40000010000 */
[----:B------:R-:W-:-:S05]  /*23160*/  WARPGROUP.ARRIVE ;  /* 0x00000000000079c5 */ /* 0x000fca0000000000 */
[----:B------:R-:W5:Y:S01]  /*23170*/  MUFU.EX2 R164, R164 ;  /* 0x000000a400a47308 */ /* 0x000f620000000800 */
[----:B------:R-:W-:Y:S01]  /*23180*/  QGMMA.64x128x32.F32.E4M3.E4M3 R24, R176, gdesc[UR4], R24, gsb0 ;  /* 0x01e00004b0187df3 */ /* 0x000fe20008000818 */
[----:B------:R-:W-:Y:S01]  /*23190*/  R2UR UR6, R10 ;  /* 0x000000000a0672ca */ /* 0x000fe200000e0000 */
[C-C-:B------:R-:W-:Y:S01]  /*231a0*/  FFMA.FTZ R10, R2.reuse, R122, -R165.reuse ;  /* 0x0000007a020a7223 */ /* 0x140fe200000108a5 */
[----:B------:R-:W-:Y:S01]  /*231b0*/  R2UR UR7, R11 ;  /* 0x000000000b0772ca */ /* 0x000fe200000e0000 */
[C-C-:B------:R-:W-:Y:S01]  /*231c0*/  FFMA.FTZ R122, R2.reuse, R126, -R165.reuse ;  /* 0x0000007e027a7223 */ /* 0x140fe200000108a5 */
[----:B------:R-:W-:-:S01]  /*231d0*/  FFMA.FTZ R126, R2, R130, -R165 ;  /* 0x00000082027e7223 */ /* 0x000fc200000108a5 */
[C-C-:B------:R-:W-:Y:S01]  /*231e0*/  FFMA.FTZ R130, R2.reuse, R134, -R165.reuse ;  /* 0x0000008602827223 */ /* 0x140fe200000108a5 */
[----:B------:R-:W-:-:S01]  /*231f0*/  FFMA.FTZ R11, R2, R123, -R165 ;  /* 0x0000007b020b7223 */ /* 0x000fc200000108a5 */
[C-C-:B------:R-:W-:Y:S01]  /*23200*/  FFMA.FTZ R123, R2.reuse, R127, -R165.reuse ;  /* 0x0000007f027b7223 */ /* 0x140fe200000108a5 */
[----:B------:R-:W-:-:S01]  /*23210*/  FFMA.FTZ R127, R2, R131, -R165 ;  /* 0x00000083027f7223 */ /* 0x000fc200000108a5 */
[----:B------:R-:W5:Y:S01]  /*23220*/  MUFU.EX2 R167, R167 ;  /* 0x000000a700a77308 */ /* 0x000f620000000800 */
[----:B------:R-:W-:-:S07]  /*23230*/  FFMA.FTZ R131, R2, R135, -R165 ;  /* 0x0000008702837223 */ /* 0x000fce00000108a5 */
[----:B------:R-:W5:Y:S08]  /*23240*/  MUFU.EX2 R138, R138 ;  /* 0x0000008a008a7308 */ /* 0x000f700000000800 */
        /* <DEDUP_REMOVED lines=14> */
[----:B------:R-:W5:Y:S01]  /*23330*/  MUFU.EX2 R124, R124 ;  /* 0x0000007c007c7308 */ /* 0x000f620000000800 */
[----:B------:R-:W-:-:S02]  /*23340*/  WARPGROUP.DEPBAR.LE gsb0, 0x0 ;  /* 0x00008000000079c5 */ /* 0x000fc40000010000 */
[----:B------:R-:W-:-:S05]  /*23350*/  WARPGROUP.ARRIVE ;  /* 0x00000000000079c5 */ /* 0x000fca0000000000 */
[----:B------:R-:W5:Y:S01]  /*23360*/  MUFU.EX2 R122, R122 ;  /* 0x0000007a007a7308 */ /* 0x000f620000000800 */
[----:B------:R-:W-:Y:S07]  /*23370*/  QGMMA.64x128x32.F32.E4M3.E4M3 R24, R172, gdesc[UR4], R24, gsb0 ;  /* 0x01e00004ac187df3 */ /* 0x000fee0008000818 */
        /* <DEDUP_REMOVED lines=19> */
[----:B--2---:R-:W-:Y:S01]  /*234b0*/  FADD.FTZ R173, R155, R6 ;  /* 0x000000069bad7221 */ /* 0x004fe20000010000 */
[----:B0-----:R-:W-:-:S01]  /*234c0*/  FADD.FTZ R6, R152, R7 ;  /* 0x0000000798067221 */ /* 0x001fc20000010000 */
[----:B------:R-:W-:Y:S02]  /*234d0*/  WARPGROUP.ARRIVE ;  /* 0x00000000000079c5 */ /* 0x000fe40000000000 */
[----:B-1----:R-:W-:-:S01]  /*234e0*/  FADD.FTZ R134, R158, R173 ;  /* 0x000000ad9e867221 */ /* 0x002fc20000010000 */
[----:B------:R-:W-:Y:S01]  /*234f0*/  FADD.FTZ R7, R153, R6 ;  /* 0x0000000699077221 */ /* 0x000fe20000010000 */
[----:B------:R-:W0:Y:S02]  /*23500*/  MUFU.EX2 R112, R112 ;  /* 0x0000007000707308 */ /* 0x000e240000000800 */
[----:B---3--:R-:W-:-:S01]  /*23510*/  FADD.FTZ R135, R159, R134 ;  /* 0x000000869f877221 */ /* 0x008fc20000010000 */
[----:B------:R-:W-:-:S03]  /*23520*/  FADD.FTZ R6, R156, R7 ;  /* 0x000000079c067221 */ /* 0x000fc60000010000 */
[----:B----4-:R-:W-:Y:S01]  /*23530*/  FADD.FTZ R134, R162, R135 ;  /* 0x00000087a2867221 */ /* 0x010fe20000010000 */
[----:B------:R-:W-:-:S01]  /*23540*/  FADD.FTZ R7, R157, R6 ;  /* 0x000000069d077221 */ /* 0x000fc20000010000 */
[----:B------:R-:W-:Y:S02]  /*23550*/  MUFU.EX2 R113, R113 ;  /* 0x0000007100717308 */ /* 0x000fe40000000800 */
[----:B-----5:R-:W-:-:S01]  /*23560*/  FADD.FTZ R135, R163, R134 ;  /* 0x00000086a3877221 */ /* 0x020fc20000010000 */
[----:B------:R-:W-:-:S03]  /*23570*/  FADD.FTZ R6, R160, R7 ;  /* 0x00000007a0067221 */ /* 0x000fc60000010000 */
[----:B------:R-:W-:Y:S01]  /*23580*/  FADD.FTZ R134, R164, R135 ;  /* 0x00000087a4867221 */ /* 0x000fe20000010000 */
[----:B------:R-:W-:-:S01]  /*23590*/  FADD.FTZ R7, R161, R6 ;  /* 0x00000006a1077221 */ /* 0x000fc20000010000 */
[----:B------:R-:W-:Y:S02]  /*235a0*/  MUFU.EX2 R115, R115 ;  /* 0x0000007300737308 */ /* 0x000fe40000000800 */
[----:B------:R-:W-:-:S01]  /*235b0*/  FADD.FTZ R135, R167, R134 ;  /* 0x00000086a7877221 */ /* 0x000fc20000010000 */
        /* <DEDUP_REMOVED lines=8> */
[----:B------:R-:W-:Y:S02]  /*23640*/  VIADD R6, R14, 0x400 ;  /* 0x000004000e067836 */ /* 0x000fe40000000000 */
[----:B------:R-:W-:-:S01]  /*23650*/  FFMA.FTZ R14, R2, R114, -R165 ;  /* 0x00000072020e7223 */ /* 0x000fc200000108a5 */
[----:B------:R-:W-:Y:S01]  /*23660*/  FADD.FTZ R135, R143, R134 ;  /* 0x000000868f877221 */ /* 0x000fe20000010000 */
[----:B------:R-:W-:-:S01]  /*23670*/  FADD.FTZ R114, R144, R7 ;  /* 0x0000000790727221 */ /* 0x000fc20000010000 */
[----:B------:R-:W-:Y:S01]  /*23680*/  IMAD.MOV.U32 R7, RZ, RZ, -0x3ffffff0 ;  /* 0xc0000010ff077424 */ /* 0x000fe200078e00ff */
[----:B------:R-:W-:Y:S01]  /*23690*/  R2UR UR6, R6 ;  /* 0x00000000060672ca */ /* 0x000fe200000e0000 */
[----:B------:R-:W-:Y:S01]  /*236a0*/  FADD.FTZ R134, R146, R135 ;  /* 0x0000008792867221 */ /* 0x000fe20000010000 */
[----:B------:R-:W-:-:S01]  /*236b0*/  FADD.FTZ R135, R145, R114 ;  /* 0x0000007291877221 */ /* 0x000fc20000010000 */
[----:B------:R-:W1:Y:S01]  /*236c0*/  MUFU.EX2 R14, R14 ;  /* 0x0000000e000e7308 */ /* 0x000e620000000800 */
[----:B------:R-:W-:Y:S01]  /*236d0*/  R2UR UR7, R7 ;  /* 0x00000000070772ca */ /* 0x000fe200000e0000 */
[----:B------:R-:W-:Y:S01]  /*236e0*/  FADD.FTZ R173, R147, R134 ;  /* 0x0000008693ad7221 */ /* 0x000fe20000010000 */
[----:B------:R-:W-:-:S03]  /*236f0*/  FADD.FTZ R114, R148, R135 ;  /* 0x0000008794727221 */ /* 0x000fc60000010000 */
[----:B------:R-:W-:Y:S01]  /*23700*/  FADD.FTZ R134, R150, R173 ;  /* 0x000000ad96867221 */ /* 0x000fe20000010000 */
[----:B------:R-:W-:-:S01]  /*23710*/  FADD.FTZ R7, R149, R114 ;  /* 0x0000007295077221 */ /* 0x000fc20000010000 */
[----:B------:R-:W-:Y:S01]  /*23720*/  FFMA.FTZ R114, R2, R118, -R165 ;  /* 0x0000007602727223 */ /* 0x000fe200000108a5 */
[----:B------:R-:W-:Y:S01]  /*23730*/  MUFU.EX2 R117, R117 ;  /* 0x0000007500757308 */ /* 0x000fe20000000800 */
[----:B------:R-:W-:-:S01]  /*23740*/  FADD.FTZ R135, R151, R134 ;  /* 0x0000008697877221 */ /* 0x000fc20000010000 */
[----:B------:R-:W-:Y:S01]  /*23750*/  FADD.FTZ R6, R120, R7 ;  /* 0x0000000778067221 */ /* 0x000fe20000010000 */
[----:B------:R-:W-:Y:S01]  /*23760*/  @!P0 IMAD R134, R12, 0x8, R17 ;  /* 0x000000080c868824 */ /* 0x000fe200078e0211 */
[----:B------:R-:W-:Y:S01]  /*23770*/  IADD3 R165, -R202, 0xb, RZ ;  /* 0x0000000bcaa57810 */ /* 0x000fe20007ffe1ff */
[----:B------:R-:W-:Y:S01]  /*23780*/  QGMMA.64x128x32.F32.E4M3.E4M3 R24, R168, gdesc[UR4], R24, gsb0 ;  /* 0x01e00004a8187df3 */ /* 0x000fe20008000818 */
[----:B------:R-:W-:-:S01]  /*23790*/  FADD.FTZ R118, R10, R135 ;  /* 0x000000870a767221 */ /* 0x000fc20000010000 */
[----:B------:R-:W-:Y:S01]  /*237a0*/  FADD.FTZ R7, R121, R6 ;  /* 0x0000000679077221 */ /* 0x000fe20000010000 */
[----:B------:R-:W2:Y:S02]  /*237b0*/  MUFU.EX2 R114, R114 ;  /* 0x0000007200727308 */ /* 0x000ea40000000800 */
[----:B------:R-:W-:-:S01]  /*237c0*/  FADD.FTZ R135, R11, R118 ;  /* 0x000000760b877221 */ /* 0x000fc20000010000 */
[----:B------:R-:W-:-:S03]  /*237d0*/  FADD.FTZ R6, R124, R7 ;  /* 0x000000077c067221 */ /* 0x000fc60000010000 */
[----:B------:R-:W-:Y:S01]  /*237e0*/  FADD.FTZ R118, R122, R135 ;  /* 0x000000877a767221 */ /* 0x000fe20000010000 */
[----:B------:R-:W-:-:S01]  /*237f0*/  FADD.FTZ R7, R125, R6 ;  /* 0x000000067d077221 */ /* 0x000fc20000010000 */
[----:B------:R-:W3:Y:S02]  /*23800*/  MUFU.EX2 R119, R119 ;  /* 0x0000007700777308 */ /* 0x000ee40000000800 */
[----:B------:R-:W-:-:S01]  /*23810*/  FADD.FTZ R135, R123, R118 ;  /* 0x000000767b877221 */ /* 0x000fc20000010000 */
[----:B------:R-:W-:-:S03]  /*23820*/  FADD.FTZ R6, R128, R7 ;  /* 0x0000000780067221 */ /* 0x000fc60000010000 */
[----:B------:R-:W-:Y:S01]  /*23830*/  FADD.FTZ R118, R126, R135 ;  /* 0x000000877e767221 */ /* 0x000fe20000010000 */
[----:B------:R-:W-:-:S01]  /*23840*/  FADD.FTZ R7, R129, R6 ;  /* 0x0000000681077221 */ /* 0x000fc20000010000 */
[----:B------:R-:W4:Y:S02]  /*23850*/  MUFU.EX2 R88, R88 ;  /* 0x0000005800587308 */ /* 0x000f240000000800 */
[----:B------:R-:W-:-:S01]  /*23860*/  FADD.FTZ R135, R127, R118 ;  /* 0x000000767f877221 */ /* 0x000fc20000010000 */
[----:B------:R-:W-:-:S03]  /*23870*/  FADD.FTZ R6, R132, R7 ;  /* 0x0000000784067221 */ /* 0x000fc60000010000 */
[----:B------:R-:W-:Y:S01]  /*23880*/  FADD.FTZ R118, R130, R135 ;  /* 0x0000008782767221 */ /* 0x000fe20000010000 */
[----:B------:R-:W-:-:S01]  /*23890*/  FADD.FTZ R7, R133, R6 ;  /* 0x0000000685077221 */ /* 0x000fc20000010000 */
[----:B------:R-:W5:Y:S02]  /*238a0*/  MUFU.EX2 R90, R90 ;  /* 0x0000005a005a7308 */ /* 0x000f640000000800 */
        /* <DEDUP_REMOVED lines=11> */
[----:B0-----:R-:W-:-:S03]  /*23960*/  FADD.FTZ R6, R112, R7 ;  /* 0x0000000770067221 */ /* 0x001fc60000010000 */
[----:B-1----:R-:W-:Y:S01]  /*23970*/  FADD.FTZ R118, R14, R135 ;  /* 0x000000870e767221 */ /* 0x002fe20000010000 */
[----:B------:R-:W-:-:S01]  /*23980*/  FADD.FTZ R7, R113, R6 ;  /* 0x0000000671077221 */ /* 0x000fc20000010000 */
[----:B------:R-:W0:Y:S02]  /*23990*/  MUFU.EX2 R92, R92 ;  /* 0x0000005c005c7308 */ /* 0x000e240000000800 */
[----:B------:R-:W-:-:S01]  /*239a0*/  FADD.FTZ R135, R115, R118 ;  /* 0x0000007673877221 */ /* 0x000fc20000010000 */
[----:B------:R-:W-:-:S03]  /*239b0*/  FADD.FTZ R6, R116, R7 ;  /* 0x0000000774067221 */ /* 0x000fc60000010000 */
[----:B--2---:R-:W-:Y:S01]  /*239c0*/  FADD.FTZ R118, R114, R135 ;  /* 0x0000008772767221 */ /* 0x004fe20000010000 */
[----:B------:R-:W-:-:S01]  /*239d0*/  FADD.FTZ R7, R117, R6 ;  /* 0x0000000675077221 */ /* 0x000fc20000010000 */
[----:B------:R-:W1:Y:S02]  /*239e0*/  MUFU.EX2 R94, R94 ;  /* 0x0000005e005e7308 */ /* 0x000e640000000800 */
[----:B---3--:R-:W-:-:S01]  /*239f0*/  FADD.FTZ R135, R119, R118 ;  /* 0x0000007677877221 */ /* 0x008fc20000010000 */
[----:B----4-:R-:W-:-:S03]  /*23a00*/  FADD.FTZ R6, R88, R7 ;  /* 0x0000000758067221 */ /* 0x010fc60000010000 */
[----:B-----5:R-:W-:Y:S01]  /*23a10*/  FADD.FTZ R118, R90, R135 ;  /* 0x000000875a767221 */ /* 0x020fe20000010000 */
[----:B------:R-:W-:-:S01]  /*23a20*/  FADD.FTZ R7, R89, R6 ;  /* 0x0000000659077221 */ /* 0x000fc20000010000 */
[----:B------:R-:W2:Y:S01]  /*23a30*/  MUFU.EX2 R93, R93 ;  /* 0x0000005d005d7308 */ /* 0x000ea20000000800 */
[----:B------:R-:W-:Y:S02]  /*23a40*/  @!P0 VIADD R6, R134, 0x29840 ;  /* 0x0002984086068836 */ /* 0x000fe40000000000 */
[----:B------:R-:W-:Y:S01]  /*23a50*/  FADD.FTZ R135, R91, R118 ;  /* 0x000000765b877221 */ /* 0x000fe20000010000 */
[----:B0-----:R-:W-:-:S02]  /*23a60*/  FADD.FTZ R118, R92, R7 ;  /* 0x000000075c767221 */ /* 0x001fc40000010000 */
[----:B------:R-:W-:Y:S02]  /*23a70*/  @!P0 PRMT R6, RZ, 0x654, R6 ;  /* 0x00000654ff068816 */ /* 0x000fe40000000006 */
[----:B------:R-:W0:Y:S01]  /*23a80*/  MUFU.EX2 R95, R95 ;  /* 0x0000005f005f7308 */ /* 0x000e220000000800 */
[----:B-1----:R-:W-:-:S07]  /*23a90*/  FADD.FTZ R134, R94, R135 ;  /* 0x000000875e867221 */ /* 0x002fce0000010000 */
[----:B------:R-:W-:Y:S01]  /*23aa0*/  MUFU.EX2 R96, R96 ;  /* 0x0000006000607308 */ /* 0x000fe20000000800 */
[----:B--2---:R-:W-:-:S07]  /*23ab0*/  FADD.FTZ R7, R93, R118 ;  /* 0x000000765d077221 */ /* 0x004fce0000010000 */
        /* <DEDUP_REMOVED lines=13> */
[----:B------:R3:W-:Y:S02]  /*23b90*/  @!P0 SYNCS.ARRIVE.TRANS64.RED.A1T0 RZ, [R6+URZ], RZ ;  /* 0x000000ff06ff89a7 */ /* 0x0007e4000810043f */
[----:B---3--:R-:W-:-:S04]  /*23ba0*/  FADD.FTZ R6, R96, R7 ;  /* 0x0000000760067221 */ /* 0x008fc80000010000 */
[----:B------:R-:W-:-:S04]  /*23bb0*/  FADD.FTZ R7, R97, R6 ;  /* 0x0000000661077221 */ /* 0x000fc80000010000 */
[----:B------:R-:W-:-:S04]  /*23bc0*/  FADD.FTZ R6, R100, R7 ;  /* 0x0000000764067221 */ /* 0x000fc80000010000 */
[----:B0-----:R-:W-:Y:S01]  /*23bd0*/  FADD.FTZ R7, R101, R6 ;  /* 0x0000000665077221 */ /* 0x001fe20000010000 */
[----:B--2---:R-:W-:-:S01]  /*23be0*/  FADD.FTZ R6, R103, R135 ;  /* 0x0000008767067221 */ /* 0x004fc20000010000 */
[----:B-1----:R-:W-:Y:S06]  /*23bf0*/  @!P1 BRA `(.L_x_1536) ;  /* 0x0000000000049947 */ /* 0x002fec0003800000 */
[----:B------:R-:W-:Y:S01]  /*23c00*/  BPT.TRAP 0x1 ;  /* 0x000000040000795c */ /* 0x000fe20000300000 */
.L_x_1536:
[----:B------:R-:W-:Y:S01]  /*23c10*/  F2FP.SATFINITE.E4M3.F32.PACK_AB_MERGE_C R122, R123, R122, RZ ;  /* 0x0000007a7b7a723e */ /* 0x000fe200048070ff */
[-C--:B------:R-:W-:Y:S01]  /*23c20*/  FMUL.FTZ R24, R24, R8.reuse ;  /* 0x0000000818187220 */ /* 0x080fe20000410000 */
[----:B------:R-:W-:Y:S01]  /*23c30*/  ISETP.GT.AND P1, PT, R4, R5, PT ;  /* 0x000000050400720c */ /* 0x000fe20003f24270 */
[----:B------:R-:W-:Y:S01]  /*23c40*/  FMUL.FTZ R25, R25, R8 ;  /* 0x0000000819197220 */ /* 0x000fe20000410000 */
[----:B------:R-:W-:Y:S01]  /*23c50*/  F2FP.SATFINITE.E4M3.F32.PACK_AB_MERGE_C R177, R11, R10, R122 ;  /* 0x0000000a0bb1723e */ /* 0x000fe2000480707a */
[----:B------:R-:W-:Y:S01]  /*23c60*/  IMAD R10, R190, 0x8, R17 ;  /* 0x00000008be0a7824 */ /* 0x000fe200078e0211 */
[----:B------:R-:W-:Y:S01]  /*23c70*/  F2FP.SATFINITE.E4M3.F32.PACK_AB_MERGE_C R152, R153, R152, RZ ;  /* 0x000000989998723e */ /* 0x000fe200048070ff */
[----:B------:R-:W-:Y:S01]  /*23c80*/  IMAD.U32 R11, RZ, RZ, UR37 ;  /* 0x00000025ff0b7e24 */ /* 0x000fe2000f8e00ff */
        /* <DEDUP_REMOVED lines=104> */
[----:B0-----:R-:W-:Y:S02]  /*24310*/  IMAD.MOV.U32 R10, RZ, RZ, R3 ;  /* 0x000000ffff0a7224 */ /* 0x001fe400078e0003 */
[----:B------:R-:W-:Y:S02]  /*24320*/  IMAD.MOV.U32 R11, RZ, RZ, R189 ;  /* 0x000000ffff0b7224 */ /* 0x000fe400078e00bd */
[----:B------:R-:W-:Y:S01]  /*24330*/  IMAD.MOV.U32 R190, RZ, RZ, R12 ;  /* 0x000000ffffbe7224 */ /* 0x000fe200078e000c */
[----:B------:R-:W-:Y:S06]  /*24340*/  @P1 BRA `(.L_x_1537) ;  /* 0xffffffcc00741947 */ /* 0x000fec000383ffff */
[----:B------:R-:W-:-:S07]  /*24350*/  IMAD.MOV.U32 R190, RZ, RZ, R12 ;  /* 0x000000ffffbe7224 */ /* 0x000fce00078e000c */
.L_x_1525:
[----:B------:R-:W-:-:S13]  /*24360*/  ISETP.GE.AND P1, PT, R4, R209, PT ;  /* 0x000000d10400720c */ /* 0x000fda0003f26270 */
[----:B------:R-:W-:Y:S05]  /*24370*/  @!P1 BRA `(.L_x_1538) ;  /* 0x0000004c00b49947 */ /* 0x000fea0003800000 */
[----:B------:R-:W-:Y:S02]  /*24380*/  IMAD R11, R193, 0x80, R211 ;  /* 0x00000080c10b7824 */ /* 0x000fe400078e02d3 */
[----:B------:R-:W-:Y:S02]  /*24390*/  IMAD.MOV.U32 R5, RZ, RZ, R0 ;  /* 0x000000ffff057224 */ /* 0x000fe400078e0000 */
[----:B------:R-:W-:Y:S02]  /*243a0*/  VIADD R11, R11, 0x8 ;  /* 0x000000080b0b7836 */ /* 0x000fe40000000000 */
[----:B------:R-:W-:Y:S02]  /*243b0*/  IMAD.MOV.U32 R8, RZ, RZ, R3 ;  /* 0x000000ffff087224 */ /* 0x000fe400078e0003 */
[----:B------:R-:W-:Y:S01]  /*243c0*/  IMAD.MOV.U32 R10, RZ, RZ, R189 ;  /* 0x000000ffff0a7224 */ /* 0x000fe200078e00bd */
[----:B------:R-:W-:-:S07]  /*243d0*/  IADD3 R11, R11, R192, -R196 ;  /* 0x000000c00b0b7210 */ /* 0x000fce0007ffe8c4 */
.L_x_1557:
        /* <DEDUP_REMOVED lines=9> */
.L_x_1540:
        /* <DEDUP_REMOVED lines=8> */
.L_x_1541:
[----:B------:R-:W-:Y:S04]  /*244f0*/  BSSY B0, `(.L_x_1539) ;  /* 0x0000004000007945 */ /* 0x000fe80003800000 */
[----:B-1----:R-:W-:Y:S05]  /*24500*/  @P2 BRA `(.L_x_1542) ;  /* 0x0000000000082947 */ /* 0x002fea0003800000 */
[----:B------:R-:W1:Y:S02]  /*24510*/  SYNCS.PHASECHK.TRANS64.TRYWAIT P2, [R0+URZ+0x29830], R3 ;  /* 0x02983003000075a7 */ /* 0x000e64000804017f */
[----:B-1----:R-:W-:Y:S05]  /*24520*/  @!P2 BRA `(.L_x_1543) ;  /* 0x000000f4000ca947 */ /* 0x002fea0003800000 */
.L_x_1542:
[----:B------:R-:W-:Y:S05]  /*24530*/  BSYNC B0 ;  /* 0x0000000000007941 */ /* 0x000fea0003800000 */
.L_x_1539:
        /* <DEDUP_REMOVED lines=268> */
.L_x_1545:
[----:B------:R-:W-:Y:S01]  /*25600*/  SHF.L.U32 R0, R10, 0x1f, RZ ;  /* 0x0000001f0a007819 */ /* 0x000fe200000006ff */
[----:B------:R-:W-:-:S04]  /*25610*/  IMAD R3, R190, 0x8, R17 ;  /* 0x00000008be037824 */ /* 0x000fc800078e0211 */
[----:B------:R0:W1:Y:S01]  /*25620*/  SYNCS.PHASECHK.TRANS64.TRYWAIT P1, [R3+URZ+0x29850], R0 ;  /* 0x02985000030075a7 */ /* 0x000062000802017f */
[----:B------:R-:W-:Y:S05]  /*25630*/  @!P3 BRA `(.L_x_1546) ;  /* 0x000000000004b947 */ /* 0x000fea0003800000 */
[----:B------:R-:W-:Y:S01]  /*25640*/  BPT.TRAP 0x1 ;  /* 0x000000040000795c */ /* 0x000fe20000300000 */
.L_x_1546:
[----:B-1----:R-:W-:Y:S05]  /*25650*/  @P1 BRA `(.L_x_1544) ;  /* 0x0000000000081947 */ /* 0x002fea0003800000 */
[----:B------:R-:W1:Y:S02]  /*25660*/  SYNCS.PHASECHK.TRANS64.TRYWAIT P1, [R3+URZ+0x29850], R0 ;  /* 0x02985000030075a7 */ /* 0x000e64000802017f */
[----:B-1----:R-:W-:Y:S05]  /*25670*/  @!P1 BRA `(.L_x_1547) ;  /* 0x000000e000cc9947 */ /* 0x002fea0003800000 */
.L_x_1544:
[----:B01----:R-:W-:Y:S01]  /*25680*/  VIADD R0, R17, 0x400 ;  /* 0x0000040011007836 */ /* 0x003fe20000000000 */
[----:B------:R-:W-:Y:S05]  /*25690*/  WARPSYNC.ALL ;  /* 0x0000000000007948 */ /* 0x000fea0003800000 */
[----:B------:R-:W-:Y:S01]  /*256a0*/  SHF.R.U32.HI R0, RZ, 0x4, R0 ;  /* 0x00000004ff007819 */ /* 0x000fe20000011600 */
[----:B------:R-:W-:Y:S01]  /*256b0*/  WARPGROUP.ARRIVE ;  /* 0x00000000000079c5 */ /* 0x000fe20000000000 */
[----:B------:R-:W-:-:S05]  /*256c0*/  IMAD.MOV.U32 R21, RZ, RZ, -0x3ffffff0 ;  /* 0xc0000010ff157424 */ /* 0x000fca00078e00ff */
[----:B------:R-:W0:Y:S01]  /*256d0*/  S2R R10, SR_TID.X ;  /* 0x00000000000a7919 */ /* 0x000e220000002100 */
[----:B------:R-:W-:Y:S02]  /*256e0*/  LOP3.LUT R0, R0, 0x3fff, RZ, 0xc0, !PT ;  /* 0x00003fff00007812 */ /* 0x000fe400078ec0ff */
[----:B------:R-:W-:Y:S02]  /*256f0*/  ISETP.GE.AND P1, PT, R13, 0x1, PT ;  /* 0x000000010d00780c */ /* 0x000fe40003f26270 */
[----:B------:R-:W-:Y:S01]  /*25700*/  LOP3.LUT R15, R0, 0x10000, RZ, 0xfc, !PT ;  /* 0x00010000000f7812 */ /* 0x000fe200078efcff */
[----:B------:R-:W-:-:S04]  /*25710*/  @!P0 IMAD R0, R12, 0x8, R17 ;  /* 0x000000080c008824 */ /* 0x000fc800078e0211 */
[----:B------:R-:W-:Y:S02]  /*25720*/  IMAD R14, R190, 0x500, R15 ;  /* 0x00000500be0e7824 */ /* 0x000fe400078e020f */
[----:B------:R-:W-:Y:S02]  /*25730*/  IMAD.MOV.U32 R15, RZ, RZ, -0x3ffffff0 ;  /* 0xc0000010ff0f7424 */ /* 0x000fe400078e00ff */
[C---:B------:R-:W-:Y:S01]  /*25740*/  VIADD R20, R14.reuse, 0x100 ;  /* 0x000001000e147836 */ /* 0x040fe20000000000 */
[----:B------:R-:W-:Y:S01]  /*25750*/  R2UR UR6, R14 ;  /* 0x000000000e0672ca */ /* 0x000fe200000e0000 */
[----:B------:R-:W-:Y:S01]  /*25760*/  @!P0 VIADD R0, R0, 0x29840 ;  /* 0x0002984000008836 */ /* 0x000fe20000000000 */
[----:B------:R-:W-:Y:S01]  /*25770*/  R2UR UR7, R15 ;  /* 0x000000000f0772ca */ /* 0x000fe200000e0000 */
[----:B------:R-:W-:-:S03]  /*25780*/  IMAD.MOV.U32 R15, RZ, RZ, -0x3ffffff0 ;  /* 0xc0000010ff0f7424 */ /* 0x000fc600078e00ff */
[----:B------:R-:W-:-:S09]  /*25790*/  @!P0 PRMT R0, RZ, 0x654, R0 ;  /* 0x00000654ff008816 */ /* 0x000fd20000000000 */
[----:B------:R-:W-:Y:S01]  /*257a0*/  QGMMA.64x128x32.F32.E4M3.E4M3 R24, R184, gdesc[UR4], R24, gsb0 ;  /* 0x01e00004b8187df3 */ /* 0x000fe20008000818 */
[----:B------:R-:W-:Y:S01]  /*257b0*/  R2UR UR6, R20 ;  /* 0x00000000140672ca */ /* 0x000fe200000e0000 */
[----:B------:R-:W-:Y:S01]  /*257c0*/  VIADD R20, R14, 0x200 ;  /* 0x000002000e147836 */ /* 0x000fe20000000000 */
[----:B------:R-:W-:Y:S01]  /*257d0*/  R2UR UR7, R21 ;  /* 0x00000000150772ca */ /* 0x000fe200000e0000 */
[----:B------:R-:W-:Y:S01]  /*257e0*/  IMAD.MOV.U32 R21, RZ, RZ, -0x3ffffff0 ;  /* 0xc0000010ff157424 */ /* 0x000fe200078e00ff */
[----:B0-----:R-:W-:Y:S01]  /*257f0*/  SHF.R.U32.HI R10, RZ, 0x7, R10 ;  /* 0x00000007ff0a7819 */ /* 0x001fe2000001160a */
[----:B------:R-:W-:Y:S02]  /*25800*/  WARPGROUP.DEPBAR.LE gsb0, 0x0 ;  /* 0x00008000000079c5 */ /* 0x000fe40000010000 */
[----:B------:R-:W-:-:S08]  /*25810*/  WARPGROUP.ARRIVE ;  /* 0x00000000000079c5 */ /* 0x000fd00000000000 */
[----:B------:R-:W-:Y:S01]  /*25820*/  QGMMA.64x128x32.F32.E4M3.E4M3 R24, R180, gdesc[UR4], R24, gsb0 ;  /* 0x01e00004b4187df3 */ /* 0x000fe20008000818 */
[----:B------:R-:W-:Y:S01]  /*25830*/  R2UR UR6, R20 ;  /* 0x00000000140672ca */ /* 0x000fe200000e0000 */
[C---:B------:R-:W-:Y:S01]  /*25840*/  VIADD R20, R14.reuse, 0x300 ;  /* 0x000003000e147836 */ /* 0x040fe20000000000 */
[----:B------:R-:W-:Y:S01]  /*25850*/  R2UR UR7, R21 ;  /* 0x00000000150772ca */ /* 0x000fe200000e0000 */
[----:B------:R-:W-:Y:S02]  /*25860*/  IMAD.MOV.U32 R21, RZ, RZ, -0x3ffffff0 ;  /* 0xc0000010ff157424 */ /* 0x000fe400078e00ff */
[----:B------:R-:W-:Y:S01]  /*25870*/  VIADD R14, R14, 0x400 ;  /* 0x000004000e0e7836 */ /* 0x000fe20000000000 */
[----:B------:R-:W-:Y:S02]  /*25880*/  WARPGROUP.DEPBAR.LE gsb0, 0x0 ;  /* 0x00008000000079c5 */ /* 0x000fe40000010000 */
[----:B------:R-:W-:-:S07]  /*25890*/  WARPGROUP.ARRIVE ;  /* 0x00000000000079c5 */ /* 0x000fce0000000000 */
[----:B------:R-:W-:Y:S01]  /*258a0*/  QGMMA.64x128x32.F32.E4M3.E4M3 R24, R176, gdesc[UR4], R24, gsb0 ;  /* 0x01e00004b0187df3 */ /* 0x000fe20008000818 */
[----:B------:R-:W-:Y:S02]  /*258b0*/  R2UR UR6, R20 ;  /* 0x00000000140672ca */ /* 0x000fe400000e0000 */
[----:B------:R-:W-:Y:S01]  /*258c0*/  R2UR UR7, R21 ;  /* 0x00000000150772ca */ /* 0x000fe200000e0000 */
[----:B------:R-:W-:-:S05]  /*258d0*/  IMAD R21, R4, -0xa0, RZ ;  /* 0xffffff6004157824 */ /* 0x000fca00078e02ff */
[----:B------:R-:W-:-:S05]  /*258e0*/  IADD3 R3, R21, 0x1, R192 ;  /* 0x0000000115037810 */ /* 0x000fca0007ffe0c0 */
[----:B------:R-:W-:Y:S01]  /*258f0*/  IMAD.IADD R3, R3, 0x1, -R196 ;  /* 0x0000000103037824 */ /* 0x000fe200078e0ac4 */
[----:B------:R-:W-:Y:S02]  /*25900*/  WARPGROUP.DEPBAR.LE gsb0, 0x0 ;  /* 0x00008000000079c5 */ /* 0x000fe40000010000 */
[----:B------:R-:W-:-:S06]  /*25910*/  WARPGROUP.ARRIVE ;  /* 0x00000000000079c5 */ /* 0x000fcc0000000000 */
[----:B------:R-:W-:Y:S01]  /*25920*/  QGMMA.64x128x32.F32.E4M3.E4M3 R24, R172, gdesc[UR4], R24, gsb0 ;  /* 0x01e00004ac187df3 */ /* 0x000fe20008000818 */
[----:B------:R-:W-:Y:S02]  /*25930*/  R2UR UR6, R14 ;  /* 0x000000000e0672ca */ /* 0x000fe400000e0000 */
[----:B------:R-:W-:Y:S02]  /*25940*/  R2UR UR7, R15 ;  /* 0x000000000f0772ca */ /* 0x000fe400000e0000 */
[----:B------:R-:W-:Y:S01]  /*25950*/  IADD3 R14, -R10, 0xb, RZ ;  /* 0x0000000b0a0e7810 */ /* 0x000fe20007ffe1ff */
[----:B------:R-:W-:Y:S02]  /*25960*/  WARPGROUP.DEPBAR.LE gsb0, 0x0 ;  /* 0x00008000000079c5 */ /* 0x000fe40000010000 */
[----:B------:R-:W-:-:S08]  /*25970*/  WARPGROUP.ARRIVE ;  /* 0x00000000000079c5 */ /* 0x000fd00000000000 */
[----:B------:R-:W-:Y:S01]  /*25980*/  QGMMA.64x128x32.F32.E4M3.E4M3 R24, R168, gdesc[UR4], R24, gsb0 ;  /* 0x01e00004a8187df3 */ /* 0x000fe20008000818 */
[----:B------:R-:W-:Y:S02]  /*25990*/  ULOP3.LUT UR6, URZ, UR58, URZ, 0x33, !UPT ;  /* 0x0000003a3f067292 */ /* 0x000fe4000f8e333f */
[----:B------:R-:W-:Y:S02]  /*259a0*/  WARPGROUP.DEPBAR.LE gsb0, 0x0 ;  /* 0x00008000000079c5 */ /* 0x000fe40000010000 */
[----:B------:R-:W-:Y:S01]  /*259b0*/  IMAD R168, R200, -0x2, R3 ;  /* 0xfffffffec8a87824 */ /* 0x000fe200078e0203 */
[----:B------:R0:W-:Y:S06]  /*259c0*/  BAR.ARV R14, 0x100 ;  /* 0x0004000e0000751d */ /* 0x0001ec0000002000 */
[----:B------:R-:W-:Y:S01]  /*259d0*/  VIADD R170, R168, UR57 ;  /* 0x00000039a8aa7c36 */ /* 0x000fe20008000000 */
[----:B------:R1:W-:Y:S01]  /*259e0*/  @!P0 SYNCS.ARRIVE.TRANS64.RED.A1T0 RZ, [R0+URZ], RZ ;  /* 0x000000ff00ff89a7 */ /* 0x0003e2000810043f */
[----:B------:R-:W-:-:S02]  /*259f0*/  IMAD R3, R193, 0x80, R211 ;  /* 0x00000080c1037824 */ /* 0x000fc400078e02d3 */
[----:B------:R-:W-:Y:S02]  /*25a00*/  VIADD R168, R168, UR6 ;  /* 0x00000006a8a87c36 */ /* 0x000fe40008000000 */
[C---:B------:R-:W-:Y:S02]  /*25a10*/  IMAD.IADD R20, R3.reuse, 0x1, R170 ;  /* 0x0000000103147824 */ /* 0x040fe400078e02aa */
[----:B------:R-:W-:Y:S02]  /*25a20*/  IMAD.IADD R10, R3, 0x1, R168 ;  /* 0x00000001030a7824 */ /* 0x000fe400078e02a8 */
[----:B-1----:R-:W-:Y:S01]  /*25a30*/  IMAD R0, R200, -0x2, R21 ;  /* 0xfffffffec8007824 */ /* 0x002fe200078e0215 */
[----:B0-----:R-:W-:Y:S06]  /*25a40*/  @!P1 BRA `(.L_x_1548) ;  /* 0x0000000000589947 */ /* 0x001fec0003800000 */
[----:B------:R-:W-:Y:S01]  /*25a50*/  IADD3 R169, R3, R192, -R196 ;  /* 0x000000c003a97210 */ /* 0x000fe20007ffe8c4 */
[----:B------:R-:W-:Y:S03]  /*25a60*/  BSSY B0, `(.L_x_1549) ;  /* 0x0000011000007945 */ /* 0x000fe60003800000 */
        /* <DEDUP_REMOVED lines=10> */
.L_x_1550:
[----:B------:R-:W-:Y:S01]  /*25b10*/  IMAD.U32 R171, RZ, RZ, UR54 ;  /* 0x00000036ffab7e24 */ /* 0x000fe2000f8e00ff */
[----:B------:R-:W-:-:S04]  /*25b20*/  IADD3 R169, R3, R192, -R196 ;  /* 0x000000c003a97210 */ /* 0x000fc80007ffe8c4 */
[----:B------:R-:W-:-:S13]  /*25b30*/  ISETP.NE.AND P1, PT, R171, 0x1, PT ;  /* 0x00000001ab00780c */ /* 0x000fda0003f25270 */
[----:B------:R-:W0:Y:S02]  /*25b40*/  @P1 LDC.64 R14, c[0x0][0x9e8] ;  /* 0x00027a00ff0e1b82 */ /* 0x000e240000000a00 */
[----:B0-----:R-:W-:-:S05]  /*25b50*/  @P1 IMAD.HI.U32 R14, R169, R14, RZ ;  /* 0x0000000ea90e1227 */ /* 0x001fca00078e00ff */
[----:B------:R-:W-:-:S07]  /*25b60*/  @P1 SHF.R.U32.HI R169, RZ, R15, R14 ;  /* 0x0000000fffa91219 */ /* 0x000fce000001160e */
.L_x_1551:
[----:B------:R-:W-:Y:S05]  /*25b70*/  BSYNC B0 ;  /* 0x0000000000007941 */ /* 0x000fea0003800000 */
.L_x_1549:
[----:B------:R-:W-:-:S05]  /*25b80*/  IMAD R169, R169, R171, R0 ;  /* 0x000000aba9a97224 */ /* 0x000fca00078e0200 */
[----:B------:R-:W-:Y:S02]  /*25b90*/  VIADDMNMX R20, R169, R171, R20, PT ;  /* 0x000000aba9147246 */ /* 0x000fe40003800114 */
[----:B------:R-:W-:-:S07]  /*25ba0*/  VIMNMX R10, R10, R169, !PT ;  /* 0x000000a90a0a7248 */ /* 0x000fce0007fe0100 */
.L_x_1548:
        /* <DEDUP_REMOVED lines=232> */
[----:B------:R-:W-:-:S13]  /*26a30*/  ISETP.GE.AND P6, PT, R13, 0x1, PT ;  /* 0x000000010d00780c */ /* 0x000fda0003fc6270 */
[----:B------:R-:W-:Y:S05]  /*26a40*/  @!P6 BRA `(.L_x_1552) ;  /* 0x00000000005ce947 */ /* 0x000fea0003800000 */
[----:B------:R-:W-:Y:S01]  /*26a50*/  ISETP.GT.AND P6, PT, R11, -0x1, PT ;  /* 0xffffffff0b00780c */ /* 0x000fe20003fc4270 */
[----:B------:R-:W-:-:S12]  /*26a60*/  BSSY B0, `(.L_x_1553) ;  /* 0x0000012000007945 */ /* 0x000fd80003800000 */
[----:B------:R-:W-:Y:S05]  /*26a70*/  @P6 BRA `(.L_x_1554) ;  /* 0x0000000000286947 */ /* 0x000fea0003800000 */
[----:B------:R-:W-:Y:S02]  /*26a80*/  IMAD.U32 R10, RZ, RZ, UR54 ;  /* 0x00000036ff0a7e24 */ /* 0x000fe4000f8e00ff */
[----:B------:R-:W-:-:S03]  /*26a90*/  VIADD R3, R3, 0x8 ;  /* 0x0000000803037836 */ /* 0x000fc60000000000 */
[----:B------:R-:W-:Y:S02]  /*26aa0*/  ISETP.NE.AND P6, PT, R10, 0x1, PT ;  /* 0x000000010a00780c */ /* 0x000fe40003fc5270 */
[----:B------:R-:W-:-:S04]  /*26ab0*/  IADD3 R3, R3, R192, -R196 ;  /* 0x000000c003037210 */ /* 0x000fc80007ffe8c4 */
[----:B------:R-:W-:-:S07]  /*26ac0*/  LOP3.LUT R3, RZ, R3, RZ, 0x33, !PT ;  /* 0x00000003ff037212 */ /* 0x000fce00078e33ff */
[----:B------:R-:W0:Y:S02]  /*26ad0*/  @P6 LDC.64 R14, c[0x0][0x9e8] ;  /* 0x00027a00ff0e6b82 */ /* 0x000e240000000a00 */
[----:B0-----:R-:W-:-:S05]  /*26ae0*/  @P6 IMAD.HI.U32 R14, R3, R14, RZ ;  /* 0x0000000e030e6227 */ /* 0x001fca00078e00ff */
[----:B------:R-:W-:-:S04]  /*26af0*/  @P6 SHF.R.U32.HI R3, RZ, R15, R14 ;  /* 0x0000000fff036219 */ /* 0x000fc8000001160e */
[----:B------:R-:W-:Y:S01]  /*26b00*/  LOP3.LUT R3, RZ, R3, RZ, 0x33, !PT ;  /* 0x00000003ff037212 */ /* 0x000fe200078e33ff */
[----:B------:R-:W-:Y:S06]  /*26b10*/  BRA `(.L_x_1555) ;  /* 0x0000000000187947 */ /* 0x000fec0003800000 */
.L_x_1554:
[----:B------:R-:W-:Y:S02]  /*26b20*/  IMAD.U32 R10, RZ, RZ, UR54 ;  /* 0x00000036ff0a7e24 */ /* 0x000fe4000f8e00ff */
[----:B------:R-:W-:-:S03]  /*26b30*/  IMAD.MOV.U32 R3, RZ, RZ, R11 ;  /* 0x000000ffff037224 */ /* 0x000fc600078e000b */
[----:B------:R-:W-:-:S13]  /*26b40*/  ISETP.NE.AND P6, PT, R10, 0x1, PT ;  /* 0x000000010a00780c */ /* 0x000fda0003fc5270 */
[----:B------:R-:W0:Y:S02]  /*26b50*/  @P6 LDC.64 R14, c[0x0][0x9e8] ;  /* 0x00027a00ff0e6b82 */ /* 0x000e240000000a00 */
[----:B0-----:R-:W-:-:S05]  /*26b60*/  @P6 IMAD.HI.U32 R14, R11, R14, RZ ;  /* 0x0000000e0b0e6227 */ /* 0x001fca00078e00ff */
[----:B------:R-:W-:-:S07]  /*26b70*/  @P6 SHF.R.U32.HI R3, RZ, R15, R14 ;  /* 0x0000000fff036219 */ /* 0x000fce000001160e */
.L_x_1555:
[----:B------:R-:W-:Y:S05]  /*26b80*/  BSYNC B0 ;  /* 0x0000000000007941 */ /* 0x000fea0003800000 */
.L_x_1553:
[----:B------:R-:W-:-:S05]  /*26b90*/  IMAD R3, R3, R10, R0 ;  /* 0x0000000a03037224 */ /* 0x000fca00078e0200 */
[----:B------:R-:W-:Y:S02]  /*26ba0*/  VIADDMNMX R170, R3, R10, R170, PT ;  /* 0x0000000a03aa7246 */ /* 0x000fe400038001aa */
[----:B------:R-:W-:-:S07]  /*26bb0*/  VIMNMX R168, R168, R3, !PT ;  /* 0x00000003a8a87248 */ /* 0x000fce0007fe0100 */
.L_x_1552:
        /* <DEDUP_REMOVED lines=75> */
[----:B------:R-:W-:Y:S02]  /*27070*/  ISETP.GT.AND P1, PT, R168, 0x49, !P6 ;  /* 0x00000049a800780c */ /* 0x000fe40007724270 */
[----:B------:R-:W-:Y:S02]  /*27080*/  LOP3.LUT P6, RZ, R16, 0x40, RZ, 0xc0, !PT ;  /* 0x0000004010ff7812 */ /* 0x000fe400078cc0ff */
        /* <DEDUP_REMOVED lines=22> */
[----:B------:R-:W-:Y:S01]  /*271f0*/  ISETP.GT.AND P2, PT, R168, 0x89, !P2 ;  /* 0x00000089a800780c */ /* 0x000fe20005744270 */
[----:B------:R-:W0:Y:S01]  /*27200*/  SHFL.BFLY PT, R3, R10, 0x2, 0x1f ;  /* 0x0c401f000a037f89 */ /* 0x000e2200000e0000 */
[----:B------:R-:W-:Y:S02]  /*27210*/  FSEL R134, R134, -INF , !P1 ;  /* 0xff80000086867808 */ /* 0x000fe40004800000 */
[----:B------:R-:W-:-:S02]  /*27220*/  LOP3.LUT P1, RZ, R16, 0x2000, RZ, 0xc0, !PT ;  /* 0x0000200010ff7812 */ /* 0x000fc4000782c0ff */
[----:B------:R-:W-:Y:S02]  /*27230*/  ISETP.LT.OR P2, PT, R170, 0x8a, P2 ;  /* 0x0000008aaa00780c */ /* 0x000fe40001741670 */
[C---:B------:R-:W-:Y:S02]  /*27240*/  ISETP.GT.AND P1, PT, R168.reuse, 0x59, !P1 ;  /* 0x00000059a800780c */ /* 0x040fe40004f24270 */
[----:B------:R-:W-:Y:S02]  /*27250*/  ISETP.GT.AND P3, PT, R168, 0x90, !P3 ;  /* 0x00000090a800780c */ /* 0x000fe40005f64270 */
[----:B------:R-:W-:Y:S02]  /*27260*/  ISETP.LT.OR P1, PT, R170, 0x5a, P1 ;  /* 0x0000005aaa00780c */ /* 0x000fe40000f21670 */
[----:B------:R-:W-:Y:S02]  /*27270*/  FSEL R95, R95, -INF , !P2 ;  /* 0xff8000005f5f7808 */ /* 0x000fe40005000000 */
[----:B------:R-:W-:-:S02]  /*27280*/  FSEL R135, R135, -INF , !P1 ;  /* 0xff80000087877808 */ /* 0x000fc40004800000 */
[----:B------:R-:W-:Y:S02]  /*27290*/  LOP3.LUT P1, RZ, R16, 0x1000, RZ, 0xc0, !PT ;  /* 0x0000100010ff7812 */ /* 0x000fe4000782c0ff */
[----:B------:R-:W-:Y:S02]  /*272a0*/  ISETP.LT.OR P3, PT, R170, 0x91, P3 ;  /* 0x00000091aa00780c */ /* 0x000fe40001f61670 */
[C---:B------:R-:W-:Y:S02]  /*272b0*/  ISETP.GT.AND P1, PT, R168.reuse, 0x60, !P1 ;  /* 0x00000060a800780c */ /* 0x040fe40004f24270 */
[----:B------:R-:W-:Y:S02]  /*272c0*/  ISETP.GT.AND P4, PT, R168, 0x91, !P4 ;  /* 0x00000091a800780c */ /* 0x000fe40006784270 */
[----:B------:R-:W-:Y:S02]  /*272d0*/  ISETP.LT.OR P1, PT, R170, 0x61, P1 ;  /* 0x00000061aa00780c */ /* 0x000fe40000f21670 */
[----:B0-----:R-:W-:-:S02]  /*272e0*/  FMNMX.FTZ R14, R10, R3, !PT ;  /* 0x000000030a0e7209 */ /* 0x001fc40007810000 */
[----:B------:R-:W-:Y:S02]  /*272f0*/  FSEL R106, R106, -INF , !P1 ;  /* 0xff8000006a6a7808 */ /* 0x000fe40004800000 */
[----:B------:R-:W-:Y:S01]  /*27300*/  LOP3.LUT P1, RZ, R16, 0x800, RZ, 0xc0, !PT ;  /* 0x0000080010ff7812 */ /* 0x000fe2000782c0ff */
[----:B------:R-:W0:Y:S01]  /*27310*/  SHFL.BFLY PT, R3, R14, 0x1, 0x1f ;  /* 0x0c201f000e037f89 */ /* 0x000e2200000e0000 */
[----:B------:R-:W-:Y:S02]  /*27320*/  FSEL R98, R98, -INF , !P3 ;  /* 0xff80000062627808 */ /* 0x000fe40005800000 */
[----:B------:R-:W-:Y:S02]  /*27330*/  ISETP.GT.AND P1, PT, R168, 0x61, !P1 ;  /* 0x00000061a800780c */ /* 0x000fe40004f24270 */
[C---:B------:R-:W-:Y:S02]  /*27340*/  ISETP.LT.OR P4, PT, R170.reuse, 0x92, P4 ;  /* 0x00000092aa00780c */ /* 0x040fe40002781670 */
[----:B------:R-:W-:-:S02]  /*27350*/  ISETP.LT.OR P1, PT, R170, 0x62, P1 ;  /* 0x00000062aa00780c */ /* 0x000fc40000f21670 */
[----:B------:R-:W-:Y:S02]  /*27360*/  ISETP.GT.AND P5, PT, R168, 0x98, !P5 ;  /* 0x00000098a800780c */ /* 0x000fe40006fa4270 */
[----:B------:R-:W-:Y:S02]  /*27370*/  FSEL R107, R107, -INF , !P1 ;  /* 0xff8000006b6b7808 */ /* 0x000fe40004800000 */
[----:B------:R-:W-:Y:S02]  /*27380*/  LOP3.LUT P1, RZ, R16, 0x400, RZ, 0xc0, !PT ;  /* 0x0000040010ff7812 */ /* 0x000fe4000782c0ff */
[----:B------:R-:W-:Y:S02]  /*27390*/  FSEL R99, R99, -INF , !P4 ;  /* 0xff80000063637808 */ /* 0x000fe40006000000 */
[----:B------:R-:W-:Y:S02]  /*273a0*/  ISETP.GT.AND P1, PT, R168, 0x68, !P1 ;  /* 0x00000068a800780c */ /* 0x000fe40004f24270 */
[----:B------:R-:W-:-:S02]  /*273b0*/  ISETP.LT.OR P5, PT, R170, 0x99, P5 ;  /* 0x00000099aa00780c */ /* 0x000fc40002fa1670 */
[----:B------:R-:W-:Y:S02]  /*273c0*/  ISETP.LT.OR P1, PT, R170, 0x69, P1 ;  /* 0x00000069aa00780c */ /* 0x000fe40000f21670 */
[----:B------:R-:W-:Y:S02]  /*273d0*/  ISETP.NE.AND P3, PT, R220, 0x3, PT ;  /* 0x00000003dc00780c */ /* 0x000fe40003f65270 */
[----:B------:R-:W-:Y:S02]  /*273e0*/  FSEL R110, R110, -INF , !P1 ;  /* 0xff8000006e6e7808 */ /* 0x000fe40004800000 */
[----:B------:R-:W-:Y:S02]  /*273f0*/  LOP3.LUT P1, RZ, R16, 0x200, RZ, 0xc0, !PT ;  /* 0x0000020010ff7812 */ /* 0x000fe4000782c0ff */
[----:B0-----:R-:W-:Y:S02]  /*27400*/  FMNMX.FTZ R3, R14, R3, !PT ;  /* 0x000000030e037209 */ /* 0x001fe40007810000 */
[----:B------:R-:W-:-:S03]  /*27410*/  ISETP.GT.AND P1, PT, R168, 0x69, !P1 ;  /* 0x00000069a800780c */ /* 0x000fc60004f24270 */
[----:B------:R-:W-:Y:S01]  /*27420*/  FFMA.FTZ R0, R2, R3, -8 ;  /* 0xc100000002007423 */ /* 0x000fe20000010003 */
        /* <DEDUP_REMOVED lines=58> */
[----:B------:R-:W-:Y:S02]  /*277d0*/  ISETP.GT.AND P1, PT, R168, RZ, !P6 ;  /* 0x000000ffa800720c */ /* 0x000fe40007724270 */
[----:B------:R-:W-:Y:S02]  /*277e0*/  LOP3.LUT P6, RZ, R16, 0x8000000, RZ, 0xc0, !PT ;  /* 0x0800000010ff7812 */ /* 0x000fe400078cc0ff */
[----:B------:R-:W-:Y:S02]  /*277f0*/  ISETP.LT.OR P1, PT, R170, 0x1, P1 ;  /* 0x00000001aa00780c */ /* 0x000fe40000f21670 */
[----:B------:R-:W-:Y:S02]  /*27800*/  ISETP.GT.AND P2, PT, R168, 0x99, !P6 ;  /* 0x00000099a800780c */ /* 0x000fe40007744270 */
[----:B------:R-:W-:-:S02]  /*27810*/  FSEL R154, R154, -INF , !P1 ;  /* 0xff8000009a9a7808 */ /* 0x000fc40004800000 */
[----:B------:R-:W-:Y:S02]  /*27820*/  FSETP.NEU.FTZ.AND P1, PT, R3, -INF , PT ;  /* 0xff8000000300780b */ /* 0x000fe40003f3d000 */
[----:B------:R-:W-:Y:S02]  /*27830*/  FMNMX.FTZ R112, R154, R5, !PT ;  /* 0x000000059a707209 */ /* 0x000fe40007810000 */
[----:B------:R-:W-:Y:S02]  /*27840*/  FSEL R0, R0, RZ, P1 ;  /* 0x000000ff00007208 */ /* 0x000fe40000800000 */
[----:B------:R-:W-:-:S03]  /*27850*/  ISETP.LT.OR P2, PT, R170, 0x9a, P2 ;  /* 0x0000009aaa00780c */ /* 0x000fc60001741670 */
[C-C-:B------:R-:W-:Y:S01]  /*27860*/  FFMA.FTZ R14, R2.reuse, R169, -R0.reuse ;  /* 0x000000a9020e7223 */ /* 0x140fe20000010800 */
[----:B------:R-:W-:Y:S01]  /*27870*/  FMNMX.FTZ R169, R155, R112, !PT ;  /* 0x000000709ba97209 */ /* 0x000fe20007810000 */
[C-C-:B------:R-:W-:Y:S01]  /*27880*/  FFMA.FTZ R148, R2.reuse, R109, -R0.reuse ;  /* 0x0000006d02947223 */ /* 0x140fe20000010800 */
[----:B------:R-:W-:Y:S01]  /*27890*/  FSEL R109, R103, -INF , !P2 ;  /* 0xff800000676d7808 */ /* 0x000fe20005000000 */
[--C-:B------:R-:W-:Y:S01]  /*278a0*/  FFMA.FTZ R20, R2, R171, -R0.reuse ;  /* 0x000000ab02147223 */ /* 0x100fe20000010800 */
[----:B------:R-:W-:Y:S01]  /*278b0*/  FMNMX.FTZ R112, R158, R169, !PT ;  /* 0x000000a99e707209 */ /* 0x000fe20007810000 */
[C-C-:B------:R-:W-:Y:S01]  /*278c0*/  FFMA.FTZ R104, R2.reuse, R173, -R0.reuse ;  /* 0x000000ad02687223 */ /* 0x140fe20000010800 */
        /* <DEDUP_REMOVED lines=47> */
[----:B0-----:R-:W-:-:S01]  /*27bc0*/  FFMA.FTZ R148, R2, R101, -R0 ;  /* 0x0000006502947223 */ /* 0x001fc20000010800 */
[----:B------:R-:W-:Y:S01]  /*27bd0*/  FSEL R173, R3, RZ, P1 ;  /* 0x000000ff03ad7208 */ /* 0x000fe20000800000 */
[----:B------:R-:W-:Y:S01]  /*27be0*/  MUFU.EX2 R10, R152 ;  /* 0x00000098000a7308 */ /* 0x000fe20000000800 */
[----:B------:R-:W-:-:S03]  /*27bf0*/  FMNMX.FTZ R169, R151, R128, !PT ;  /* 0x0000008097a97209 */ /* 0x000fc60007810000 */
[----:B------:R-:W-:Y:S01]  /*27c00*/  FADD.FTZ R173, -R173, R8 ;  /* 0x00000008adad7221 */ /* 0x000fe20000010100 */
[----:B------:R-:W-:-:S03]  /*27c10*/  FMNMX.FTZ R132, R122, R169, !PT ;  /* 0x000000a97a847209 */ /* 0x000fc60007810000 */
[----:B------:R-:W-:Y:S01]  /*27c20*/  FMUL.FTZ R101, R2, R173 ;  /* 0x000000ad02657220 */ /* 0x000fe20000410000 */
[----:B------:R-:W-:Y:S01]  /*27c30*/  FMNMX.FTZ R169, R123, R132, !PT ;  /* 0x000000847ba97209 */ /* 0x000fe20007810000 */
[----:B------:R-:W-:Y:S03]  /*27c40*/  MUFU.EX2 R153, R153 ;  /* 0x0000009900997308 */ /* 0x000fe60000000800 */
[----:B------:R-:W-:-:S04]  /*27c50*/  FMNMX.FTZ R132, R126, R169, !PT ;  /* 0x000000a97e847209 */ /* 0x000fc80007810000 */
[----:B------:R-:W-:Y:S01]  /*27c60*/  FMNMX.FTZ R169, R127, R132, !PT ;  /* 0x000000847fa97209 */ /* 0x000fe20007810000 */
[----:B------:R-:W0:Y:S03]  /*27c70*/  MUFU.EX2 R101, R101 ;  /* 0x0000006500657308 */ /* 0x000e260000000800 */
        /* <DEDUP_REMOVED lines=24> */
[----:B------:R-:W-:Y:S02]  /*27e00*/  FMNMX.FTZ R144, R98, R169, !PT ;  /* 0x000000a962907209 */ /* 0x000fe40007810000 */
[----:B------:R-:W-:Y:S01]  /*27e10*/  FSEL R169, R102, -INF , !P5 ;  /* 0xff80000066a97808 */ /* 0x000fe20006800000 */
[----:B------:R-:W-:-:S01]  /*27e20*/  FFMA.FTZ R102, R2, R237, -R0 ;  /* 0x000000ed02667223 */ /* 0x000fc20000010800 */
[----:B------:R-:W-:Y:S01]  /*27e30*/  FMNMX.FTZ R144, R99, R144, !PT ;  /* 0x0000009063907209 */ /* 0x000fe20007810000 */
[----:B------:R-:W-:Y:S03]  /*27e40*/  MUFU.EX2 R112, R177 ;  /* 0x000000b100707308 */ /* 0x000fe60000000800 */
[----:B------:R-:W-:-:S04]  /*27e50*/  FMNMX.FTZ R144, R169, R144, !PT ;  /* 0x00000090a9907209 */ /* 0x000fc80007810000 */
[----:B------:R-:W-:Y:S01]  /*27e60*/  FMNMX.FTZ R144, R109, R144, !PT ;  /* 0x000000906d907209 */ /* 0x000fe20007810000 */
[----:B------:R-:W-:Y:S04]  /*27e70*/  MUFU.EX2 R141, R141 ;  /* 0x0000008d008d7308 */ /* 0x000fe80000000800 */
[----:B------:R-:W1:Y:S04]  /*27e80*/  SHFL.BFLY PT, R171, R144, 0x2, 0x1f ;  /* 0x0c401f0090ab7f89 */ /* 0x000e6800000e0000 */
[----:B------:R-:W-:Y:S08]  /*27e90*/  MUFU.EX2 R120, R179 ;  /* 0x000000b300787308 */ /* 0x000ff00000000800 */
[----:B------:R-:W-:Y:S08]  /*27ea0*/  MUFU.EX2 R145, R145 ;  /* 0x0000009100917308 */ /* 0x000ff00000000800 */
[----:B------:R-:W-:Y:S01]  /*27eb0*/  MUFU.EX2 R124, R181 ;  /* 0x000000b5007c7308 */ /* 0x000fe20000000800 */
[----:B-1----:R-:W-:-:S07]  /*27ec0*/  FMNMX.FTZ R171, R144, R171, !PT ;  /* 0x000000ab90ab7209 */ /* 0x002fce0007810000 */
[----:B------:R-:W-:Y:S01]  /*27ed0*/  MUFU.EX2 R149, R149 ;  /* 0x0000009500957308 */ /* 0x000fe20000000800 */
[----:B------:R-:W1:Y:S07]  /*27ee0*/  SHFL.BFLY PT, R144, R171, 0x1, 0x1f ;  /* 0x0c201f00ab907f89 */ /* 0x000e6e00000e0000 */
[----:B------:R-:W-:Y:S08]  /*27ef0*/  MUFU.EX2 R128, R183 ;  /* 0x000000b700807308 */ /* 0x000ff00000000800 */
[----:B------:R-:W-:Y:S08]  /*27f00*/  MUFU.EX2 R121, R121 ;  /* 0x0000007900797308 */ /* 0x000ff00000000800 */
[----:B------:R-:W-:Y:S01]  /*27f10*/  MUFU.EX2 R132, R185 ;  /* 0x000000b900847308 */ /* 0x000fe20000000800 */
[----:B-1----:R-:W-:-:S04]  /*27f20*/  FMNMX.FTZ R0, R171, R144, !PT ;  /* 0x00000090ab007209 */ /* 0x002fc80007810000 */
[----:B------:R-:W-:Y:S01]  /*27f30*/  FSETP.NEU.FTZ.AND P1, PT, R0, -INF , PT ;  /* 0xff8000000000780b */ /* 0x000fe20003f3d000 */
[----:B------:R-:W-:-:S02]  /*27f40*/  FFMA.FTZ R8, R2, R0, -8 ;  /* 0xc100000002087423 */ /* 0x000fc40000010000 */
[----:B------:R1:W-:Y:S03]  /*27f50*/  MUFU.EX2 R171, R148 ;  /* 0x0000009400ab7308 */ /* 0x0003e60000000800 */
[----:B------:R-:W-:-:S05]  /*27f60*/  FSEL R173, R8, RZ, P1 ;  /* 0x000000ff08ad7208 */ /* 0x000fca0000800000 */
[--C-:B------:R-:W-:Y:S01]  /*27f70*/  FFMA.FTZ R144, R2, R158, -R173.reuse ;  /* 0x0000009e02907223 */ /* 0x100fe200000108ad */
[----:B------:R-:W-:Y:S01]  /*27f80*/  FSEL R158, R0, RZ, P1 ;  /* 0x000000ff009e7208 */ /* 0x000fe20000800000 */
[C-C-:B------:R-:W-:Y:S01]  /*27f90*/  FFMA.FTZ R175, R2.reuse, R154, -R173.reuse ;  /* 0x0000009a02af7223 */ /* 0x140fe200000108ad */
[----:B------:R-:W-:-:S01]  /*27fa0*/  FFMA.FTZ R154, R2, R139, -R173 ;  /* 0x0000008b029a7223 */ /* 0x000fc200000108ad */
[C-C-:B------:R-:W-:Y:S01]  /*27fb0*/  FFMA.FTZ R139, R2.reuse, R146, -R173.reuse ;  /* 0x00000092028b7223 */ /* 0x140fe200000108ad */
[----:B------:R-:W-:-:S01]  /*27fc0*/  FFMA.FTZ R146, R2, R147, -R173 ;  /* 0x0000009302927223 */ /* 0x000fc200000108ad */
[----:B------:R-:W-:Y:S01]  /*27fd0*/  FFMA.FTZ R156, R2, R143, -R173 ;  /* 0x0000008f029c7223 */ /* 0x000fe200000108ad */
[----:B------:R-:W-:-:S01]  /*27fe0*/  FADD.FTZ R147, -R158, R5 ;  /* 0x000000059e937221 */ /* 0x000fc20000010100 */
[C-C-:B------:R-:W-:Y:S01]  /*27ff0*/  FFMA.FTZ R143, R2.reuse, R150, -R173.reuse ;  /* 0x00000096028f7223 */ /* 0x140fe200000108ad */
[----:B------:R-:W-:-:S01]  /*28000*/  FFMA.FTZ R150, R2, R151, -R173 ;  /* 0x0000009702967223 */ /* 0x000fc200000108ad */
[C-C-:B------:R-:W-:Y:S01]  /*28010*/  FFMA.FTZ R151, R2.reuse, R126, -R173.reuse ;  /* 0x0000007e02977223 */ /* 0x140fe200000108ad */
[C---:B------:R-:W-:Y:S01]  /*28020*/  FMUL.FTZ R126, R2.reuse, R147 ;  /* 0x00000093027e7220 */ /* 0x040fe20000410000 */
[C-C-:B------:R-:W-:Y:S01]  /*28030*/  FFMA.FTZ R8, R2.reuse, R155, -R173.reuse ;  /* 0x0000009b02087223 */ /* 0x140fe200000108ad */
[----:B------:R-:W-:Y:S01]  /*28040*/  MUFU.EX2 R175, R175 ;  /* 0x000000af00af7308 */ /* 0x000fe20000000800 */
[----:B------:R-:W-:-:S01]  /*28050*/  FFMA.FTZ R155, R2, R159, -R173 ;  /* 0x0000009f029b7223 */ /* 0x000fc200000108ad */
[C-C-:B-1----:R-:W-:Y:S01]  /*28060*/  FFMA.FTZ R148, R2.reuse, R162, -R173.reuse ;  /* 0x000000a202947223 */ /* 0x142fe200000108ad */
[----:B------:R-:W-:-:S01]  /*28070*/  FFMA.FTZ R158, R2, R127, -R173 ;  /* 0x0000007f029e7223 */ /* 0x000fc200000108ad */
[C-C-:B------:R-:W-:Y:S01]  /*28080*/  FFMA.FTZ R127, R2.reuse, R130, -R173.reuse ;  /* 0x00000082027f7223 */ /* 0x140fe200000108ad */
[----:B------:R-:W-:-:S01]  /*28090*/  FFMA.FTZ R159, R2, R163, -R173 ;  /* 0x000000a3029f7223 */ /* 0x000fc200000108ad */
[C-C-:B------:R-:W-:Y:S01]  /*280a0*/  FFMA.FTZ R130, R2.reuse, R131, -R173.reuse ;  /* 0x0000008302827223 */ /* 0x140fe200000108ad */
[----:B------:R-:W-:-:S01]  /*280b0*/  FFMA.FTZ R131, R2, R134, -R173 ;  /* 0x0000008602837223 */ /* 0x000fc200000108ad */
[----:B------:R-:W1:Y:S01]  /*280c0*/  MUFU.EX2 R126, R126 ;  /* 0x0000007e007e7308 */ /* 0x000e620000000800 */
[----:B0-----:R-:W-:-:S01]  /*280d0*/  FFMA.FTZ R134, R101, R7, R10 ;  /* 0x0000000765867223 */ /* 0x001fc2000001000a */
[C-C-:B------:R-:W-:Y:S01]  /*280e0*/  FFMA.FTZ R152, R2.reuse, R166, -R173.reuse ;  /* 0x000000a602987223 */ /* 0x140fe200000108ad */
[----:B------:R-:W-:-:S01]  /*280f0*/  FFMA.FTZ R163, R2, R167, -R173 ;  /* 0x000000a702a37223 */ /* 0x000fc200000108ad */
[----:B------:R-:W-:Y:S01]  /*28100*/  FFMA.FTZ R15, R2, R15, -R173 ;  /* 0x0000000f020f7223 */ /* 0x000fe200000108ad */
[----:B------:R-:W-:-:S01]  /*28110*/  FADD.FTZ R147, R153, R134 ;  /* 0x0000008699937221 */ /* 0x000fc20000010000 */
        /* <DEDUP_REMOVED lines=11> */
[----:B-1----:R-:W-:-:S01]  /*281d0*/  FFMA.FTZ R7, R126, R6, R175 ;  /* 0x000000067e077223 */ /* 0x002fc200000100af */
[----:B------:R-:W-:Y:S01]  /*281e0*/  FADD.FTZ R6, R14, R147 ;  /* 0x000000930e067221 */ /* 0x000fe20000010000 */
[----:B------:R-:W-:-:S01]  /*281f0*/  FFMA.FTZ R115, R2, R115, -R173 ;  /* 0x0000007302737223 */ /* 0x000fc200000108ad */
[C-C-:B------:R-:W-:Y:S01]  /*28200*/  FFMA.FTZ R118, R2.reuse, R118, -R173.reuse ;  /* 0x0000007602767223 */ /* 0x140fe200000108ad */
[----:B------:R-:W-:-:S01]  /*28210*/  FFMA.FTZ R119, R2, R119, -R173 ;  /* 0x0000007702777223 */ /* 0x000fc200000108ad */
[C-C-:B------:R-:W-:Y:S01]  /*28220*/  FFMA.FTZ R90, R2.reuse, R90, -R173.reuse ;  /* 0x0000005a025a7223 */ /* 0x140fe200000108ad */
[----:B------:R-:W-:-:S01]  /*28230*/  FFMA.FTZ R91, R2, R91, -R173 ;  /* 0x0000005b025b7223 */ /* 0x000fc200000108ad */
[----:B------:R-:W1:Y:S01]  /*28240*/  MUFU.EX2 R155, R155 ;  /* 0x0000009b009b7308 */ /* 0x000e620000000800 */
[----:B0-----:R-:W-:-:S01]  /*28250*/  FADD.FTZ R7, R8, R7 ;  /* 0x0000000708077221 */ /* 0x001fc20000010000 */
[C-C-:B------:R-:W-:Y:S01]  /*28260*/  FFMA.FTZ R94, R2.reuse, R94, -R173.reuse ;  /* 0x0000005e025e7223 */ /* 0x140fe200000108ad */
[----:B------:R-:W-:-:S01]  /*28270*/  FFMA.FTZ R95, R2, R95, -R173 ;  /* 0x0000005f025f7223 */ /* 0x000fc200000108ad */
[C-C-:B------:R-:W-:Y:S01]  /*28280*/  FFMA.FTZ R98, R2.reuse, R98, -R173.reuse ;  /* 0x0000006202627223 */ /* 0x140fe200000108ad */
[----:B------:R-:W-:-:S01]  /*28290*/  FFMA.FTZ R99, R2, R99, -R173 ;  /* 0x0000006302637223 */ /* 0x000fc200000108ad */
[----:B------:R-:W-:-:S02]  /*282a0*/  FFMA.FTZ R109, R2, R109, -R173 ;  /* 0x0000006d026d7223 */ /* 0x000fc400000108ad */
[----:B------:R-:W0:Y:S01]  /*282b0*/  MUFU.EX2 R148, R148 ;  /* 0x0000009400947308 */ /* 0x000e220000000800 */
[----:B--2---:R-:W-:-:S01]  /*282c0*/  FADD.FTZ R160, R144, R7 ;  /* 0x0000000790a07221 */ /* 0x004fc20000010000 */
[----:B------:R-:W-:-:S04]  /*282d0*/  FADD.FTZ R7, R157, R6 ;  /* 0x000000069d077221 */ /* 0x000fc80000010000 */
[----:B------:R-:W-:Y:S02]  /*282e0*/  FADD.FTZ R6, R20, R7 ;  /* 0x0000000714067221 */ /* 0x000fe40000010000 */
[----:B------:R-:W2:Y:S01]  /*282f0*/  MUFU.EX2 R159, R159 ;  /* 0x0000009f009f7308 */ /* 0x000ea20000000800 */
[----:B-1----:R-:W-:-:S01]  /*28300*/  FADD.FTZ R135, R155, R160 ;  /* 0x000000a09b877221 */ /* 0x002fc20000010000 */
[----:B------:R-:W-:-:S04]  /*28310*/  FADD.FTZ R7, R161, R6 ;  /* 0x00000006a1077221 */ /* 0x000fc80000010000 */
[----:B------:R-:W-:Y:S02]  /*28320*/  FADD.FTZ R6, R104, R7 ;  /* 0x0000000768067221 */ /* 0x000fe40000010000 */
[----:B------:R-:W1:Y:S01]  /*28330*/  MUFU.EX2 R152, R152 ;  /* 0x0000009800987308 */ /* 0x000e620000000800 */
[----:B0-----:R-:W-:-:S01]  /*28340*/  FADD.FTZ R160, R148, R135 ;  /* 0x0000008794a07221 */ /* 0x001fc20000010000 */
[----:B------:R-:W-:-:S04]  /*28350*/  FADD.FTZ R7, R165, R6 ;  /* 0x00000006a5077221 */ /* 0x000fc80000010000 */
[----:B------:R-:W-:Y:S02]  /*28360*/  FADD.FTZ R6, R108, R7 ;  /* 0x000000076c067221 */ /* 0x000fe40000010000 */
[----:B------:R-:W0:Y:S01]  /*28370*/  MUFU.EX2 R163, R163 ;  /* 0x000000a300a37308 */ /* 0x000e220000000800 */
[----:B--2---:R-:W-:-:S07]  /*28380*/  FADD.FTZ R135, R159, R160 ;  /* 0x000000a09f877221 */ /* 0x004fce0000010000 */
[----:B------:R-:W2:Y:S01]  /*28390*/  MUFU.EX2 R15, R15 ;  /* 0x0000000f000f7308 */ /* 0x000ea20000000800 */
[----:B-1----:R-:W-:-:S01]  /*283a0*/  FADD.FTZ R160, R152, R135 ;  /* 0x0000008798a07221 */ /* 0x002fc20000010000 */
[----:B------:R-:W-:-:S06]  /*283b0*/  FADD.FTZ R135, R137, R6 ;  /* 0x0000000689877221 */ /* 0x000fcc0000010000 */
[----:B------:R-:W1:Y:S01]  /*283c0*/  MUFU.EX2 R154, R154 ;  /* 0x0000009a009a7308 */ /* 0x000e620000000800 */
[----:B0-----:R-:W-:-:S07]  /*283d0*/  FADD.FTZ R160, R163, R160 ;  /* 0x000000a0a3a07221 */ /* 0x001fce0000010000 */
        /* <DEDUP_REMOVED lines=20> */
[----:B------:R-:W-:-:S06]  /*28520*/  FADD.FTZ R6, R128, R135 ;  /* 0x0000008780067221 */ /* 0x000fcc0000010000 */
[----:B------:R-:W2:Y:S01]  /*28530*/  MUFU.EX2 R123, R123 ;  /* 0x0000007b007b7308 */ /* 0x000ea20000000800 */
[----:B-1----:R-:W-:-:S07]  /*28540*/  FADD.FTZ R7, R150, R7 ;  /* 0x0000000796077221 */ /* 0x002fce0000010000 */
        /* <DEDUP_REMOVED lines=37> */
[----:B-1----:R-:W-:-:S04]  /*287a0*/  FADD.FTZ R6, R142, R7 ;  /* 0x000000078e067221 */ /* 0x002fc80000010000 */
[----:B------:R-:W-:-:S03]  /*287b0*/  FADD.FTZ R7, R103, R6 ;  /* 0x0000000667077221 */ /* 0x000fc60000010000 */
        /* <DEDUP_REMOVED lines=16> */
[----:B------:R-:W-:-:S06]  /*288c0*/  FFMA.FTZ R135, R2, R169, -R173 ;  /* 0x000000a902877223 */ /* 0x000fcc00000108ad */
        /* <DEDUP_REMOVED lines=35> */
.L_x_1556:
[----:B------:R-:W-:Y:S01]  /*28b00*/  F2FP.SATFINITE.E4M3.F32.PACK_AB_MERGE_C R5, R158, R5, RZ ;  /* 0x000000059e05723e */ /* 0x000fe200048070ff */
[-C--:B------:R-:W-:Y:S01]  /*28b10*/  FMUL.FTZ R24, R24, R101.reuse ;  /* 0x0000006518187220 */ /* 0x080fe20000410000 */
[----:B------:R-:W-:Y:S01]  /*28b20*/  F2FP.SATFINITE.E4M3.F32.PACK_AB_MERGE_C R144, R155, R144, RZ ;  /* 0x000000909b90723e */ /* 0x000fe200048070ff */
[----:B------:R-:W-:Y:S01]  /*28b30*/  FMUL.FTZ R25, R25, R101 ;  /* 0x0000006519197220 */ /* 0x000fe20000410000 */
        /* <DEDUP_REMOVED lines=14> */
[----:B------:R-:W-:Y:S01]  /*28c20*/  F2FP.SATFINITE.E4M3.F32.PACK_AB_MERGE_C R112, R141, R112, RZ ;  /* 0x000000708d70723e */ /* 0x000fe200048070ff */
[----:B------:R-:W-:Y:S01]  /*28c30*/  FMUL.FTZ R36, R36, R101 ;  /* 0x0000006524247220 */ /* 0x000fe20000410000 */
[----:B------:R-:W-:Y:S01]  /*28c40*/  F2FP.SATFINITE.E4M3.F32.PACK_AB_MERGE_C R21, R156, R21, RZ ;  /* 0x000000159c15723e */ /* 0x000fe200048070ff */
[----:B------:R0:W-:Y:S01]  /*28c50*/  SYNCS.ARRIVE.TRANS64.RED.A1T0 RZ, [R5+URZ], RZ ;  /* 0x000000ff05ff79a7 */ /* 0x0001e2000810043f */
        /* <DEDUP_REMOVED lines=92> */
[----:B------:R-:W-:Y:S01]  /*29220*/  IMAD.MOV.U32 R190, RZ, RZ, R12 ;  /* 0x000000ffffbe7224 */ /* 0x000fe200078e000c */
[----:B------:R-:W-:Y:S06]  /*29230*/  @P1 BRA `(.L_x_1557) ;  /* 0xffffffb000681947 */ /* 0x000fec000383ffff */
[----:B------:R-:W-:-:S07]  /*29240*/  IMAD.MOV.U32 R190, RZ, RZ, R12 ;  /* 0x000000ffffbe7224 */ /* 0x000fce00078e000c */
.L_x_1538:
[----:B------:R-:W-:Y:S01]  /*29250*/  ISETP.NE.AND P1, PT, R220, 0x3, PT ;  /* 0x00000003dc00780c */ /* 0x000fe20003f25270 */
[----:B------:R-:W-:Y:S05]  /*29260*/  WARPSYNC.ALL ;  /* 0x0000000000007948 */ /* 0x000fea0003800000 */
[----:B------:R-:W-:Y:S07]  /*29270*/  BAR.ARV 0x8, 0x120 ;  /* 0x0204800000007b1d */ /* 0x000fee0000002000 */
[----:B------:R-:W-:Y:S05]  /*29280*/  @!P1 BRA `(.L_x_1558) ;  /* 0x0000000000049947 */ /* 0x000fea0003800000 */
[----:B------:R-:W-:Y:S01]  /*29290*/  BPT.TRAP 0x1 ;  /* 0x000000040000795c */ /* 0x000fe20000300000 */
.L_x_1558:
[----:B------:R-:W-:Y:S01]  /*292a0*/  IMAD R15, R190, 0x8, R17 ;  /* 0x00000008be0f7824 */ /* 0x000fe200078e0211 */
[----:B------:R-:W-:-:S04]  /*292b0*/  SHF.L.U32 R4, R189, 0x1f, RZ ;  /* 0x0000001fbd047819 */ /* 0x000fc800000006ff */
[----:B------:R0:W1:Y:S01]  /*292c0*/  SYNCS.PHASECHK.TRANS64.TRYWAIT P0, [R15+URZ+0x29850], R4 ;  /* 0x029850040f0075a7 */ /* 0x000062000800017f */
[----:B------:R-:W-:Y:S05]  /*292d0*/  @!P1 BRA `(.L_x_1559) ;  /* 0x0000000000049947 */ /* 0x000fea0003800000 */
[----:B------:R-:W-:Y:S01]  /*292e0*/  BPT.TRAP 0x1 ;  /* 0x000000040000795c */ /* 0x000fe20000300000 */
.L_x_1559:
[----:B------:R-:W-:-:S05]  /*292f0*/  VIADD R17, R17, 0x400 ;  /* 0x0000040011117836 */ /* 0x000fca0000000000 */
[----:B------:R-:W-:-:S04]  /*29300*/  SHF.R.U32.HI R17, RZ, 0x4, R17 ;  /* 0x00000004ff117819 */ /* 0x000fc80000011611 */
[----:B------:R-:W-:-:S04]  /*29310*/  LOP3.LUT R17, R17, 0x3fff, RZ, 0xc0, !PT ;  /* 0x00003fff11117812 */ /* 0x000fc800078ec0ff */
[----:B------:R-:W-:Y:S01]  /*29320*/  LOP3.LUT R17, R17, 0x10000, RZ, 0xfc, !PT ;  /* 0x0001000011117812 */ /* 0x000fe200078efcff */
[----:B-1----:R-:W-:Y:S06]  /*29330*/  @P0 BRA `(.L_x_1560) ;  /* 0x0000000000080947 */ /* 0x002fec0003800000 */
[----:B------:R-:W1:Y:S02]  /*29340*/  SYNCS.PHASECHK.TRANS64.TRYWAIT P0, [R15+URZ+0x29850], R4 ;  /* 0x029850040f0075a7 */ /* 0x000e64000800017f */
[----:B-1----:R-:W-:Y:S05]  /*29350*/  @!P0 BRA `(.L_x_1561) ;  /* 0x000000a400a88947 */ /* 0x002fea0003800000 */
.L_x_1560:
[----:B01----:R-:W-:Y:S01]  /*29360*/  IMAD R4, R190, 0x500, R17 ;  /* 0x00000500be047824 */ /* 0x003fe200078e0211 */
        /* <DEDUP_REMOVED lines=9> */
[----:B------:R-:W-:-:S02]  /*29400*/  VIADD R20, R4, 0x200 ;  /* 0x0000020004147836 */ /* 0x000fc40000000000 */
[----:B------:R-:W-:Y:S01]  /*29410*/  IMAD.MOV.U32 R21, RZ, RZ, -0x3ffffff0 ;  /* 0xc0000010ff157424 */ /* 0x000fe200078e00ff */
[----:B------:R-:W-:-:S07]  /*29420*/  ISETP.NE.AND.EX P0, PT, RZ, UR5, PT, P0 ;  /* 0x00000005ff007c0c */ /* 0x000fce000bf05300 */
[----:B------:R-:W-:Y:S01]  /*29430*/  QGMMA.64x128x32.F32.E4M3.E4M3 R24, R184, gdesc[UR4], R24, gsb0 ;  /* 0x01e00004b8187df3 */ /* 0x000fe20008000818 */
[----:B------:R-:W-:Y:S02]  /*29440*/  R2UR UR6, R8 ;  /* 0x00000000080672ca */ /* 0x000fe400000e0000 */
[----:B------:R-:W-:-:S03]  /*29450*/  R2UR UR7, R9 ;  /* 0x00000000090772ca */ /* 0x000fc600000e0000 */
[----:B------:R-:W0:Y:S01]  /*29460*/  @P0 LDC.64 R10, c[0x0][0x9c8] ;  /* 0x00027200ff0a0b82 */ /* 0x000e220000000a00 */
[----:B------:R-:W-:-:S07]  /*29470*/  @P0 SHF.R.S32.HI R5, RZ, 0x1f, R195 ;  /* 0x0000001fff050819 */ /* 0x000fce00000114c3 */
[----:B------:R-:W1:Y:S01]  /*29480*/  @P0 LDC.64 R12, c[0x0][0x9d0] ;  /* 0x00027400ff0c0b82 */ /* 0x000e620000000a00 */
[----:B0-----:R-:W-:Y:S01]  /*29490*/  @P0 IMAD R8, R5, R10, RZ ;  /* 0x0000000a05080224 */ /* 0x001fe200078e02ff */
[----:B------:R-:W-:-:S03]  /*294a0*/  @P0 SHF.R.S32.HI R5, RZ, 0x1f, R219 ;  /* 0x0000001fff050819 */ /* 0x000fc600000114db */
[C---:B------:R-:W-:Y:S02]  /*294b0*/  @P0 IMAD R11, R195.reuse, R11, R8 ;  /* 0x0000000bc30b0224 */ /* 0x040fe400078e0208 */
[----:B------:R-:W-:-:S04]  /*294c0*/  @P0 IMAD.WIDE.U32 R8, R195, R10, RZ ;  /* 0x0000000ac3080225 */ /* 0x000fc800078e00ff */
[-C--:B-1----:R-:W-:Y:S02]  /*294d0*/  @P0 IMAD R10, R5, R12.reuse, RZ ;  /* 0x0000000c050a0224 */ /* 0x082fe400078e02ff */
[----:B------:R-:W-:Y:S02]  /*294e0*/  @P0 IMAD.IADD R9, R9, 0x1, R11 ;  /* 0x0000000109090824 */ /* 0x000fe400078e020b */
[C---:B------:R-:W-:Y:S02]  /*294f0*/  @P0 IMAD R5, R219.reuse, R13, R10 ;  /* 0x0000000ddb050224 */ /* 0x040fe400078e020a */
[----:B------:R-:W-:-:S04]  /*29500*/  @P0 IMAD.WIDE.U32 R8, R219, R12, R8 ;  /* 0x0000000cdb080225 */ /* 0x000fc800078e0008 */
[----:B------:R-:W-:Y:S01]  /*29510*/  @P0 IMAD.IADD R5, R9, 0x1, R5 ;  /* 0x0000000109050824 */ /* 0x000fe200078e0205 */
[----:B------:R-:W-:Y:S01]  /*29520*/  @P0 LEA R10, P1, R8, UR4, 0x2 ;  /* 0x00000004080a0c11 */ /* 0x000fe2000f8210ff */
[----:B------:R-:W-:-:S03]  /*29530*/  IMAD.MOV.U32 R12, RZ, RZ, 0x3f800000 ;  /* 0x3f800000ff0c7424 */ /* 0x000fc600078e00ff */
        /* <DEDUP_REMOVED lines=25> */
[----:B------:R-:W0:Y:S04]  /*296d0*/  SHFL.BFLY PT, R5, R8, 0x1, 0x1f ;  /* 0x0c201f0008057f89 */ /* 0x000e2800000e0000 */
[----:B------:R-:W1:Y:S01]  /*296e0*/  SHFL.BFLY PT, R4, R9, 0x1, 0x1f ;  /* 0x0c201f0009047f89 */ /* 0x000e6200000e0000 */
[----:B0-----:R-:W-:-:S01]  /*296f0*/  FADD.FTZ R10, R8, R5 ;  /* 0x00000005080a7221 */ /* 0x001fc20000010000 */
[----:B-1----:R-:W-:-:S04]  /*29700*/  FADD.FTZ R13, R9, R4 ;  /* 0x00000004090d7221 */ /* 0x002fc80000010000 */
        /* <DEDUP_REMOVED lines=12> */
[----:B------:R-:W0:Y:S01]  /*297d0*/  @P1 MUFU.LG2 R6, R14 ;  /* 0x0000000e00061308 */ /* 0x000e220000000c00 */
[----:B------:R-:W-:-:S07]  /*297e0*/  ISETP.NE.AND P3, PT, R220, 0x3, PT ;  /* 0x00000003dc00780c */ /* 0x000fce0003f65270 */
[----:B------:R-:W1:Y:S08]  /*297f0*/  @P2 MUFU.LG2 R8, R17 ;  /* 0x0000001100082308 */ /* 0x000e700000000c00 */
[----:B------:R-:W3:Y:S01]  /*29800*/  @P0 MUFU.RCP R9, R13 ;  /* 0x0000000d00090308 */ /* 0x000ee20000001000 */
[C---:B------:R-:W-:Y:S01]  /*29810*/  @P1 FMUL.FTZ R4, R2.reuse, 0.69314718246459960938 ;  /* 0x3f31721802041820 */ /* 0x040fe20000410000 */
[----:B------:R-:W-:Y:S01]  /*29820*/  @P2 FMUL.FTZ R2, R2, 0.69314718246459960938 ;  /* 0x3f31721802022820 */ /* 0x000fe20000410000 */
[----:B0-----:R-:W-:Y:S01]  /*29830*/  @P1 FMUL.FTZ R7, R6, 0.69314718246459960938 ;  /* 0x3f31721806071820 */ /* 0x001fe20000410000 */
[----:B------:R-:W-:-:S02]  /*29840*/  IMAD.MOV.U32 R89, RZ, RZ, -0x800000 ;  /* 0xff800000ff597424 */ /* 0x000fc400078e00ff */
[----:B------:R-:W-:Y:S02]  /*29850*/  IMAD.MOV.U32 R88, RZ, RZ, -0x800000 ;  /* 0xff800000ff587424 */ /* 0x000fe400078e00ff */
[----:B-1----:R-:W-:Y:S01]  /*29860*/  @P2 FMUL.FTZ R11, R8, 0.69314718246459960938 ;  /* 0x3f317218080b2820 */ /* 0x002fe20000410000 */
[----:B------:R-:W-:-:S03]  /*29870*/  @P1 FFMA.FTZ R89, R4, R3, R7 ;  /* 0x0000000304591223 */ /* 0x000fc60000010007 */
[----:B------:R-:W-:Y:S01]  /*29880*/  @P2 FFMA.FTZ R88, R2, R0, R11 ;  /* 0x0000000002582223 */ /* 0x000fe2000001000b */
[-C--:B--2---:R-:W-:Y:S01]  /*29890*/  FMUL.FTZ R2, R5, R12.reuse ;  /* 0x0000000c05027220 */ /* 0x084fe20000410000 */
[----:B---3--:R-:W-:Y:S01]  /*298a0*/  FMUL.FTZ R3, R9, R12 ;  /* 0x0000000c09037220 */ /* 0x008fe20000410000 */
[----:B------:R-:W-:Y:S02]  /*298b0*/  WARPGROUP.DEPBAR.LE gsb0, 0x0 ;  /* 0x00008000000079c5 */ /* 0x000fe40000010000 */
[----:B------:R-:W-:Y:S05]  /*298c0*/  @!P3 BRA `(.L_x_1562) ;  /* 0x000000000004b947 */ /* 0x000fea0003800000 */
[----:B------:R-:W-:Y:S01]  /*298d0*/  BPT.TRAP 0x1 ;  /* 0x000000040000795c */ /* 0x000fe20000300000 */
.L_x_1562:
        /* <DEDUP_REMOVED lines=75> */
.L_x_1443:
[----:B------:R-:W-:Y:S05]  /*29d90*/  WARPSYNC.ALL ;  /* 0x0000000000007948 */ /* 0x000fea0003800000 */
[----:B------:R-:W0:Y:S08]  /*29da0*/  S2UR UR37, SR_CgaCtaId ;  /* 0x00000000002579c3 */ /* 0x000e300000008800 */
[----:B------:R-:W-:Y:S06]  /*29db0*/  BAR.SYNC.DEFER_BLOCKING 0x5, 0x180 ;  /* 0x0146000000007b1d */ /* 0x000fec0000010000 */
[----:B------:R-:W-:Y:S01]  /*29dc0*/  UMOV UR4, 0x400 ;  /* 0x0000040000047882 */ /* 0x000fe20000000000 */
[----:B------:R-:W-:Y:S01]  /*29dd0*/  BSSY B0, `(.L_x_1563) ;  /* 0x0000246000007945 */ /* 0x000fe20003800000 */
[----:B0-----:R-:W-:-:S06]  /*29de0*/  ULEA UR4, UR37, UR4, 0x18 ;  /* 0x0000000425047291 */ /* 0x001fcc000f8ec03f */
[----:B------:R-:W-:-:S05]  /*29df0*/  IMAD.U32 R17, RZ, RZ, UR4 ;  /* 0x00000004ff117e24 */ /* 0x000fca000f8e00ff */
        /* <DEDUP_REMOVED lines=18> */
[----:B--2---:R-:W-:Y:S02]  /*29f20*/  LOP3.LUT P0, R2, R50, 0x3, RZ, 0xc0, !PT ;  /* 0x0000000332027812 */ /* 0x004fe4000780c0ff */
        /* <DEDUP_REMOVED lines=13> */
[----:B------:R-:W-:Y:S02]  /*2a000*/  F2FP.BF16.F32.PACK_AB R42, R79, R4 ;  /* 0x000000044f2a723e */ /* 0x000fe400000010ff */
[----:B------:R-:W-:Y:S01]  /*2a010*/  F2FP.BF16.F32.PACK_AB R57, R47, R30 ;  /* 0x0000001e2f39723e */ /* 0x000fe200000010ff */
[----:B------:R-:W-:Y:S01]  /*2a020*/  IMAD.WIDE R4, R231, 0x2, R64 ;  /* 0x00000002e7047825 */ /* 0x000fe200078e0240 */
[----:B------:R-:W-:Y:S02]  /*2a030*/  F2FP.BF16.F32.PACK_AB R59, R55, R26 ;  /* 0x0000001a373b723e */ /* 0x000fe400000010ff */
[----:B------:R-:W-:-:S02]  /*2a040*/  F2FP.BF16.F32.PACK_AB R30, R61, R24 ;  /* 0x000000183d1e723e */ /* 0x000fc400000010ff */
        /* <DEDUP_REMOVED lines=8> */
[----:B------:R-:W-:Y:S01]  /*2a0d0*/  LOP3.LUT R6, R6, R7, RZ, 0x3c, !PT ;  /* 0x0000000706067212 */ /* 0x000fe200078e3cff */
[--C-:B------:R-:W-:Y:S01]  /*2a0e0*/  IMAD.X R7, RZ, RZ, R5.reuse, P5 ;  /* 0x000000ffff077224 */ /* 0x100fe200028e0605 */
[----:B------:R-:W-:Y:S01]  /*2a0f0*/  LOP3.LUT R8, R8, R9, RZ, 0x3c, !PT ;  /* 0x0000000908087212 */ /* 0x000fe200078e3cff */
[----:B------:R-:W-:Y:S01]  /*2a100*/  IMAD.X R9, RZ, RZ, R5, P1 ;  /* 0x000000ffff097224 */ /* 0x000fe200008e0605 */
[----:B------:R-:W-:Y:S02]  /*2a110*/  SHF.R.U64 R14, R14, 0x3, RZ ;  /* 0x000000030e0e7819 */ /* 0x000fe400000012ff */
[----:B------:R-:W-:-:S02]  /*2a120*/  IADD3 R11, P2, R4, 0x4020, RZ ;  /* 0x00004020040b7810 */ /* 0x000fc40007f5e0ff */
[C---:B------:R-:W-:Y:S02]  /*2a130*/  IADD3 R21, P4, R4.reuse, 0x60, RZ ;  /* 0x0000006004157810 */ /* 0x040fe40007f9e0ff */
[C---:B------:R-:W-:Y:S02]  /*2a140*/  IADD3 R25, P5, R4.reuse, 0x40, RZ ;  /* 0x0000004004197810 */ /* 0x040fe40007fbe0ff */
[----:B------:R-:W-:Y:S02]  /*2a150*/  IADD3 R27, P1, R4, 0x20, RZ ;  /* 0x00000020041b7810 */ /* 0x000fe40007f3e0ff */
[----:B------:R-:W-:Y:S02]  /*2a160*/  F2FP.BF16.F32.PACK_AB R63, R63, R20 ;  /* 0x000000143f3f723e */ /* 0x000fe400000010ff */
        /* <DEDUP_REMOVED lines=21> */
[----:B------:R-:W-:-:S02]  /*2a2c0*/  F2FP.BF16.F32.PACK_AB R94, R94, R95 ;  /* 0x0000005f5e5e723e */ /* 0x000fc400000010ff */
[----:B------:R-:W-:Y:S02]  /*2a2d0*/  F2FP.BF16.F32.PACK_AB R93, R92, R93 ;  /* 0x0000005d5c5d723e */ /* 0x000fe400000010ff */
[----:B------:R-:W-:Y:S02]  /*2a2e0*/  ISETP.EQ.OR P0, PT, R2, 0x3, !P0 ;  /* 0x000000030200780c */ /* 0x000fe40004702670 */
        /* <DEDUP_REMOVED lines=8> */
[----:B------:R-:W-:Y:S02]  /*2a370*/  SEL R13, R94, R93, P0 ;  /* 0x0000005d5e0d7207 */ /* 0x000fe40000000000 */
[----:B------:R-:W-:-:S02]  /*2a380*/  SEL R3, R93, R94, P0 ;  /* 0x0000005e5d037207 */ /* 0x000fc40000000000 */
[----:B------:R-:W-:Y:S02]  /*2a390*/  MOV R80, R4 ;  /* 0x0000000400507202 */ /* 0x000fe40000000f00 */
[----:B------:R-:W-:Y:S02]  /*2a3a0*/  MOV R66, R6 ;  /* 0x0000000600427202 */ /* 0x000fe40000000f00 */
[----:B------:R-:W-:Y:S02]  /*2a3b0*/  MOV R68, R8 ;  /* 0x0000000800447202 */ /* 0x000fe40000000f00 */
[----:B------:R-:W-:Y:S02]  /*2a3c0*/  MOV R72, R10 ;  /* 0x0000000a00487202 */ /* 0x000fe40000000f00 */
[----:B------:R-:W-:Y:S02]  /*2a3d0*/  MOV R74, R14 ;  /* 0x0000000e004a7202 */ /* 0x000fe40000000f00 */
[----:B------:R-:W-:-:S02]  /*2a3e0*/  MOV R76, R20 ;  /* 0x00000014004c7202 */ /* 0x000fc40000000f00 */
        /* <DEDUP_REMOVED lines=20> */
[----:B------:R-:W2:Y:S01]  /*2a530*/  SHFL.IDX PT, R7, R7, R2, 0x1c1f ;  /* 0x001c1f0207077589 */ /* 0x000ea200000e0000 */
[----:B------:R-:W-:-:S02]  /*2a540*/  SEL R45, R48, R49, P0 ;  /* 0x00000031302d7207 */ /* 0x000fc40000000000 */
[----:B------:R-:W-:Y:S01]  /*2a550*/  SEL R47, R49, R48, P0 ;  /* 0x00000030312f7207 */ /* 0x000fe20000000000 */
[----:B------:R-:W3:Y:S01]  /*2a560*/  SHFL.IDX PT, R30, R25, R0, 0x1c1f ;  /* 0x001c1f00191e7589 */ /* 0x000ee200000e0000 */
[----:B------:R-:W-:Y:S02]  /*2a570*/  SEL R53, R46, R57, P0 ;  /* 0x000000392e357207 */ /* 0x000fe40000000000 */
[----:B------:R-:W-:Y:S01]  /*2a580*/  SEL R55, R57, R46, P0 ;  /* 0x0000002e39377207 */ /* 0x000fe20000000000 */
[----:B------:R-:W-:Y:S01]  /*2a590*/  SHFL.IDX PT, R34, R29, R0, 0x1c1f ;  /* 0x001c1f001d227589 */ /* 0x000fe200000e0000 */
[----:B------:R-:W-:Y:S02]  /*2a5a0*/  SEL R39, R40, R39, P0 ;  /* 0x0000002728277207 */ /* 0x000fe40000000000 */
[----:B------:R-:W-:Y:S01]  /*2a5b0*/  SEL R41, R43, R44, P0 ;  /* 0x0000002c2b297207 */ /* 0x000fe20000000000 */
[----:B------:R-:W4:Y:S01]  /*2a5c0*/  SHFL.IDX PT, R31, R31, R2, 0x1c1f ;  /* 0x001c1f021f1f7589 */ /* 0x000f2200000e0000 */
[----:B------:R-:W-:-:S02]  /*2a5d0*/  SEL R49, R38, R51, P0 ;  /* 0x0000003326317207 */ /* 0x000fc40000000000 */
[----:B------:R-:W-:Y:S01]  /*2a5e0*/  SEL R57, R54, R59, P0 ;  /* 0x0000003b36397207 */ /* 0x000fe20000000000 */
[----:B------:R-:W-:Y:S01]  /*2a5f0*/  SHFL.IDX PT, R35, R35, R2, 0x1c1f ;  /* 0x001c1f0223237589 */ /* 0x000fe200000e0000 */
[----:B------:R-:W-:Y:S02]  /*2a600*/  SEL R61, R62, R63, P0 ;  /* 0x0000003f3e3d7207 */ /* 0x000fe40000000000 */
[----:B------:R-:W-:Y:S01]  /*2a610*/  SEL R67, R70, R69, P0 ;  /* 0x0000004546437207 */ /* 0x000fe20000000000 */
[----:B------:R-:W0:Y:S01]  /*2a620*/  SHFL.IDX PT, R21, R21, R2, 0x1c1f ;  /* 0x001c1f0215157589 */ /* 0x000e2200000e0000 */
[----:B------:R-:W-:Y:S02]  /*2a630*/  SEL R71, R73, R42, P0 ;  /* 0x0000002a49477207 */ /* 0x000fe40000000000 */
[----:B------:R-:W-:Y:S01]  /*2a640*/  SEL R43, R44, R43, P0 ;  /* 0x0000002b2c2b7207 */ /* 0x000fe20000000000 */
[----:B------:R-:W-:Y:S01]  /*2a650*/  SHFL.IDX PT, R37, R37, R0, 0x1c1f ;  /* 0x001c1f0025257589 */ /* 0x000fe200000e0000 */
[----:B------:R-:W-:-:S02]  /*2a660*/  SEL R51, R51, R38, P0 ;  /* 0x0000002633337207 */ /* 0x000fc40000000000 */
[----:B------:R-:W-:Y:S01]  /*2a670*/  SEL R59, R59, R54, P0 ;  /* 0x000000363b3b7207 */ /* 0x000fe20000000000 */
[----:B------:R-:W1:Y:S01]  /*2a680*/  SHFL.IDX PT, R38, R33, R0, 0x1c1f ;  /* 0x001c1f0021267589 */ /* 0x000e6200000e0000 */
[----:B------:R-:W-:Y:S02]  /*2a690*/  SEL R63, R63, R62, P0 ;  /* 0x0000003e3f3f7207 */ /* 0x000fe40000000000 */
[----:B------:R-:W-:Y:S01]  /*2a6a0*/  SEL R69, R69, R70, P0 ;  /* 0x0000004645457207 */ /* 0x000fe20000000000 */
[----:B------:R-:W1:Y:S01]  /*2a6b0*/  SHFL.IDX PT, R20, R39, R2, 0x1c1f ;  /* 0x001c1f0227147589 */ /* 0x000e6200000e0000 */
[----:B------:R-:W-:Y:S02]  /*2a6c0*/  SEL R73, R42, R73, P0 ;  /* 0x000000492a497207 */ /* 0x000fe40000000000 */
[----:B------:R-:W-:Y:S01]  /*2a6d0*/  SEL R75, R77, R50, P0 ;  /* 0x000000324d4b7207 */ /* 0x000fe20000000000 */
[----:B------:R-:W-:Y:S01]  /*2a6e0*/  SHFL.IDX PT, R41, R41, R0, 0x1c1f ;  /* 0x001c1f0029297589 */ /* 0x000fe200000e0000 */
[----:B------:R-:W-:-:S02]  /*2a6f0*/  SEL R77, R50, R77, P0 ;  /* 0x0000004d324d7207 */ /* 0x000fc40000000000 */
[----:B--2---:R-:W-:Y:S01]  /*2a700*/  SEL R8, R10, R7, P0 ;  /* 0x000000070a087207 */ /* 0x004fe20000000000 */
[----:B------:R-:W2:Y:S01]  /*2a710*/  SHFL.IDX PT, R40, R43, R2, 0x1c1f ;  /* 0x001c1f022b287589 */ /* 0x000ea200000e0000 */
[----:B---3--:R-:W-:Y:S02]  /*2a720*/  SEL R28, R30, R27, P0 ;  /* 0x0000001b1e1c7207 */ /* 0x008fe40000000000 */
[----:B----4-:R-:W-:Y:S01]  /*2a730*/  SEL R32, R34, R31, P0 ;  /* 0x0000001f22207207 */ /* 0x010fe20000000000 */
[----:B------:R-:W-:Y:S01]  /*2a740*/  SHFL.IDX PT, R45, R45, R0, 0x1c1f ;  /* 0x001c1f002d2d7589 */ /* 0x000fe200000e0000 */
[----:B------:R-:W-:Y:S02]  /*2a750*/  SEL R4, R6, R3, P0 ;  /* 0x0000000306047207 */ /* 0x000fe40000000000 */
[----:B------:R-:W-:Y:S01]  /*2a760*/  SEL R10, R7, R10, P0 ;  /* 0x0000000a070a7207 */ /* 0x000fe20000000000 */
[----:B------:R-:W-:Y:S01]  /*2a770*/  SHFL.IDX PT, R49, R49, R0, 0x1c1f ;  /* 0x001c1f0031317589 */ /* 0x000fe200000e0000 */
[----:B0-----:R-:W-:-:S02]  /*2a780*/  SEL R24, R26, R21, P0 ;  /* 0x000000151a187207 */ /* 0x001fc40000000000 */
[----:B------:R-:W-:Y:S01]  /*2a790*/  SEL R30, R27, R30, P0 ;  /* 0x0000001e1b1e7207 */ /* 0x000fe20000000000 */
[----:B------:R-:W-:Y:S01]  /*2a7a0*/  SHFL.IDX PT, R53, R53, R0, 0x1c1f ;  /* 0x001c1f0035357589 */ /* 0x000fe200000e0000 */
[----:B-1----:R-:W-:Y:S02]  /*2a7b0*/  SEL R36, R38, R35, P0 ;  /* 0x0000002326247207 */ /* 0x002fe40000000000 */
        /* <DEDUP_REMOVED lines=9> */
[----:B--2---:R-:W-:Y:S01]  /*2a850*/  SEL R48, R41, R40, P0 ;  /* 0x0000002829307207 */ /* 0x004fe20000000000 */
[----:B------:R-:W-:Y:S01]  /*2a860*/  SHFL.IDX PT, R71, R71, R0, 0x1c1f ;  /* 0x001c1f0047477589 */ /* 0x000fe200000e0000 */
[----:B------:R-:W-:-:S03]  /*2a870*/  SEL R50, R40, R41, P0 ;  /* 0x0000002928327207 */ /* 0x000fc60000000000 */
[----:B------:R0:W1:Y:S04]  /*2a880*/  SHFL.IDX PT, R42, R47, R2, 0x1c1f ;  /* 0x001c1f022f2a7589 */ /* 0x00006800000e0000 */
[----:B------:R-:W2:Y:S04]  /*2a890*/  SHFL.IDX PT, R44, R51, R2, 0x1c1f ;  /* 0x001c1f02332c7589 */ /* 0x000ea800000e0000 */
[----:B------:R-:W3:Y:S01]  /*2a8a0*/  SHFL.IDX PT, R46, R55, R2, 0x1c1f ;  /* 0x001c1f02372e7589 */ /* 0x000ee200000e0000 */
[----:B0-----:R-:W-:-:S03]  /*2a8b0*/  IMAD.MOV.U32 R47, RZ, RZ, RZ ;  /* 0x000000ffff2f7224 */ /* 0x001fc600078e00ff */
[----:B------:R-:W0:Y:S04]  /*2a8c0*/  SHFL.IDX PT, R52, R59, R2, 0x1c1f ;  /* 0x001c1f023b347589 */ /* 0x000e2800000e0000 */
[----:B------:R-:W4:Y:S04]  /*2a8d0*/  SHFL.IDX PT, R54, R63, R2, 0x1c1f ;  /* 0x001c1f023f367589 */ /* 0x000f2800000e0000 */
[----:B------:R-:W4:Y:S04]  /*2a8e0*/  SHFL.IDX PT, R56, R69, R2, 0x1c1f ;  /* 0x001c1f0245387589 */ /* 0x000f2800000e0000 */
[----:B------:R-:W4:Y:S01]  /*2a8f0*/  SHFL.IDX PT, R58, R73, R2, 0x1c1f ;  /* 0x001c1f02493a7589 */ /* 0x000f2200000e0000 */
[----:B-1----:R-:W-:-:S02]  /*2a900*/  SEL R5, R45, R42, P0 ;  /* 0x0000002a2d057207 */ /* 0x002fc40000000000 */
[----:B------:R-:W-:Y:S01]  /*2a910*/  SEL R7, R42, R45, P0 ;  /* 0x0000002d2a077207 */ /* 0x000fe20000000000 */
[----:B------:R1:W1:Y:S01]  /*2a920*/  SHFL.IDX PT, R75, R75, R0, 0x1c1f ;  /* 0x001c1f004b4b7589 */ /* 0x00026200000e0000 */
[----:B--2---:R-:W-:Y:S02]  /*2a930*/  SEL R9, R49, R44, P0 ;  /* 0x0000002c31097207 */ /* 0x004fe40000000000 */
[----:B------:R-:W-:Y:S01]  /*2a940*/  SEL R11, R44, R49, P0 ;  /* 0x000000312c0b7207 */ /* 0x000fe20000000000 */
[----:B------:R2:W1:Y:S01]  /*2a950*/  SHFL.IDX PT, R60, R77, R2, 0x1c1f ;  /* 0x001c1f024d3c7589 */ /* 0x00046200000e0000 */
[----:B---3--:R-:W-:Y:S02]  /*2a960*/  SEL R25, R53, R46, P0 ;  /* 0x0000002e35197207 */ /* 0x008fe40000000000 */
[----:B------:R-:W-:Y:S02]  /*2a970*/  SEL R27, R46, R53, P0 ;  /* 0x000000352e1b7207 */ /* 0x000fe40000000000 */
[----:B0-----:R-:W-:-:S02]  /*2a980*/  SEL R29, R57, R52, P0 ;  /* 0x00000034391d7207 */ /* 0x001fc40000000000 */
[----:B------:R-:W-:Y:S02]  /*2a990*/  SEL R31, R52, R57, P0 ;  /* 0x00000039341f7207 */ /* 0x000fe40000000000 */
[----:B----4-:R-:W-:Y:S02]  /*2a9a0*/  SEL R33, R61, R54, P0 ;  /* 0x000000363d217207 */ /* 0x010fe40000000000 */
[----:B------:R-:W-:Y:S02]  /*2a9b0*/  SEL R35, R54, R61, P0 ;  /* 0x0000003d36237207 */ /* 0x000fe40000000000 */
[----:B------:R-:W-:Y:S02]  /*2a9c0*/  SEL R37, R67, R56, P0 ;  /* 0x0000003843257207 */ /* 0x000fe40000000000 */
[----:B------:R-:W-:Y:S02]  /*2a9d0*/  SEL R39, R56, R67, P0 ;  /* 0x0000004338277207 */ /* 0x000fe40000000000 */
[----:B------:R-:W-:-:S02]  /*2a9e0*/  SEL R13, R71, R58, P0 ;  /* 0x0000003a470d7207 */ /* 0x000fc40000000000 */
[----:B--2---:R-:W-:-:S07]  /*2a9f0*/  SEL R15, R58, R71, P0 ;  /* 0x000000473a0f7207 */ /* 0x004fce0000000000 */
.L_x_1794:
[----:B------:R-:W-:Y:S05]  /*2aa00*/  WARPSYNC.ALL ;  /* 0x0000000000007948 */ /* 0x000fea0003800000 */
[----:B------:R-:W-:Y:S01]  /*2aa10*/  BAR.SYNC.DEFER_BLOCKING 0x1, 0x100 ;  /* 0x0044000000007b1d */ /* 0x000fe20000010000 */
[----:B-1----:R-:W-:Y:S02]  /*2aa20*/  SEL R49, R75, R60, P0 ;  /* 0x0000003c4b317207 */ /* 0x002fe40000000000 */
[----:B------:R-:W-:-:S03]  /*2aa30*/  SEL R51, R60, R75, P0 ;  /* 0x0000004b3c337207 */ /* 0x000fc60000000000 */
[----:B------:R-:W-:Y:S02]  /*2aa40*/  ULDC.64 UR4, c[0x0][0xbd8] ;  /* 0x0002f60000047ab9 */ /* 0x000fe40000000a00 */
[----:B------:R-:W0:Y:S01]  /*2aa50*/  LDC.64 R2, c[0x0][0xbd8] ;  /* 0x0002f600ff027b82 */ /* 0x000e220000000a00 */
[----:B------:R-:W-:-:S04]  /*2aa60*/  ISETP.NE.U32.AND P2, PT, RZ, UR4, PT ;  /* 0x00000004ff007c0c */ /* 0x000fc8000bf45070 */
[----:B------:R-:W-:Y:S01]  /*2aa70*/  ISETP.NE.AND.EX P2, PT, RZ, UR5, PT, P2 ;  /* 0x00000005ff007c0c */ /* 0x000fe2000bf45320 */
[----:B------:R-:W-:Y:S02]  /*2aa80*/  ULDC.64 UR4, c[0x0][0xbe0] ;  /* 0x0002f80000047ab9 */ /* 0x000fe40000000a00 */
[----:B------:R-:W-:-:S04]  /*2aa90*/  ISETP.NE.U32.AND P0, PT, RZ, UR4, PT ;  /* 0x00000004ff007c0c */ /* 0x000fc8000bf05070 */
[----:B------:R-:W-:Y:S01]  /*2aaa0*/  ISETP.NE.AND.EX P0, PT, RZ, UR5, PT, P0 ;  /* 0x00000005ff007c0c */ /* 0x000fe2000bf05300 */
[----:B------:R1:W-:Y:S04]  /*2aab0*/  STSM.16.M88.4 [R80], R4 ;  /* 0x0000000450007844 */ /* 0x0003e80000000200 */
[----:B------:R2:W-:Y:S01]  /*2aac0*/  STSM.16.M88.4 [R79], R8 ;  /* 0x000000084f007844 */ /* 0x0005e20000000200 */
[----:B0-----:R-:W-:-:S03]  /*2aad0*/  IMAD.WIDE R20, R218, 0x4, R2 ;  /* 0x00000004da147825 */ /* 0x001fc600078e0202 */
[----:B------:R2:W-:Y:S04]  /*2aae0*/  STSM.16.M88.4 [R78], R24 ;  /* 0x000000184e007844 */ /* 0x0005e80000000200 */
[----:B------:R-:W0:Y:S01]  /*2aaf0*/  @P0 LDC.64 R2, c[0x0][0xbe0] ;  /* 0x0002f800ff020b82 */ /* 0x000e220000000a00 */
[----:B------:R2:W-:Y:S04]  /*2ab00*/  STSM.16.M88.4 [R76], R28 ;  /* 0x0000001c4c007844 */ /* 0x0005e80000000200 */
[----:B------:R2:W-:Y:S04]  /*2ab10*/  STSM.16.M88.4 [R74], R32 ;  /* 0x000000204a007844 */ /* 0x0005e80000000200 */
[----:B------:R2:W-:Y:S04]  /*2ab20*/  STSM.16.M88.4 [R72], R36 ;  /* 0x0000002448007844 */ /* 0x0005e80000000200 */
[----:B------:R2:W-:Y:S04]  /*2ab30*/  STSM.16.M88.4 [R68], R12 ;  /* 0x0000000c44007844 */ /* 0x0005e80000000200 */
[----:B------:R2:W-:Y:S01]  /*2ab40*/  STSM.16.M88.4 [R66], R48 ;  /* 0x0000003042007844 */ /* 0x0005e20000000200 */
[----:B------:R-:W-:Y:S01]  /*2ab50*/  BAR.SYNC.DEFER_BLOCKING 0x1, 0x100 ;  /* 0x0044000000007b1d */ /* 0x000fe20000010000 */
[----:B0-----:R-:W-:-:S05]  /*2ab60*/  @P0 IMAD.WIDE R2, R218, 0x4, R2 ;  /* 0x00000004da020825 */ /* 0x001fca00078e0202 */
[----:B------:R-:W-:Y:S02]  /*2ab70*/  ULDC UR4, c[0x0][0xa88] ;  /* 0x0002a20000047ab9 */ /* 0x000fe40000000800 */
[----:B------:R-:W-:Y:S01]  /*2ab80*/  IMAD.U32 R0, RZ, RZ, UR4 ;  /* 0x00000004ff007e24 */ /* 0x000fe2000f8e00ff */
[----:B------:R2:W5:Y:S01]  /*2ab90*/  @P2 LDG.E R47, desc[UR60][R20.64] ;  /* 0x0000003c142f2981 */ /* 0x000562000c1e1900 */
[----:B-1----:R-:W-:-:S04]  /*2aba0*/  IMAD R5, R212, 0x40, R210 ;  /* 0x00000040d4057824 */ /* 0x002fc800078e02d2 */
[----:B------:R2:W5:Y:S01]  /*2abb0*/  @P0 LDG.E R0, desc[UR60][R2.64] ;  /* 0x0000003c02000981 */ /* 0x000562000c1e1900 */
[----:B------:R-:W-:Y:S01]  /*2abc0*/  IMAD.WIDE R64, R5, 0x2, R64 ;  /* 0x0000000205407825 */ /* 0x000fe200078e0240 */
[----:B------:R-:W-:Y:S06]  /*2abd0*/  @P0 BRA `(.L_x_1566) ;  /* 0x0000000000100947 */ /* 0x000fec0003800000 */
[----:B------:R-:W-:Y:S05]  /*2abe0*/  @!P2 BRA `(.L_x_1566) ;  /* 0x00000000000ca947 */ /* 0x000fea0003800000 */
[----:B--2---:R-:W2:Y:S04]  /*2abf0*/  LDG.E R3, desc[UR60][R20.64] ;  /* 0x0000003c14037981 */ /* 0x004ea8000c1e1900 */
[----:B-----5:R-:W2:Y:S02]  /*2ac00*/  LDG.E R0, desc[UR60][R20.64+0x4] ;  /* 0x0000043c14007981 */ /* 0x020ea4000c1e1900 */
[----:B--2---:R-:W-:-:S07]  /*2ac10*/  IMAD.IADD R0, R0, 0x1, -R3 ;  /* 0x0000000100007824 */ /* 0x004fce00078e0a03 */
.L_x_1566:
[----:B------:R-:W-:Y:S01]  /*2ac20*/  SHF.R.S32.HI R46, RZ, 0x1f, R217 ;  /* 0x0000001fff2e7819 */ /* 0x000fe200000114d9 */
[----:B------:R-:W-:Y:S01]  /*2ac30*/  ULDC.64 UR4, c[0x0][0xb70] ;  /* 0x0002dc0000047ab9 */ /* 0x000fe20000000a00 */
[--C-:B--2--5:R-:W-:Y:S01]  /*2ac40*/  SHF.R.S32.HI R21, RZ, 0x1f, R47.reuse ;  /* 0x0000001fff157819 */ /* 0x124fe2000001142f */
[----:B------:R-:W-:Y:S01]  /*2ac50*/  IMAD.MOV.U32 R20, RZ, RZ, R47 ;  /* 0x000000ffff147224 */ /* 0x000fe200078e002f */
[----:B------:R-:W-:Y:S01]  /*2ac60*/  SHF.R.S32.HI R48, RZ, 0x1f, R218 ;  /* 0x0000001fff307819 */ /* 0x000fe200000114da */
[----:B------:R-:W-:Y:S01]  /*2ac70*/  IMAD R4, R46, UR4, RZ ;  /* 0x000000042e047c24 */ /* 0x000fe2000f8e02ff */
[----:B------:R-:W-:Y:S01]  /*2ac80*/  SEL R49, R218, RZ, !P2 ;  /* 0x000000ffda317207 */ /* 0x000fe20005000000 */
[C---:B------:R-:W-:Y:S01]  /*2ac90*/  IMAD.WIDE.U32 R2, R217.reuse, UR4, R20 ;  /* 0x00000004d9027c25 */ /* 0x040fe2000f8e0014 */
[----:B------:R-:W-:Y:S02]  /*2aca0*/  SEL R48, R48, RZ, !P2 ;  /* 0x000000ff30307207 */ /* 0x000fe40005000000 */
[C---:B------:R-:W-:Y:S01]  /*2acb0*/  IADD3 R9, P0, R64.reuse, 0x1000, RZ ;  /* 0x0000100040097810 */ /* 0x040fe20007f1e0ff */
[----:B------:R-:W-:Y:S01]  /*2acc0*/  IMAD R5, R217, UR5, R4 ;  /* 0x00000005d9057c24 */ /* 0x000fe2000f8e0204 */
[----:B------:R-:W-:Y:S01]  /*2acd0*/  ULDC.64 UR4, c[0x0][0xb78] ;  /* 0x0002de0000047ab9 */ /* 0x000fe20000000a00 */
[----:B------:R-:W-:Y:S01]  /*2ace0*/  IMAD R7, R223, 0x80, R211 ;  /* 0x00000080df077824 */ /* 0x000fe200078e02d3 */
[----:B------:R-:W-:Y:S01]  /*2acf0*/  IADD3 R25, P2, R64, 0x3000, RZ ;  /* 0x0000300040197810 */ /* 0x000fe20007f5e0ff */
[----:B------:R-:W-:Y:S01]  /*2ad00*/  IMAD.IADD R3, R3, 0x1, R5 ;  /* 0x0000000103037824 */ /* 0x000fe200078e0205 */
[----:B------:R-:W-:Y:S01]  /*2ad10*/  LOP3.LUT R8, R9, 0x380, RZ, 0xc0, !PT ;  /* 0x0000038009087812 */ /* 0x000fe200078ec0ff */
[----:B------:R-:W-:Y:S01]  /*2ad20*/  IMAD R4, R48, UR4, RZ ;  /* 0x0000000430047c24 */ /* 0x000fe2000f8e02ff */
[----:B------:R-:W-:Y:S01]  /*2ad30*/  IADD3 R13, P1, R64, 0x2000, RZ ;  /* 0x00002000400d7810 */ /* 0x000fe20007f3e0ff */
[----:B------:R-:W-:Y:S01]  /*2ad40*/  IMAD.WIDE.U32 R2, R49, UR4, R2 ;  /* 0x0000000431027c25 */ /* 0x000fe2000f8e0002 */
[----:B------:R-:W-:-:S02]  /*2ad50*/  SHF.R.S32.HI R5, RZ, 0x1f, R7 ;  /* 0x0000001fff057819 */ /* 0x000fc40000011407 */
[----:B------:R-:W-:Y:S01]  /*2ad60*/  LOP3.LUT R24, R25, 0x380, RZ, 0xc0, !PT ;  /* 0x0000038019187812 */ /* 0x000fe200078ec0ff */
[----:B------:R-:W-:Y:S01]  /*2ad70*/  IMAD R4, R49, UR5, R4 ;  /* 0x0000000531047c24 */ /* 0x000fe2000f8e0204 */
[----:B------:R-:W-:Y:S01]  /*2ad80*/  IADD3 R2, P3, R7, R2, RZ ;  /* 0x0000000207027210 */ /* 0x000fe20007f7e0ff */
[----:B------:R-:W-:Y:S01]  /*2ad90*/  ULDC.64 UR4, c[0x0][0xb40] ;  /* 0x0002d00000047ab9 */ /* 0x000fe20000000a00 */
[----:B------:R-:W-:Y:S02]  /*2ada0*/  SHF.R.U64 R8, R8, 0x3, RZ ;  /* 0x0000000308087819 */ /* 0x000fe400000012ff */
[----:B------:R-:W-:Y:S02]  /*2adb0*/  LOP3.LUT R12, R13, 0x380, RZ, 0xc0, !PT ;  /* 0x000003800d0c7812 */ /* 0x000fe400078ec0ff */
[----:B------:R-:W-:Y:S01]  /*2adc0*/  IADD3.X R5, R5, R3, R4, P3, !PT ;  /* 0x0000000305057210 */ /* 0x000fe20001ffe404 */
[----:B------:R-:W-:Y:S01]  /*2add0*/  VIADD R3, R7, 0x8 ;  /* 0x0000000807037836 */ /* 0x000fe20000000000 */
[----:B------:R-:W-:-:S02]  /*2ade0*/  SHF.R.U64 R24, R24, 0x3, RZ ;  /* 0x0000000318187819 */ /* 0x000fc400000012ff */
[----:B------:R-:W-:Y:S02]  /*2adf0*/  LEA R44, P3, R2, UR4, 0x2 ;  /* 0x00000004022c7c11 */ /* 0x000fe4000f8610ff */
[----:B------:R-:W-:Y:S01]  /*2ae00*/  LOP3.LUT R8, R8, R9, RZ, 0x3c, !PT ;  /* 0x0000000908087212 */ /* 0x000fe200078e3cff */
[--C-:B------:R-:W-:Y:S01]  /*2ae10*/  IMAD.X R9, RZ, RZ, R65.reuse, P0 ;  /* 0x000000ffff097224 */ /* 0x100fe200000e0641 */
[----:B------:R-:W-:Y:S02]  /*2ae20*/  SHF.R.U64 R12, R12, 0x3, RZ ;  /* 0x000000030c0c7819 */ /* 0x000fe400000012ff */
[----:B------:R-:W-:Y:S02]  /*2ae30*/  LOP3.LUT P0, RZ, R225, 0x3, RZ, 0xc0, !PT ;  /* 0x00000003e1ff7812 */ /* 0x000fe4000780c0ff */
[----:B------:R-:W-:Y:S01]  /*2ae40*/  LOP3.LUT R24, R24, R25, RZ, 0x3c, !PT ;  /* 0x0000001918187212 */ /* 0x000fe200078e3cff */
[----:B------:R-:W-:Y:S01]  /*2ae50*/  IMAD.X R25, RZ, RZ, R65, P2 ;  /* 0x000000ffff197224 */ /* 0x000fe200010e0641 */
[----:B------:R-:W-:Y:S01]  /*2ae60*/  LEA.HI.X R45, R2, UR5, R5, 0x2, P3 ;  /* 0x00000005022d7c11 */ /* 0x000fe200098f1405 */
[----:B------:R-:W-:Y:S01]  /*2ae70*/  ULDC.64 UR4, c[0x0][0xaa0] ;  /* 0x0002a80000047ab9 */ /* 0x000fe20000000a00 */
[----:B------:R-:W-:-:S02]  /*2ae80*/  IADD3 R29, P5, R64, 0x4000, RZ ;  /* 0x00004000401d7810 */ /* 0x000fc40007fbe0ff */
[----:B------:R-:W-:Y:S01]  /*2ae90*/  LOP3.LUT R12, R12, R13, RZ, 0x3c, !PT ;  /* 0x0000000d0c0c7212 */ /* 0x000fe200078e3cff */
[----:B------:R-:W-:Y:S01]  /*2aea0*/  IMAD.X R13, RZ, RZ, R65, P1 ;  /* 0x000000ffff0d7224 */ /* 0x000fe200008e0641 */
[C---:B------:R-:W-:Y:S02]  /*2aeb0*/  IADD3 R33, P4, R64.reuse, 0x5000, RZ ;  /* 0x0000500040217810 */ /* 0x040fe40007f9e0ff */
[C---:B------:R-:W-:Y:S02]  /*2aec0*/  IADD3 R37, P3, R64.reuse, 0x6000, RZ ;  /* 0x0000600040257810 */ /* 0x040fe40007f7e0ff */
[C---:B------:R-:W-:Y:S02]  /*2aed0*/  LOP3.LUT R2, R64.reuse, 0x380, RZ, 0xc0, !PT ;  /* 0x0000038040027812 */ /* 0x040fe400078ec0ff */
[----:B------:R-:W-:Y:S02]  /*2aee0*/  IADD3 R5, P2, R64, 0x7000, RZ ;  /* 0x0000700040057810 */ /* 0x000fe40007f5e0ff */
[----:B------:R-:W-:-:S02]  /*2aef0*/  ISETP.GE.OR P1, PT, R7, R0, P0 ;  /* 0x000000000700720c */ /* 0x000fc40000726670 */
[----:B------:R-:W-:Y:S01]  /*2af00*/  ISETP.GE.OR P0, PT, R3, R0, P0 ;  /* 0x000000000300720c */ /* 0x000fe20000706670 */
[----:B------:R-:W-:Y:S01]  /*2af10*/  IMAD.X R41, RZ, RZ, R65, P2 ;  /* 0x000000ffff297224 */ /* 0x000fe200010e0641 */
[----:B------:R-:W-:Y:S02]  /*2af20*/  LOP3.LUT R28, R29, 0x380, RZ, 0xc0, !PT ;  /* 0x000003801d1c7812 */ /* 0x000fe400078ec0ff */
[----:B------:R-:W-:Y:S02]  /*2af30*/  LOP3.LUT R32, R33, 0x380, RZ, 0xc0, !PT ;  /* 0x0000038021207812 */ /* 0x000fe400078ec0ff */
[----:B------:R-:W-:Y:S02]  /*2af40*/  LOP3.LUT R36, R37, 0x380, RZ, 0xc0, !PT ;  /* 0x0000038025247812 */ /* 0x000fe400078ec0ff */
[----:B------:R-:W-:Y:S02]  /*2af50*/  SHF.R.U64 R3, R2, 0x3, RZ ;  /* 0x0000000302037819 */ /* 0x000fe400000012ff */
[----:B------:R-:W-:Y:S01]  /*2af60*/  LOP3.LUT R2, R5, 0x380, RZ, 0xc0, !PT ;  /* 0x0000038005027812 */ /* 0x000fe200078ec0ff */
[----:B------:R-:W-:Y:S01]  /*2af70*/  @!P1 STG.E desc[UR60][R44.64], R89 ;  /* 0x000000592c009986 */ /* 0x000fe2000c10193c */
[----:B------:R-:W-:-:S02]  /*2af80*/  SHF.R.U64 R28, R28, 0x3, RZ ;  /* 0x000000031c1c7819 */ /* 0x000fc400000012ff */
[----:B------:R-:W-:Y:S01]  /*2af90*/  SHF.R.U64 R32, R32, 0x3, RZ ;  /* 0x0000000320207819 */ /* 0x000fe200000012ff */
[----:B------:R0:W-:Y:S01]  /*2afa0*/  @!P0 STG.E desc[UR60][R44.64+0x20], R88 ;  /* 0x000020582c008986 */ /* 0x0001e2000c10193c */
[----:B------:R-:W-:Y:S02]  /*2afb0*/  SHF.R.U64 R36, R36, 0x3, RZ ;  /* 0x0000000324247819 */ /* 0x000fe400000012ff */
[----:B------:R-:W-:Y:S01]  /*2afc0*/  SHF.R.U64 R2, R2, 0x3, RZ ;  /* 0x0000000302027819 */ /* 0x000fe200000012ff */
[----:B------:R-:W-:Y:S01]  /*2afd0*/  IMAD R20, R21, UR4, RZ ;  /* 0x0000000415147c24 */ /* 0x000fe2000f8e02ff */
[----:B------:R-:W-:Y:S01]  /*2afe0*/  LOP3.LUT R28, R28, R29, RZ, 0x3c, !PT ;  /* 0x0000001d1c1c7212 */ /* 0x000fe200078e3cff */
[--C-:B------:R-:W-:Y:S01]  /*2aff0*/  IMAD.X R29, RZ, RZ, R65.reuse, P5 ;  /* 0x000000ffff1d7224 */ /* 0x100fe200028e0641 */
[----:B------:R-:W-:Y:S01]  /*2b000*/  LOP3.LUT R32, R32, R33, RZ, 0x3c, !PT ;  /* 0x0000002120207212 */ /* 0x000fe200078e3cff */
[--C-:B------:R-:W-:Y:S01]  /*2b010*/  IMAD.X R33, RZ, RZ, R65.reuse, P4 ;  /* 0x000000ffff217224 */ /* 0x100fe200020e0641 */
[----:B------:R-:W-:Y:S01]  /*2b020*/  LOP3.LUT R36, R36, R37, RZ, 0x3c, !PT ;  /* 0x0000002524247212 */ /* 0x000fe200078e3cff */
[----:B------:R-:W-:Y:S01]  /*2b030*/  IMAD.X R37, RZ, RZ, R65, P3 ;  /* 0x000000ffff257224 */ /* 0x000fe200018e0641 */
[----:B------:R-:W-:-:S02]  /*2b040*/  LOP3.LUT R40, R2, R5, RZ, 0x3c, !PT ;  /* 0x0000000502287212 */ /* 0x000fc400078e3cff */
[----:B------:R-:W-:Y:S01]  /*2b050*/  LOP3.LUT R64, R3, R64, RZ, 0x3c, !PT ;  /* 0x0000004003407212 */ /* 0x000fe200078e3cff */
[--C-:B------:R-:W-:Y:S01]  /*2b060*/  IMAD.MOV.U32 R2, RZ, RZ, R210.reuse ;  /* 0x000000ffff027224 */ /* 0x100fe200078e00d2 */
[----:B------:R-:W-:Y:S01]  /*2b070*/  SHF.R.S32.HI R3, RZ, 0x1f, R210 ;  /* 0x0000001fff037819 */ /* 0x000fe200000114d2 */
[----:B------:R-:W5:Y:S04]  /*2b080*/  LD.E.128 R8, desc[UR60][R8.64] ;  /* 0x0000003c08087980 */ /* 0x000f68000c101d00 */
[----:B------:R1:W5:Y:S01]  /*2b090*/  LD.E.128 R4, desc[UR60][R64.64] ;  /* 0x0000003c40047980 */ /* 0x000362000c101d00 */
[----:B------:R-:W-:-:S03]  /*2b0a0*/  IMAD.WIDE.U32 R2, R47, UR4, R2 ;  /* 0x000000042f027c25 */ /* 0x000fc6000f8e0002 */
[----:B------:R-:W5:Y:S01]  /*2b0b0*/  LD.E.128 R12, desc[UR60][R12.64] ;  /* 0x0000003c0c0c7980 */ /* 0x000f62000c101d00 */
[----:B------:R-:W-:Y:S01]  /*2b0c0*/  IMAD R47, R47, UR5, R20 ;  /* 0x000000052f2f7c24 */ /* 0x000fe2000f8e0214 */
[----:B------:R-:W-:Y:S02]  /*2b0d0*/  ULDC.64 UR4, c[0x0][0xae0] ;  /* 0x0002b80000047ab9 */ /* 0x000fe40000000a00 */
[----:B------:R-:W5:Y:S04]  /*2b0e0*/  LD.E.128 R24, desc[UR60][R24.64] ;  /* 0x0000003c18187980 */ /* 0x000f68000c101d00 */
[----:B------:R-:W5:Y:S04]  /*2b0f0*/  LD.E.128 R28, desc[UR60][R28.64] ;  /* 0x0000003c1c1c7980 */ /* 0x000f68000c101d00 */
[----:B------:R-:W5:Y:S04]  /*2b100*/  LD.E.128 R32, desc[UR60][R32.64] ;  /* 0x0000003c20207980 */ /* 0x000f68000c101d00 */
[----:B------:R-:W5:Y:S04]  /*2b110*/  LD.E.128 R36, desc[UR60][R36.64] ;  /* 0x0000003c24247980 */ /* 0x000f68000c101d00 */
[----:B------:R-:W5:Y:S01]  /*2b120*/  LD.E.128 R40, desc[UR60][R40.64] ;  /* 0x0000003c28287980 */ /* 0x000f62000c101d00 */
[----:B------:R-:W-:Y:S01]  /*2b130*/  @!PT LDS RZ, [RZ] ;  /* 0x00000000fffff984 */ /* 0x000fe20000000800 */
[----:B------:R-:W-:Y:S01]  /*2b140*/  @!PT LDS RZ, [RZ] ;  /* 0x00000000fffff984 */ /* 0x000fe20000000800 */
[----:B------:R-:W-:Y:S01]  /*2b150*/  @!PT LDS RZ, [RZ] ;  /* 0x00000000fffff984 */ /* 0x000fe20000000800 */
[----:B------:R-:W-:Y:S01]  /*2b160*/  @!PT LDS RZ, [RZ] ;  /* 0x00000000fffff984 */ /* 0x000fe20000000800 */
[----:B------:R2:W-:Y:S06]  /*2b170*/  MEMBAR.ALL.CTA ;  /* 0x0000000000007992 */ /* 0x0005ec0000008000 */
[----:B--2---:R-:W2:Y:S01]  /*2b180*/  FENCE.VIEW.ASYNC.S ;  /* 0x00000000000073c6 */ /* 0x004ea20000000000 */
[----:B------:R-:W-:-:S02]  /*2b190*/  IMAD.IADD R3, R3, 0x1, R47 ;  /* 0x0000000103037824 */ /* 0x000fc400078e022f */
[----:B------:R-:W-:Y:S02]  /*2b1a0*/  IMAD R47, R223, -0x80, R0 ;  /* 0xffffff80df2f7824 */ /* 0x000fe400078e0200 */
[----:B------:R-:W-:Y:S02]  /*2b1b0*/  VIADD R0, R212, 0x40 ;  /* 0x00000040d4007836 */ /* 0x000fe40000000000 */
[----:B0-----:R-:W-:Y:S01]  /*2b1c0*/  IMAD R44, R46, UR4, RZ ;  /* 0x000000042e2c7c24 */ /* 0x001fe2000f8e02ff */
[CC--:B------:R-:W-:Y:S01]  /*2b1d0*/  ISETP.GE.AND P3, PT, R212.reuse, R47.reuse, PT ;  /* 0x0000002fd400720c */ /* 0x0c0fe20003f66270 */
[----:B------:R-:W-:Y:S01]  /*2b1e0*/  VIADD R20, R212, 0x20 ;  /* 0x00000020d4147836 */ /* 0x000fe20000000000 */
[----:B------:R-:W-:Y:S01]  /*2b1f0*/  ISETP.GE.AND P1, PT, R0, R47, PT ;  /* 0x0000002f0000720c */ /* 0x000fe20003f26270 */
[C---:B------:R-:W-:Y:S02]  /*2b200*/  IMAD R45, R217.reuse, UR5, R44 ;  /* 0x00000005d92d7c24 */ /* 0x040fe4000f8e022c */
[----:B------:R-:W-:Y:S01]  /*2b210*/  IMAD.WIDE.U32 R2, R217, UR4, R2 ;  /* 0x00000004d9027c25 */ /* 0x000fe2000f8e0002 */
[----:B------:R-:W-:-:S03]  /*2b220*/  ULDC.64 UR4, c[0x0][0xae8] ;  /* 0x0002ba0000047ab9 */ /* 0x000fc60000000a00 */
[----:B------:R-:W-:Y:S01]  /*2b230*/  VIADD R0, R17, 0x29820 ;  /* 0x0002982011007836 */ /* 0x000fe20000000000 */
[-C--:B------:R-:W-:Y:S01]  /*2b240*/  ISETP.GE.AND P0, PT, R20, R47.reuse, PT ;  /* 0x0000002f1400720c */ /* 0x080fe20003f06270 */
[----:B------:R-:W-:Y:S02]  /*2b250*/  VIADD R21, R212, 0x60 ;  /* 0x00000060d4157836 */ /* 0x000fe40000000000 */
[----:B------:R-:W-:Y:S01]  /*2b260*/  IMAD.IADD R3, R3, 0x1, R45 ;  /* 0x0000000103037824 */ /* 0x000fe200078e022d */
[----:B------:R-:W-:Y:S01]  /*2b270*/  PRMT R0, RZ, 0x654, R0 ;  /* 0x00000654ff007816 */ /* 0x000fe20000000000 */
[----:B------:R-:W-:Y:S01]  /*2b280*/  IMAD R20, R48, UR4, RZ ;  /* 0x0000000430147c24 */ /* 0x000fe2000f8e02ff */
[----:B------:R-:W-:Y:S01]  /*2b290*/  ISETP.GE.AND P2, PT, R21, R47, PT ;  /* 0x0000002f1500720c */ /* 0x000fe20003f46270 */
[C---:B------:R-:W-:Y:S01]  /*2b2a0*/  IMAD.WIDE.U32 R44, R49.reuse, UR4, R2 ;  /* 0x00000004312c7c25 */ /* 0x040fe2000f8e0002 */
[----:B------:R-:W-:Y:S01]  /*2b2b0*/  SHF.R.S32.HI R213, RZ, 0x1f, R212 ;  /* 0x0000001fffd57819 */ /* 0x000fe200000114d4 */
[----:B--2---:R1:W-:Y:S01]  /*2b2c0*/  SYNCS.ARRIVE.TRANS64.RED.A1T0 RZ, [R0+URZ], RZ ;  /* 0x000000ff00ff79a7 */ /* 0x0043e2000810043f */
[----:B------:R-:W-:Y:S01]  /*2b2d0*/  BSSY B1, `(.L_x_1567) ;  /* 0x0000015000017945 */ /* 0x000fe20003800000 */
[----:B------:R-:W-:-:S02]  /*2b2e0*/  IMAD R47, R49, UR5, R20 ;  /* 0x00000005312f7c24 */ /* 0x000fc4000f8e0214 */
[----:B------:R-:W-:-:S04]  /*2b2f0*/  IMAD.WIDE R20, R223, 0x80, R212 ;  /* 0x00000080df147825 */ /* 0x000fc800078e02d4 */
[----:B------:R-:W-:Y:S01]  /*2b300*/  IMAD.IADD R49, R45, 0x1, R47 ;  /* 0x000000012d317824 */ /* 0x000fe200078e022f */
[----:B-1----:R-:W-:Y:S06]  /*2b310*/  @P3 BRA `(.L_x_1568) ;  /* 0x0000000000403947 */ /* 0x002fec0003800000 */
        /* <DEDUP_REMOVED lines=16> */
.L_x_1568:
[----:B------:R-:W-:Y:S05]  /*2b420*/  BSYNC B1 ;  /* 0x0000000000017941 */ /* 0x000fea0003800000 */
.L_x_1567:
[----:B------:R-:W-:Y:S04]  /*2b430*/  BSSY B1, `(.L_x_1569) ;  /* 0x0000014000017945 */ /* 0x000fe80003800000 */
[----:B------:R-:W-:Y:S05]  /*2b440*/  @P0 BRA `(.L_x_1570) ;  /* 0x0000000000480947 */ /* 0x000fea0003800000 */
[----:B0----5:R-:W-:Y:S01]  /*2b450*/  IADD3 R5, P0, R20, 0x20, RZ ;  /* 0x0000002014057810 */ /* 0x021fe20007f1e0ff */
[----:B------:R-:W-:Y:S01]  /*2b460*/  ULDC.64 UR4, c[0x0][0xad8] ;  /* 0x0002b60000047ab9 */ /* 0x000fe20000000a00 */
[----:B------:R-:W-:Y:S01]  /*2b470*/  IMAD.MOV.U32 R2, RZ, RZ, R44 ;  /* 0x000000ffff027224 */ /* 0x000fe200078e002c */
[----:B------:R-:W-:Y:S01]  /*2b480*/  ULDC.64 UR6, c[0x0][0xa80] ;  /* 0x0002a00000067ab9 */ /* 0x000fe20000000a00 */
[----:B------:R-:W-:Y:S02]  /*2b490*/  IMAD.MOV.U32 R3, RZ, RZ, R49 ;  /* 0x000000ffff037224 */ /* 0x000fe400078e0031 */
[----:B------:R-:W-:Y:S02]  /*2b4a0*/  IMAD.X R0, RZ, RZ, R21, P0 ;  /* 0x000000ffff007224 */ /* 0x000fe400000e0615 */
[----:B------:R-:W-:Y:S02]  /*2b4b0*/  VIADD R4, R210, 0x40 ;  /* 0x00000040d2047836 */ /* 0x000fe40000000000 */
[----:B------:R-:W-:-:S02]  /*2b4c0*/  IMAD R0, R0, UR4, RZ ;  /* 0x0000000400007c24 */ /* 0x000fc4000f8e02ff */
[C---:B------:R-:W-:Y:S01]  /*2b4d0*/  IMAD.WIDE.U32 R2, R5.reuse, UR4, R2 ;  /* 0x0000000405027c25 */ /* 0x040fe2000f8e0002 */
[----:B------:R-:W-:Y:S02]  /*2b4e0*/  ULDC UR4, c[0x0][0xa8c] ;  /* 0x0002a30000047ab9 */ /* 0x000fe40000000800 */
        /* <DEDUP_REMOVED lines=8> */
.L_x_1570:
[----:B------:R-:W-:Y:S05]  /*2b570*/  BSYNC B1 ;  /* 0x0000000000017941 */ /* 0x000fea0003800000 */
.L_x_1569:
[----:B------:R-:W-:Y:S04]  /*2b580*/  BSSY B1, `(.L_x_1571) ;  /* 0x0000014000017945 */ /* 0x000fe80003800000 */
[----:B------:R-:W-:Y:S05]  /*2b590*/  @P1 BRA `(.L_x_1572) ;  /* 0x0000000000481947 */ /* 0x000fea0003800000 */
[----:B01---5:R-:W-:Y:S01]  /*2b5a0*/  IADD3 R5, P0, R20, 0x40, RZ ;  /* 0x0000004014057810 */ /* 0x023fe20007f1e0ff */
        /* <DEDUP_REMOVED lines=17> */
.L_x_1572:
[----:B------:R-:W-:Y:S05]  /*2b6c0*/  BSYNC B1 ;  /* 0x0000000000017941 */ /* 0x000fea0003800000 */
.L_x_1571:
[----:B------:R-:W-:Y:S05]  /*2b6d0*/  @P2 BRA `(.L_x_1573) ;  /* 0x0000000800d42947 */ /* 0x000fea0003800000 */
[----:B012--5:R-:W-:Y:S01]  /*2b6e0*/  IADD3 R5, P0, R20, 0x60, RZ ;  /* 0x0000006014057810 */ /* 0x027fe20007f1e0ff */
        /* <DEDUP_REMOVED lines=19> */
.L_x_1564:
[----:B------:R-:W-:Y:S01]  /*2b820*/  ULDC.64 UR4, c[0x0][0xbd8] ;  /* 0x0002f60000047ab9 */ /* 0x000fe20000000a00 */
[----:B------:R-:W2:Y:S01]  /*2b830*/  LDC.64 R2, c[0x0][0xbd8] ;  /* 0x0002f600ff027b82 */ /* 0x000ea20000000a00 */
[----:B------:R-:W-:Y:S01]  /*2b840*/  ISETP.NE.U32.AND P0, PT, RZ, UR4, PT ;  /* 0x00000004ff007c0c */ /* 0x000fe2000bf05070 */
[----:B------:R-:W-:-:S03]  /*2b850*/  IMAD.MOV.U32 R7, RZ, RZ, RZ ;  /* 0x000000ffff077224 */ /* 0x000fc600078e00ff */
[----:B------:R-:W-:Y:S01]  /*2b860*/  ISETP.NE.AND.EX P0, PT, RZ, UR5, PT, P0 ;  /* 0x00000005ff007c0c */ /* 0x000fe2000bf05300 */
[----:B------:R-:W-:Y:S02]  /*2b870*/  ULDC.64 UR4, c[0x0][0xbe0] ;  /* 0x0002f80000047ab9 */ /* 0x000fe40000000a00 */
[----:B------:R-:W-:-:S04]  /*2b880*/  ISETP.NE.U32.AND P1, PT, RZ, UR4, PT ;  /* 0x00000004ff007c0c */ /* 0x000fc8000bf25070 */
[----:B------:R-:W-:Y:S01]  /*2b890*/  ISETP.NE.AND.EX P1, PT, RZ, UR5, PT, P1 ;  /* 0x00000005ff007c0c */ /* 0x000fe2000bf25310 */
[----:B--2---:R-:W-:-:S12]  /*2b8a0*/  IMAD.WIDE R2, R218, 0x4, R2 ;  /* 0x00000004da027825 */ /* 0x004fd800078e0202 */
[----:B------:R-:W2:Y:S01]  /*2b8b0*/  @P1 LDC.64 R4, c[0x0][0xbe0] ;  /* 0x0002f800ff041b82 */ /* 0x000ea20000000a00 */
[----:B------:R-:W-:Y:S02]  /*2b8c0*/  ULDC UR4, c[0x0][0xa88] ;  /* 0x0002a20000047ab9 */ /* 0x000fe40000000800 */
[----:B------:R-:W-:Y:S01]  /*2b8d0*/  IMAD.U32 R0, RZ, RZ, UR4 ;  /* 0x00000004ff007e24 */ /* 0x000fe2000f8e00ff */
[----:B------:R3:W5:Y:S01]  /*2b8e0*/  @P0 LDG.E R7, desc[UR60][R2.64] ;  /* 0x0000003c02070981 */ /* 0x000762000c1e1900 */
[----:B------:R-:W4:Y:S01]  /*2b8f0*/  S2R R10, SR_TID.X ;  /* 0x00000000000a7919 */ /* 0x000f220000002100 */
[----:B--2---:R-:W-:-:S05]  /*2b900*/  @P1 IMAD.WIDE R4, R218, 0x4, R4 ;  /* 0x00000004da041825 */ /* 0x004fca00078e0204 */
[----:B------:R3:W5:Y:S01]  /*2b910*/  @P1 LDG.E R0, desc[UR60][R4.64] ;  /* 0x0000003c04001981 */ /* 0x000762000c1e1900 */
[----:B----4-:R-:W-:-:S05]  /*2b920*/  VIADD R6, R10, 0xffffff80 ;  /* 0xffffff800a067836 */ /* 0x010fca0000000000 */
[----:B------:R-:W-:Y:S01]  /*2b930*/  ISETP.GT.AND P2, PT, R6, 0x7f, PT ;  /* 0x0000007f0600780c */ /* 0x000fe20003f44270 */
[----:B------:R-:W-:-:S12]  /*2b940*/  @P1 BRA `(.L_x_1574) ;  /* 0x0000000000101947 */ /* 0x000fd80003800000 */
[----:B------:R-:W-:Y:S05]  /*2b950*/  @!P0 BRA `(.L_x_1574) ;  /* 0x00000000000c8947 */ /* 0x000fea0003800000 */
[----:B---3--:R-:W2:Y:S04]  /*2b960*/  LDG.E R5, desc[UR60][R2.64] ;  /* 0x0000003c02057981 */ /* 0x008ea8000c1e1900 */
[----:B-----5:R-:W2:Y:S02]  /*2b970*/  LDG.E R0, desc[UR60][R2.64+0x4] ;  /* 0x0000043c02007981 */ /* 0x020ea4000c1e1900 */
[----:B--2---:R-:W-:-:S07]  /*2b980*/  IMAD.IADD R0, R0, 0x1, -R5 ;  /* 0x0000000100007824 */ /* 0x004fce00078e0a05 */
.L_x_1574:
[----:B---3--:R-:W-:Y:S01]  /*2b990*/  SHF.R.S32.HI R2, RZ, 0x1f, R218 ;  /* 0x0000001fff027819 */ /* 0x008fe200000114da */
[----:B------:R-:W-:Y:S01]  /*2b9a0*/  BSSY B1, `(.L_x_1575) ;  /* 0x000001c000017945 */ /* 0x000fe20003800000 */
[----:B------:R-:W-:Y:S02]  /*2b9b0*/  SHF.R.S32.HI R8, RZ, 0x1f, R217 ;  /* 0x0000001fff087819 */ /* 0x000fe400000114d9 */
[----:B------:R-:W-:Y:S02]  /*2b9c0*/  SHF.R.S32.HI R13, RZ, 0x1f, R210 ;  /* 0x0000001fff0d7819 */ /* 0x000fe400000114d2 */
[----:B------:R-:W-:Y:S02]  /*2b9d0*/  SEL R11, R218, RZ, !P0 ;  /* 0x000000ffda0b7207 */ /* 0x000fe40004000000 */
[----:B------:R-:W-:Y:S02]  /*2b9e0*/  SEL R9, R2, RZ, !P0 ;  /* 0x000000ff02097207 */ /* 0x000fe40004000000 */
[----:B-----5:R-:W-:Y:S01]  /*2b9f0*/  SHF.R.S32.HI R6, RZ, 0x1f, R7 ;  /* 0x0000001fff067819 */ /* 0x020fe20000011407 */
[----:B------:R-:W-:Y:S06]  /*2ba00*/  @P2 BRA `(.L_x_1576) ;  /* 0x0000000000542947 */ /* 0x000fec0003800000 */
[----:B------:R-:W-:-:S04]  /*2ba10*/  IMAD R2, R223, 0x80, R10 ;  /* 0x00000080df027824 */ /* 0x000fc800078e020a */
[----:B------:R-:W-:-:S05]  /*2ba20*/  VIADD R3, R2, 0xffffff80 ;  /* 0xffffff8002037836 */ /* 0x000fca0000000000 */
[----:B------:R-:W-:-:S13]  /*2ba30*/  ISETP.GE.AND P0, PT, R3, R0, PT ;  /* 0x000000000300720c */ /* 0x000fda0003f06270 */
[----:B------:R-:W-:Y:S05]  /*2ba40*/  @P0 BRA `(.L_x_1576) ;  /* 0x0000000000440947 */ /* 0x000fea0003800000 */
[C---:B------:R-:W-:Y:S01]  /*2ba50*/  IADD3 R2, P0, R3.reuse, R7, RZ ;  /* 0x0000000703027210 */ /* 0x040fe20007f1e0ff */
[----:B------:R-:W-:Y:S02]  /*2ba60*/  ULDC.64 UR4, c[0x0][0xb70] ;  /* 0x0002dc0000047ab9 */ /* 0x000fe40000000a00 */
[----:B------:R-:W-:Y:S01]  /*2ba70*/  IMAD R4, R8, UR4, RZ ;  /* 0x0000000408047c24 */ /* 0x000fe2000f8e02ff */
[----:B------:R-:W-:-:S03]  /*2ba80*/  LEA.HI.X.SX32 R3, R3, R6, 0x1, P0 ;  /* 0x0000000603037211 */ /* 0x000fc600000f0eff */
[C---:B------:R-:W-:Y:S02]  /*2ba90*/  IMAD R5, R217.reuse, UR5, R4 ;  /* 0x00000005d9057c24 */ /* 0x040fe4000f8e0204 */
[----:B------:R-:W-:Y:S01]  /*2baa0*/  IMAD.WIDE.U32 R2, R217, UR4, R2 ;  /* 0x00000004d9027c25 */ /* 0x000fe2000f8e0002 */
[----:B------:R-:W-:-:S03]  /*2bab0*/  ULDC.64 UR4, c[0x0][0xb78] ;  /* 0x0002de0000047ab9 */ /* 0x000fc60000000a00 */
[----:B------:R-:W-:Y:S02]  /*2bac0*/  IMAD R4, R9, UR4, RZ ;  /* 0x0000000409047c24 */ /* 0x000fe4000f8e02ff */
[----:B------:R-:W-:Y:S02]  /*2bad0*/  IMAD.IADD R3, R3, 0x1, R5 ;  /* 0x0000000103037824 */ /* 0x000fe400078e0205 */
        /* <DEDUP_REMOVED lines=8> */
.L_x_1576:
[----:B------:R-:W-:Y:S05]  /*2bb60*/  BSYNC B1 ;  /* 0x0000000000017941 */ /* 0x000fea0003800000 */
.L_x_1575:
[----:B------:R-:W-:Y:S01]  /*2bb70*/  ULDC.64 UR4, c[0x0][0xaa0] ;  /* 0x0002a80000047ab9 */ /* 0x000fe20000000a00 */
[----:B------:R-:W-:Y:S01]  /*2bb80*/  IMAD.MOV.U32 R2, RZ, RZ, R210 ;  /* 0x000000ffff027224 */ /* 0x000fe200078e00d2 */
[----:B------:R-:W-:Y:S01]  /*2bb90*/  BSSY B1, `(.L_x_1577) ;  /* 0x000002c000017945 */ /* 0x000fe20003800000 */
[----:B--2---:R-:W-:Y:S02]  /*2bba0*/  IMAD.MOV.U32 R3, RZ, RZ, R13 ;  /* 0x000000ffff037224 */ /* 0x004fe400078e000d */
[----:B------:R-:W-:Y:S02]  /*2bbb0*/  IMAD R4, R6, UR4, RZ ;  /* 0x0000000406047c24 */ /* 0x000fe4000f8e02ff */
[----:B------:R-:W-:-:S04]  /*2bbc0*/  IMAD.WIDE.U32 R2, R7, UR4, R2 ;  /* 0x0000000407027c25 */ /* 0x000fc8000f8e0002 */
[----:B------:R-:W-:Y:S01]  /*2bbd0*/  IMAD R7, R7, UR5, R4 ;  /* 0x0000000507077c24 */ /* 0x000fe2000f8e0204 */
[----:B------:R-:W-:Y:S01]  /*2bbe0*/  ULDC.64 UR4, c[0x0][0xae0] ;  /* 0x0002b80000047ab9 */ /* 0x000fe20000000a00 */
[----:B------:R-:W-:Y:S02]  /*2bbf0*/  VIADD R6, R212, 0x20 ;  /* 0x00000020d4067836 */ /* 0x000fe40000000000 */
[----:B------:R-:W-:Y:S02]  /*2bc00*/  IMAD.IADD R3, R3, 0x1, R7 ;  /* 0x0000000103037824 */ /* 0x000fe400078e0207 */
[----:B------:R-:W-:Y:S02]  /*2bc10*/  IMAD R7, R223, -0x80, R0 ;  /* 0xffffff80df077824 */ /* 0x000fe400078e0200 */
[----:B------:R-:W-:Y:S02]  /*2bc20*/  IMAD R4, R8, UR4, RZ ;  /* 0x0000000408047c24 */ /* 0x000fe4000f8e02ff */
[C---:B------:R-:W-:Y:S01]  /*2bc30*/  VIADD R0, R212.reuse, 0x40 ;  /* 0x00000040d4007836 */ /* 0x040fe20000000000 */
[-C--:B------:R-:W-:Y:S01]  /*2bc40*/  ISETP.GE.AND P3, PT, R212, R7.reuse, PT ;  /* 0x00000007d400720c */ /* 0x080fe20003f66270 */
[C---:B------:R-:W-:Y:S01]  /*2bc50*/  IMAD R5, R217.reuse, UR5, R4 ;  /* 0x00000005d9057c24 */ /* 0x040fe2000f8e0204 */
[-C--:B------:R-:W-:Y:S01]  /*2bc60*/  ISETP.GE.AND P2, PT, R6, R7.reuse, PT ;  /* 0x000000070600720c */ /* 0x080fe20003f46270 */
[----:B------:R-:W-:Y:S01]  /*2bc70*/  IMAD.WIDE.U32 R2, R217, UR4, R2 ;  /* 0x00000004d9027c25 */ /* 0x000fe2000f8e0002 */
[----:B------:R-:W-:Y:S01]  /*2bc80*/  ULDC.64 UR4, c[0x0][0xae8] ;  /* 0x0002ba0000047ab9 */ /* 0x000fe20000000a00 */
[----:B------:R-:W-:-:S02]  /*2bc90*/  ISETP.GE.AND P0, PT, R0, R7, PT ;  /* 0x000000070000720c */ /* 0x000fc40003f06270 */
[----:B------:R-:W-:Y:S02]  /*2bca0*/  VIADD R4, R212, 0x60 ;  /* 0x00000060d4047836 */ /* 0x000fe40000000000 */
[----:B------:R-:W-:Y:S02]  /*2bcb0*/  IMAD.IADD R3, R3, 0x1, R5 ;  /* 0x0000000103037824 */ /* 0x000fe400078e0205 */
[----:B------:R-:W-:Y:S01]  /*2bcc0*/  IMAD R0, R9, UR4, RZ ;  /* 0x0000000409007c24 */ /* 0x000fe2000f8e02ff */
[----:B------:R-:W-:Y:S01]  /*2bcd0*/  ISETP.GE.AND P1, PT, R4, R7, PT ;  /* 0x000000070400720c */ /* 0x000fe20003f26270 */
[----:B------:R-:W-:Y:S01]  /*2bce0*/  IMAD.WIDE.U32 R4, R11, UR4, R2 ;  /* 0x000000040b047c25 */ /* 0x000fe2000f8e0002 */
[----:B------:R-:W-:-:S03]  /*2bcf0*/  SHF.R.S32.HI R7, RZ, 0x1f, R212 ;  /* 0x0000001fff077819 */ /* 0x000fc600000114d4 */
[----:B------:R-:W-:Y:S02]  /*2bd00*/  IMAD R9, R11, UR5, R0 ;  /* 0x000000050b097c24 */ /* 0x000fe4000f8e0200 */
[----:B------:R-:W-:Y:S02]  /*2bd10*/  IMAD.MOV.U32 R6, RZ, RZ, R212 ;  /* 0x000000ffff067224 */ /* 0x000fe400078e00d4 */
[----:B------:R-:W-:Y:S02]  /*2bd20*/  IMAD.IADD R11, R5, 0x1, R9 ;  /* 0x00000001050b7824 */ /* 0x000fe400078e0209 */
        /* <DEDUP_REMOVED lines=18> */
.L_x_1578:
[----:B------:R-:W-:Y:S05]  /*2be50*/  BSYNC B1 ;  /* 0x0000000000017941 */ /* 0x000fea0003800000 */
.L_x_1577:
[----:B------:R-:W-:Y:S04]  /*2be60*/  BSSY B1, `(.L_x_1579) ;  /* 0x0000014000017945 */ /* 0x000fe80003800000 */
[----:B------:R-:W-:Y:S05]  /*2be70*/  @P2 BRA `(.L_x_1580) ;  /* 0x0000000000482947 */ /* 0x000fea0003800000 */
[----:B--2---:R-:W-:Y:S01]  /*2be80*/  IADD3 R9, P2, R6, 0x20, RZ ;  /* 0x0000002006097810 */ /* 0x004fe20007f5e0ff */
        /* <DEDUP_REMOVED lines=17> */
.L_x_1580:
[----:B------:R-:W-:Y:S05]  /*2bfa0*/  BSYNC B1 ;  /* 0x0000000000017941 */ /* 0x000fea0003800000 */
.L_x_1579:
[----:B------:R-:W-:Y:S04]  /*2bfb0*/  BSSY B1, `(.L_x_1581) ;  /* 0x0000014000017945 */ /* 0x000fe80003800000 */
[----:B------:R-:W-:Y:S05]  /*2bfc0*/  @P0 BRA `(.L_x_1582) ;  /* 0x0000000000480947 */ /* 0x000fea0003800000 */
[----:B--23--:R-:W-:Y:S01]  /*2bfd0*/  IADD3 R9, P0, R6, 0x40, RZ ;  /* 0x0000004006097810 */ /* 0x00cfe20007f1e0ff */
        /* <DEDUP_REMOVED lines=17> */
.L_x_1582:
[----:B------:R-:W-:Y:S05]  /*2c0f0*/  BSYNC B1 ;  /* 0x0000000000017941 */ /* 0x000fea0003800000 */
.L_x_1581:
        /* <DEDUP_REMOVED lines=19> */
.L_x_1573:
[----:B------:R-:W-:Y:S05]  /*2c230*/  BSYNC B0 ;  /* 0x0000000000007941 */ /* 0x000fea0003800000 */
.L_x_1563:
[----:B------:R-:W-:Y:S02]  /*2c240*/  ULDC UR4, c[0x0][0xc14] ;  /* 0x0003050000047ab9 */ /* 0x000fe40000000800 */
[----:B-1----:R-:W-:-:S13]  /*2c250*/  ISETP.GE.AND P0, PT, R195, UR4, PT ;  /* 0x00000004c3007c0c */ /* 0x002fda000bf06270 */
[----:B------:R-:W-:Y:S05]  /*2c260*/  @!P0 BRA `(.L_x_1583) ;  /* 0xfffffd5000248947 */ /* 0x000fea000383ffff */
[----:B------:R-:W-:Y:S05]  /*2c270*/  BRA `(.L_x_1317) ;  /* 0x0000006c00707947 */ /* 0x000fea0003800000 */
.L_x_1315:
[----:B------:R-:W-:-:S08]  /*2c280*/  NOP ;  /* 0x0000000000007918 */ /* 0x000fd00000000000 */
[----:B------:R-:W0:-:S00]  /*2c290*/  USETMAXREG.DEALLOC.CTAPOOL 0x18 ;  /* 0x00000018000079c8 */ /* 0x000e0000080e0500 */
[----:B0-----:R-:W-:Y:S01]  /*2c2a0*/  LOP3.LUT R0, R0, 0x3, RZ, 0xc0, !PT ;  /* 0x0000000300007812 */ /* 0x001fe200078ec0ff */
[----:B------:R-:W-:Y:S01]  /*2c2b0*/  IMAD.MOV.U32 R5, RZ, RZ, RZ ;  /* 0x000000ffff057224 */ /* 0x000fe200078e00ff */
[----:B------:R-:W-:-:S04]  /*2c2c0*/  LOP3.LUT R16, R16, 0xfffffffd, RZ, 0xc0, !PT ;  /* 0xfffffffd10107812 */ /* 0x000fc800078ec0ff */
[----:B------:R-:W0:Y:S02]  /*2c2d0*/  SHFL.IDX PT, R0, R0, RZ, 0x1f ;  /* 0x00001fff00007589 */ /* 0x000e2400000e0000 */
[----:B0-----:R-:W-:-:S13]  /*2c2e0*/  ISETP.NE.AND P0, PT, R0, RZ, PT ;  /* 0x000000ff0000720c */ /* 0x001fda0003f05270 */
[----:B------:R-:W-:Y:S01]  /*2c2f0*/  @P0 LOP3.LUT R16, R16, 0x2, RZ, 0xfc, !PT ;  /* 0x0000000210100812 */ /* 0x000fe200078efcff */
[----:B------:R-:W-:Y:S06]  /*2c300*/  @!P0 BRA `(.L_x_1584) ;  /* 0x0000000000248947 */ /* 0x000fec0003800000 */
        /* <DEDUP_REMOVED lines=9> */
.L_x_1584:
[----:B------:R-:W0:Y:S01]  /*2c3a0*/  S2R R0, SR_TID.X ;  /* 0x0000000000007919 */ /* 0x000e220000002100 */
        /* <DEDUP_REMOVED lines=30> */
[----:B------:R-:W-:-:S03]  /*2c590*/  IMAD.MOV.U32 R4, RZ, RZ, RZ ;  /* 0x000000ffff047224 */ /* 0x000fc600078e00ff */
        /* <DEDUP_REMOVED lines=10> */
.L_x_1590:
[----:B------:R-:W-:Y:S01]  /*2c640*/  IMAD.U32 R2, RZ, RZ, UR7 ;  /* 0x00000007ff027e24 */ /* 0x000fe2000f8e00ff */
        /* <DEDUP_REMOVED lines=12> */
.L_x_1589:
[----:B------:R-:W-:Y:S05]  /*2c710*/  BSYNC B0 ;  /* 0x0000000000007941 */ /* 0x000fea0003800000 */
.L_x_1588:
        /* <DEDUP_REMOVED lines=16> */
[----:B0-----:R-:W-:-:S04]  /*2c820*/  IMAD R2, R2, UR5, RZ ;  /* 0x0000000502027c24 */ /* 0x001fc8000f8e02ff */
[----:B------:R-:W-:-:S05]  /*2c830*/  IMAD.IADD R7, R2, 0x1, R7 ;  /* 0x0000000102077824 */ /* 0x000fca00078e0207 */
[----:B------:R-:W-:-:S13]  /*2c840*/  ISETP.GT.AND P6, PT, R7, UR6, PT ;  /* 0x0000000607007c0c */ /* 0x000fda000bfc4270 */
[----:B------:R-:W-:Y:S05]  /*2c850*/  @!P6 BRA `(.L_x_1590) ;  /* 0xfffffffc0078e947 */ /* 0x000fea000383ffff */
[----:B------:R-:W-:-:S07]  /*2c860*/  IMAD.MOV.U32 R6, RZ, RZ, R10 ;  /* 0x000000ffff067224 */ /* 0x000fce00078e000a */
.L_x_1586:
[----:B------:R-:W-:-:S04]  /*2c870*/  IMAD.IADD R7, R7, 0x1, -R2 ;  /* 0x0000000107077824 */ /* 0x000fc800078e0a02 */
[----:B------:R-:W-:-:S05]  /*2c880*/  IMAD R2, R6, UR5, R7 ;  /* 0x0000000506027c24 */ /* 0x000fca000f8e0207 */
[----:B------:R-:W-:Y:S02]  /*2c890*/  ISETP.GT.AND P0, PT, R2, UR6, PT ;  /* 0x0000000602007c0c */ /* 0x000fe4000bf04270 */
[----:B------:R-:W0:Y:S11]  /*2c8a0*/  LDC.64 R2, c[0x0][0xc68] ;  /* 0x00031a00ff027b82 */ /* 0x000e360000000a00 */
[----:B------:R-:W-:-:S04]  /*2c8b0*/  VOTE.ANY R12, PT, !P0 ;  /* 0x00000000000c7806 */ /* 0x000fc800040e0100 */
[----:B------:R-:W1:Y:S02]  /*2c8c0*/  POPC R8, R12 ;  /* 0x0000000c00087309 */ /* 0x000e640000000000 */
[----:B-1----:R-:W-:-:S04]  /*2c8d0*/  VIADD R9, R8, UR4 ;  /* 0x0000000408097c36 */ /* 0x002fc80008000000 */
[----:B0-----:R-:W-:Y:S01]  /*2c8e0*/  IMAD.WIDE R2, R9, 0x4, R2 ;  /* 0x0000000409027825 */ /* 0x001fe200078e0202 */
[----:B------:R-:W0:Y:S04]  /*2c8f0*/  SHFL.IDX PT, R5, R5, R8, 0x1f ;  /* 0x00001f0805057589 */ /* 0x000e2800000e0000 */
[----:B------:R-:W0:Y:S04]  /*2c900*/  LDG.E R10, desc[UR60][R2.64] ;  /* 0x0000003c020a7981 */ /* 0x000e28000c1e1900 */
[----:B------:R0:W-:Y:S01]  /*2c910*/  STL [R1+0xc], R9 ;  /* 0x00000c0901007387 */ /* 0x0001e20000100800 */
[----:B------:R-:W-:Y:S01]  /*2c920*/  ISETP.NE.AND P0, PT, R12, RZ, PT ;  /* 0x000000ff0c00720c */ /* 0x000fe20003f05270 */
[----:B0-----:R-:W-:-:S05]  /*2c930*/  IMAD R9, R5, R10, RZ ;  /* 0x0000000a05097224 */ /* 0x001fca00078e02ff */
[----:B------:R-:W-:-:S04]  /*2c940*/  IABS R11, R9 ;  /* 0x00000009000b7213 */ /* 0x000fc80000000000 */
[----:B------:R-:W0:Y:S08]  /*2c950*/  I2F.RP R13, R11 ;  /* 0x0000000b000d7306 */ /* 0x000e300000209400 */
[----:B0-----:R-:W0:Y:S02]  /*2c960*/  MUFU.RCP R13, R13 ;  /* 0x0000000d000d7308 */ /* 0x001e240000001000 */
[----:B0-----:R-:W-:-:S06]  /*2c970*/  VIADD R14, R13, 0xffffffe ;  /* 0x0ffffffe0d0e7836 */ /* 0x001fcc0000000000 */
[----:B------:R0:W1:Y:S01]  /*2c980*/  F2I.FTZ.U32.TRUNC.NTZ R3, R14 ;  /* 0x0000000e00037305 */ /* 0x000062000021f000 */
[----:B------:R-:W-:Y:S05]  /*2c990*/  @!P0 BRA `(.L_x_1591) ;  /* 0x0000000000088947 */ /* 0x000fea0003800000 */
[----:B------:R-:W-:-:S05]  /*2c9a0*/  VIADD R13, R8, 0xffffffff ;  /* 0xffffffff080d7836 */ /* 0x000fca0000000000 */
[----:B------:R2:W3:Y:S02]  /*2c9b0*/  SHFL.IDX PT, R4, R6, R13, 0x1f ;  /* 0x00001f0d06047589 */ /* 0x0004e400000e0000 */
.L_x_1591:
[----:B-1----:R-:W-:Y:S01]  /*2c9c0*/  IMAD.MOV R2, RZ, RZ, -R3 ;  /* 0x000000ffff027224 */ /* 0x002fe200078e0a03 */
[----:B--2---:R-:W-:Y:S01]  /*2c9d0*/  IABS R6, R9 ;  /* 0x0000000900067213 */ /* 0x004fe20000000000 */
[----:B---3--:R-:W-:Y:S02]  /*2c9e0*/  IMAD R4, R4, UR5, R7 ;  /* 0x0000000504047c24 */ /* 0x008fe4000f8e0207 */
[----:B------:R-:W-:Y:S02]  /*2c9f0*/  IMAD R7, R2, R11, RZ ;  /* 0x0000000b02077224 */ /* 0x000fe400078e02ff */
[----:B------:R-:W-:Y:S01]  /*2ca00*/  IMAD.MOV.U32 R2, RZ, RZ, RZ ;  /* 0x000000ffff027224 */ /* 0x000fe200078e00ff */
[----:B------:R1:W-:Y:S01]  /*2ca10*/  STL [R1], R4 ;  /* 0x0000000401007387 */ /* 0x0003e20000100800 */
[----:B------:R-:W-:Y:S02]  /*2ca20*/  IMAD.MOV R6, RZ, RZ, -R6 ;  /* 0x000000ffff067224 */ /* 0x000fe400078e0a06 */
[----:B------:R-:W-:Y:S01]  /*2ca30*/  IMAD.HI.U32 R3, R3, R7, R2 ;  /* 0x0000000703037227 */ /* 0x000fe200078e0002 */
[----:B------:R-:W-:-:S04]  /*2ca40*/  IADD3 R2, -R4, UR6, RZ ;  /* 0x0000000604027c10 */ /* 0x000fc8000fffe1ff */
[----:B-1----:R-:W-:-:S05]  /*2ca50*/  IABS R4, R2 ;  /* 0x0000000200047213 */ /* 0x002fca0000000000 */
[----:B------:R-:W-:Y:S01]  /*2ca60*/  IMAD.HI.U32 R7, R3, R4, RZ ;  /* 0x0000000403077227 */ /* 0x000fe200078e00ff */
[----:B------:R-:W-:-:S03]  /*2ca70*/  LOP3.LUT R3, R2, R9, RZ, 0x3c, !PT ;  /* 0x0000000902037212 */ /* 0x000fc600078e3cff */
[----:B------:R-:W-:Y:S01]  /*2ca80*/  IMAD R4, R7, R6, R4 ;  /* 0x0000000607047224 */ /* 0x000fe200078e0204 */
[----:B------:R-:W-:-:S04]  /*2ca90*/  ISETP.GE.AND P2, PT, R3, RZ, PT ;  /* 0x000000ff0300720c */ /* 0x000fc80003f46270 */
[----:B------:R-:W-:-:S13]  /*2caa0*/  ISETP.GT.U32.AND P1, PT, R11, R4, PT ;  /* 0x000000040b00720c */ /* 0x000fda0003f24070 */
        /* <DEDUP_REMOVED lines=9> */
[----:B------:R-:W-:Y:S02]  /*2cb40*/  IMAD.MOV R3, RZ, RZ, -R4 ;  /* 0x000000ffff037224 */ /* 0x000fe400078e0a04 */
[----:B------:R-:W-:Y:S02]  /*2cb50*/  IMAD R9, R9, R7, R2 ;  /* 0x0000000709097224 */ /* 0x000fe400078e0202 */
[----:B------:R-:W-:Y:S01]  /*2cb60*/  IMAD.MOV.U32 R2, RZ, RZ, RZ ;  /* 0x000000ffff027224 */ /* 0x000fe200078e00ff */
[----:B------:R-:W-:-:S04]  /*2cb70*/  VIADDMNMX R10, R3, UR5, R10, PT ;  /* 0x00000005030a7c46 */ /* 0x000fc8000b80010a */
[----:B------:R-:W-:-:S04]  /*2cb80*/  IABS R6, R10 ;  /* 0x0000000a00067213 */ /* 0x000fc80000000000 */
[----:B------:R-:W1:Y:S08]  /*2cb90*/  I2F.RP R8, R6 ;  /* 0x0000000600087306 */ /* 0x000e700000209400 */
[----:B-1----:R-:W1:Y:S02]  /*2cba0*/  MUFU.RCP R8, R8 ;  /* 0x0000000800087308 */ /* 0x002e640000001000 */
[----:B-1----:R-:W-:Y:S01]  /*2cbb0*/  VIADD R3, R8, 0xffffffe ;  /* 0x0ffffffe08037836 */ /* 0x002fe20000000000 */
[----:B------:R-:W-:-:S05]  /*2cbc0*/  IABS R8, R10 ;  /* 0x0000000a00087213 */ /* 0x000fca0000000000 */
[----:B------:R-:W1:Y:S02]  /*2cbd0*/  F2I.FTZ.U32.TRUNC.NTZ R3, R3 ;  /* 0x0000000300037305 */ /* 0x000e64000021f000 */
[----:B-1----:R-:W-:-:S04]  /*2cbe0*/  IMAD.MOV R7, RZ, RZ, -R3 ;  /* 0x000000ffff077224 */ /* 0x002fc800078e0a03 */
[----:B------:R-:W-:-:S04]  /*2cbf0*/  IMAD R7, R7, R6, RZ ;  /* 0x0000000607077224 */ /* 0x000fc800078e02ff */
[----:B------:R-:W-:Y:S01]  /*2cc00*/  IMAD.HI.U32 R2, R3, R7, R2 ;  /* 0x0000000703027227 */ /* 0x000fe200078e0002 */
[----:B------:R-:W-:-:S03]  /*2cc10*/  IABS R7, R9 ;  /* 0x0000000900077213 */ /* 0x000fc60000000000 */
        /* <DEDUP_REMOVED lines=8> */
[C---:B------:R-:W-:Y:S01]  /*2cca0*/  LOP3.LUT R3, R9.reuse, R10, RZ, 0x3c, !PT ;  /* 0x0000000a09037212 */ /* 0x040fe200078e3cff */
[----:B------:R-:W-:-:S03]  /*2ccb0*/  IMAD.IADD R9, R9, 0x1, R4 ;  /* 0x0000000109097824 */ /* 0x000fc600078e0204 */
[----:B------:R-:W-:-:S07]  /*2ccc0*/  ISETP.GE.AND P2, PT, R3, RZ, PT ;  /* 0x000000ff0300720c */ /* 0x000fce0003f46270 */
[----:B------:R-:W-:-:S06]  /*2ccd0*/  @P0 VIADD R2, R2, 0x1 ;  /* 0x0000000102020836 */ /* 0x000fcc0000000000 */
[----:B------:R-:W-:Y:S01]  /*2cce0*/  @!P2 IMAD.MOV R2, RZ, RZ, -R2 ;  /* 0x000000ffff02a224 */ /* 0x000fe200078e0a02 */
[----:B------:R-:W-:Y:S01]  /*2ccf0*/  @!P1 LOP3.LUT R2, RZ, R10, RZ, 0x33, !PT ;  /* 0x0000000aff029212 */ /* 0x000fe200078e33ff */
[----:B------:R-:W-:-:S04]  /*2cd00*/  IMAD.MOV R10, RZ, RZ, -R10 ;  /* 0x000000ffff0a7224 */ /* 0x000fc800078e0a0a */
[----:B------:R-:W-:Y:S01]  /*2cd10*/  IMAD R3, R2, R10, R9 ;  /* 0x0000000a02037224 */ /* 0x000fe200078e0209 */
[----:B------:R-:W-:-:S04]  /*2cd20*/  LOP3.LUT R2, RZ, R2, RZ, 0x33, !PT ;  /* 0x00000002ff027212 */ /* 0x000fc800078e33ff */
[----:B------:R1:W-:Y:S01]  /*2cd30*/  STL [R1+0x8], R3 ;  /* 0x0000080301007387 */ /* 0x0003e20000100800 */
[----:B------:R-:W-:-:S05]  /*2cd40*/  IMAD.IADD R2, R5, 0x1, R2 ;  /* 0x0000000105027824 */ /* 0x000fca00078e0202 */
[----:B------:R1:W-:Y:S01]  /*2cd50*/  STL [R1+0x4], R2 ;  /* 0x0000040201007387 */ /* 0x0003e20000100800 */
[----:B------:R-:W-:Y:S05]  /*2cd60*/  BRA `(.L_x_1592) ;  /* 0x0000000000107947 */ /* 0x000fea0003800000 */
.L_x_1587:
[----:B------:R-:W-:Y:S01]  /*2cd70*/  IMAD.U32 R2, RZ, RZ, UR6 ;  /* 0x00000006ff027e24 */ /* 0x000fe2000f8e00ff */
[----:B------:R0:W-:Y:S04]  /*2cd80*/  STL [R1+0x4], RZ ;  /* 0x000004ff01007387 */ /* 0x0001e80000100800 */
[----:B------:R0:W-:Y:S04]  /*2cd90*/  STL [R1+0x8], RZ ;  /* 0x000008ff01007387 */ /* 0x0001e80000100800 */
[----:B------:R0:W-:Y:S02]  /*2cda0*/  STL [R1], R2 ;  /* 0x0000000201007387 */ /* 0x0001e40000100800 */
.L_x_1592:
[----:B------:R-:W2:Y:S04]  /*2cdb0*/  LDL R4, [R1] ;  /* 0x0000000001047983 */ /* 0x000ea80000100800 */
[----:B------:R-:W2:Y:S04]  /*2cdc0*/  LDL R5, [R1+0x4] ;  /* 0x0000040001057983 */ /* 0x000ea80000100800 */
[----:B------:R-:W2:Y:S04]  /*2cdd0*/  LDL R6, [R1+0x8] ;  /* 0x0000080001067983 */ /* 0x000ea80000100800 */
[----:B------:R-:W2:Y:S01]  /*2cde0*/  LDL R7, [R1+0xc] ;  /* 0x00000c0001077983 */ /* 0x000ea20000100800 */
[----:B------:R-:W-:-:S13]  /*2cdf0*/  ISETP.NE.AND P0, PT, R0, RZ, PT ;  /* 0x000000ff0000720c */ /* 0x000fda0003f05270 */
[----:B-1----:R-:W1:Y:S01]  /*2ce00*/  @!P0 S2R R3, SR_CgaCtaId ;  /* 0x0000000000038919 */ /* 0x002e620000008800 */
[----:B------:R-:W-:-:S04]  /*2ce10*/  @!P0 MOV R0, 0x400 ;  /* 0x0000040000008802 */ /* 0x000fc80000000f00 */
[----:B-1----:R-:W-:-:S05]  /*2ce20*/  @!P0 LEA R0, R3, R0, 0x18 ;  /* 0x0000000003008211 */ /* 0x002fca00078ec0ff */
[----:B--2---:R1:W-:Y:S01]  /*2ce30*/  @!P0 STS.128 [R0+0x298d0], R4 ;  /* 0x0298d00400008388 */ /* 0x0043e20000000c00 */
[----:B------:R-:W-:Y:S06]  /*2ce40*/  BAR.ARV 0x5, 0x180 ;  /* 0x0146000000007b1d */ /* 0x000fec0000002000 */
.L_x_1585:
[----:B-1----:R-:W3:Y:S01]  /*2ce50*/  LDL R0, [R1+0xc] ;  /* 0x00000c0001007983 */ /* 0x002ee20000100800 */
[----:B------:R-:W-:Y:S01]  /*2ce60*/  ULDC UR4, c[0x0][0xc14] ;  /* 0x0003050000047ab9 */ /* 0x000fe20000000800 */
[----:B------:R-:W-:Y:S01]  /*2ce70*/  IMAD.MOV.U32 R19, RZ, RZ, RZ ;  /* 0x000000ffff137224 */ /* 0x000fe200078e00ff */
[----:B---3--:R-:W-:Y:S01]  /*2ce80*/  ISETP.GE.AND P0, PT, R0, UR4, PT ;  /* 0x0000000400007c0c */ /* 0x008fe2000bf06270 */
[----:B------:R-:W-:-:S05]  /*2ce90*/  IMAD.MOV.U32 R0, RZ, RZ, 0x1 ;  /* 0x00000001ff007424 */ /* 0x000fca00078e00ff */
[----:B------:R1:W-:Y:S04]  /*2cea0*/  STL [R1+0x14], R0 ;  /* 0x0000140001007387 */ /* 0x0003e80000100800 */
[----:B------:R1:W-:Y:S03]  /*2ceb0*/  STL [R1+0x34], RZ ;  /* 0x000034ff01007387 */ /* 0x0003e60000100800 */
[----:B------:R-:W-:Y:S05]  /*2cec0*/  @P0 BRA `(.L_x_1593) ;  /* 0x0000005c00600947 */ /* 0x000fea0003800000 */
[----:B-1----:R-:W1:Y:S01]  /*2ced0*/  S2R R0, SR_TID.X ;  /* 0x0000000000007919 */ /* 0x002e620000002100 */
[----:B------:R-:W-:Y:S01]  /*2cee0*/  BSSY B7, `(.L_x_1593) ;  /* 0x00005d6000077945 */ /* 0x000fe20003800000 */
[----:B------:R-:W-:Y:S01]  /*2cef0*/  IMAD.MOV.U32 R19, RZ, RZ, RZ ;  /* 0x000000ffff137224 */ /* 0x000fe200078e00ff */
[----:B------:R-:W-:Y:S01]  /*2cf00*/  ULDC.64 UR40, c[0x0][0x198] ;  /* 0x0000660000287ab9 */ /* 0x000fe20000000a00 */
[----:B--2---:R-:W2:Y:S01]  /*2cf10*/  S2R R6, SR_TID.X ;  /* 0x0000000000067919 */ /* 0x004ea20000002100 */
[----:B------:R-:W-:Y:S02]  /*2cf20*/  ULOP3.LUT UR37, UR36, 0x1, URZ, 0xfc, !UPT ;  /* 0x0000000124257892 */ /* 0x000fe4000f8efc3f */
[----:B------:R-:W-:Y:S01]  /*2cf30*/  ULOP3.LUT UR39, UR36, 0x2, URZ, 0xfc, !UPT ;  /* 0x0000000224277892 */ /* 0x000fe2000f8efc3f */
[----:B------:R-:W-:Y:S01]  /*2cf40*/  ULDC UR38, c[0x0][0xc] ;  /* 0x0000030000267ab9 */ /* 0x000fe20000000800 */
[----:B-1----:R-:W-:Y:S01]  /*2cf50*/  LOP3.LUT R0, R0, 0x7f, RZ, 0xc0, !PT ;  /* 0x0000007f00007812 */ /* 0x002fe200078ec0ff */
[C---:B--2---:R-:W-:Y:S01]  /*2cf60*/  IMAD.SHL.U32 R4, R6.reuse, 0x20, RZ ;  /* 0x0000002006047824 */ /* 0x044fe200078e00ff */
        /* <DEDUP_REMOVED lines=10> */
[----:B------:R-:W-:Y:S01]  /*2d010*/  LOP3.LUT R2, R2, 0x30, R3, 0xf8, !PT ;  /* 0x0000003002027812 */ /* 0x000fe200078ef803 */
[----:B------:R-:W-:Y:S01]  /*2d020*/  IMAD.SHL.U32 R3, R6, 0x10, RZ ;  /* 0x0000001006037824 */ /* 0x000fe200078e00ff */
[----:B------:R-:W-:-:S04]  /*2d030*/  LOP3.LUT R4, R4, 0x10, R6, 0xf8, !PT ;  /* 0x0000001004047812 */ /* 0x000fc800078ef806 */
[----:B------:R-:W-:Y:S02]  /*2d040*/  LOP3.LUT R3, R2, 0x70, R3, 0x78, !PT ;  /* 0x0000007002037812 */ /* 0x000fe400078e7803 */
[----:B------:R-:W-:Y:S02]  /*2d050*/  LOP3.LUT R4, R4, 0x10, R7, 0x78, !PT ;  /* 0x0000001004047812 */ /* 0x000fe400078e7807 */
[----:B------:R-:W-:Y:S02]  /*2d060*/  LOP3.LUT R2, R3, 0xc00, R0, 0xf8, !PT ;  /* 0x00000c0003027812 */ /* 0x000fe400078ef800 */
[----:B------:R-:W-:-:S03]  /*2d070*/  LOP3.LUT R0, R5, R4, RZ, 0xfc, !PT ;  /* 0x0000000405007212 */ /* 0x000fc600078efcff */
[----:B------:R-:W-:Y:S04]  /*2d080*/  STL [R1+0x2c], R2 ;  /* 0x00002c0201007387 */ /* 0x000fe80000100800 */
[----:B------:R0:W-:Y:S04]  /*2d090*/  STL [R1+0x28], R0 ;  /* 0x0000280001007387 */ /* 0x0001e80000100800 */
[----:B------:R1:W-:Y:S01]  /*2d0a0*/  STL [R1+0x34], RZ ;  /* 0x000034ff01007387 */ /* 0x0003e20000100800 */
[----:B0-----:R-:W-:-:S05]  /*2d0b0*/  IMAD.MOV.U32 R0, RZ, RZ, 0x40 ;  /* 0x00000040ff007424 */ /* 0x001fca00078e00ff */
[----:B------:R-:W-:Y:S01]  /*2d0c0*/  SEL R2, R0, 0xffffffc0, !P0 ;  /* 0xffffffc000027807 */ /* 0x000fe20004000000 */
[----:B------:R-:W-:-:S05]  /*2d0d0*/  IMAD.MOV.U32 R0, RZ, RZ, 0x1 ;  /* 0x00000001ff007424 */ /* 0x000fca00078e00ff */
[----:B------:R1:W-:Y:S04]  /*2d0e0*/  STL [R1+0x18], R0 ;  /* 0x0000180001007387 */ /* 0x0003e80000100800 */
[----:B------:R1:W-:Y:S04]  /*2d0f0*/  STL [R1+0x10], RZ ;  /* 0x000010ff01007387 */ /* 0x0003e80000100800 */
[----:B------:R1:W-:Y:S02]  /*2d100*/  STL [R1+0x14], R0 ;  /* 0x0000140001007387 */ /* 0x0003e40000100800 */
.L_x_1714:
[----:B------:R-:W2:Y:S01]  /*2d110*/  LDL R14, [R1+0xc] ;  /* 0x00000c00010e7983 */ /* 0x000ea20000100800 */
[----:B------:R-:W-:Y:S05]  /*2d120*/  YIELD ;  /* 0x0000000000007946 */ /* 0x000fea0003800000 */
[----:B------:R-:W-:Y:S01]  /*2d130*/  ULDC.64 UR4, c[0x0][0xa28] ;  /* 0x00028a0000047ab9 */ /* 0x000fe20000000a00 */
[----:B------:R-:W-:Y:S01]  /*2d140*/  IMAD.MOV.U32 R8, RZ, RZ, RZ ;  /* 0x000000ffff087224 */ /* 0x000fe200078e00ff */
[----:B------:R-:W-:Y:S01]  /*2d150*/  ISETP.NE.U32.AND P0, PT, RZ, UR4, PT ;  /* 0x00000004ff007c0c */ /* 0x000fe2000bf05070 */
[----:B0-----:R-:W0:Y:S01]  /*2d160*/  LDC.64 R10, c[0x0][0xa00] ;  /* 0x00028000ff0a7b82 */ /* 0x001e220000000a00 */
[----:B-1----:R-:W-:Y:S01]  /*2d170*/  IMAD.MOV.U32 R0, RZ, RZ, RZ ;  /* 0x000000ffff007224 */ /* 0x002fe200078e00ff */
[----:B------:R-:W-:Y:S01]  /*2d180*/  ULDC.64 UR6, c[0x0][0xa08] ;  /* 0x0002820000067ab9 */ /* 0x000fe20000000a00 */
[----:B------:R-:W-:Y:S01]  /*2d190*/  ISETP.NE.AND.EX P0, PT, RZ, UR5, PT, P0 ;  /* 0x00000005ff007c0c */ /* 0x000fe2000bf05300 */
[----:B------:R-:W-:Y:S01]  /*2d1a0*/  ULDC.64 UR4, c[0x0][0xa18] ;  /* 0x0002860000047ab9 */ /* 0x000fe20000000a00 */
[----:B------:R-:W-:-:S03]  /*2d1b0*/  ULDC.64 UR8, c[0x0][0xa10] ;  /* 0x0002840000087ab9 */ /* 0x000fc60000000a00 */
[----:B------:R-:W1:Y:S08]  /*2d1c0*/  LDC.64 R4, c[0x0][0xa08] ;  /* 0x00028200ff047b82 */ /* 0x000e700000000a00 */
[----:B------:R-:W2:Y:S02]  /*2d1d0*/  @P0 LDC.64 R2, c[0x0][0xa28] ;  /* 0x00028a00ff020b82 */ /* 0x000ea40000000a00 */
[----:B--2---:R-:W-:-:S05]  /*2d1e0*/  @P0 IMAD.WIDE R2, R14, 0x4, R2 ;  /* 0x000000040e020825 */ /* 0x004fca00078e0202 */
[----:B------:R2:W5:Y:S01]  /*2d1f0*/  @P0 LDG.E R8, desc[UR60][R2.64] ;  /* 0x0000003c02080981 */ /* 0x000562000c1e1900 */
[----:B------:R-:W-:Y:S01]  /*2d200*/  ISETP.NE.U32.AND P0, PT, RZ, UR4, PT ;  /* 0x00000004ff007c0c */ /* 0x000fe2000bf05070 */
[----:B0-----:R-:W-:Y:S01]  /*2d210*/  IMAD.WIDE R10, R14, 0x4, R10 ;  /* 0x000000040e0a7825 */ /* 0x001fe200078e020a */
[----:B------:R-:W-:Y:S02]  /*2d220*/  ISETP.NE.U32.AND P2, PT, RZ, UR6, PT ;  /* 0x00000006ff007c0c */ /* 0x000fe4000bf45070 */
[----:B------:R-:W-:Y:S01]  /*2d230*/  ISETP.NE.AND.EX P0, PT, RZ, UR5, PT, P0 ;  /* 0x00000005ff007c0c */ /* 0x000fe2000bf05300 */
[----:B------:R-:W-:Y:S01]  /*2d240*/  ULDC.64 UR4, c[0x0][0xa00] ;  /* 0x0002800000047ab9 */ /* 0x000fe20000000a00 */
[----:B------:R-:W-:Y:S01]  /*2d250*/  ISETP.NE.U32.AND P4, PT, RZ, UR8, PT ;  /* 0x00000008ff007c0c */ /* 0x000fe2000bf85070 */
[----:B------:R-:W-:Y:S01]  /*2d260*/  IMAD.MOV.U32 R7, RZ, RZ, RZ ;  /* 0x000000ffff077224 */ /* 0x000fe200078e00ff */
[----:B------:R-:W-:Y:S01]  /*2d270*/  ISETP.NE.U32.AND P1, PT, RZ, UR4, PT ;  /* 0x00000004ff007c0c */ /* 0x000fe2000bf25070 */
[----:B--2---:R-:W0:Y:S01]  /*2d280*/  LDC.64 R2, c[0x0][0xa10] ;  /* 0x00028400ff027b82 */ /* 0x004e220000000a00 */
[----:B------:R-:W-:-:S02]  /*2d290*/  IMAD.MOV.U32 R18, RZ, RZ, RZ ;  /* 0x000000ffff127224 */ /* 0x000fc400078e00ff */
[----:B------:R-:W-:Y:S01]  /*2d2a0*/  ISETP.NE.AND.EX P3, PT, RZ, UR5, PT, P1 ;  /* 0x00000005ff007c0c */ /* 0x000fe2000bf65310 */
[----:B-1----:R-:W-:Y:S01]  /*2d2b0*/  IMAD.WIDE R4, R14, 0x4, R4 ;  /* 0x000000040e047825 */ /* 0x002fe200078e0204 */
[----:B------:R-:W-:Y:S02]  /*2d2c0*/  ISETP.NE.AND.EX P1, PT, RZ, UR7, PT, P2 ;  /* 0x00000007ff007c0c */ /* 0x000fe4000bf25320 */
[----:B------:R-:W-:Y:S01]  /*2d2d0*/  ISETP.NE.AND.EX P2, PT, RZ, UR9, PT, P4 ;  /* 0x00000009ff007c0c */ /* 0x000fe2000bf45340 */
[----:B------:R-:W1:Y:S08]  /*2d2e0*/  @P0 LDC.64 R12, c[0x0][0xa18] ;  /* 0x00028600ff0c0b82 */ /* 0x000e700000000a00 */
[----:B------:R-:W2:Y:S01]  /*2d2f0*/  @P3 LDG.E R0, desc[UR60][R10.64] ;  /* 0x0000003c0a003981 */ /* 0x000ea2000c1e1900 */
[----:B------:R-:W-:-:S03]  /*2d300*/  ULDC UR4, c[0x0][0x288] ;  /* 0x0000a20000047ab9 */ /* 0x000fc60000000800 */
[----:B------:R3:W5:Y:S01]  /*2d310*/  @P1 LDG.E R7, desc[UR60][R4.64] ;  /* 0x0000003c04071981 */ /* 0x000762000c1e1900 */
[----:B0-----:R-:W-:-:S05]  /*2d320*/  IMAD.WIDE R2, R14, 0x4, R2 ;  /* 0x000000040e027825 */ /* 0x001fca00078e0202 */
[----:B------:R3:W5:Y:S01]  /*2d330*/  @P2 LDG.E R18, desc[UR60][R2.64] ;  /* 0x0000003c02122981 */ /* 0x000762000c1e1900 */
[----:B-1----:R-:W-:-:S03]  /*2d340*/  @P0 IMAD.WIDE R12, R14, 0x4, R12 ;  /* 0x000000040e0c0825 */ /* 0x002fc600078e020c */
[----:B--2---:R0:W-:Y:S02]  /*2d350*/  STL [R1+0x1c], R0 ;  /* 0x00001c0001007387 */ /* 0x0041e40000100800 */
[----:B0-----:R-:W-:Y:S01]  /*2d360*/  IMAD.U32 R0, RZ, RZ, UR4 ;  /* 0x00000004ff007e24 */ /* 0x001fe2000f8e00ff */
[----:B------:R-:W-:-:S05]  /*2d370*/  ULDC.64 UR4, c[0x0][0x3f8] ;  /* 0x0000fe0000047ab9 */ /* 0x000fca0000000a00 */
        /* <DEDUP_REMOVED lines=9> */
[----:B------:R-:W-:Y:S01]  /*2d410*/  IMAD.U32 R6, RZ, RZ, UR4 ;  /* 0x00000004ff067e24 */ /* 0x000fe2000f8e00ff */
[----:B---3--:R-:W-:Y:S06]  /*2d420*/  @P0 BRA `(.L_x_1594) ;  /* 0x0000000000100947 */ /* 0x008fec0003800000 */
[----:B------:R-:W-:Y:S05]  /*2d430*/  @!P3 BRA `(.L_x_1594) ;  /* 0x00000000000cb947 */ /* 0x000fea0003800000 */
[----:B------:R-:W2:Y:S04]  /*2d440*/  LDG.E R12, desc[UR60][R10.64] ;  /* 0x0000003c0a0c7981 */ /* 0x000ea8000c1e1900 */
[----:B-----5:R-:W2:Y:S02]  /*2d450*/  LDG.E R0, desc[UR60][R10.64+0x4] ;  /* 0x0000043c0a007981 */ /* 0x020ea4000c1e1900 */
[----:B--2---:R-:W-:-:S07]  /*2d460*/  IMAD.IADD R0, R0, 0x1, -R12 ;  /* 0x0000000100007824 */ /* 0x004fce00078e0a0c */
.L_x_1594:
[----:B-----5:R-:W-:Y:S01]  /*2d470*/  IMAD.IADD R7, R7, 0x1, R8 ;  /* 0x0000000107077824 */ /* 0x020fe200078e0208 */
[----:B------:R-:W-:Y:S02]  /*2d480*/  ULDC.64 UR4, c[0x0][0xa20] ;  /* 0x0002880000047ab9 */ /* 0x000fe40000000a00 */
[----:B------:R-:W-:Y:S02]  /*2d490*/  ISETP.NE.U32.AND P0, PT, RZ, UR4, PT ;  /* 0x00000004ff007c0c */ /* 0x000fe4000bf05070 */
[----:B------:R0:W-:Y:S02]  /*2d4a0*/  STL [R1+0x24], R7 ;  /* 0x0000240701007387 */ /* 0x0001e40000100800 */
[----:B------:R-:W-:-:S13]  /*2d4b0*/  ISETP.NE.AND.EX P0, PT, RZ, UR5, PT, P0 ;  /* 0x00000005ff007c0c */ /* 0x000fda000bf05300 */
[----:B0-----:R-:W-:Y:S05]  /*2d4c0*/  @!P0 BRA `(.L_x_1595) ;  /* 0x0000000000108947 */ /* 0x001fea0003800000 */
[----:B------:R-:W0:Y:S02]  /*2d4d0*/  LDC.64 R6, c[0x0][0xa20] ;  /* 0x00028800ff067b82 */ /* 0x000e240000000a00 */
[----:B0-----:R-:W-:-:S06]  /*2d4e0*/  IMAD.WIDE R6, R14, 0x4, R6 ;  /* 0x000000040e067825 */ /* 0x001fcc00078e0206 */
[----:B------:R0:W5:Y:S01]  /*2d4f0*/  LDG.E R6, desc[UR60][R6.64] ;  /* 0x0000003c06067981 */ /* 0x000162000c1e1900 */
[----:B------:R-:W-:Y:S05]  /*2d500*/  BRA `(.L_x_1596) ;  /* 0x0000000000107947 */ /* 0x000fea0003800000 */
.L_x_1595:
[----:B------:R-:W-:Y:S05]  /*2d510*/  @!P1 BRA `(.L_x_1596) ;  /* 0x00000000000c9947 */ /* 0x000fea0003800000 */
[----:B------:R-:W2:Y:S04]  /*2d520*/  LDG.E R6, desc[UR60][R4.64] ;  /* 0x0000003c04067981 */ /* 0x000ea8000c1e1900 */
[----:B------:R-:W2:Y:S02]  /*2d530*/  LDG.E R4, desc[UR60][R4.64+0x4] ;  /* 0x0000043c04047981 */ /* 0x000ea4000c1e1900 */
[----:B--2---:R-:W-:-:S07]  /*2d540*/  IMAD.IADD R6, R4, 0x1, -R6 ;  /* 0x0000000104067824 */ /* 0x004fce00078e0a06 */
.L_x_1596:
[----:B------:R-:W2:Y:S04]  /*2d550*/  @P2 LDG.E R4, desc[UR60][R2.64] ;  /* 0x0000003c02042981 */ /* 0x000ea8000c1e1900 */
[----:B------:R-:W3:Y:S04]  /*2d560*/  LDL R10, [R1+0x4] ;  /* 0x00000400010a7983 */ /* 0x000ee80000100800 */
[----:B------:R-:W2:Y:S01]  /*2d570*/  @P2 LDG.E R2, desc[UR60][R2.64+0x4] ;  /* 0x0000043c02022981 */ /* 0x000ea2000c1e1900 */
[----:B-----5:R-:W-:Y:S02]  /*2d580*/  IMAD.IADD R8, R6, 0x1, -R8 ;  /* 0x0000000106087824 */ /* 0x020fe400078e0a08 */
[----:B--2---:R-:W-:-:S04]  /*2d590*/  @P2 IMAD.IADD R9, R2, 0x1, -R4 ;  /* 0x0000000102092824 */ /* 0x004fc800078e0a04 */
[----:B------:R-:W-:-:S04]  /*2d5a0*/  IMAD.IADD R6, R8, 0x1, R9 ;  /* 0x0000000108067824 */ /* 0x000fc800078e0209 */
[----:B------:R-:W-:-:S04]  /*2d5b0*/  VIADD R20, R6, 0x9f ;  /* 0x0000009f06147836 */ /* 0x000fc80000000000 */
[----:B------:R-:W-:-:S05]  /*2d5c0*/  IMAD.HI R20, R20, 0x66666667, RZ ;  /* 0x6666666714147827 */ /* 0x000fca00078e02ff */
[----:B------:R-:W-:-:S04]  /*2d5d0*/  SHF.R.U32.HI R2, RZ, 0x1f, R20 ;  /* 0x0000001fff027819 */ /* 0x000fc80000011614 */
[----:B------:R-:W-:Y:S02]  /*2d5e0*/  LEA.HI.SX32 R20, R20, R2, 0x1a ;  /* 0x0000000214147211 */ /* 0x000fe400078fd2ff */
[----:B------:R-:W1:Y:S01]  /*2d5f0*/  LDC.64 R2, c[0x0][0x9e0] ;  /* 0x00027800ff027b82 */ /* 0x000e620000000a00 */
[----:B---3--:R-:W-:-:S04]  /*2d600*/  LEA R17, R10, 0x80, 0x7 ;  /* 0x000000800a117811 */ /* 0x008fc800078e38ff */
[----:B------:R-:W-:Y:S02]  /*2d610*/  IADD3 R17, R6, R17, -R0 ;  /* 0x0000001106117210 */ /* 0x000fe40007ffe800 */
[----:B-1----:R-:W-:-:S03]  /*2d620*/  ISETP.GE.AND P1, PT, R3, 0x1, PT ;  /* 0x000000010300780c */ /* 0x002fc60003f26270 */
[----:B------:R-:W-:-:S10]  /*2d630*/  IMAD.IADD R2, R17, 0x1, R2 ;  /* 0x0000000111027824 */ /* 0x000fd400078e0202 */
[----:B------:R-:W-:Y:S05]  /*2d640*/  @!P1 BRA `(.L_x_1597) ;  /* 0x0000000000489947 */ /* 0x000fea0003800000 */
[C---:B------:R-:W-:Y:S01]  /*2d650*/  ISETP.GT.AND P0, PT, R17.reuse, RZ, PT ;  /* 0x000000ff1100720c */ /* 0x040fe20003f04270 */
[----:B------:R-:W-:Y:S01]  /*2d660*/  BSSY B0, `(.L_x_1598) ;  /* 0x000000e000007945 */ /* 0x000fe20003800000 */
[----:B0-----:R-:W-:-:S11]  /*2d670*/  VIADD R7, R17, 0xffffffff ;  /* 0xffffffff11077836 */ /* 0x001fd60000000000 */
        /* <DEDUP_REMOVED lines=8> */
.L_x_1599:
[----:B------:R-:W-:-:S13]  /*2d700*/  ISETP.NE.AND P0, PT, R3, 0x1, PT ;  /* 0x000000010300780c */ /* 0x000fda0003f05270 */
[----:B------:R-:W0:Y:S02]  /*2d710*/  @P0 LDC.64 R4, c[0x0][0x9e8] ;  /* 0x00027a00ff040b82 */ /* 0x000e240000000a00 */
[----:B0-----:R-:W-:-:S05]  /*2d720*/  @P0 IMAD.HI.U32 R4, R7, R4, RZ ;  /* 0x0000000407040227 */ /* 0x001fca00078e00ff */
[----:B------:R-:W-:-:S07]  /*2d730*/  @P0 SHF.R.U32.HI R7, RZ, R5, R4 ;  /* 0x00000005ff070219 */ /* 0x000fce0000011604 */
.L_x_1600:
[----:B------:R-:W-:Y:S05]  /*2d740*/  BSYNC B0 ;  /* 0x0000000000007941 */ /* 0x000fea0003800000 */
.L_x_1598:
[----:B------:R-:W-:-:S05]  /*2d750*/  IMAD R7, R7, R3, R3 ;  /* 0x0000000307077224 */ /* 0x000fca00078e0203 */
[----:B------:R-:W-:-:S07]  /*2d760*/  VIMNMX R2, R2, R7, PT ;  /* 0x0000000702027248 */ /* 0x000fce0003fe0100 */
.L_x_1597:
        /* <DEDUP_REMOVED lines=10> */
[----:B0-----:R-:W0:Y:S02]  /*2d810*/  @P0 LDC.64 R6, c[0x0][0x9e8] ;  /* 0x00027a00ff060b82 */ /* 0x001e240000000a00 */
[----:B0-----:R-:W-:-:S05]  /*2d820*/  @P0 IMAD.HI.U32 R6, R5, R6, RZ ;  /* 0x0000000605060227 */ /* 0x001fca00078e00ff */
[----:B------:R-:W-:-:S04]  /*2d830*/  @P0 SHF.R.U32.HI R5, RZ, R7, R6 ;  /* 0x00000007ff050219 */ /* 0x000fc80000011606 */
[----:B------:R-:W-:Y:S01]  /*2d840*/  LOP3.LUT R5, RZ, R5, RZ, 0x33, !PT ;  /* 0x00000005ff057212 */ /* 0x000fe200078e33ff */
[----:B------:R-:W-:Y:S06]  /*2d850*/  BRA `(.L_x_1604) ;  /* 0x0000000000147947 */ /* 0x000fec0003800000 */
.L_x_1603:
[----:B------:R-:W-:Y:S01]  /*2d860*/  ISETP.NE.AND P0, PT, R3, 0x1, PT ;  /* 0x000000010300780c */ /* 0x000fe20003f05270 */
[----:B------:R-:W-:-:S12]  /*2d870*/  IMAD.MOV.U32 R5, RZ, RZ, R4 ;  /* 0x000000ffff057224 */ /* 0x000fd800078e0004 */
[----:B0-----:R-:W0:Y:S02]  /*2d880*/  @P0 LDC.64 R6, c[0x0][0x9e8] ;  /* 0x00027a00ff060b82 */ /* 0x001e240000000a00 */
[----:B0-----:R-:W-:-:S05]  /*2d890*/  @P0 IMAD.HI.U32 R6, R4, R6, RZ ;  /* 0x0000000604060227 */ /* 0x001fca00078e00ff */
[----:B------:R-:W-:-:S07]  /*2d8a0*/  @P0 SHF.R.U32.HI R5, RZ, R7, R6 ;  /* 0x00000007ff050219 */ /* 0x000fce0000011606 */
.L_x_1604:
[----:B------:R-:W-:Y:S05]  /*2d8b0*/  BSYNC B0 ;  /* 0x0000000000007941 */ /* 0x000fea0003800000 */
.L_x_1602:
[----:B------:R-:W-:-:S05]  /*2d8c0*/  IMAD R3, R5, R3, RZ ;  /* 0x0000000305037224 */ /* 0x000fca00078e02ff */
[----:B------:R-:W-:-:S07]  /*2d8d0*/  VIMNMX R0, R0, R3, !PT ;  /* 0x0000000300007248 */ /* 0x000fce0007fe0100 */
.L_x_1601:
[----:B------:R-:W-:Y:S01]  /*2d8e0*/  VIADD R2, R2, 0x9f ;  /* 0x0000009f02027836 */ /* 0x000fe20000000000 */
[----:B------:R-:W-:Y:S01]  /*2d8f0*/  BSSY B0, `(.L_x_1605) ;  /* 0x0000138000007945 */ /* 0x000fe20003800000 */
[----:B------:R-:W-:-:S04]  /*2d900*/  IMAD.HI R0, R0, 0x66666667, RZ ;  /* 0x6666666700007827 */ /* 0x000fc800078e02ff */
[----:B------:R-:W-:-:S05]  /*2d910*/  IMAD.HI R2, R2, 0x66666667, RZ ;  /* 0x6666666702027827 */ /* 0x000fca00078e02ff */
[----:B------:R-:W-:-:S04]  /*2d920*/  SHF.R.U32.HI R3, RZ, 0x1f, R2 ;  /* 0x0000001fff037819 */ /* 0x000fc80000011602 */
[----:B------:R-:W-:Y:S02]  /*2d930*/  LEA.HI.SX32 R3, R2, R3, 0x1a ;  /* 0x0000000302037211 */ /* 0x000fe400078fd2ff */
[----:B------:R-:W-:-:S04]  /*2d940*/  SHF.R.U32.HI R2, RZ, 0x1f, R0 ;  /* 0x0000001fff027819 */ /* 0x000fc80000011600 */
[----:B------:R-:W-:-:S04]  /*2d950*/  LEA.HI.SX32 R0, R0, R2, 0x1a ;  /* 0x0000000200007211 */ /* 0x000fc800078fd2ff */
[----:B------:R-:W-:Y:S02]  /*2d960*/  VIMNMX R2, RZ, R0, !PT ;  /* 0x00000000ff027248 */ /* 0x000fe40007fe0100 */
[----:B------:R-:W-:-:S03]  /*2d970*/  VIMNMX R0, R20, R3, PT ;  /* 0x0000000314007248 */ /* 0x000fc60003fe0100 */
[--C-:B------:R-:W-:Y:S02]  /*2d980*/  IMAD R2, R2, 0xa0, -R8.reuse ;  /* 0x000000a002027824 */ /* 0x100fe400078e0a08 */
[----:B------:R-:W-:-:S03]  /*2d990*/  IMAD R8, R0, 0xa0, -R8 ;  /* 0x000000a000087824 */ /* 0x000fc600078e0a08 */
[----:B------:R-:W-:Y:S02]  /*2d9a0*/  VIMNMX R0, RZ, R2, !PT ;  /* 0x00000002ff007248 */ /* 0x000fe40007fe0100 */
[----:B------:R-:W-:-:S03]  /*2d9b0*/  VIMNMX R9, R8, R9, PT ;  /* 0x0000000908097248 */ /* 0x000fc60003fe0100 */
[----:B------:R-:W-:Y:S01]  /*2d9c0*/  IMAD.WIDE.U32 R2, R0, -0x33333333, RZ ;  /* 0xcccccccd00027825 */ /* 0x000fe200078e00ff */
[----:B------:R-:W-:-:S04]  /*2d9d0*/  ISETP.GT.AND P0, PT, R9, R0, PT ;  /* 0x000000000900720c */ /* 0x000fc80003f04270 */
[----:B------:R-:W-:-:S09]  /*2d9e0*/  SHF.R.U32.HI R3, RZ, 0x7, R3 ;  /* 0x00000007ff037819 */ /* 0x000fd20000011603 */
[----:B------:R-:W-:Y:S02]  /*2d9f0*/  @P0 VIADD R0, R9, 0x9f ;  /* 0x0000009f09000836 */ /* 0x000fe40000000000 */
[----:B------:R-:W-:Y:S02]  /*2da00*/  IMAD.MOV.U32 R9, RZ, RZ, R3 ;  /* 0x000000ffff097224 */ /* 0x000fe400078e0003 */
[----:B------:R-:W-:-:S05]  /*2da10*/  @P0 IMAD.HI R0, R0, 0x66666667, RZ ;  /* 0x6666666700000827 */ /* 0x000fca00078e02ff */
[----:B------:R-:W-:-:S04]  /*2da20*/  @P0 SHF.R.U32.HI R2, RZ, 0x1f, R0 ;  /* 0x0000001fff020819 */ /* 0x000fc80000011600 */
[----:B------:R-:W-:Y:S02]  /*2da30*/  @P0 LEA.HI.SX32 R9, R0, R2, 0x1a ;  /* 0x0000000200090211 */ /* 0x000fe400078fd2ff */
[----:B------:R-:W-:Y:S02]  /*2da40*/  PLOP3.LUT P0, PT, PT, PT, PT, 0x80, 0x0 ;  /* 0x000000000000781c */ /* 0x000fe40003f0f070 */
[----:B------:R-:W-:-:S13]  /*2da50*/  ISETP.GT.AND P1, PT, R9, R3, PT ;  /* 0x000000030900720c */ /* 0x000fda0003f24270 */
[----:B------:R-:W-:Y:S05]  /*2da60*/  @!P1 BRA `(.L_x_1606) ;  /* 0x0000001000809947 */ /* 0x000fea0003800000 */
[----:B------:R-:W2:Y:S01]  /*2da70*/  LDL R6, [R1+0x8] ;  /* 0x0000080001067983 */ /* 0x000ea20000100800 */
[----:B------:R-:W1:Y:S01]  /*2da80*/  LDC R0, c[0x0][0x428] ;  /* 0x00010a00ff007b82 */ /* 0x000e620000000800 */
[----:B------:R-:W-:Y:S01]  /*2da90*/  UMOV UR4, 0xffffffff ;  /* 0xffffffff00047882 */ /* 0x000fe20000000000 */
[----:B-1----:R-:W-:-:S13]  /*2daa0*/  ISETP.NE.AND P0, PT, R0, 0x1, PT ;  /* 0x000000010000780c */ /* 0x002fda0003f05270 */
[----:B------:R-:W2:Y:S08]  /*2dab0*/  @P0 LDC R0, c[0x0][0x42c] ;  /* 0x00010b00ff000b82 */ /* 0x000eb00000000800 */
[----:B------:R-:W1:Y:S01]  /*2dac0*/  @P0 LDC R5, c[0x0][0x430] ;  /* 0x00010c00ff050b82 */ /* 0x000e620000000800 */
[----:B--2---:R-:W-:-:S04]  /*2dad0*/  @P0 IMAD.HI.U32 R0, R6, R0, RZ ;  /* 0x0000000006000227 */ /* 0x004fc800078e00ff */
[----:B------:R-:W-:Y:S01]  /*2dae0*/  IMAD.MOV.U32 R2, RZ, RZ, R6 ;  /* 0x000000ffff027224 */ /* 0x000fe200078e0006 */
[----:B-1----:R-:W-:Y:S02]  /*2daf0*/  @P0 SHF.R.U32.HI R2, RZ, R5, R0 ;  /* 0x00000005ff020219 */ /* 0x002fe40000011600 */
[----:B------:R-:W-:Y:S01]  /*2db00*/  SEL R0, R14, RZ, !P2 ;  /* 0x000000ff0e007207 */ /* 0x000fe20005000000 */
[----:B------:R-:W-:Y:S06]  /*2db10*/  BRA.DIV UR4, `(.L_x_1607) ;  /* 0x0000006e04c87947 */ /* 0x000fec000b800000 */
[----:B------:R-:W1:Y:S02]  /*2db20*/  S2R R5, SR_TID.X ;  /* 0x0000000000057919 */ /* 0x000e640000002100 */
[----:B-1----:R-:W-:-:S04]  /*2db30*/  SHF.R.U32.HI R5, RZ, 0x5, R5 ;  /* 0x00000005ff057819 */ /* 0x002fc80000011605 */
[----:B------:R-:W-:-:S05]  /*2db40*/  LOP3.LUT R5, R5, 0x3, RZ, 0xc0, !PT ;  /* 0x0000000305057812 */ /* 0x000fca00078ec0ff */
[----:B------:R1:W2:Y:S02]  /*2db50*/  SHFL.IDX PT, R14, R5, RZ, 0x1f ;  /* 0x00001fff050e7589 */ /* 0x0002a400000e0000 */
.L_x_1797:
[----:B--2---:R-:W-:Y:S02]  /*2db60*/  ISETP.NE.AND P0, PT, R14, RZ, PT ;  /* 0x000000ff0e00720c */ /* 0x004fe40003f05270 */
[----:B------:R-:W-:-:S11]  /*2db70*/  PLOP3.LUT P6, PT, PT, PT, PT, 0x8, 0x0 ;  /* 0x000000000000781c */ /* 0x000fd60003fce170 */
[----:B------:R-:W-:Y:S05]  /*2db80*/  @P0 BRA `(.L_x_1608) ;  /* 0x00000000000c0947 */ /* 0x000fea0003800000 */
[----:B------:R-:W-:-:S03]  /*2db90*/  UMOV UR4, 0xffffffff ;  /* 0xffffffff00047882 */ /* 0x000fc60000000000 */
[----:B------:R-:W-:Y:S05]  /*2dba0*/  BRA.DIV UR4, `(.L_x_1609) ;  /* 0x0000006e04d87947 */ /* 0x000fea000b800000 */
[----:B------:R-:W-:-:S13]  /*2dbb0*/  ELECT P6, URZ, PT ;  /* 0x00000000003f782f */ /* 0x000fda00038c0000 */
.L_x_1608:
[----:B-1----:R-:W2:Y:S01]  /*2dbc0*/  LDL R5, [R1+0x34] ;  /* 0x0000340001057983 */ /* 0x002ea20000100800 */
        /* <DEDUP_REMOVED lines=11> */
.L_x_1800:
[----:B------:R-:W-:Y:S05]  /*2dc80*/  BSYNC B1 ;  /* 0x0000000000017941 */ /* 0x000fea0003800000 */
.L_x_1610:
[----:B------:R-:W-:Y:S04]  /*2dc90*/  BSSY B1, `(.L_x_1612) ;  /* 0x0000070000017945 */ /* 0x000fe80003800000 */
[----:B------:R-:W-:Y:S05]  /*2dca0*/  @!P6 BRA `(.L_x_1613) ;  /* 0x0000000400b8e947 */ /* 0x000fea0003800000 */
[----:B------:R-:W2:Y:S04]  /*2dcb0*/  LDL R8, [R1+0x10] ;  /* 0x0000100001087983 */ /* 0x000ea80000100800 */
[----:B0-----:R-:W3:Y:S01]  /*2dcc0*/  LDL R7, [R1+0x18] ;  /* 0x0000180001077983 */ /* 0x001ee20000100800 */
[----:B------:R-:W0:Y:S01]  /*2dcd0*/  S2R R6, SR_TID.X ;  /* 0x0000000000067919 */ /* 0x000e220000002100 */
[----:B------:R-:W-:Y:S01]  /*2dce0*/  BSSY B2, `(.L_x_1614) ;  /* 0x0000007000027945 */ /* 0x000fe20003800000 */
[----:B0-----:R-:W-:-:S04]  /*2dcf0*/  LOP3.LUT R6, R6, 0x7f, RZ, 0xc0, !PT ;  /* 0x0000007f06067812 */ /* 0x001fc800078ec0ff */
[----:B------:R-:W-:Y:S01]  /*2dd00*/  ISETP.NE.AND P1, PT, R6, RZ, PT ;  /* 0x000000ff0600720c */ /* 0x000fe20003f25270 */
[----:B--2---:R-:W-:Y:S01]  /*2dd10*/  IMAD R8, R8, 0x8, R12 ;  /* 0x0000000808087824 */ /* 0x004fe200078e020c */
[----:B---3--:R-:W-:-:S04]  /*2dd20*/  SHF.L.U32 R11, R7, 0x1f, RZ ;  /* 0x0000001f070b7819 */ /* 0x008fc800000006ff */
[----:B------:R-:W0:Y:S02]  /*2dd30*/  SYNCS.PHASECHK.TRANS64.TRYWAIT P0, [R8+URZ+0x298a0], R11 ;  /* 0x0298a00b080075a7 */ /* 0x000e24000800017f */
[----:B0-----:R-:W-:Y:S05]  /*2dd40*/  @!P0 BRA `(.L_x_1615) ;  /* 0x0000006c00a48947 */ /* 0x001fea0003800000 */
.L_x_1801:
[----:B------:R-:W-:Y:S05]  /*2dd50*/  BSYNC B2 ;  /* 0x0000000000027941 */ /* 0x000fea0003800000 */
.L_x_1614:
[----:B------:R-:W-:Y:S04]  /*2dd60*/  BSSY B2, `(.L_x_1616) ;  /* 0x0000009000027945 */ /* 0x000fe80003800000 */
[----:B------:R-:W-:Y:S05]  /*2dd70*/  @P1 BRA `(.L_x_1617) ;  /* 0x00000000001c1947 */ /* 0x000fea0003800000 */
[----:B-1----:R-:W1:Y:S02]  /*2dd80*/  S2R R5, SR_TID.X ;  /* 0x0000000000057919 */ /* 0x002e640000002100 */
[----:B-1----:R-:W-:Y:S01]  /*2dd90*/  LOP3.LUT R6, R5, 0x1f, RZ, 0xc0, !PT ;  /* 0x0000001f05067812 */ /* 0x002fe200078ec0ff */
[----:B------:R-:W-:-:S03]  /*2dda0*/  IMAD.MOV.U32 R5, RZ, RZ, 0x7800 ;  /* 0x00007800ff057424 */ /* 0x000fc600078e00ff */
[----:B------:R-:W-:Y:S01]  /*2ddb0*/  ISETP.NE.AND P0, PT, R6, RZ, PT ;  /* 0x000000ff0600720c */ /* 0x000fe20003f05270 */
[----:B------:R2:W-:-:S12]  /*2ddc0*/  SYNCS.ARRIVE.TRANS64 RZ, [R8+URZ+0x29890], R5 ;  /* 0x0298900508ff79a7 */ /* 0x0005d8000800003f */
[----:B--2---:R-:W-:Y:S05]  /*2ddd0*/  @!P0 BRA `(.L_x_1617) ;  /* 0x0000000000048947 */ /* 0x004fea0003800000 */
[----:B------:R-:W-:Y:S01]  /*2dde0*/  BPT.TRAP 0x1 ;  /* 0x000000040000795c */ /* 0x000fe20000300000 */
.L_x_1617:
[----:B------:R-:W-:Y:S05]  /*2ddf0*/  BSYNC B2 ;  /* 0x0000000000027941 */ /* 0x000fea0003800000 */
.L_x_1616:
[----:B-1----:R-:W2:Y:S01]  /*2de00*/  LDL R5, [R1+0x10] ;  /* 0x0000100001057983 */ /* 0x002ea20000100800 */
        /* <DEDUP_REMOVED lines=10> */
[----:B------:R-:W-:Y:S02]  /*2deb0*/  VIADD R5, R8, 0x29890 ;  /* 0x0002989008057836 */ /* 0x000fe40000000000 */
[----:B------:R-:W-:-:S07]  /*2dec0*/  VIADD R7, R10, 0x1a400 ;  /* 0x0001a4000a077836 */ /* 0x000fce0000000000 */
.L_x_1618:
        /* <DEDUP_REMOVED lines=15> */
.L_x_1619:
        /* <DEDUP_REMOVED lines=15> */
.L_x_1620:
        /* <DEDUP_REMOVED lines=13> */
.L_x_1802:
[----:B------:R-:W-:Y:S05]  /*2e180*/  BSYNC B2 ;  /* 0x0000000000027941 */ /* 0x000fea0003800000 */
.L_x_1621:
[----:B------:R-:W-:Y:S01]  /*2e190*/  BSSY B2, `(.L_x_1623) ;  /* 0x000000b000027945 */ /* 0x000fe20003800000 */
[----:B------:R-:W-:Y:S02]  /*2e1a0*/  IMAD.MOV.U32 R10, RZ, RZ, 0x0 ;  /* 0x00000000ff0a7424 */ /* 0x000fe400078e00ff */
[----:B01----:R-:W-:Y:S01]  /*2e1b0*/  IMAD.MOV.U32 R11, RZ, RZ, 0x12f00000 ;  /* 0x12f00000ff0b7424 */ /* 0x003fe200078e00ff */
[----:B------:R-:W-:Y:S06]  /*2e1c0*/  @P1 BRA `(.L_x_1624) ;  /* 0x00000000001c1947 */ /* 0x000fec0003800000 */
[----:B------:R-:W0:Y:S02]  /*2e1d0*/  S2R R5, SR_TID.X ;  /* 0x0000000000057919 */ /* 0x000e240000002100 */
[----:B0-----:R-:W-:Y:S01]  /*2e1e0*/  LOP3.LUT R7, R5, 0x1f, RZ, 0xc0, !PT ;  /* 0x0000001f05077812 */ /* 0x001fe200078ec0ff */
[----:B------:R-:W-:-:S03]  /*2e1f0*/  IMAD.MOV.U32 R5, RZ, RZ, 0x5000 ;  /* 0x00005000ff057424 */ /* 0x000fc600078e00ff */
[----:B------:R-:W-:Y:S01]  /*2e200*/  ISETP.NE.AND P0, PT, R7, RZ, PT ;  /* 0x000000ff0700720c */ /* 0x000fe20003f05270 */
[----:B------:R0:W-:-:S12]  /*2e210*/  SYNCS.ARRIVE.TRANS64 RZ, [R8+URZ+0x298b0], R5 ;  /* 0x0298b00508ff79a7 */ /* 0x0001d8000800003f */
[----:B0-----:R-:W-:Y:S05]  /*2e220*/  @!P0 BRA `(.L_x_1624) ;  /* 0x0000000000048947 */ /* 0x001fea0003800000 */
[----:B------:R-:W-:Y:S01]  /*2e230*/  BPT.TRAP 0x1 ;  /* 0x000000040000795c */ /* 0x000fe20000300000 */
.L_x_1624:
[----:B------:R-:W-:Y:S05]  /*2e240*/  BSYNC B2 ;  /* 0x0000000000027941 */ /* 0x000fea0003800000 */
.L_x_1623:
[----:B------:R-:W2:Y:S01]  /*2e250*/  LDL R5, [R1+0x10] ;  /* 0x0000100001057983 */ /* 0x000ea20000100800 */
        /* <DEDUP_REMOVED lines=9> */
.L_x_1625:
        /* <DEDUP_REMOVED lines=10> */
.L_x_1613:
[----:B------:R-:W-:Y:S05]  /*2e390*/  BSYNC B1 ;  /* 0x0000000000017941 */ /* 0x000fea0003800000 */
.L_x_1612:
[----:B------:R-:W1:Y:S04]  /*2e3a0*/  LDL.LU R10, [R1+0x10] ;  /* 0x00001000010a7983 */ /* 0x000e680000300800 */
[----:B0-----:R-:W2:Y:S01]  /*2e3b0*/  LDL.LU R7, [R1+0x18] ;  /* 0x0000180001077983 */ /* 0x001ea20000300800 */
[----:B------:R-:W-:Y:S01]  /*2e3c0*/  PLOP3.LUT P0, PT, PT, PT, PT, 0x8, 0x0 ;  /* 0x000000000000781c */ /* 0x000fe20003f0e170 */
[----:B-1----:R-:W-:-:S05]  /*2e3d0*/  VIADD R5, R10, 0x1 ;  /* 0x000000010a057836 */ /* 0x002fca0000000000 */
        /* <DEDUP_REMOVED lines=8> */
[----:B-1----:R-:W-:Y:S05]  /*2e460*/  @!P2 BRA `(.L_x_1606) ;  /* 0x000000080000a947 */ /* 0x002fea0003800000 */
[C---:B------:R-:W-:Y:S02]  /*2e470*/  IMAD R18, R9.reuse, 0xa0, R18 ;  /* 0x000000a009127824 */ /* 0x040fe400078e0212 */
[----:B------:R-:W-:Y:S02]  /*2e480*/  VIADD R10, R9, 0xffffffff ;  /* 0xffffffff090a7836 */ /* 0x000fe40000000000 */
[----:B------:R-:W-:-:S07]  /*2e490*/  VIADD R9, R18, 0xfffffec0 ;  /* 0xfffffec012097836 */ /* 0x000fce0000000000 */
.L_x_1640:
[----:B------:R-:W-:Y:S05]  /*2e4a0*/  YIELD ;  /* 0x0000000000007946 */ /* 0x000fea0003800000 */
[----:B------:R-:W-:Y:S04]  /*2e4b0*/  BSSY B1, `(.L_x_1626) ;  /* 0x000006e000017945 */ /* 0x000fe80003800000 */
[----:B-1----:R-:W-:Y:S05]  /*2e4c0*/  @!P6 BRA `(.L_x_1627) ;  /* 0x0000000400b0e947 */ /* 0x002fea0003800000 */
[----:B------:R-:W2:Y:S04]  /*2e4d0*/  LDL R7, [R1+0x10] ;  /* 0x0000100001077983 */ /* 0x000ea80000100800 */
[----:B------:R-:W3:Y:S01]  /*2e4e0*/  LDL R6, [R1+0x18] ;  /* 0x0000180001067983 */ /* 0x000ee20000100800 */
        /* <DEDUP_REMOVED lines=8> */
.L_x_1803:
[----:B------:R-:W-:Y:S05]  /*2e570*/  BSYNC B2 ;  /* 0x0000000000027941 */ /* 0x000fea0003800000 */
.L_x_1628:
        /* <DEDUP_REMOVED lines=9> */
.L_x_1631:
[----:B------:R-:W-:Y:S05]  /*2e610*/  BSYNC B2 ;  /* 0x0000000000027941 */ /* 0x000fea0003800000 */
.L_x_1630:
        /* <DEDUP_REMOVED lines=9> */
[----:B------:R-:W-:-:S02]  /*2e6b0*/  VIADD R5, R8, 0x29890 ;  /* 0x0002989008057836 */ /* 0x000fc40000000000 */
[----:B------:R-:W-:-:S09]  /*2e6c0*/  VIADD R11, R6, 0x1a400 ;  /* 0x0001a400060b7836 */ /* 0x000fd20000000000 */
.L_x_1632:
        /* <DEDUP_REMOVED lines=15> */
.L_x_1633:
        /* <DEDUP_REMOVED lines=15> */
.L_x_1634:
        /* <DEDUP_REMOVED lines=13> */
.L_x_1804:
[----:B------:R-:W-:Y:S05]  /*2e980*/  BSYNC B2 ;  /* 0x0000000000027941 */ /* 0x000fea0003800000 */
.L_x_1635:
        /* <DEDUP_REMOVED lines=11> */
.L_x_1638:
[----:B------:R-:W-:Y:S05]  /*2ea40*/  BSYNC B2 ;  /* 0x0000000000027941 */ /* 0x000fea0003800000 */
.L_x_1637:
        /* <DEDUP_REMOVED lines=10> */
.L_x_1639:
        /* <DEDUP_REMOVED lines=10> */
.L_x_1627:
[----:B------:R-:W-:Y:S05]  /*2eb90*/  BSYNC B1 ;  /* 0x0000000000017941 */ /* 0x000fea0003800000 */
.L_x_1626:
[----:B------:R-:W2:Y:S04]  /*2eba0*/  LDL.LU R6, [R1+0x10] ;  /* 0x0000100001067983 */ /* 0x000ea80000300800 */
[----:B------:R-:W3:Y:S01]  /*2ebb0*/  LDL.LU R7, [R1+0x18] ;  /* 0x0000180001077983 */ /* 0x000ee20000300800 */
[----:B------:R-:W-:Y:S02]  /*2ebc0*/  VIADD R10, R10, 0xffffffff ;  /* 0xffffffff0a0a7836 */ /* 0x000fe40000000000 */
[----:B------:R-:W-:-:S03]  /*2ebd0*/  VIADD R9, R9, 0xffffff60 ;  /* 0xffffff6009097836 */ /* 0x000fc60000000000 */
[----:B------:R-:W-:Y:S01]  /*2ebe0*/  ISETP.GT.AND P2, PT, R10, R3, PT ;  /* 0x000000030a00720c */ /* 0x000fe20003f44270 */
[----:B--2---:R-:W-:-:S05]  /*2ebf0*/  VIADD R5, R6, 0x1 ;  /* 0x0000000106057836 */ /* 0x004fca0000000000 */
[----:B------:R-:W-:-:S04]  /*2ec00*/  ISETP.NE.AND P1, PT, R5, 0x2, PT ;  /* 0x000000020500780c */ /* 0x000fc80003f25270 */
[----:B------:R-:W-:Y:S02]  /*2ec10*/  SEL R6, RZ, 0x1, P1 ;  /* 0x00000001ff067807 */ /* 0x000fe40000800000 */
[----:B------:R-:W-:Y:S02]  /*2ec20*/  SEL R5, R5, RZ, P1 ;  /* 0x000000ff05057207 */ /* 0x000fe40000800000 */
[----:B---3--:R-:W-:-:S03]  /*2ec30*/  LOP3.LUT R7, R7, R6, RZ, 0x3c, !PT ;  /* 0x0000000607077212 */ /* 0x008fc600078e3cff */
[----:B------:R1:W-:Y:S04]  /*2ec40*/  STL [R1+0x10], R5 ;  /* 0x0000100501007387 */ /* 0x0003e80000100800 */
[----:B------:R1:W-:Y:S01]  /*2ec50*/  STL [R1+0x18], R7 ;  /* 0x0000180701007387 */ /* 0x0003e20000100800 */
[----:B------:R-:W-:Y:S05]  /*2ec60*/  @P2 BRA `(.L_x_1640) ;  /* 0xfffffff8000c2947 */ /* 0x000fea000383ffff */
.L_x_1606:
[----:B------:R-:W-:Y:S05]  /*2ec70*/  BSYNC B0 ;  /* 0x0000000000007941 */ /* 0x000fea0003800000 */
.L_x_1605:
[----:B------:R-:W2:Y:S01]  /*2ec80*/  LDC.64 R2, c[0x0][0x9e0] ;  /* 0x00027800ff027b82 */ /* 0x000ea20000000a00 */
[----:B------:R-:W-:Y:S07]  /*2ec90*/  @!P0 WARPSYNC.ALL ;  /* 0x0000000000008948 */ /* 0x000fee0003800000 */
[----:B------:R-:W-:Y:S01]  /*2eca0*/  @!P0 BAR.SYNC.DEFER_BLOCKING 0xc, 0x180 ;  /* 0x0306000000008b1d */ /* 0x000fe20000010000 */
[----:B--2---:R-:W-:Y:S01]  /*2ecb0*/  ISETP.GE.AND P0, PT, R3, 0x1, PT ;  /* 0x000000010300780c */ /* 0x004fe20003f06270 */
[----:B------:R-:W-:-:S12]  /*2ecc0*/  IMAD.IADD R2, R17, 0x1, R2 ;  /* 0x0000000111027824 */ /* 0x000fd800078e0202 */
[----:B------:R-:W-:Y:S05]  /*2ecd0*/  @!P0 BRA `(.L_x_1641) ;  /* 0x0000000000488947 */ /* 0x000fea0003800000 */
[C---:B------:R-:W-:Y:S01]  /*2ece0*/  ISETP.GT.AND P1, PT, R17.reuse, RZ, PT ;  /* 0x000000ff1100720c */ /* 0x040fe20003f24270 */
[----:B------:R-:W-:Y:S01]  /*2ecf0*/  BSSY B0, `(.L_x_1642) ;  /* 0x000000e000007945 */ /* 0x000fe20003800000 */
[----:B------:R-:W-:-:S11]  /*2ed00*/  VIADD R0, R17, 0xffffffff ;  /* 0xffffffff11007836 */ /* 0x000fd60000000000 */
[----:B------:R-:W-:Y:S05]  /*2ed10*/  @P1 BRA `(.L_x_1643) ;  /* 0x00000000001c1947 */ /* 0x000fea0003800000 */
[----:B------:R-:W-:Y:S01]  /*2ed20*/  ISETP.NE.AND P1, PT, R3, 0x1, PT ;  /* 0x000000010300780c */ /* 0x000fe20003f25270 */
[----:B------:R-:W-:-:S12]  /*2ed30*/  IMAD.MOV R0, RZ, RZ, -R17 ;  /* 0x000000ffff007224 */ /* 0x000fd800078e0a11 */
[----:B01----:R-:W0:Y:S02]  /*2ed40*/  @P1 LDC.64 R6, c[0x0][0x9e8] ;  /* 0x00027a00ff061b82 */ /* 0x003e240000000a00 */
[----:B0-----:R-:W-:-:S05]  /*2ed50*/  @P1 IMAD.HI.U32 R6, R0, R6, RZ ;  /* 0x0000000600061227 */ /* 0x001fca00078e00ff */
[----:B------:R-:W-:-:S04]  /*2ed60*/  @P1 SHF.R.U32.HI R0, RZ, R7, R6 ;  /* 0x00000007ff001219 */ /* 0x000fc80000011606 */
[----:B------:R-:W-:Y:S01]  /*2ed70*/  LOP3.LUT R0, RZ, R0, RZ, 0x33, !PT ;  /* 0x00000000ff007212 */ /* 0x000fe200078e33ff */
[----:B------:R-:W-:Y:S06]  /*2ed80*/  BRA `(.L_x_1644) ;  /* 0x0000000000107947 */ /* 0x000fec0003800000 */
.L_x_1643:
[----:B------:R-:W-:-:S13]  /*2ed90*/  ISETP.NE.AND P1, PT, R3, 0x1, PT ;  /* 0x000000010300780c */ /* 0x000fda0003f25270 */
[----:B01----:R-:W0:Y:S02]  /*2eda0*/  @P1 LDC.64 R6, c[0x0][0x9e8] ;  /* 0x00027a00ff061b82 */ /* 0x003e240000000a00 */
[----:B0-----:R-:W-:-:S05]  /*2edb0*/  @P1 IMAD.HI.U32 R6, R0, R6, RZ ;  /* 0x0000000600061227 */ /* 0x001fca00078e00ff */
[----:B------:R-:W-:-:S07]  /*2edc0*/  @P1 SHF.R.U32.HI R0, RZ, R7, R6 ;  /* 0x00000007ff001219 */ /* 0x000fce0000011606 */
.L_x_1644:
[----:B------:R-:W-:Y:S05]  /*2edd0*/  BSYNC B0 ;  /* 0x0000000000007941 */ /* 0x000fea0003800000 */
.L_x_1642:
[----:B------:R-:W-:-:S05]  /*2ede0*/  IMAD R0, R0, R3, R3 ;  /* 0x0000000300007224 */ /* 0x000fca00078e0203 */
[----:B------:R-:W-:-:S07]  /*2edf0*/  VIMNMX R2, R2, R0, PT ;  /* 0x0000000002027248 */ /* 0x000fce0003fe0100 */
.L_x_1641:
[----:B------:R-:W-:Y:S01]  /*2ee00*/  VIADD R0, R2, 0x9f ;  /* 0x0000009f02007836 */ /* 0x000fe20000000000 */
[----:B------:R-:W-:-:S03]  /*2ee10*/  ULDC UR4, c[0x0][0x9dc] ;  /* 0x0002770000047ab9 */ /* 0x000fc60000000800 */
[----:B------:R-:W-:-:S05]  /*2ee20*/  IMAD.HI R0, R0, 0x66666667, RZ ;  /* 0x6666666700007827 */ /* 0x000fca00078e02ff */
        /* <DEDUP_REMOVED lines=10> */
[----:B01----:R-:W0:Y:S02]  /*2eed0*/  @P0 LDC.64 R6, c[0x0][0x9e8] ;  /* 0x00027a00ff060b82 */ /* 0x003e240000000a00 */
[----:B0-----:R-:W-:-:S05]  /*2eee0*/  @P0 IMAD.HI.U32 R6, R4, R6, RZ ;  /* 0x0000000604060227 */ /* 0x001fca00078e00ff */
[----:B------:R-:W-:-:S04]  /*2eef0*/  @P0 SHF.R.U32.HI R4, RZ, R7, R6 ;  /* 0x00000007ff040219 */ /* 0x000fc80000011606 */
[----:B------:R-:W-:Y:S01]  /*2ef00*/  LOP3.LUT R4, RZ, R4, RZ, 0x33, !PT ;  /* 0x00000004ff047212 */ /* 0x000fe200078e33ff */
[----:B------:R-:W-:Y:S06]  /*2ef10*/  BRA `(.L_x_1648) ;  /* 0x0000000000107947 */ /* 0x000fec0003800000 */
.L_x_1647:
[----:B------:R-:W-:-:S13]  /*2ef20*/  ISETP.NE.AND P0, PT, R3, 0x1, PT ;  /* 0x000000010300780c */ /* 0x000fda0003f05270 */
[----:B01----:R-:W0:Y:S02]  /*2ef30*/  @P0 LDC.64 R6, c[0x0][0x9e8] ;  /* 0x00027a00ff060b82 */ /* 0x003e240000000a00 */
[----:B0-----:R-:W-:-:S05]  /*2ef40*/  @P0 IMAD.HI.U32 R6, R4, R6, RZ ;  /* 0x0000000604060227 */ /* 0x001fca00078e00ff */
[----:B------:R-:W-:-:S07]  /*2ef50*/  @P0 SHF.R.U32.HI R4, RZ, R7, R6 ;  /* 0x00000007ff040219 */ /* 0x000fce0000011606 */
.L_x_1648:
[----:B------:R-:W-:Y:S05]  /*2ef60*/  BSYNC B0 ;  /* 0x0000000000007941 */ /* 0x000fea0003800000 */
.L_x_1646:
[----:B------:R-:W-:-:S05]  /*2ef70*/  IMAD R3, R4, R3, RZ ;  /* 0x0000000304037224 */ /* 0x000fca00078e02ff */
[----:B------:R-:W-:-:S07]  /*2ef80*/  VIMNMX R0, R0, R3, !PT ;  /* 0x0000000300007248 */ /* 0x000fce0007fe0100 */
.L_x_1645:
[----:B------:R-:W-:Y:S01]  /*2ef90*/  IMAD.HI R0, R0, 0x66666667, RZ ;  /* 0x6666666700007827 */ /* 0x000fe200078e02ff */
[----:B------:R-:W-:Y:S04]  /*2efa0*/  BSSY B6, `(.L_x_1649) ;  /* 0x00002f4000067945 */ /* 0x000fe80003800000 */
[----:B------:R-:W-:-:S04]  /*2efb0*/  SHF.R.U32.HI R3, RZ, 0x1f, R0 ;  /* 0x0000001fff037819 */ /* 0x000fc80000011600 */
[----:B------:R-:W-:-:S04]  /*2efc0*/  LEA.HI.SX32 R3, R0, R3, 0x1a ;  /* 0x0000000300037211 */ /* 0x000fc800078fd2ff */
[----:B------:R-:W-:-:S04]  /*2efd0*/  VIMNMX R2, RZ, R3, !PT ;  /* 0x00000003ff027248 */ /* 0x000fc80007fe0100 */
[----:B------:R-:W-:Y:S01]  /*2efe0*/  ISETP.GT.AND P0, PT, R17, R2, PT ;  /* 0x000000021100720c */ /* 0x000fe20003f04270 */
[----:B------:R2:W-:-:S12]  /*2eff0*/  STL [R1+0x20], R2 ;  /* 0x0000200201007387 */ /* 0x0005d80000100800 */
[----:B--2---:R-:W-:Y:S05]  /*2f000*/  @P0 BRA `(.L_x_1650) ;  /* 0x0000000000480947 */ /* 0x004fea0003800000 */
[----:B------:R-:W2:Y:S02]  /*2f010*/  S2R R2, SR_TID.X ;  /* 0x0000000000027919 */ /* 0x000ea40000002100 */
[----:B--2---:R-:W-:-:S04]  /*2f020*/  LOP3.LUT R2, R2, 0x7f, RZ, 0xc0, !PT ;  /* 0x0000007f02027812 */ /* 0x004fc800078ec0ff */
[----:B------:R-:W-:-:S13]  /*2f030*/  ISETP.NE.AND P0, PT, R2, RZ, PT ;  /* 0x000000ff0200720c */ /* 0x000fda0003f05270 */
[----:B------:R-:W-:Y:S05]  /*2f040*/  @P0 BRA `(.L_x_1651) ;  /* 0x0000002c00a40947 */ /* 0x000fea0003800000 */
[----:B-1----:R-:W1:Y:S01]  /*2f050*/  S2R R5, SR_LANEID ;  /* 0x0000000000057919 */ /* 0x002e620000000000 */
        /* <DEDUP_REMOVED lines=8> */
[----:B0-----:R-:W0:Y:S01]  /*2f0e0*/  POPC R7, R4 ;  /* 0x0000000400077309 */ /* 0x001e220000000000 */
[----:B--2---:R-:W0:Y:S02]  /*2f0f0*/  SHFL.IDX PT, R0, R3, R0, 0x1f ;  /* 0x00001f0003007589 */ /* 0x004e2400000e0000 */
[----:B0-----:R-:W-:-:S05]  /*2f100*/  IADD3 R0, R0, UR38, R7 ;  /* 0x0000002600007c10 */ /* 0x001fca000fffe007 */
[----:B------:R2:W-:Y:S01]  /*2f110*/  STL [R1], R0 ;  /* 0x0000000001007387 */ /* 0x0005e20000100800 */
[----:B------:R-:W-:Y:S05]  /*2f120*/  BRA `(.L_x_1651) ;  /* 0x0000002c006c7947 */ /* 0x000fea0003800000 */
.L_x_1650:
[----:B------:R-:W2:Y:S01]  /*2f130*/  S2R R0, SR_CgaCtaId ;  /* 0x0000000000007919 */ /* 0x000ea20000008800 */
[----:B------:R-:W-:-:S04]  /*2f140*/  MOV R2, 0x400 ;  /* 0x0000040000027802 */ /* 0x000fc80000000f00 */
[----:B--2---:R-:W-:-:S05]  /*2f150*/  LEA R18, R0, R2, 0x18 ;  /* 0x0000000200127211 */ /* 0x004fca00078ec0ff */
[----:B------:R2:W-:Y:S01]  /*2f160*/  STL [R1+0x30], R18 ;  /* 0x0000301201007387 */ /* 0x0005e20000100800 */
[----:B------:R-:W-:-:S05]  /*2f170*/  VIADD R0, R18, 0x1a400 ;  /* 0x0001a40012007836 */ /* 0x000fca0000000000 */
[----:B------:R-:W-:-:S13]  /*2f180*/  LOP3.LUT P0, RZ, R0, 0x1bf, RZ, 0xc0, !PT ;  /* 0x000001bf00ff7812 */ /* 0x000fda000780c0ff */
[----:B--2---:R-:W-:Y:S05]  /*2f190*/  @!P0 BRA `(.L_x_1652) ;  /* 0x0000000000408947 */ /* 0x004fea0003800000 */
[----:B------:R-:W-:Y:S01]  /*2f1a0*/  MOV R2, 0x0 ;  /* 0x0000000000027802 */ /* 0x000fe20000000f00 */
[----:B------:R-:W-:Y:S01]  /*2f1b0*/  ULDC.64 UR6, c[0x4][0xa0] ;  /* 0x0100280000067ab9 */ /* 0x000fe20000000a00 */
[----:B------:R-:W-:Y:S01]  /*2f1c0*/  ULDC.64 UR8, c[0x4][0xa8] ;  /* 0x01002a0000087ab9 */ /* 0x000fe20000000a00 */
[----:B------:R-:W-:Y:S01]  /*2f1d0*/  ULDC.64 UR4, c[0x4][0x8] ;  /* 0x0100020000047ab9 */ /* 0x000fe20000000a00 */
[----:B------:R-:W-:Y:S02]  /*2f1e0*/  IMAD.U32 R4, RZ, RZ, UR6 ;  /* 0x00000006ff047e24 */ /* 0x000fe4000f8e00ff */
[----:B------:R-:W2:Y:S01]  /*2f1f0*/  LDC.64 R2, c[0x4][R2] ;  /* 0x0100000002027b82 */ /* 0x000ea20000000a00 */
[----:B-1----:R-:W-:Y:S02]  /*2f200*/  IMAD.U32 R5, RZ, RZ, UR7 ;  /* 0x00000007ff057e24 */ /* 0x002fe4000f8e00ff */
[----:B------:R-:W-:Y:S02]  /*2f210*/  IMAD.U32 R6, RZ, RZ, UR8 ;  /* 0x00000008ff067e24 */ /* 0x000fe4000f8e00ff */
[----:B0-----:R-:W-:-:S02]  /*2f220*/  IMAD.U32 R7, RZ, RZ, UR9 ;  /* 0x00000009ff077e24 */ /* 0x001fc4000f8e00ff */
[----:B------:R-:W-:Y:S02]  /*2f230*/  IMAD.U32 R10, RZ, RZ, UR4 ;  /* 0x00000004ff0a7e24 */ /* 0x000fe4000f8e00ff */
[----:B------:R-:W-:Y:S02]  /*2f240*/  IMAD.U32 R11, RZ, RZ, UR5 ;  /* 0x00000005ff0b7e24 */ /* 0x000fe4000f8e00ff */
[----:B------:R-:W-:Y:S02]  /*2f250*/  IMAD.MOV.U32 R8, RZ, RZ, 0x70 ;  /* 0x00000070ff087424 */ /* 0x000fe400078e00ff */
[----:B------:R-:W-:Y:S02]  /*2f260*/  IMAD.MOV.U32 R12, RZ, RZ, 0x1 ;  /* 0x00000001ff0c7424 */ /* 0x000fe400078e00ff */
[----:B------:R-:W-:-:S07]  /*2f270*/  IMAD.MOV.U32 R13, RZ, RZ, RZ ;  /* 0x000000ffff0d7224 */ /* 0x000fce00078e00ff */
[----:B------:R-:W-:-:S07]  /*2f280*/  LEPC R20, `(.L_x_1652) ;  /* 0x000000001014794e */ /* 0x000fce0000000000 */
[----:B--2---:R-:W-:Y:S05]  /*2f290*/  CALL.ABS.NOINC R2 ;  /* 0x0000000002007343 */ /* 0x004fea0003c00000 */
.L_x_1652:
[----:B------:R-:W-:Y:S01]  /*2f2a0*/  VIADD R18, R18, 0xa400 ;  /* 0x0000a40012127836 */ /* 0x000fe20000000000 */
[----:B------:R-:W-:-:S04]  /*2f2b0*/  LOP3.LUT R16, R16, 0xfffffffe, RZ, 0xc0, !PT ;  /* 0xfffffffe10107812 */ /* 0x000fc800078ec0ff */
[----:B------:R-:W-:-:S13]  /*2f2c0*/  LOP3.LUT P0, RZ, R18, 0x3ff, RZ, 0xc0, !PT ;  /* 0x000003ff12ff7812 */ /* 0x000fda000780c0ff */
[----:B------:R-:W-:Y:S01]  /*2f2d0*/  @P0 LOP3.LUT R16, R16, 0x1, RZ, 0xfc, !PT ;  /* 0x0000000110100812 */ /* 0x000fe200078efcff */
[----:B------:R-:W-:Y:S06]  /*2f2e0*/  @!P0 BRA `(.L_x_1653) ;  /* 0x0000000000408947 */ /* 0x000fec0003800000 */
        /* <DEDUP_REMOVED lines=16> */
.L_x_1653:
[----:B------:R-:W2:Y:S02]  /*2f3f0*/  LDL R2, [R1+0x30] ;  /* 0x0000300001027983 */ /* 0x000ea40000100800 */
[----:B--2---:R-:W-:-:S05]  /*2f400*/  VIADD R0, R2, 0x400 ;  /* 0x0000040002007836 */ /* 0x004fca0000000000 */
        /* <DEDUP_REMOVED lines=18> */
.L_x_1654:
        /* <DEDUP_REMOVED lines=18> */
.L_x_1655:
[----:B------:R-:W2:Y:S01]  /*2f650*/  LDL.LU R3, [R1+0x1c] ;  /* 0x00001c0001037983 */ /* 0x000ea20000300800 */
[----:B------:R-:W3:Y:S01]  /*2f660*/  LDC R0, c[0x0][0x428] ;  /* 0x00010a00ff007b82 */ /* 0x000ee20000000800 */
[----:B------:R-:W-:Y:S02]  /*2f670*/  ULDC.64 UR4, c[0x0][0x9f8] ;  /* 0x00027e0000047ab9 */ /* 0x000fe40000000a00 */
[----:B------:R-:W2:Y:S04]  /*2f680*/  LDL.LU R2, [R1+0x4] ;  /* 0x0000040001027983 */ /* 0x000ea80000300800 */
[----:B-1----:R-:W4:Y:S04]  /*2f690*/  LDL R5, [R1+0x8] ;  /* 0x0000080001057983 */ /* 0x002f280000100800 */
[----:B------:R-:W5:Y:S01]  /*2f6a0*/  LDL R18, [R1+0xc] ;  /* 0x00000c0001127983 */ /* 0x000f620000100800 */
[----:B---3--:R-:W-:Y:S01]  /*2f6b0*/  ISETP.NE.AND P0, PT, R0, 0x1, PT ;  /* 0x000000010000780c */ /* 0x008fe20003f05270 */
[----:B--2---:R-:W-:-:S12]  /*2f6c0*/  IMAD R4, R2, 0x80, R3 ;  /* 0x0000008002047824 */ /* 0x004fd800078e0203 */
[----:B------:R-:W1:Y:S01]  /*2f6d0*/  @P0 LDC R3, c[0x0][0x42c] ;  /* 0x00010b00ff030b82 */ /* 0x000e620000000800 */
[----:B----4-:R-:W-:Y:S02]  /*2f6e0*/  IMAD.MOV.U32 R0, RZ, RZ, R5 ;  /* 0x000000ffff007224 */ /* 0x010fe400078e0005 */
[----:B-----5:R-:W-:-:S05]  /*2f6f0*/  IMAD.MOV.U32 R6, RZ, RZ, R18 ;  /* 0x000000ffff067224 */ /* 0x020fca00078e0012 */
[----:B------:R-:W2:Y:S01]  /*2f700*/  @P0 LDC R2, c[0x0][0x430] ;  /* 0x00010c00ff020b82 */ /* 0x000ea20000000800 */
[----:B-1----:R-:W-:Y:S02]  /*2f710*/  @P0 IMAD.HI.U32 R3, R5, R3, RZ ;  /* 0x0000000305030227 */ /* 0x002fe400078e00ff */
[----:B------:R-:W1:Y:S03]  /*2f720*/  S2R R5, SR_TID.X ;  /* 0x0000000000057919 */ /* 0x000e660000002100 */
[----:B--2---:R-:W-:Y:S02]  /*2f730*/  @P0 SHF.R.U32.HI R0, RZ, R2, R3 ;  /* 0x00000002ff000219 */ /* 0x004fe40000011603 */
[----:B------:R-:W-:-:S04]  /*2f740*/  ISETP.NE.U32.AND P0, PT, RZ, UR4, PT ;  /* 0x00000004ff007c0c */ /* 0x000fc8000bf05070 */
[----:B------:R-:W-:Y:S01]  /*2f750*/  ISETP.NE.AND.EX P0, PT, RZ, UR5, PT, P0 ;  /* 0x00000005ff007c0c */ /* 0x000fe2000bf05300 */
[----:B------:R-:W-:-:S12]  /*2f760*/  ULDC.64 UR4, c[0x0][0xa00] ;  /* 0x0002800000047ab9 */ /* 0x000fd80000000a00 */
[----:B------:R-:W2:Y:S01]  /*2f770*/  @P0 LDC.64 R2, c[0x0][0x9f8] ;  /* 0x00027e00ff020b82 */ /* 0x000ea20000000a00 */
[----:B-1----:R-:W-:Y:S01]  /*2f780*/  LOP3.LUT R5, R5, 0x7f, RZ, 0xc0, !PT ;  /* 0x0000007f05057812 */ /* 0x002fe200078ec0ff */
[----:B--2---:R-:W-:-:S05]  /*2f790*/  @P0 IMAD.WIDE R2, R18, 0x4, R2 ;  /* 0x0000000412020825 */ /* 0x004fca00078e0202 */
[----:B------:R1:W2:Y:S01]  /*2f7a0*/  @P0 LDG.E R6, desc[UR60][R2.64] ;  /* 0x0000003c02060981 */ /* 0x0002a2000c1e1900 */
[----:B------:R-:W-:Y:S02]  /*2f7b0*/  ISETP.NE.AND P1, PT, R5, RZ, PT ;  /* 0x000000ff0500720c */ /* 0x000fe40003f25270 */
[----:B------:R-:W-:Y:S02]  /*2f7c0*/  ISETP.NE.U32.AND P0, PT, RZ, UR4, PT ;  /* 0x00000004ff007c0c */ /* 0x000fe4000bf05070 */
[----:B------:R-:W-:Y:S02]  /*2f7d0*/  PLOP3.LUT P3, PT, P1, PT, PT, 0x8, 0x0 ;  /* 0x000000000000781c */ /* 0x000fe40000f6e170 */
[----:B------:R-:W-:-:S04]  /*2f7e0*/  ISETP.NE.AND.EX P2, PT, RZ, UR5, PT, P0 ;  /* 0x00000005ff007c0c */ /* 0x000fc8000bf45300 */
[----:B-1----:R-:W-:-:S03]  /*2f7f0*/  SEL R3, R18, RZ, !P2 ;  /* 0x000000ff12037207 */ /* 0x002fc60005000000 */
[----:B------:R-:W-:-:S05]  /*2f800*/  VOTEU.ALL UP1, P1 ;  /* 0x00000000003f7886 */ /* 0x000fca0000820000 */
[----:B------:R-:W-:-:S04]  /*2f810*/  @!UP1 UIADD3 UR8, UP0, UR40, 0x270, URZ ;  /* 0x0000027028089890 */ /* 0x000fc8000ff1e03f */
[----:B------:R-:W-:-:S03]  /*2f820*/  @!UP1 UIADD3.X UR9, URZ, UR41, URZ, UP0, !UPT ;  /* 0x000000293f099290 */ /* 0x000fc600087fe43f */
[----:B------:R-:W-:Y:S01]  /*2f830*/  VOTEU.ALL UP0, P1 ;  /* 0x00000000003f7886 */ /* 0x000fe20000800000 */
[----:B--2---:R1:W-:Y:S08]  /*2f840*/  STL [R1+0x4], R6 ;  /* 0x0000040601007387 */ /* 0x0043f00000100800 */
.L_x_1656:
        /* <DEDUP_REMOVED lines=10> */
[----:B--2---:R-:W-:Y:S05]  /*2f8f0*/  @P3 BRA.U.ANY `(.L_x_1656) ;  /* 0xfffffffd00d43947 */ /* 0x004fea000393ffff */
[----:B------:R-:W-:Y:S01]  /*2f900*/  PLOP3.LUT P2, PT, P1, PT, PT, 0x8, 0x0 ;  /* 0x000000000000781c */ /* 0x000fe20000f4e170 */
[----:B------:R-:W-:Y:S01]  /*2f910*/  VOTEU.ALL UP0, P1 ;  /* 0x00000000003f7886 */ /* 0x000fe20000800000 */
[----:B------:R-:W-:-:S11]  /*2f920*/  UMOV UR4, 0x40 ;  /* 0x0000004000047882 */ /* 0x000fd60000000000 */
.L_x_1657:
        /* <DEDUP_REMOVED lines=13> */
.L_x_1658:
        /* <DEDUP_REMOVED lines=10> */
[----:B------:R-:W2:Y:S01]  /*2faa0*/  LDL R18, [R1+0x4] ;  /* 0x0000040001127983 */ /* 0x000ea20000100800 */
[----:B01----:R-:W0:Y:S01]  /*2fab0*/  LDC.64 R6, c[0x0][0x3f8] ;  /* 0x0000fe00ff067b82 */ /* 0x003e220000000a00 */
        /* <DEDUP_REMOVED lines=12> */
.L_x_1807:
[----:B--2---:R-:W-:Y:S02]  /*2fb80*/  ISETP.NE.AND P0, PT, R14, RZ, PT ;  /* 0x000000ff0e00720c */ /* 0x004fe40003f05270 */
[----:B------:R-:W-:-:S11]  /*2fb90*/  PLOP3.LUT P6, PT, PT, PT, PT, 0x8, 0x0 ;  /* 0x000000000000781c */ /* 0x000fd60003fce170 */
[----:B------:R-:W-:Y:S05]  /*2fba0*/  @P0 BRA `(.L_x_1660) ;  /* 0x00000008003c0947 */ /* 0x000fea0003800000 */
[----:B------:R-:W-:-:S03]  /*2fbb0*/  UMOV UR4, 0xffffffff ;  /* 0xffffffff00047882 */ /* 0x000fc60000000000 */
[----:B------:R-:W-:Y:S05]  /*2fbc0*/  BRA.DIV UR4, `(.L_x_1661) ;  /* 0x0000005204887947 */ /* 0x000fea000b800000 */
[----:B------:R-:W-:-:S13]  /*2fbd0*/  ELECT P6, URZ, PT ;  /* 0x00000000003f782f */ /* 0x000fda00038c0000 */
.L_x_1810:
[----:B------:R-:W-:Y:S05]  /*2fbe0*/  @!P6 BRA `(.L_x_1662) ;  /* 0x000000040090e947 */ /* 0x000fea0003800000 */
[----:B------:R-:W-:Y:S01]  /*2fbf0*/  ISETP.NE.U32.AND P0, PT, R6, RZ, PT ;  /* 0x000000ff0600720c */ /* 0x000fe20003f05070 */
[----:B-1----:R-:W-:-:S03]  /*2fc00*/  VIADD R8, R17, 0xffffffff ;  /* 0xffffffff11087836 */ /* 0x002fc60000000000 */
[----:B------:R-:W-:-:S13]  /*2fc10*/  ISETP.NE.AND.EX P0, PT, R7, RZ, PT, P0 ;  /* 0x000000ff0700720c */ /* 0x000fda0003f05300 */
[----:B------:R-:W-:Y:S05]  /*2fc20*/  @!P0 BRA `(.L_x_1663) ;  /* 0x00000000004c8947 */ /* 0x000fea0003800000 */
[----:B------:R-:W1:Y:S01]  /*2fc30*/  LDC R9, c[0x0][0x41c] ;  /* 0x00010700ff097b82 */ /* 0x000e620000000800 */
[----:B------:R-:W-:Y:S01]  /*2fc40*/  IMAD.MOV.U32 R2, RZ, RZ, R8 ;  /* 0x000000ffff027224 */ /* 0x000fe200078e0008 */
[----:B------:R-:W-:Y:S01]  /*2fc50*/  ULDC.64 UR4, c[0x0][0x408] ;  /* 0x0001020000047ab9 */ /* 0x000fe20000000a00 */
[----:B------:R-:W-:Y:S01]  /*2fc60*/  IMAD.MOV.U32 R12, RZ, RZ, R5 ;  /* 0x000000ffff0c7224 */ /* 0x000fe200078e0005 */
[----:B-1----:R-:W-:-:S13]  /*2fc70*/  ISETP.NE.AND P0, PT, R9, 0x1, PT ;  /* 0x000000010900780c */ /* 0x002fda0003f05270 */
[----:B------:R-:W1:Y:S02]  /*2fc80*/  @P0 LDC.64 R10, c[0x0][0x420] ;  /* 0x00010800ff0a0b82 */ /* 0x000e640000000a00 */
[----:B-1----:R-:W-:-:S05]  /*2fc90*/  @P0 IMAD.HI.U32 R10, R8, R10, RZ ;  /* 0x0000000a080a0227 */ /* 0x002fca00078e00ff */
[----:B------:R-:W-:-:S04]  /*2fca0*/  @P0 SHF.R.U32.HI R2, RZ, R11, R10 ;  /* 0x0000000bff020219 */ /* 0x000fc8000001160a */
[--C-:B------:R-:W-:Y:S01]  /*2fcb0*/  SHF.R.S32.HI R11, RZ, 0x1f, R2.reuse ;  /* 0x0000001fff0b7819 */ /* 0x100fe20000011402 */
[--C-:B0-----:R-:W-:Y:S02]  /*2fcc0*/  IMAD.MOV R5, RZ, RZ, -R2.reuse ;  /* 0x000000ffff057224 */ /* 0x101fe400078e0a02 */
[----:B------:R-:W-:Y:S02]  /*2fcd0*/  IMAD.MOV.U32 R10, RZ, RZ, R2 ;  /* 0x000000ffff0a7224 */ /* 0x000fe400078e0002 */
        /* <DEDUP_REMOVED lines=8> */
.L_x_1663:
[----:B-1----:R-:W2:Y:S01]  /*2fd60*/  LDL R6, [R1+0x14] ;  /* 0x0000140001067983 */ /* 0x002ea20000100800 */
[----:B0-----:R-:W-:Y:S01]  /*2fd70*/  MOV R5, 0x400 ;  /* 0x0000040000057802 */ /* 0x001fe20000000f00 */
[----:B------:R-:W0:Y:S01]  /*2fd80*/  S2R R9, SR_CgaCtaId ;  /* 0x0000000000097919 */ /* 0x000e220000008800 */
[----:B------:R-:W1:Y:S02]  /*2fd90*/  S2R R7, SR_TID.X ;  /* 0x0000000000077919 */ /* 0x000e640000002100 */
[----:B0-----:R-:W-:-:S05]  /*2fda0*/  LEA R5, R9, R5, 0x18 ;  /* 0x0000000509057211 */ /* 0x001fca00078ec0ff */
[----:B------:R-:W-:Y:S01]  /*2fdb0*/  IMAD R5, R19, 0x8, R5 ;  /* 0x0000000813057824 */ /* 0x000fe200078e0205 */
[----:B-1----:R-:W-:-:S04]  /*2fdc0*/  LOP3.LUT R7, R7, 0x7f, RZ, 0xc0, !PT ;  /* 0x0000007f07077812 */ /* 0x002fc800078ec0ff */
[----:B------:R-:W-:Y:S02]  /*2fdd0*/  ISETP.NE.AND P0, PT, R7, RZ, PT ;  /* 0x000000ff0700720c */ /* 0x000fe40003f05270 */
[----:B--2---:R-:W-:-:S04]  /*2fde0*/  SHF.L.U32 R6, R6, 0x1f, RZ ;  /* 0x0000001f06067819 */ /* 0x004fc800000006ff */
[----:B------:R-:W0:Y:S02]  /*2fdf0*/  SYNCS.PHASECHK.TRANS64.TRYWAIT P2, [R5+URZ+0x29880], R6 ;  /* 0x02988006050075a7 */ /* 0x000e24000804017f */
[----:B0-----:R-:W-:Y:S05]  /*2fe00*/  @!P2 BRA `(.L_x_1664) ;  /* 0x000000500018a947 */ /* 0x001fea0003800000 */
.L_x_1811:
        /* <DEDUP_REMOVED lines=8> */
.L_x_1665:
[----:B------:R-:W2:Y:S01]  /*2fe90*/  LDL R9, [R1+0x24] ;  /* 0x0000240001097983 */ /* 0x000ea20000100800 */
[----:B------:R-:W-:Y:S01]  /*2fea0*/  MOV R7, 0x400 ;  /* 0x0000040000077802 */ /* 0x000fe20000000f00 */
[----:B------:R-:W1:Y:S01]  /*2feb0*/  S2R R10, SR_CgaCtaId ;  /* 0x00000000000a7919 */ /* 0x000e620000008800 */
[----:B------:R-:W-:Y:S01]  /*2fec0*/  R2UR UR9, R5 ;  /* 0x00000000050972ca */ /* 0x000fe200000e0000 */
[----:B------:R-:W-:Y:S01]  /*2fed0*/  UIADD3 UR4, UP0, UR40, 0x470, URZ ;  /* 0x0000047028047890 */ /* 0x000fe2000ff1e03f */
[----:B------:R-:W-:Y:S02]  /*2fee0*/  R2UR UR12, R0 ;  /* 0x00000000000c72ca */ /* 0x000fe400000e0000 */
[----:B-----5:R-:W-:Y:S01]  /*2fef0*/  R2UR UR13, R2 ;  /* 0x00000000020d72ca */ /* 0x020fe200000e0000 */
[----:B------:R-:W-:Y:S01]  /*2ff00*/  UIADD3.X UR5, URZ, UR41, URZ, UP0, !UPT ;  /* 0x000000293f057290 */ /* 0x000fe200087fe43f */
[----:B-1----:R-:W-:-:S05]  /*2ff10*/  LEA R7, R10, R7, 0x18 ;  /* 0x000000070a077211 */ /* 0x002fca00078ec0ff */
[----:B------:R-:W-:-:S05]  /*2ff20*/  IMAD R7, R19, 0x5000, R7 ;  /* 0x0000500013077824 */ /* 0x000fca00078e0207 */
[----:B------:R-:W-:Y:S01]  /*2ff30*/  R2UR UR8, R7 ;  /* 0x00000000070872ca */ /* 0x000fe200000e0000 */
[----:B------:R-:W-:Y:S01]  /*2ff40*/  UIADD3 UR9, UR9, 0x29870, URZ ;  /* 0x0002987009097890 */ /* 0x000fe2000fffe03f */
[----:B------:R-:W-:Y:S01]  /*2ff50*/  UMOV UR6, 0x0 ;  /* 0x0000000000067882 */ /* 0x000fe20000000000 */
[----:B------:R-:W-:Y:S01]  /*2ff60*/  UMOV UR7, 0x14f00000 ;  /* 0x14f0000000077882 */ /* 0x000fe20000000000 */
[----:B------:R-:W-:-:S09]  /*2ff70*/  UMOV UR10, URZ ;  /* 0x0000003f000a7c82 */ /* 0x000fd20008000000 */
[----:B------:R-:W-:Y:S01]  /*2ff80*/  UIADD3 UR8, UR8, 0xa400, URZ ;  /* 0x0000a40008087890 */ /* 0x000fe2000fffe03f */
[----:B--2---:R-:W-:-:S05]  /*2ff90*/  IMAD R8, R8, 0xa0, R9 ;  /* 0x000000a008087824 */ /* 0x004fca00078e0209 */
[----:B------:R-:W-:-:S13]  /*2ffa0*/  R2UR UR11, R8 ;  /* 0x00000000080b72ca */ /* 0x000fda00000e0000 */
[----:B------:R1:W-:Y:S01]  /*2ffb0*/  UTMALDG.4D [UR8], [UR4], desc[UR6] ;  /* 0x00000608040075b4 */ /* 0x0003e20008019000 */
[----:B------:R-:W2:Y:S02]  /*2ffc0*/  SYNCS.PHASECHK.TRANS64.TRYWAIT P2, [R5+URZ+0x29840], R6 ;  /* 0x02984006050075a7 */ /* 0x000ea4000804017f */
[----:B-12---:R-:W-:Y:S05]  /*2ffd0*/  @!P2 BRA `(.L_x_1666) ;  /* 0x0000004c00b8a947 */ /* 0x006fea0003800000 */
.L_x_1812:
        /* <DEDUP_REMOVED lines=8> */
.L_x_1667:
[----:B------:R-:W2:Y:S01]  /*30060*/  S2R R7, SR_CgaCtaId ;  /* 0x0000000000077919 */ /* 0x000ea20000008800 */
[----:B01----:R-:W-:Y:S01]  /*30070*/  MOV R6, 0x400 ;  /* 0x0000040000067802 */ /* 0x003fe20000000f00 */
[----:B------:R-:W-:Y:S01]  /*30080*/  UIADD3 UR4, UP0, UR40, 0x370, URZ ;  /* 0x0000037028047890 */ /* 0x000fe2000ff1e03f */
[----:B------:R-:W-:Y:S01]  /*30090*/  R2UR UR9, R5 ;  /* 0x00000000050972ca */ /* 0x000fe200000e0000 */
[----:B------:R-:W-:Y:S01]  /*300a0*/  UMOV UR10, URZ ;  /* 0x0000003f000a7c82 */ /* 0x000fe20008000000 */
[----:B------:R-:W-:Y:S01]  /*300b0*/  R2UR UR11, R8 ;  /* 0x00000000080b72ca */ /* 0x000fe200000e0000 */
[----:B------:R-:W-:Y:S01]  /*300c0*/  UIADD3.X UR5, URZ, UR41, URZ, UP0, !UPT ;  /* 0x000000293f057290 */ /* 0x000fe200087fe43f */
[----:B------:R-:W-:Y:S01]  /*300d0*/  R2UR UR12, R0 ;  /* 0x00000000000c72ca */ /* 0x000fe200000e0000 */
[----:B------:R-:W-:Y:S01]  /*300e0*/  UMOV UR6, 0x0 ;  /* 0x0000000000067882 */ /* 0x000fe20000000000 */
[----:B------:R-:W-:Y:S01]  /*300f0*/  R2UR UR13, R2 ;  /* 0x00000000020d72ca */ /* 0x000fe200000e0000 */
[----:B------:R-:W-:Y:S01]  /*30100*/  UMOV UR7, 0x14f00000 ;  /* 0x14f0000000077882 */ /* 0x000fe20000000000 */
[----:B------:R-:W-:-:S05]  /*30110*/  UMOV UR17, 0x40 ;  /* 0x0000004000117882 */ /* 0x000fca0000000000 */
[----:B------:R-:W-:Y:S01]  /*30120*/  UIADD3 UR9, UR9, 0x29830, URZ ;  /* 0x0002983009097890 */ /* 0x000fe2000fffe03f */
[----:B--2---:R-:W-:-:S05]  /*30130*/  LEA R6, R7, R6, 0x18 ;  /* 0x0000000607067211 */ /* 0x004fca00078ec0ff */
[----:B------:R-:W-:-:S05]  /*30140*/  IMAD R5, R19, 0x7800, R6 ;  /* 0x0000780013057824 */ /* 0x000fca00078e0206 */
[----:B------:R-:W-:-:S13]  /*30150*/  R2UR UR8, R5 ;  /* 0x00000000050872ca */ /* 0x000fda00000e0000 */
        /* <DEDUP_REMOVED lines=12> */
[----:B--2---:R-:W-:Y:S01]  /*30220*/  NOP ;  /* 0x0000000000007918 */ /* 0x004fe20000000000 */
.L_x_1662:
[----:B------:R-:W2:Y:S01]  /*30230*/  LDL.LU R6, [R1+0x8] ;  /* 0x0000080001067983 */ /* 0x000ea20000300800 */
[----:B------:R-:W-:Y:S01]  /*30240*/  MOV R7, 0x400 ;  /* 0x0000040000077802 */ /* 0x000fe20000000f00 */
[----:B-1----:R-:W1:Y:S01]  /*30250*/  S2R R8, SR_CgaCtaId ;  /* 0x0000000000087919 */ /* 0x002e620000008800 */
[----:B------:R-:W-:Y:S05]  /*30260*/  WARPSYNC.ALL ;  /* 0x0000000000007948 */ /* 0x000fea0003800000 */
[----:B------:R-:W-:-:S13]  /*30270*/  ELECT P0, URZ, PT ;  /* 0x00000000003f782f */ /* 0x000fda0003800000 */
[----:B------:R-:W-:Y:S01]  /*30280*/  @P0 R2UR UR13, R3 ;  /* 0x00000000030d02ca */ /* 0x000fe200000e0000 */
[----:B------:R-:W-:Y:S01]  /*30290*/  UIADD3 UR4, UP0, UR40, 0x270, URZ ;  /* 0x0000027028047890 */ /* 0x000fe2000ff1e03f */
[----:B------:R-:W-:-:S03]  /*302a0*/  @P0 R2UR UR11, R4 ;  /* 0x00000000040b02ca */ /* 0x000fc600000e0000 */
[----:B------:R-:W-:Y:S01]  /*302b0*/  UIADD3.X UR5, URZ, UR41, URZ, UP0, !UPT ;  /* 0x000000293f057290 */ /* 0x000fe200087fe43f */
[----:B-1----:R-:W-:-:S04]  /*302c0*/  LEA R7, R8, R7, 0x18 ;  /* 0x0000000708077211 */ /* 0x002fc800078ec0ff */
[----:B------:R-:W-:Y:S01]  /*302d0*/  R2UR UR24, R7 ;  /* 0x00000000071872ca */ /* 0x000fe200000e0000 */
[----:B0-----:R-:W-:Y:S01]  /*302e0*/  @P0 IMAD.MOV.U32 R5, RZ, RZ, 0x6000 ;  /* 0x00006000ff050424 */ /* 0x001fe200078e00ff */
        /* <DEDUP_REMOVED lines=20> */
[----:B0-----:R-:W-:Y:S02]  /*30430*/  @P0 R2UR UR13, R3 ;  /* 0x00000000030d02ca */ /* 0x001fe400000e0000 */
[----:B------:R-:W-:Y:S02]  /*30440*/  @P0 R2UR UR12, R6 ;  /* 0x00000000060c02ca */ /* 0x000fe400000e0000 */
[----:B------:R-:W-:Y:S01]  /*30450*/  @P0 R2UR UR11, R4 ;  /* 0x00000000040b02ca */ /* 0x000fe200000e0000 */
[----:B------:R-:W-:Y:S01]  /*30460*/  UIADD3 UR8, UR24, 0x18400, URZ ;  /* 0x0001840018087890 */ /* 0x000fe2000fffe03f */
[----:B------:R-:W-:-:S11]  /*30470*/  UMOV UR10, 0x80 ;  /* 0x00000080000a7882 */ /* 0x000fd60000000000 */
[----:B------:R3:W-:Y:S02]  /*30480*/  UTMALDG.4D [UR8], [UR4], desc[UR22] ;  /* 0x00001608040075b4 */ /* 0x0007e40008019000 */
[----:B---3--:R-:W-:Y:S01]  /*30490*/  NOP ;  /* 0x0000000000007918 */ /* 0x008fe20000000000 */
.L_x_1660:
[----:B------:R-:W2:Y:S01]  /*304a0*/  LDL.LU R6, [R1+0x34] ;  /* 0x0000340001067983 */ /* 0x000ea20000300800 */
[----:B------:R-:W-:Y:S01]  /*304b0*/  MOV R4, 0x400 ;  /* 0x0000040000047802 */ /* 0x000fe20000000f00 */
[----:B------:R-:W-:Y:S01]  /*304c0*/  BSSY B0, `(.L_x_1668) ;  /* 0x000000b000007945 */ /* 0x000fe20003800000 */
[----:B0-----:R-:W0:Y:S02]  /*304d0*/  S2R R5, SR_CgaCtaId ;  /* 0x0000000000057919 */ /* 0x001e240000008800 */
[----:B0-----:R-:W-:Y:S01]  /*304e0*/  LEA R4, R5, R4, 0x18 ;  /* 0x0000000405047211 */ /* 0x001fe200078ec0ff */
[----:B--2---:R-:W-:-:S05]  /*304f0*/  VIADD R6, R6, 0x1 ;  /* 0x0000000106067836 */ /* 0x004fca0000000000 */
[----:B------:R-:W-:Y:S01]  /*30500*/  LEA.HI R3, R6, R6, RZ, 0x1 ;  /* 0x0000000606037211 */ /* 0x000fe200078f08ff */
[----:B------:R0:W-:Y:S03]  /*30510*/  STL [R1+0x34], R6 ;  /* 0x0000340601007387 */ /* 0x0001e60000100800 */
[----:B------:R-:W-:-:S05]  /*30520*/  LOP3.LUT R3, R3, 0xfffffffe, RZ, 0xc0, !PT ;  /* 0xfffffffe03037812 */ /* 0x000fca00078ec0ff */
[----:B------:R-:W-:-:S05]  /*30530*/  IMAD.IADD R3, R6, 0x1, -R3 ;  /* 0x0000000106037824 */ /* 0x000fca00078e0a03 */
[----:B------:R-:W-:-:S04]  /*30540*/  SHF.L.U32 R3, R3, 0x1f, RZ ;  /* 0x0000001f03037819 */ /* 0x000fc800000006ff */
[----:B------:R-:W2:Y:S02]  /*30550*/  SYNCS.PHASECHK.TRANS64.TRYWAIT P0, [R4+URZ+0x29820], R3 ;  /* 0x02982003040075a7 */ /* 0x000ea4000800017f */
[----:B0-2---:R-:W-:Y:S05]  /*30560*/  @!P0 BRA `(.L_x_1669) ;  /* 0x0000004800688947 */ /* 0x005fea0003800000 */
.L_x_1813:
[----:B------:R-:W-:Y:S05]  /*30570*/  BSYNC B0 ;  /* 0x0000000000007941 */ /* 0x000fea0003800000 */
.L_x_1668:
[----:B0-----:R-:W2:Y:S01]  /*30580*/  LDL R4, [R1+0x20] ;  /* 0x0000200001047983 */ /* 0x001ea20000100800 */
[----:B------:R-:W-:-:S05]  /*30590*/  VIADD R17, R17, 0xfffffffe ;  /* 0xfffffffe11117836 */ /* 0x000fca0000000000 */
[----:B--2---:R-:W-:-:S13]  /*305a0*/  ISETP.GE.AND P0, PT, R17, R4, PT ;  /* 0x000000041100720c */ /* 0x004fda0003f06270 */
[----:B------:R-:W-:Y:S05]  /*305b0*/  @!P0 BRA `(.L_x_1670) ;  /* 0x00000010002c8947 */ /* 0x000fea0003800000 */
[----:B------:R0:W5:Y:S01]  /*305c0*/  LDL.LU R7, [R1+0x14] ;  /* 0x0000140001077983 */ /* 0x0001620000300800 */
[----:B------:R-:W-:-:S07]  /*305d0*/  IMAD.MOV.U32 R6, RZ, RZ, R19 ;  /* 0x000000ffff067224 */ /* 0x000fce00078e0013 */
.L_x_1692:
[----:B------:R-:W-:Y:S01]  /*305e0*/  VIADD R19, R6, 0x1 ;  /* 0x0000000106137836 */ /* 0x000fe20000000000 */
[----:B------:R-:W-:Y:S05]  /*305f0*/  YIELD ;  /* 0x0000000000007946 */ /* 0x000fea0003800000 */
[----:B------:R-:W-:Y:S01]  /*30600*/  ISETP.NE.AND P0, PT, R19, 0x2, PT ;  /* 0x000000021300780c */ /* 0x000fe20003f05270 */
[----:B------:R-:W-:Y:S03]  /*30610*/  BSSY B0, `(.L_x_1671) ;  /* 0x0000091000007945 */ /* 0x000fe60003800000 */
[----:B------:R-:W-:-:S02]  /*30620*/  SEL R3, RZ, 0x1, P0 ;  /* 0x00000001ff037807 */ /* 0x000fc40000000000 */
[----:B------:R-:W-:Y:S02]  /*30630*/  SEL R19, R19, RZ, P0 ;  /* 0x000000ff13137207 */ /* 0x000fe40000000000 */
[----:B--2--5:R-:W-:-:S05]  /*30640*/  LOP3.LUT R9, R7, R3, RZ, 0x3c, !PT ;  /* 0x0000000307097212 */ /* 0x024fca00078e3cff */
[----:B------:R2:W-:Y:S01]  /*30650*/  STL [R1+0x14], R9 ;  /* 0x0000140901007387 */ /* 0x0005e20000100800 */
[----:B------:R-:W-:Y:S05]  /*30660*/  @!P6 BRA `(.L_x_1672) ;  /* 0x00000008002ce947 */ /* 0x000fea0003800000 */
[----:B------:R-:W-:Y:S01]  /*30670*/  ULDC.64 UR4, c[0x0][0x3f8] ;  /* 0x0000fe0000047ab9 */ /* 0x000fe20000000a00 */
[----:B-1----:R-:W-:Y:S01]  /*30680*/  IMAD.MOV.U32 R8, RZ, RZ, R17 ;  /* 0x000000ffff087224 */ /* 0x002fe200078e0011 */
[----:B------:R-:W-:-:S04]  /*30690*/  ISETP.NE.U32.AND P0, PT, RZ, UR4, PT ;  /* 0x00000004ff007c0c */ /* 0x000fc8000bf05070 */
[----:B------:R-:W-:-:S13]  /*306a0*/  ISETP.NE.AND.EX P0, PT, RZ, UR5, PT, P0 ;  /* 0x00000005ff007c0c */ /* 0x000fda000bf05300 */
[----:B------:R-:W-:Y:S05]  /*306b0*/  @!P0 BRA `(.L_x_1673) ;  /* 0x00000000004c8947 */ /* 0x000fea0003800000 */
[----:B------:R-:W3:Y:S01]  /*306c0*/  LDL R11, [R1+0x1c] ;  /* 0x00001c00010b7983 */ /* 0x000ee20000100800 */
[----:B------:R-:W1:Y:S01]  /*306d0*/  LDC R5, c[0x0][0x41c] ;  /* 0x00010700ff057b82 */ /* 0x000e620000000800 */
[----:B------:R-:W-:Y:S02]  /*306e0*/  ULDC.64 UR6, c[0x0][0x408] ;  /* 0x0001020000067ab9 */ /* 0x000fe40000000a00 */
[----:B------:R-:W4:Y:S01]  /*306f0*/  LDL R10, [R1+0x4] ;  /* 0x00000400010a7983 */ /* 0x000f220000100800 */
        /* <DEDUP_REMOVED lines=8> */
[----:B---3--:R-:W-:-:S04]  /*30780*/  IMAD R4, R11, UR6, RZ ;  /* 0x000000060b047c24 */ /* 0x008fc8000f8e02ff */
[C---:B----4-:R-:W-:Y:S02]  /*30790*/  IMAD R4, R10.reuse, UR7, R4 ;  /* 0x000000070a047c24 */ /* 0x050fe4000f8e0204 */
[----:B------:R-:W-:-:S04]  /*307a0*/  IMAD.WIDE.U32 R2, R10, UR6, R2 ;  /* 0x000000060a027c25 */ /* 0x000fc8000f8e0002 */
[----:B------:R-:W-:Y:S01]  /*307b0*/  IMAD.IADD R3, R4, 0x1, R3 ;  /* 0x0000000104037824 */ /* 0x000fe200078e0203 */
[----:B------:R-:W-:-:S04]  /*307c0*/  LEA R4, P0, R2, UR4, 0x2 ;  /* 0x0000000402047c11 */ /* 0x000fc8000f8010ff */
[----:B------:R-:W-:-:S05]  /*307d0*/  LEA.HI.X R5, R2, UR5, R3, 0x2, P0 ;  /* 0x0000000502057c11 */ /* 0x000fca00080f1403 */
[----:B------:R1:W5:Y:S04]  /*307e0*/  LDG.E R2, desc[UR60][R4.64] ;  /* 0x0000003c04027981 */ /* 0x000368000c1e1900 */
.L_x_1673:
[----:B-1----:R-:W1:Y:S01]  /*307f0*/  S2R R4, SR_CgaCtaId ;  /* 0x0000000000047919 */ /* 0x002e620000008800 */
[----:B------:R-:W-:Y:S01]  /*30800*/  MOV R3, 0x400 ;  /* 0x0000040000037802 */ /* 0x000fe20000000f00 */
[----:B------:R-:W-:Y:S01]  /*30810*/  BSSY B1, `(.L_x_1674) ;  /* 0x0000009000017945 */ /* 0x000fe20003800000 */
[----:B------:R-:W3:Y:S02]  /*30820*/  S2R R5, SR_TID.X ;  /* 0x0000000000057919 */ /* 0x000ee40000002100 */
[----:B-1----:R-:W-:Y:S02]  /*30830*/  LEA R3, R4, R3, 0x18 ;  /* 0x0000000304037211 */ /* 0x002fe400078ec0ff */
[----:B---3--:R-:W-:-:S03]  /*30840*/  LOP3.LUT R5, R5, 0x7f, RZ, 0xc0, !PT ;  /* 0x0000007f05057812 */ /* 0x008fc600078ec0ff */
[----:B------:R-:W-:Y:S01]  /*30850*/  IMAD R4, R19, 0x8, R3 ;  /* 0x0000000813047824 */ /* 0x000fe200078e0203 */
[----:B------:R-:W-:Y:S02]  /*30860*/  SHF.L.U32 R3, R9, 0x1f, RZ ;  /* 0x0000001f09037819 */ /* 0x000fe400000006ff */
[----:B------:R-:W-:Y:S02]  /*30870*/  ISETP.NE.AND P2, PT, R5, RZ, PT ;  /* 0x000000ff0500720c */ /* 0x000fe40003f45270 */
[----:B------:R-:W1:Y:S02]  /*30880*/  SYNCS.PHASECHK.TRANS64.TRYWAIT P0, [R4+URZ+0x29880], R3 ;  /* 0x02988003040075a7 */ /* 0x000e64000800017f */
[----:B-1----:R-:W-:Y:S09]  /*30890*/  @!P0 BRA `(.L_x_1675) ;  /* 0x0000004400bc8947 */ /* 0x002ff20003800000 */
.L_x_1814:
[----:B------:R-:W-:Y:S05]  /*308a0*/  BSYNC B1 ;  /* 0x0000000000017941 */ /* 0x000fea0003800000 */
.L_x_1674:
[----:B------:R-:W-:Y:S04]  /*308b0*/  BSSY B1, `(.L_x_1676) ;  /* 0x0000009000017945 */ /* 0x000fe80003800000 */
[----:B------:R-:W-:Y:S05]  /*308c0*/  @P2 BRA `(.L_x_1677) ;  /* 0x00000000001c2947 */ /* 0x000fea0003800000 */
[----:B------:R-:W2:Y:S02]  /*308d0*/  S2R R5, SR_TID.X ;  /* 0x0000000000057919 */ /* 0x000ea40000002100 */
[----:B--2---:R-:W-:Y:S01]  /*308e0*/  LOP3.LUT R9, R5, 0x1f, RZ, 0xc0, !PT ;  /* 0x0000001f05097812 */ /* 0x004fe200078ec0ff */
[----:B------:R-:W-:-:S03]  /*308f0*/  IMAD.MOV.U32 R5, RZ, RZ, 0x5000 ;  /* 0x00005000ff057424 */ /* 0x000fc600078e00ff */
[----:B------:R-:W-:Y:S01]  /*30900*/  ISETP.NE.AND P0, PT, R9, RZ, PT ;  /* 0x000000ff0900720c */ /* 0x000fe20003f05270 */
[----:B------:R3:W-:-:S12]  /*30910*/  SYNCS.ARRIVE.TRANS64 RZ, [R4+URZ+0x29870], R5 ;  /* 0x0298700504ff79a7 */ /* 0x0007d8000800003f */
[----:B---3--:R-:W-:Y:S05]  /*30920*/  @!P0 BRA `(.L_x_1677) ;  /* 0x0000000000048947 */ /* 0x008fea0003800000 */
[----:B------:R-:W-:Y:S01]  /*30930*/  BPT.TRAP 0x1 ;  /* 0x000000040000795c */ /* 0x000fe20000300000 */
.L_x_1677:
[----:B------:R-:W-:Y:S05]  /*30940*/  BSYNC B1 ;  /* 0x0000000000017941 */ /* 0x000fea0003800000 */
.L_x_1676:
[----:B------:R-:W3:Y:S01]  /*30950*/  LDL R5, [R1+0x24] ;  /* 0x0000240001057983 */ /* 0x000ee20000100800 */
[----:B------:R-:W-:Y:S01]  /*30960*/  IMAD.MOV.U32 R12, RZ, RZ, RZ ;  /* 0x000000ffff0c7224 */ /* 0x000fe200078e00ff */
[----:B--2---:R-:W-:Y:S01]  /*30970*/  MOV R9, 0x400 ;  /* 0x0000040000097802 */ /* 0x004fe20000000f00 */
[----:B------:R-:W-:Y:S01]  /*30980*/  UIADD3 UR4, UP0, UR40, 0x470, URZ ;  /* 0x0000047028047890 */ /* 0x000fe2000ff1e03f */
[----:B------:R-:W2:Y:S01]  /*30990*/  S2R R10, SR_CgaCtaId ;  /* 0x00000000000a7919 */ /* 0x000ea20000008800 */
[----:B------:R-:W-:Y:S01]  /*309a0*/  PLOP3.LUT P0, PT, PT, PT, PT, 0x80, 0x0 ;  /* 0x000000000000781c */ /* 0x000fe20003f0f070 */
[----:B------:R-:W-:Y:S01]  /*309b0*/  UMOV UR6, 0x0 ;  /* 0x0000000000067882 */ /* 0x000fe20000000000 */
[----:B------:R-:W-:Y:S01]  /*309c0*/  R2UR UR10, R12 ;  /* 0x000000000c0a72ca */ /* 0x000fe200000e0000 */
[----:B------:R-:W-:Y:S01]  /*309d0*/  UIADD3.X UR5, URZ, UR41, URZ, UP0, !UPT ;  /* 0x000000293f057290 */ /* 0x000fe200087fe43f */
[----:B------:R-:W-:Y:S01]  /*309e0*/  UMOV UR7, 0x14f00000 ;  /* 0x14f0000000077882 */ /* 0x000fe20000000000 */
[----:B--2---:R-:W-:-:S05]  /*309f0*/  LEA R9, R10, R9, 0x18 ;  /* 0x000000090a097211 */ /* 0x004fca00078ec0ff */
[----:B------:R-:W-:Y:S02]  /*30a00*/  IMAD R9, R19, 0x5000, R9 ;  /* 0x0000500013097824 */ /* 0x000fe400078e0209 */
[----:B---3--:R-:W-:Y:S02]  /*30a10*/  IMAD R5, R8, 0xa0, R5 ;  /* 0x000000a008057824 */ /* 0x008fe400078e0205 */
[----:B------:R-:W-:Y:S02]  /*30a20*/  VIADD R8, R9, 0xa400 ;  /* 0x0000a40009087836 */ /* 0x000fe40000000000 */
[----:B------:R-:W-:-:S07]  /*30a30*/  VIADD R9, R4, 0x29870 ;  /* 0x0002987004097836 */ /* 0x000fce0000000000 */
.L_x_1678:
        /* <DEDUP_REMOVED lines=10> */
[----:B------:R-:W2:Y:S01]  /*30ae0*/  SYNCS.PHASECHK.TRANS64.TRYWAIT P0, [R4+URZ+0x29840], R3 ;  /* 0x02984003040075a7 */ /* 0x000ea2000800017f */
[----:B------:R-:W-:Y:S04]  /*30af0*/  BSSY B1, `(.L_x_1679) ;  /* 0x0000002000017945 */ /* 0x000fe80003800000 */
[----:B--2---:R-:W-:Y:S05]  /*30b00*/  @!P0 BRA `(.L_x_1680) ;  /* 0x0000004400348947 */ /* 0x004fea0003800000 */
.L_x_1815:
[----:B------:R-:W-:Y:S05]  /*30b10*/  BSYNC B1 ;  /* 0x0000000000017941 */ /* 0x000fea0003800000 */
.L_x_1679:
        /* <DEDUP_REMOVED lines=11> */
.L_x_1682:
[----:B------:R-:W-:Y:S05]  /*30bd0*/  BSYNC B1 ;  /* 0x0000000000017941 */ /* 0x000fea0003800000 */
.L_x_1681:
[----:B------:R-:W3:Y:S01]  /*30be0*/  S2R R8, SR_CgaCtaId ;  /* 0x0000000000087919 */ /* 0x000ee20000008800 */
[----:B-12---:R-:W-:Y:S01]  /*30bf0*/  MOV R3, 0x400 ;  /* 0x0000040000037802 */ /* 0x006fe20000000f00 */
[----:B------:R-:W-:Y:S01]  /*30c00*/  UIADD3 UR4, UP0, UR40, 0x370, URZ ;  /* 0x0000037028047890 */ /* 0x000fe2000ff1e03f */
[----:B------:R-:W-:Y:S01]  /*30c10*/  R2UR UR10, R12 ;  /* 0x000000000c0a72ca */ /* 0x000fe200000e0000 */
[----:B------:R-:W-:Y:S01]  /*30c20*/  VIADD R4, R4, 0x29830 ;  /* 0x0002983004047836 */ /* 0x000fe20000000000 */
[----:B------:R-:W-:Y:S01]  /*30c30*/  R2UR UR6, R10 ;  /* 0x000000000a0672ca */ /* 0x000fe200000e0000 */
[----:B------:R-:W-:Y:S01]  /*30c40*/  UIADD3.X UR5, URZ, UR41, URZ, UP0, !UPT ;  /* 0x000000293f057290 */ /* 0x000fe200087fe43f */
[----:B------:R-:W-:Y:S02]  /*30c50*/  R2UR UR7, R11 ;  /* 0x000000000b0772ca */ /* 0x000fe400000e0000 */
[----:B------:R-:W-:Y:S02]  /*30c60*/  PLOP3.LUT P0, PT, PT, PT, PT, 0x80, 0x0 ;  /* 0x000000000000781c */ /* 0x000fe40003f0f070 */
[----:B---3--:R-:W-:-:S05]  /*30c70*/  LEA R3, R8, R3, 0x18 ;  /* 0x0000000308037211 */ /* 0x008fca00078ec0ff */
[----:B------:R-:W-:-:S04]  /*30c80*/  IMAD R3, R19, 0x7800, R3 ;  /* 0x0000780013037824 */ /* 0x000fc800078e0203 */
[----:B------:R-:W-:-:S07]  /*30c90*/  VIADD R8, R3, 0x1a400 ;  /* 0x0001a40003087836 */ /* 0x000fce0000000000 */
.L_x_1683:
        /* <DEDUP_REMOVED lines=15> */
.L_x_1684:
        /* <DEDUP_REMOVED lines=15> */
.L_x_1685:
        /* <DEDUP_REMOVED lines=9> */
[----:B---3--:R-:W-:Y:S05]  /*30f10*/  @P0 BRA.U.ANY `(.L_x_1685) ;  /* 0xfffffffd00d80947 */ /* 0x008fea000393ffff */
.L_x_1672:
[----:B------:R-:W-:Y:S05]  /*30f20*/  BSYNC B0 ;  /* 0x0000000000007941 */ /* 0x000fea0003800000 */
.L_x_1671:
[----:B------:R-:W-:-:S06]  /*30f30*/  UISETP.NE.AND UP0, UPT, UR37, 0x3, UPT ;  /* 0x000000032500788c */ /* 0x000fcc000bf05270 */
[----:B------:R-:W-:-:S13]  /*30f40*/  PLOP3.LUT P0, PT, PT, PT, UP0, 0x80, 0x0 ;  /* 0x000000000000781c */ /* 0x000fda0003f0f008 */
[----:B------:R-:W-:Y:S05]  /*30f50*/  @!P0 BRA `(.L_x_1686) ;  /* 0x0000000000048947 */ /* 0x000fea0003800000 */
[----:B------:R-:W-:Y:S01]  /*30f60*/  BPT.TRAP 0x1 ;  /* 0x000000040000795c */ /* 0x000fe20000300000 */
.L_x_1686:
[----:B------:R-:W3:Y:S01]  /*30f70*/  S2R R5, SR_CgaCtaId ;  /* 0x0000000000057919 */ /* 0x000ee20000008800 */
[----:B------:R-:W-:Y:S01]  /*30f80*/  IMAD.U32 R3, RZ, RZ, UR39 ;  /* 0x00000027ff037e24 */ /* 0x000fe2000f8e00ff */
[----:B------:R-:W-:Y:S01]  /*30f90*/  MOV R4, 0x400 ;  /* 0x0000040000047802 */ /* 0x000fe20000000f00 */
[----:B------:R-:W-:Y:S03]  /*30fa0*/  BSSY B0, `(.L_x_1687) ;  /* 0x0000008000007945 */ /* 0x000fe60003800000 */
[----:B------:R-:W-:Y:S02]  /*30fb0*/  ISETP.NE.AND P0, PT, R3, 0x3, PT ;  /* 0x000000030300780c */ /* 0x000fe40003f05270 */
[----:B------:R-:W-:-:S04]  /*30fc0*/  LOP3.LUT R3, R7, 0x1, RZ, 0x3c, !PT ;  /* 0x0000000107037812 */ /* 0x000fc800078e3cff */
[----:B------:R-:W-:Y:S02]  /*30fd0*/  SHF.L.U32 R3, R3, 0x1f, RZ ;  /* 0x0000001f03037819 */ /* 0x000fe400000006ff */
[----:B---3--:R-:W-:-:S05]  /*30fe0*/  LEA R4, R5, R4, 0x18 ;  /* 0x0000000405047211 */ /* 0x008fca00078ec0ff */
[----:B------:R-:W-:-:S04]  /*30ff0*/  IMAD R20, R6, 0x8, R4 ;  /* 0x0000000806147824 */ /* 0x000fc800078e0204 */
[----:B------:R-:W3:Y:S02]  /*31000*/  SYNCS.PHASECHK.TRANS64.TRYWAIT P2, [R20+URZ+0x29870], R3 ;  /* 0x02987003140075a7 */ /* 0x000ee4000804017f */
[----:B---3--:R-:W-:Y:S05]  /*31010*/  @!P2 BRA `(.L_x_1688) ;  /* 0x000000400004a947 */ /* 0x008fea0003800000 */
.L_x_1816:
[----:B------:R-:W-:Y:S05]  /*31020*/  BSYNC B0 ;  /* 0x0000000000007941 */ /* 0x000fea0003800000 */
.L_x_1687:
[----:B------:R-:W-:Y:S05]  /*31030*/  @!P0 BRA `(.L_x_1689) ;  /* 0x0000000000048947 */ /* 0x000fea0003800000 */
[----:B------:R-:W-:Y:S01]  /*31040*/  BPT.TRAP 0x1 ;  /* 0x000000040000795c */ /* 0x000fe20000300000 */
.L_x_1689:
[----:B---3--:R-:W-:Y:S01]  /*31050*/  SHF.L.U32 R3, R7, 0x1f, RZ ;  /* 0x0000001f07037819 */ /* 0x008fe200000006ff */
[----:B------:R-:W-:-:S03]  /*31060*/  IMAD R12, R6, 0x5000, RZ ;  /* 0x00005000060c7824 */ /* 0x000fc600078e02ff */
[----:B------:R-:W3:Y:S02]  /*31070*/  SYNCS.PHASECHK.TRANS64.TRYWAIT P2, [R20+URZ+0x29860], R3 ;  /* 0x02986003140075a7 */ /* 0x000ee4000804017f */
[----:B---3--:R-:W-:Y:S05]  /*31080*/  @!P2 BRA `(.L_x_1690) ;  /* 0x0000003c00fca947 */ /* 0x008fea0003800000 */
.L_x_1817:
[----:B------:R-:W3:Y:S04]  /*31090*/  LDL R4, [R1+0x2c] ;  /* 0x00002c0001047983 */ /* 0x000ee80000100800 */
[----:B------:R-:W4:Y:S01]  /*310a0*/  LDL R15, [R1+0x28] ;  /* 0x00002800010f7983 */ /* 0x000f220000100800 */
[----:B------:R-:W-:Y:S01]  /*310b0*/  MOV R13, 0x400 ;  /* 0x00000400000d7802 */ /* 0x000fe20000000f00 */
[----:B------:R-:W-:Y:S05]  /*310c0*/  WARPSYNC.ALL ;  /* 0x0000000000007948 */ /* 0x000fea0003800000 */
[----:B------:R-:W5:Y:S01]  /*310d0*/  S2R R14, SR_CgaCtaId ;  /* 0x00000000000e7919 */ /* 0x000f620000008800 */
[----:B------:R-:W-:Y:S01]  /*310e0*/  IMAD.MOV.U32 R18, RZ, RZ, 0x40 ;  /* 0x00000040ff127424 */ /* 0x000fe200078e00ff */
[----:B--2---:R-:W2:Y:S01]  /*310f0*/  S2R R9, SR_TID.X ;  /* 0x0000000000097919 */ /* 0x004ea20000002100 */
[----:B-----5:R-:W-:-:S02]  /*31100*/  LEA R13, R14, R13, 0x18 ;  /* 0x0000000d0e0d7211 */ /* 0x020fc400078ec0ff */
[----:B--2---:R-:W-:-:S04]  /*31110*/  LOP3.LUT P2, RZ, R9, 0x4, RZ, 0xc0, !PT ;  /* 0x0000000409ff7812 */ /* 0x004fc8000784c0ff */
[----:B------:R-:W-:Y:S02]  /*31120*/  SEL R18, R18, 0xffffffc0, !P2 ;  /* 0xffffffc012127807 */ /* 0x000fe40005000000 */
[C---:B---3--:R-:W-:Y:S02]  /*31130*/  LOP3.LUT R3, R12.reuse, R4, RZ, 0xfc, !PT ;  /* 0x000000040c037212 */ /* 0x048fe400078efcff */
[----:B----4-:R-:W-:-:S03]  /*31140*/  LOP3.LUT R21, R12, R15, RZ, 0xfc, !PT ;  /* 0x0000000f0c157212 */ /* 0x010fc600078efcff */
[----:B------:R-:W-:-:S04]  /*31150*/  IMAD.IADD R3, R13, 0x1, R3 ;  /* 0x000000010d037824 */ /* 0x000fc800078e0203 */
[----:B------:R-:W-:Y:S01]  /*31160*/  IMAD.IADD R18, R18, 0x1, R3 ;  /* 0x0000000112127824 */ /* 0x000fe200078e0203 */
[----:B------:R-:W1:Y:S01]  /*31170*/  LDSM.16.MT88.4 R4, [R3+0xa400] ;  /* 0x00a400000304783b */ /* 0x000e620000004200 */
        /* <DEDUP_REMOVED lines=12> */
[----:B------:R-:W1:Y:S02]  /*31240*/  LDSM.16.MT88.4 R4, [R3+0xb400] ;  /* 0x00b400000304783b */ /* 0x000e640000004200 */
        /* <DEDUP_REMOVED lines=55> */
.L_x_1691:
[----:B------:R-:W3:Y:S01]  /*315c0*/  LDL R3, [R1+0x20] ;  /* 0x0000200001037983 */ /* 0x000ee20000100800 */
[----:B-1----:R1:W-:Y:S01]  /*315d0*/  SYNCS.ARRIVE.TRANS64.A1T0 RZ, [R20+URZ+0x29850], RZ ;  /* 0x029850ff14ff79a7 */ /* 0x0023e2000810003f */
[----:B------:R-:W-:Y:S02]  /*315e0*/  IMAD.MOV.U32 R6, RZ, RZ, R19 ;  /* 0x000000ffff067224 */ /* 0x000fe400078e0013 */
[----:B------:R4:W5:Y:S01]  /*315f0*/  LDL R7, [R1+0x14] ;  /* 0x0000140001077983 */ /* 0x0009620000100800 */
[----:B-1----:R-:W-:-:S05]  /*31600*/  @!P1 VIADD R20, R20, 0x29880 ;  /* 0x0002988014149836 */ /* 0x002fca0000000000 */
[----:B------:R-:W-:Y:S01]  /*31610*/  @!P1 PRMT R20, RZ, 0x654, R20 ;  /* 0x00000654ff149816 */ /* 0x000fe20000000014 */
[----:B------:R-:W-:Y:S06]  /*31620*/  BAR.SYNC.DEFER_BLOCKING 0x2, 0x80 ;  /* 0x0082000000007b1d */ /* 0x000fec0000010000 */
[----:B------:R4:W-:Y:S01]  /*31630*/  @!P1 SYNCS.ARRIVE.TRANS64.RED.A1T0 RZ, [R20+URZ], RZ ;  /* 0x000000ff14ff99a7 */ /* 0x0009e2000810043f */
[C---:B---3--:R-:W-:Y:S01]  /*31640*/  ISETP.GT.AND P0, PT, R17.reuse, R3, PT ;  /* 0x000000031100720c */ /* 0x048fe20003f04270 */
[----:B------:R-:W-:-:S12]  /*31650*/  VIADD R17, R17, 0xffffffff ;  /* 0xffffffff11117836 */ /* 0x000fd80000000000 */
[----:B----4-:R-:W-:Y:S05]  /*31660*/  @P0 BRA `(.L_x_1692) ;  /* 0xffffffec00dc0947 */ /* 0x010fea000383ffff */
.L_x_1670:
[----:B------:R-:W-:Y:S04]  /*31670*/  BSSY B0, `(.L_x_1693) ;  /* 0x000000f000007945 */ /* 0x000fe80003800000 */
[----:B------:R-:W-:Y:S05]  /*31680*/  @P1 BRA `(.L_x_1694) ;  /* 0x0000000000341947 */ /* 0x000fea0003800000 */
[----:B------:R-:W3:Y:S01]  /*31690*/  S2R R5, SR_LANEID ;  /* 0x0000000000057919 */ /* 0x000ee20000000000 */
[----:B------:R-:W-:Y:S01]  /*316a0*/  VOTEU.ANY UR4, UPT, PT ;  /* 0x0000000000047886 */ /* 0x000fe200038e0100 */
[----:B------:R-:W4:Y:S01]  /*316b0*/  LDC.64 R2, c[0x0][0xc38] ;  /* 0x00030e00ff027b82 */ /* 0x000f220000000a00 */
[----:B------:R-:W3:Y:S02]  /*316c0*/  FLO.U32 R0, UR4 ;  /* 0x0000000400007d00 */ /* 0x000ee400080e0000 */
[----:B---3--:R-:W-:-:S06]  /*316d0*/  ISETP.EQ.U32.AND P0, PT, R0, R5, PT ;  /* 0x000000050000720c */ /* 0x008fcc0003f02070 */
[----:B------:R-:W4:Y:S07]  /*316e0*/  POPC R5, UR4 ;  /* 0x0000000400057d09 */ /* 0x000f2e0008000000 */
[----:B----4-:R-:W3:Y:S01]  /*316f0*/  @P0 ATOMG.E.ADD.STRONG.GPU PT, R3, desc[UR60][R2.64], R5 ;  /* 0x00000005020309a8 */ /* 0x010ee200081ee1fc */
[----:B------:R-:W4:Y:S02]  /*31700*/  S2R R4, SR_LTMASK ;  /* 0x0000000000047919 */ /* 0x000f240000003900 */
[----:B----4-:R-:W-:-:S04]  /*31710*/  LOP3.LUT R4, R4, UR4, RZ, 0xc0, !PT ;  /* 0x0000000404047c12 */ /* 0x010fc8000f8ec0ff */
[----:B-----5:R-:W4:Y:S01]  /*31720*/  POPC R7, R4 ;  /* 0x0000000400077309 */ /* 0x020f220000000000 */
[----:B---3--:R-:W4:Y:S02]  /*31730*/  SHFL.IDX PT, R0, R3, R0, 0x1f ;  /* 0x00001f0003007589 */ /* 0x008f2400000e0000 */
[----:B----4-:R-:W-:-:S05]  /*31740*/  IADD3 R0, R0, UR38, R7 ;  /* 0x0000002600007c10 */ /* 0x010fca000fffe007 */
[----:B------:R3:W-:Y:S02]  /*31750*/  STL [R1], R0 ;  /* 0x0000000001007387 */ /* 0x0007e40000100800 */
.L_x_1694:
[----:B------:R-:W-:Y:S05]  /*31760*/  BSYNC B0 ;  /* 0x0000000000007941 */ /* 0x000fea0003800000 */
.L_x_1693:
[----:B------:R-:W-:-:S06]  /*31770*/  UISETP.NE.AND UP0, UPT, UR37, 0x3, UPT ;  /* 0x000000032500788c */ /* 0x000fcc000bf05270 */
[----:B------:R-:W-:-:S13]  /*31780*/  PLOP3.LUT P0, PT, PT, PT, UP0, 0x80, 0x0 ;  /* 0x000000000000781c */ /* 0x000fda0003f0f008 */
[----:B------:R-:W-:Y:S05]  /*31790*/  @!P0 BRA `(.L_x_1695) ;  /* 0x0000000000048947 */ /* 0x000fea0003800000 */
[----:B------:R-:W-:Y:S01]  /*317a0*/  BPT.TRAP 0x1 ;  /* 0x000000040000795c */ /* 0x000fe20000300000 */
.L_x_1695:
[----:B---3--:R-:W3:Y:S01]  /*317b0*/  LDL R0, [R1+0x14] ;  /* 0x0000140001007983 */ /* 0x008ee20000100800 */
[----:B------:R-:W-:Y:S01]  /*317c0*/  MOV R2, 0x400 ;  /* 0x0000040000027802 */ /* 0x000fe20000000f00 */
[----:B------:R-:W-:Y:S01]  /*317d0*/  BSSY B0, `(.L_x_1696) ;  /* 0x000000a000007945 */ /* 0x000fe20003800000 */
[----:B------:R-:W4:Y:S02]  /*317e0*/  S2R R3, SR_CgaCtaId ;  /* 0x0000000000037919 */ /* 0x000f240000008800 */
[----:B----4-:R-:W-:-:S05]  /*317f0*/  LEA R2, R3, R2, 0x18 ;  /* 0x0000000203027211 */ /* 0x010fca00078ec0ff */
[----:B------:R-:W-:Y:S02]  /*31800*/  IMAD R17, R19, 0x8, R2 ;  /* 0x0000000813117824 */ /* 0x000fe400078e0202 */
[----:B------:R-:W-:-:S05]  /*31810*/  IMAD.U32 R2, RZ, RZ, UR39 ;  /* 0x00000027ff027e24 */ /* 0x000fca000f8e00ff */
[----:B------:R-:W-:Y:S02]  /*31820*/  ISETP.NE.AND P2, PT, R2, 0x3, PT ;  /* 0x000000030200780c */ /* 0x000fe40003f45270 */
[----:B---3--:R-:W-:-:S04]  /*31830*/  LOP3.LUT R0, R0, 0x1, RZ, 0x3c, !PT ;  /* 0x0000000100007812 */ /* 0x008fc800078e3cff */
[----:B------:R-:W-:-:S04]  /*31840*/  SHF.L.U32 R0, R0, 0x1f, RZ ;  /* 0x0000001f00007819 */ /* 0x000fc800000006ff */
[----:B------:R-:W3:Y:S02]  /*31850*/  SYNCS.PHASECHK.TRANS64.TRYWAIT P0, [R17+URZ+0x29870], R0 ;  /* 0x02987000110075a7 */ /* 0x000ee4000800017f */
[----:B---3--:R-:W-:Y:S05]  /*31860*/  @!P0 BRA `(.L_x_1697) ;  /* 0x0000003800188947 */ /* 0x008fea0003800000 */
.L_x_1818:
[----:B------:R-:W-:Y:S05]  /*31870*/  BSYNC B0 ;  /* 0x0000000000007941 */ /* 0x000fea0003800000 */
.L_x_1696:
[----:B------:R-:W-:Y:S05]  /*31880*/  @!P2 BRA `(.L_x_1698) ;  /* 0x000000000004a947 */ /* 0x000fea0003800000 */
[----:B------:R-:W-:Y:S01]  /*31890*/  BPT.TRAP 0x1 ;  /* 0x000000040000795c */ /* 0x000fe20000300000 */
.L_x_1698:
[----:B---3--:R-:W3:Y:S02]  /*318a0*/  LDL R0, [R1+0x14] ;  /* 0x0000140001007983 */ /* 0x008ee40000100800 */
[----:B---3--:R-:W-:-:S04]  /*318b0*/  SHF.L.U32 R0, R0, 0x1f, RZ ;  /* 0x0000001f00007819 */ /* 0x008fc800000006ff */
[----:B------:R-:W3:Y:S02]  /*318c0*/  SYNCS.PHASECHK.TRANS64.TRYWAIT P0, [R17+URZ+0x29860], R0 ;  /* 0x02986000110075a7 */ /* 0x000ee4000800017f */
[----:B---3--:R-:W-:Y:S05]  /*318d0*/  @!P0 BRA `(.L_x_1699) ;  /* 0x0000003800108947 */ /* 0x008fea0003800000 */
.L_x_1819:
[----:B------:R-:W4:Y:S04]  /*318e0*/  LDL R2, [R1+0x2c] ;  /* 0x00002c0001027983 */ /* 0x000f280000100800 */
[----:B--2---:R-:W2:Y:S01]  /*318f0*/  LDL R10, [R1+0x28] ;  /* 0x00002800010a7983 */ /* 0x004ea20000100800 */
[----:B---3--:R-:W-:Y:S01]  /*31900*/  IMAD R0, R19, 0x5000, RZ ;  /* 0x0000500013007824 */ /* 0x008fe200078e02ff */
[----:B-1----:R-:W-:Y:S01]  /*31910*/  MOV R8, 0x400 ;  /* 0x0000040000087802 */ /* 0x002fe20000000f00 */
[----:B------:R-:W-:Y:S05]  /*31920*/  WARPSYNC.ALL ;  /* 0x0000000000007948 */ /* 0x000fea0003800000 */
[----:B------:R-:W1:Y:S01]  /*31930*/  S2R R9, SR_CgaCtaId ;  /* 0x0000000000097919 */ /* 0x000e620000008800 */
[----:B------:R-:W3:Y:S01]  /*31940*/  S2R R3, SR_TID.X ;  /* 0x0000000000037919 */ /* 0x000ee20000002100 */
[----:B-1----:R-:W-:-:S02]  /*31950*/  LEA R8, R9, R8, 0x18 ;  /* 0x0000000809087211 */ /* 0x002fc400078ec0ff */
[----:B---3--:R-:W-:Y:S01]  /*31960*/  LOP3.LUT P0, RZ, R3, 0x4, RZ, 0xc0, !PT ;  /* 0x0000000403ff7812 */ /* 0x008fe2000780c0ff */
[----:B------:R-:W-:-:S05]  /*31970*/  IMAD.MOV.U32 R3, RZ, RZ, 0x40 ;  /* 0x00000040ff037424 */ /* 0x000fca00078e00ff */
[----:B------:R-:W-:Y:S02]  /*31980*/  SEL R3, R3, 0xffffffc0, !P0 ;  /* 0xffffffc003037807 */ /* 0x000fe40004000000 */
[C---:B----4-:R-:W-:Y:S02]  /*31990*/  LOP3.LUT R2, R0.reuse, R2, RZ, 0xfc, !PT ;  /* 0x0000000200027212 */ /* 0x050fe400078efcff */
[----:B--2---:R-:W-:-:S03]  /*319a0*/  LOP3.LUT R0, R0, R10, RZ, 0xfc, !PT ;  /* 0x0000000a00007212 */ /* 0x004fc600078efcff */
[----:B------:R-:W-:-:S04]  /*319b0*/  IMAD.IADD R2, R8, 0x1, R2 ;  /* 0x0000000108027824 */ /* 0x000fc800078e0202 */
[----:B------:R-:W-:Y:S01]  /*319c0*/  IMAD.IADD R3, R3, 0x1, R2 ;  /* 0x0000000103037824 */ /* 0x000fe200078e0202 */
[----:B-----5:R-:W1:Y:S01]  /*319d0*/  LDSM.16.MT88.4 R4, [R2+0xa400] ;  /* 0x00a400000204783b */ /* 0x020e620000004200 */
        /* <DEDUP_REMOVED lines=68> */
.L_x_1700:
[----:B------:R-:W3:Y:S01]  /*31e20*/  LDL.LU R2, [R1+0x14] ;  /* 0x0000140001027983 */ /* 0x000ee20000300800 */
[----:B-1----:R-:W-:Y:S01]  /*31e30*/  SYNCS.ARRIVE.TRANS64.A1T0 RZ, [R17+URZ+0x29850], RZ ;  /* 0x029850ff11ff79a7 */ /* 0x002fe2000810003f */
[----:B--2---:R-:W-:Y:S02]  /*31e40*/  @!P1 VIADD R0, R17, 0x29880 ;  /* 0x0002988011009836 */ /* 0x004fe40000000000 */
[----:B------:R-:W-:-:S03]  /*31e50*/  VIADD R19, R19, 0x1 ;  /* 0x0000000113137836 */ /* 0x000fc60000000000 */
[----:B------:R-:W-:Y:S01]  /*31e60*/  @!P1 PRMT R0, RZ, 0x654, R0 ;  /* 0x00000654ff009816 */ /* 0x000fe20000000000 */
[----:B------:R-:W-:Y:S01]  /*31e70*/  BAR.SYNC.DEFER_BLOCKING 0x2, 0x80 ;  /* 0x0082000000007b1d */ /* 0x000fe20000010000 */
[----:B------:R-:W-:-:S04]  /*31e80*/  ISETP.NE.AND P0, PT, R19, 0x2, PT ;  /* 0x000000021300780c */ /* 0x000fc80003f05270 */
[----:B------:R-:W-:Y:S01]  /*31e90*/  SEL R19, R19, RZ, P0 ;  /* 0x000000ff13137207 */ /* 0x000fe20000000000 */
[----:B------:R1:W-:Y:S02]  /*31ea0*/  @!P1 SYNCS.ARRIVE.TRANS64.RED.A1T0 RZ, [R0+URZ], RZ ;  /* 0x000000ff00ff99a7 */ /* 0x0003e4000810043f */
[----:B-1----:R-:W-:-:S04]  /*31eb0*/  SEL R0, RZ, 0x1, P0 ;  /* 0x00000001ff007807 */ /* 0x002fc80000000000 */
[----:B---3--:R-:W-:-:S05]  /*31ec0*/  LOP3.LUT R2, R2, R0, RZ, 0x3c, !PT ;  /* 0x0000000002027212 */ /* 0x008fca00078e3cff */
[----:B------:R1:W-:Y:S02]  /*31ed0*/  STL [R1+0x14], R2 ;  /* 0x0000140201007387 */ /* 0x0003e40000100800 */
.L_x_1651:
[----:B------:R-:W-:Y:S05]  /*31ee0*/  BSYNC B6 ;  /* 0x0000000000067941 */ /* 0x000fea0003800000 */
.L_x_1649:
[----:B------:R-:W-:-:S13]  /*31ef0*/  LOP3.LUT P0, RZ, R16, 0x2, RZ, 0xc0, !PT ;  /* 0x0000000210ff7812 */ /* 0x000fda000780c0ff */
[----:B------:R-:W-:Y:S05]  /*31f00*/  @!P0 BRA `(.L_x_1701) ;  /* 0x0000000000288947 */ /* 0x000fea0003800000 */
[----:B------:R-:W-:Y:S05]  /*31f10*/  WARPSYNC.ALL ;  /* 0x0000000000007948 */ /* 0x000fea0003800000 */
[----:B------:R-:W3:Y:S08]  /*31f20*/  S2UR UR5, SR_CgaCtaId ;  /* 0x00000000000579c3 */ /* 0x000ef00000008800 */
[----:B------:R-:W-:Y:S06]  /*31f30*/  BAR.SYNC.DEFER_BLOCKING 0x5, 0x180 ;  /* 0x0146000000007b1d */ /* 0x000fec0000010000 */
[----:B------:R-:W-:-:S02]  /*31f40*/  UMOV UR4, 0x400 ;  /* 0x0000040000047882 */ /* 0x000fc40000000000 */
[----:B---3--:R-:W-:-:S09]  /*31f50*/  ULEA UR4, UR5, UR4, 0x18 ;  /* 0x0000000405047291 */ /* 0x008fd2000f8ec03f */
[----:B01----:R-:W0:Y:S04]  /*31f60*/  LDS.128 R4, [UR4+0x298d0] ;  /* 0x0298d004ff047984 */ /* 0x003e280008000c00 */
[----:B0-----:R0:W-:Y:S04]  /*31f70*/  STL.64 [R1], R4 ;  /* 0x0000000401007387 */ /* 0x0011e80000100a00 */
[----:B------:R0:W-:Y:S01]  /*31f80*/  STL.64 [R1+0x8], R6 ;  /* 0x0000080601007387 */ /* 0x0001e20000100a00 */
[----:B------:R-:W-:Y:S06]  /*31f90*/  BAR.ARV 0x4, 0x180 ;  /* 0x0106000000007b1d */ /* 0x000fec0000002000 */
[----:B------:R-:W-:Y:S05]  /*31fa0*/  BRA `(.L_x_1702) ;  /* 0x0000000c00147947 */ /* 0x000fea0003800000 */
.L_x_1701:
[----:B--2---:R-:W0:Y:S01]  /*31fb0*/  S2R R0, SR_TID.X ;  /* 0x0000000000007919 */ /* 0x004e220000002100 */
[----:B------:R-:W-:Y:S01]  /*31fc0*/  UMOV UR4, 0xffffffff ;  /* 0xffffffff00047882 */ /* 0x000fe20000000000 */
[----:B01----:R-:W-:-:S04]  /*31fd0*/  LOP3.LUT R7, R0, 0x1f, RZ, 0xc0, !PT ;  /* 0x0000001f00077812 */ /* 0x003fc800078ec0ff */
        /* <DEDUP_REMOVED lines=16> */
[----:B0-----:R-:W-:Y:S02]  /*320e0*/  IMAD.MOV.U32 R3, RZ, RZ, RZ ;  /* 0x000000ffff037224 */ /* 0x001fe400078e00ff */
        /* <DEDUP_REMOVED lines=17> */
[----:B------:R0:W1:Y:S02]  /*32200*/  SHFL.IDX PT, R14, R2, 0x1f, 0x1f ;  /* 0x03e01f00020e7f89 */ /* 0x00006400000e0000 */
.L_x_1829:
[----:B------:R-:W-:Y:S02]  /*32210*/  ULDC UR4, c[0x0][0xc10] ;  /* 0x0003040000047ab9 */ /* 0x000fe40000000800 */
[----:B------:R-:W-:-:S04]  /*32220*/  IMAD.U32 R5, RZ, RZ, UR4 ;  /* 0x00000004ff057e24 */ /* 0x000fc8000f8e00ff */
[----:B-1----:R-:W-:-:S04]  /*32230*/  IMAD R7, R14, R5, RZ ;  /* 0x000000050e077224 */ /* 0x002fc800078e02ff */
[----:B------:R-:W-:-:S05]  /*32240*/  IMAD.IADD R4, R4, 0x1, R7 ;  /* 0x0000000104047824 */ /* 0x000fca00078e0207 */
[----:B------:R-:W-:-:S13]  /*32250*/  ISETP.GT.AND P6, PT, R4, R0, PT ;  /* 0x000000000400720c */ /* 0x000fda0003fc4270 */
[----:B------:R-:W-:Y:S05]  /*32260*/  @P6 BRA `(.L_x_1704) ;  /* 0x0000000000a46947 */ /* 0x000fea0003800000 */
.L_x_1709:
        /* <DEDUP_REMOVED lines=16> */
.L_x_1707:
[----:B------:R-:W-:Y:S05]  /*32370*/  BSYNC B0 ;  /* 0x0000000000007941 */ /* 0x000fea0003800000 */
.L_x_1706:
[----:B------:R-:W-:-:S03]  /*32380*/  UMOV UR4, 0xffffffff ;  /* 0xffffffff00047882 */ /* 0x000fc60000000000 */
[----:B------:R-:W-:Y:S05]  /*32390*/  BRA.DIV UR4, `(.L_x_1708) ;  /* 0x0000003204a07947 */ /* 0x000fea000b800000 */
[----:B-----5:R-:W1:Y:S02]  /*323a0*/  SHFL.UP PT, R14, R3, 0x1, RZ ;  /* 0x04200000030e7989 */ /* 0x020e6400000e00ff */
        /* <DEDUP_REMOVED lines=12> */
[----:B0-----:R-:W-:-:S05]  /*32470*/  SEL R2, R14, RZ, P5 ;  /* 0x000000ff0e027207 */ /* 0x001fca0002800000 */
[----:B------:R-:W-:-:S05]  /*32480*/  IMAD.IADD R2, R7, 0x1, R2 ;  /* 0x0000000107027824 */ /* 0x000fca00078e0202 */
[----:B------:R0:W1:Y:S02]  /*32490*/  SHFL.IDX PT, R14, R2, 0x1f, 0x1f ;  /* 0x03e01f00020e7f89 */ /* 0x00006400000e0000 */
.L_x_1837:
[----:B------:R-:W-:Y:S02]  /*324a0*/  ULDC UR4, c[0x0][0xc10] ;  /* 0x0003040000047ab9 */ /* 0x000fe40000000800 */
[----:B------:R-:W-:-:S04]  /*324b0*/  IMAD.U32 R5, RZ, RZ, UR4 ;  /* 0x00000004ff057e24 */ /* 0x000fc8000f8e00ff */
[----:B-1----:R-:W-:-:S04]  /*324c0*/  IMAD R7, R14, R5, RZ ;  /* 0x000000050e077224 */ /* 0x002fc800078e02ff */
[----:B------:R-:W-:-:S05]  /*324d0*/  IMAD.IADD R4, R7, 0x1, R4 ;  /* 0x0000000107047824 */ /* 0x000fca00078e0204 */
[----:B------:R-:W-:-:S13]  /*324e0*/  ISETP.GT.AND P6, PT, R4, R0, PT ;  /* 0x000000000400720c */ /* 0x000fda0003fc4270 */
[----:B------:R-:W-:Y:S05]  /*324f0*/  @!P6 BRA `(.L_x_1709) ;  /* 0xfffffffc005ce947 */ /* 0x000fea000383ffff */
.L_x_1704:
        /* <DEDUP_REMOVED lines=8> */
.L_x_1841:
[----:B------:R-:W-:Y:S01]  /*32580*/  ISETP.NE.AND P0, PT, R6, RZ, PT ;  /* 0x000000ff0600720c */ /* 0x000fe20003f05270 */
[----:B------:R-:W-:-:S12]  /*32590*/  IMAD.MOV.U32 R9, RZ, RZ, RZ ;  /* 0x000000ffff097224 */ /* 0x000fd800078e00ff */
[----:B------:R-:W-:Y:S05]  /*325a0*/  @!P0 BRA `(.L_x_1711) ;  /* 0x0000000000108947 */ /* 0x000fea0003800000 */
[----:B------:R-:W-:Y:S01]  /*325b0*/  UMOV UR4, 0xffffffff ;  /* 0xffffffff00047882 */ /* 0x000fe20000000000 */
[----:B------:R-:W-:Y:S02]  /*325c0*/  VIADD R12, R7, 0xffffffff ;  /* 0xffffffff070c7836 */ /* 0x000fe40000000000 */
[----:B------:R-:W-:Y:S05]  /*325d0*/  BRA.DIV UR4, `(.L_x_1712) ;  /* 0x0000003604147947 */ /* 0x000fea000b800000 */
[----:B------:R3:W4:Y:S02]  /*325e0*/  SHFL.IDX PT, R9, R2, R12, 0x1f ;  /* 0x00001f0c02097589 */ /* 0x00072400000e0000 */
.L_x_1711:
[----:B------:R-:W5:Y:S01]  /*325f0*/  LDL.LU R6, [R1+0xc] ;  /* 0x00000c0001067983 */ /* 0x000f620000300800 */
[----:B01-3--:R-:W0:Y:S01]  /*32600*/  LDC.64 R2, c[0x0][0xc68] ;  /* 0x00031a00ff027b82 */ /* 0x00be220000000a00 */
[----:B-----5:R-:W-:-:S04]  /*32610*/  IMAD.IADD R6, R7, 0x1, R6 ;  /* 0x0000000107067824 */ /* 0x020fc800078e0206 */
[----:B0-----:R-:W-:Y:S01]  /*32620*/  IMAD.WIDE R2, R6, 0x4, R2 ;  /* 0x0000000406027825 */ /* 0x001fe200078e0202 */
[----:B------:R2:W-:Y:S04]  /*32630*/  STL [R1+0xc], R6 ;  /* 0x00000c0601007387 */ /* 0x0005e80000100800 */
[----:B------:R-:W2:Y:S01]  /*32640*/  LDG.E R7, desc[UR60][R2.64] ;  /* 0x0000003c02077981 */ /* 0x000ea2000c1e1900 */
[----:B----4-:R-:W-:-:S04]  /*32650*/  IMAD R9, R9, R5, R8 ;  /* 0x0000000509097224 */ /* 0x010fc800078e0208 */
[----:B------:R-:W-:Y:S01]  /*32660*/  IMAD.IADD R0, R0, 0x1, -R9 ;  /* 0x0000000100007824 */ /* 0x000fe200078e0a09 */
[----:B------:R0:W-:Y:S01]  /*32670*/  STL [R1], R9 ;  /* 0x0000000901007387 */ /* 0x0001e20000100800 */
[----:B--2---:R-:W-:-:S05]  /*32680*/  IMAD R6, R4, R7, RZ ;  /* 0x0000000704067224 */ /* 0x004fca00078e02ff */
[----:B------:R-:W-:-:S04]  /*32690*/  IABS R10, R6 ;  /* 0x00000006000a7213 */ /* 0x000fc80000000000 */
[----:B------:R-:W1:Y:S08]  /*326a0*/  I2F.RP R2, R10 ;  /* 0x0000000a00027306 */ /* 0x000e700000209400 */
[----:B-1----:R-:W1:Y:S02]  /*326b0*/  MUFU.RCP R2, R2 ;  /* 0x0000000200027308 */ /* 0x002e640000001000 */
[----:B-1----:R-:W-:-:S06]  /*326c0*/  VIADD R2, R2, 0xffffffe ;  /* 0x0ffffffe02027836 */ /* 0x002fcc0000000000 */
[----:B------:R-:W1:Y:S02]  /*326d0*/  F2I.FTZ.U32.TRUNC.NTZ R3, R2 ;  /* 0x0000000200037305 */ /* 0x000e64000021f000 */
[----:B-1----:R-:W-:-:S04]  /*326e0*/  IMAD.MOV R2, RZ, RZ, -R3 ;  /* 0x000000ffff027224 */ /* 0x002fc800078e0a03 */
[----:B------:R-:W-:Y:S02]  /*326f0*/  IMAD R8, R2, R10, RZ ;  /* 0x0000000a02087224 */ /* 0x000fe400078e02ff */
[----:B------:R-:W-:-:S04]  /*32700*/  IMAD.MOV.U32 R2, RZ, RZ, RZ ;  /* 0x000000ffff027224 */ /* 0x000fc800078e00ff */
[----:B------:R-:W-:Y:S01]  /*32710*/  IMAD.HI.U32 R2, R3, R8, R2 ;  /* 0x0000000803027227 */ /* 0x000fe200078e0002 */
[----:B------:R-:W-:Y:S02]  /*32720*/  IABS R3, R0 ;  /* 0x0000000000037213 */ /* 0x000fe40000000000 */
[----:B------:R-:W-:-:S03]  /*32730*/  IABS R8, R6 ;  /* 0x0000000600087213 */ /* 0x000fc60000000000 */
[----:B------:R-:W-:-:S04]  /*32740*/  IMAD.HI.U32 R2, R2, R3, RZ ;  /* 0x0000000302027227 */ /* 0x000fc800078e00ff */
[----:B------:R-:W-:-:S04]  /*32750*/  IMAD.MOV R8, RZ, RZ, -R8 ;  /* 0x000000ffff087224 */ /* 0x000fc800078e0a08 */
        /* <DEDUP_REMOVED lines=10> */
[----:B------:R-:W-:-:S05]  /*32800*/  @!P1 LOP3.LUT R2, RZ, R6, RZ, 0x33, !PT ;  /* 0x00000006ff029212 */ /* 0x000fca00078e33ff */
[----:B------:R-:W-:Y:S02]  /*32810*/  IMAD R8, R7, R2, RZ ;  /* 0x0000000207087224 */ /* 0x000fe400078e02ff */
[----:B------:R-:W-:Y:S02]  /*32820*/  IMAD.MOV R2, RZ, RZ, -R2 ;  /* 0x000000ffff027224 */ /* 0x000fe400078e0a02 */
[----:B------:R-:W-:Y:S02]  /*32830*/  IMAD.MOV R3, RZ, RZ, -R8 ;  /* 0x000000ffff037224 */ /* 0x000fe400078e0a08 */
[----:B------:R-:W-:-:S03]  /*32840*/  IMAD R0, R6, R2, R0 ;  /* 0x0000000206007224 */ /* 0x000fc600078e0200 */
[----:B------:R-:W-:-:S04]  /*32850*/  VIADDMNMX R5, R3, R5, R7, PT ;  /* 0x0000000503057246 */ /* 0x000fc80003800107 */
        /* <DEDUP_REMOVED lines=13> */
[----:B------:R-:W-:Y:S01]  /*32930*/  IMAD R6, R2, R6, R3 ;  /* 0x0000000602067224 */ /* 0x000fe200078e0203 */
[----:B------:R-:W-:-:S04]  /*32940*/  LOP3.LUT R3, R0, R5, RZ, 0x3c, !PT ;  /* 0x0000000500037212 */ /* 0x000fc800078e3cff */
[----:B------:R-:W-:Y:S02]  /*32950*/  ISETP.GT.U32.AND P1, PT, R7, R6, PT ;  /* 0x000000060700720c */ /* 0x000fe40003f24070 */
[----:B------:R-:W-:Y:S01]  /*32960*/  ISETP.GE.AND P2, PT, R3, RZ, PT ;  /* 0x000000ff0300720c */ /* 0x000fe20003f46270 */
[----:B------:R-:W-:-:S10]  /*32970*/  IMAD.IADD R3, R0, 0x1, R8 ;  /* 0x0000000100037824 */ /* 0x000fd400078e0208 */
        /* <DEDUP_REMOVED lines=14> */
.L_x_1705:
        /* <DEDUP_REMOVED lines=10> */
.L_x_1713:
[----:B-1----:R-:W2:Y:S04]  /*32b00*/  LDL R3, [R1+0x8] ;  /* 0x0000080001037983 */ /* 0x002ea80000100800 */
[----:B------:R-:W3:Y:S04]  /*32b10*/  LDL R2, [R1+0xc] ;  /* 0x00000c0001027983 */ /* 0x000ee80000100800 */
[----:B------:R-:W4:Y:S04]  /*32b20*/  LDL R4, [R1] ;  /* 0x0000000001047983 */ /* 0x000f280000100800 */
[----:B0-----:R-:W4:Y:S01]  /*32b30*/  LDL R5, [R1+0x4] ;  /* 0x0000040001057983 */ /* 0x001f220000100800 */
[----:B------:R-:W-:Y:S05]  /*32b40*/  WARPSYNC.ALL ;  /* 0x0000000000007948 */ /* 0x000fea0003800000 */
[----:B------:R-:W0:Y:S02]  /*32b50*/  S2R R0, SR_TID.X ;  /* 0x0000000000007919 */ /* 0x000e240000002100 */
[----:B0-----:R-:W-:Y:S01]  /*32b60*/  LOP3.LUT R0, R0, 0x1f, RZ, 0xc0, !PT ;  /* 0x0000001f00007812 */ /* 0x001fe200078ec0ff */
[----:B------:R-:W-:Y:S03]  /*32b70*/  BAR.SYNC.DEFER_BLOCKING 0x4, 0x180 ;  /* 0x0106000000007b1d */ /* 0x000fe60000010000 */
[----:B------:R-:W-:-:S13]  /*32b80*/  ISETP.NE.AND P0, PT, R0, RZ, PT ;  /* 0x000000ff0000720c */ /* 0x000fda0003f05270 */
[----:B------:R-:W-:Y:S01]  /*32b90*/  @!P0 MOV R0, 0x400 ;  /* 0x0000040000008802 */ /* 0x000fe20000000f00 */
[----:B--2---:R-:W-:Y:S02]  /*32ba0*/  IMAD.MOV.U32 R6, RZ, RZ, R3 ;  /* 0x000000ffff067224 */ /* 0x004fe400078e0003 */
[----:B------:R-:W0:Y:S01]  /*32bb0*/  @!P0 S2R R3, SR_CgaCtaId ;  /* 0x0000000000038919 */ /* 0x000e220000008800 */
[----:B---3--:R-:W-:Y:S01]  /*32bc0*/  IMAD.MOV.U32 R7, RZ, RZ, R2 ;  /* 0x000000ffff077224 */ /* 0x008fe200078e0002 */
[----:B0-----:R-:W-:-:S05]  /*32bd0*/  @!P0 LEA R0, R3, R0, 0x18 ;  /* 0x0000000003008211 */ /* 0x001fca00078ec0ff */
[----:B----4-:R1:W-:Y:S01]  /*32be0*/  @!P0 STS.128 [R0+0x298d0], R4 ;  /* 0x0298d00400008388 */ /* 0x0103e20000000c00 */
[----:B------:R-:W-:Y:S06]  /*32bf0*/  BAR.ARV 0x5, 0x180 ;  /* 0x0146000000007b1d */ /* 0x000fec0000002000 */
.L_x_1702:
[----:B-12---:R-:W2:Y:S01]  /*32c00*/  LDL R0, [R1+0xc] ;  /* 0x00000c0001007983 */ /* 0x006ea20000100800 */
[----:B------:R-:W-:Y:S02]  /*32c10*/  ULDC UR4, c[0x0][0xc14] ;  /* 0x0003050000047ab9 */ /* 0x000fe40000000800 */
[----:B--2---:R-:W-:-:S13]  /*32c20*/  ISETP.GE.AND P0, PT, R0, UR4, PT ;  /* 0x0000000400007c0c */ /* 0x004fda000bf06270 */
[----:B------:R-:W-:Y:S05]  /*32c30*/  @!P0 BRA `(.L_x_1714) ;  /* 0xffffffa400348947 */ /* 0x000fea000383ffff */
[----:B------:R-:W-:Y:S05]  /*32c40*/  BSYNC B7 ;  /* 0x0000000000077941 */ /* 0x000fea0003800000 */
.L_x_1593:
[----:B-1----:R-:W3:Y:S01]  /*32c50*/  LDL.LU R0, [R1+0x34] ;  /* 0x0000340001007983 */ /* 0x002ee20000300800 */
[----:B------:R-:W-:Y:S01]  /*32c60*/  BSSY B0, `(.L_x_1715) ;  /* 0x000000b000007945 */ /* 0x000fe20003800000 */
[----:B0-2---:R-:W0:Y:S01]  /*32c70*/  S2R R5, SR_CgaCtaId ;  /* 0x0000000000057919 */ /* 0x005e220000008800 */
[----:B---3--:R-:W-:-:S05]  /*32c80*/  VIADD R0, R0, 0x1 ;  /* 0x0000000100007836 */ /* 0x008fca0000000000 */
        /* <DEDUP_REMOVED lines=8> */
.L_x_1844:
[----:B------:R-:W-:Y:S05]  /*32d10*/  BSYNC B0 ;  /* 0x0000000000007941 */ /* 0x000fea0003800000 */
.L_x_1715:
[----:B------:R-:W-:-:S03]  /*32d20*/  UMOV UR4, 0xffffffff ;  /* 0xffffffff00047882 */ /* 0x000fc60000000000 */
[----:B------:R-:W-:Y:S05]  /*32d30*/  BRA.DIV UR4, `(.L_x_1717) ;  /* 0x0000002e04787947 */ /* 0x000fea000b800000 */
[----:B------:R-:W1:Y:S02]  /*32d40*/  S2R R2, SR_TID.X ;  /* 0x0000000000027919 */ /* 0x000e640000002100 */
[----:B-1----:R-:W-:-:S04]  /*32d50*/  SHF.R.U32.HI R2, RZ, 0x5, R2 ;  /* 0x00000005ff027819 */ /* 0x002fc80000011602 */
[----:B------:R-:W-:-:S05]  /*32d60*/  LOP3.LUT R2, R2, 0x3, RZ, 0xc0, !PT ;  /* 0x0000000302027812 */ /* 0x000fca00078ec0ff */
[----:B------:R1:W2:Y:S02]  /*32d70*/  SHFL.IDX PT, R14, R2, RZ, 0x1f ;  /* 0x00001fff020e7589 */ /* 0x0002a400000e0000 */
.L_x_1847:
[----:B--2---:R-:W-:-:S13]  /*32d80*/  ISETP.NE.AND P0, PT, R14, RZ, PT ;  /* 0x000000ff0e00720c */ /* 0x004fda0003f05270 */
[----:B------:R-:W-:Y:S05]  /*32d90*/  @P0 BRA `(.L_x_1317) ;  /* 0x0000000000a80947 */ /* 0x000fea0003800000 */
[----:B------:R-:W-:-:S03]  /*32da0*/  UMOV UR4, 0xffffffff ;  /* 0xffffffff00047882 */ /* 0x000fc60000000000 */
[----:B------:R-:W-:Y:S05]  /*32db0*/  BRA.DIV UR4, `(.L_x_1718) ;  /* 0x0000002e048c7947 */ /* 0x000fea000b800000 */
[----:B------:R-:W-:-:S13]  /*32dc0*/  ELECT P6, URZ, PT ;  /* 0x00000000003f782f */ /* 0x000fda00038c0000 */
.L_x_1850:
[----:B------:R-:W-:Y:S05]  /*32dd0*/  @!P6 BRA `(.L_x_1317) ;  /* 0x000000000098e947 */ /* 0x000fea0003800000 */
[----:B------:R-:W-:-:S06]  /*32de0*/  ULOP3.LUT UR4, UR36, 0x2, URZ, 0xfc, !UPT ;  /* 0x0000000224047892 */ /* 0x000fcc000f8efc3f */
[----:B-1----:R-:W-:-:S05]  /*32df0*/  IMAD.U32 R2, RZ, RZ, UR4 ;  /* 0x00000004ff027e24 */ /* 0x002fca000f8e00ff */
[----:B------:R-:W-:-:S13]  /*32e00*/  ISETP.NE.AND P0, PT, R2, 0x3, PT ;  /* 0x000000030200780c */ /* 0x000fda0003f05270 */
[----:B------:R-:W-:Y:S05]  /*32e10*/  @!P0 BRA `(.L_x_1719) ;  /* 0x0000000000048947 */ /* 0x000fea0003800000 */
[----:B------:R-:W-:Y:S01]  /*32e20*/  BPT.TRAP 0x1 ;  /* 0x000000040000795c */ /* 0x000fe20000300000 */
.L_x_1719:
[----:B------:R-:W2:Y:S01]  /*32e30*/  LDL.LU R7, [R1+0x14] ;  /* 0x0000140001077983 */ /* 0x000ea20000300800 */
[----:B------:R-:W-:Y:S02]  /*32e40*/  VIADD R2, R0, 0x29840 ;  /* 0x0002984000027836 */ /* 0x000fe40000000000 */
[C---:B0-----:R-:W-:Y:S02]  /*32e50*/  VIADD R3, R19.reuse, 0x1 ;  /* 0x0000000113037836 */ /* 0x041fe40000000000 */
[----:B------:R-:W-:-:S03]  /*32e60*/  IMAD R6, R19, 0x8, R2 ;  /* 0x0000000813067824 */ /* 0x000fc600078e0202 */
[----:B------:R-:W-:-:S04]  /*32e70*/  ISETP.NE.AND P2, PT, R3, 0x2, PT ;  /* 0x000000020300780c */ /* 0x000fc80003f45270 */
[----:B------:R-:W-:Y:S02]  /*32e80*/  SEL R4, RZ, 0x1, P2 ;  /* 0x00000001ff047807 */ /* 0x000fe40001000000 */
[----:B------:R-:W-:Y:S02]  /*32e90*/  SEL R3, R3, RZ, P2 ;  /* 0x000000ff03037207 */ /* 0x000fe40001000000 */
[C---:B--2---:R-:W-:Y:S02]  /*32ea0*/  SHF.L.U32 R5, R7.reuse, 0x1f, RZ ;  /* 0x0000001f07057819 */ /* 0x044fe400000006ff */
[----:B------:R-:W-:Y:S01]  /*32eb0*/  LOP3.LUT R4, R7, R4, RZ, 0x3c, !PT ;  /* 0x0000000407047212 */ /* 0x000fe200078e3cff */
[----:B------:R-:W-:Y:S01]  /*32ec0*/  IMAD R7, R3, 0x8, R2 ;  /* 0x0000000803077824 */ /* 0x000fe200078e0202 */
[----:B------:R-:W0:Y:S02]  /*32ed0*/  SYNCS.PHASECHK.TRANS64.TRYWAIT P1, [R6+URZ], R5 ;  /* 0x00000005060075a7 */ /* 0x000e24000802017f */
[----:B------:R-:W-:Y:S01]  /*32ee0*/  SHF.L.U32 R2, R4, 0x1f, RZ ;  /* 0x0000001f04027819 */ /* 0x000fe200000006ff */
[----:B0-----:R-:W-:Y:S06]  /*32ef0*/  @!P1 BRA `(.L_x_1720) ;  /* 0x0000002c005c9947 */ /* 0x001fec0003800000 */
.L_x_1851:
[----:B------:R-:W1:Y:S02]  /*32f00*/  SYNCS.PHASECHK.TRANS64.TRYWAIT P1, [R7+URZ], R2 ;  /* 0x00000002070075a7 */ /* 0x000e64000802017f */
[----:B-1----:R-:W-:Y:S05]  /*32f10*/  @!P1 BRA `(.L_x_1721) ;  /* 0x0000002c00689947 */ /* 0x002fea0003800000 */
.L_x_1852:
[----:B------:R-:W-:Y:S05]  /*32f20*/  @!P0 BRA `(.L_x_1722) ;  /* 0x0000000000048947 */ /* 0x000fea0003800000 */
[----:B------:R-:W-:Y:S01]  /*32f30*/  BPT.TRAP 0x1 ;  /* 0x000000040000795c */ /* 0x000fe20000300000 */
.L_x_1722:
[----:B------:R-:W-:-:S04]  /*32f40*/  IMAD R4, R19, 0x8, R0 ;  /* 0x0000000813047824 */ /* 0x000fc800078e0200 */
[----:B------:R-:W2:Y:S02]  /*32f50*/  SYNCS.PHASECHK.TRANS64.TRYWAIT P1, [R4+URZ+0x29860], R5 ;  /* 0x02986005040075a7 */ /* 0x000ea4000802017f */
[----:B--2---:R-:W-:Y:S05]  /*32f60*/  @!P1 BRA `(.L_x_1723) ;  /* 0x0000002c00689947 */ /* 0x004fea0003800000 */
.L_x_1853:
[----:B------:R-:W-:Y:S05]  /*32f70*/  @!P0 BRA `(.L_x_1724) ;  /* 0x0000000000048947 */ /* 0x000fea0003800000 */
[----:B------:R-:W-:Y:S01]  /*32f80*/  BPT.TRAP 0x1 ;  /* 0x000000040000795c */ /* 0x000fe20000300000 */
.L_x_1724:
[----:B------:R-:W-:-:S04]  /*32f90*/  IMAD R3, R3, 0x8, R0 ;  /* 0x0000000803037824 */ /* 0x000fc800078e0200 */
[----:B------:R-:W3:Y:S02]  /*32fa0*/  SYNCS.PHASECHK.TRANS64.TRYWAIT P1, [R3+URZ+0x29860], R2 ;  /* 0x02986002030075a7 */ /* 0x000ee4000802017f */
[----:B---3--:R-:W-:Y:S05]  /*32fb0*/  @!P1 BRA `(.L_x_1725) ;  /* 0x0000002c00689947 */ /* 0x008fea0003800000 */
.L_x_1854:
[----:B------:R-:W-:Y:S05]  /*32fc0*/  @!P0 BRA `(.L_x_1726) ;  /* 0x0000000000048947 */ /* 0x000fea0003800000 */
[----:B------:R-:W-:Y:S01]  /*32fd0*/  BPT.TRAP 0x1 ;  /* 0x000000040000795c */ /* 0x000fe20000300000 */
.L_x_1726:
[----:B------:R-:W4:Y:S02]  /*32fe0*/  SYNCS.PHASECHK.TRANS64.TRYWAIT P0, [R4+URZ+0x29880], R5 ;  /* 0x02988005040075a7 */ /* 0x000f24000800017f */
[----:B----4-:R-:W-:Y:S05]  /*32ff0*/  @!P0 BRA `(.L_x_1727) ;  /* 0x0000002c006c8947 */ /* 0x010fea0003800000 */
.L_x_1728:
[----:B------:R0:W0:Y:S02]  /*33000*/  SYNCS.PHASECHK.TRANS64.TRYWAIT P0, [R3+URZ+0x29880], R2 ;  /* 0x02988002030075a7 */ /* 0x000024000800017f */
[----:B0-----:R-:W-:Y:S05]  /*33010*/  @!P0 NANOSLEEP.SYNCS 0x989680 ;  /* 0x009896800000895d */ /* 0x001fea0003900000 */
[----:B------:R-:W0:Y:S02]  /*33020*/  @!P0 SYNCS.PHASECHK.TRANS64 P0, [R3+URZ+0x29880], R2 ;  /* 0x02988002030085a7 */ /* 0x000e24000800007f */
[----:B0-----:R-:W-:Y:S05]  /*33030*/  @!P0 BRA `(.L_x_1728) ;  /* 0xfffffffc00f08947 */ /* 0x001fea000383ffff */
.L_x_1317:
[----:B------:R-:W-:Y:S05]  /*33040*/  BSYNC B8 ;  /* 0x0000000000087941 */ /* 0x000fea0003800000 */
.L_x_1314:
[----:B------:R-:W-:Y:S05]  /*33050*/  EXIT ;  /* 0x000000000000794d */ /* 0x000fea0003800000 */
.L_x_1343:
[----:B-1----:R1:W2:Y:S02]  /*33060*/  SYNCS.PHASECHK.TRANS64.TRYWAIT P5, [R38+URZ+0x29890], R39 ;  /* 0x02989027260075a7 */ /* 0x0022a400080a017f */
[----:B--2---:R-:W-:Y:S05]  /*33070*/  @!P5 NANOSLEEP.SYNCS 0x989680 ;  /* 0x009896800000d95d */ /* 0x004fea0003900000 */
[----:B------:R-:W2:Y:S02]  /*33080*/  @!P5 SYNCS.PHASECHK.TRANS64 P5, [R38+URZ+0x29890], R39 ;  /* 0x029890272600d5a7 */ /* 0x000ea400080a007f */
[----:B--2---:R-:W-:Y:S05]  /*33090*/  @!P5 BRA `(.L_x_1343) ;  /* 0xfffffffc00f0d947 */ /* 0x004fea000383ffff */
[----:B------:R-:W-:Y:S05]  /*330a0*/  BRA `(.L_x_1729) ;  /* 0xfffffd0400ac7947 */ /* 0x000fea000383ffff */
.L_x_1397:
[----:B-1----:R1:W3:Y:S02]  /*330b0*/  SYNCS.PHASECHK.TRANS64.TRYWAIT P5, [R38+URZ+0x29890], R39 ;  /* 0x02989027260075a7 */ /* 0x0022e400080a017f */
[----:B---3--:R-:W-:Y:S05]  /*330c0*/  @!P5 NANOSLEEP.SYNCS 0x989680 ;  /* 0x009896800000d95d */ /* 0x008fea0003900000 */
[----:B------:R-:W3:Y:S02]  /*330d0*/  @!P5 SYNCS.PHASECHK.TRANS64 P5, [R38+URZ+0x29890], R39 ;  /* 0x029890272600d5a7 */ /* 0x000ee400080a007f */
[----:B---3--:R-:W-:Y:S05]  /*330e0*/  @!P5 BRA `(.L_x_1397) ;  /* 0xfffffffc00f0d947 */ /* 0x008fea000383ffff */
[----:B------:R-:W-:Y:S05]  /*330f0*/  BRA `(.L_x_1730) ;  /* 0xfffffd6400107947 */ /* 0x000fea000383ffff */
.L_x_1422:
[----:B0-----:R0:W1:Y:S02]  /*33100*/  SYNCS.PHASECHK.TRANS64.TRYWAIT P2, [R38+URZ+0x29890], R39 ;  /* 0x02989027260075a7 */ /* 0x001064000804017f */
[----:B-1----:R-:W-:Y:S05]  /*33110*/  @!P2 NANOSLEEP.SYNCS 0x989680 ;  /* 0x009896800000a95d */ /* 0x002fea0003900000 */
[----:B------:R-:W1:Y:S02]  /*33120*/  @!P2 SYNCS.PHASECHK.TRANS64 P2, [R38+URZ+0x29890], R39 ;  /* 0x029890272600a5a7 */ /* 0x000e64000804007f */
[----:B-1----:R-:W-:Y:S05]  /*33130*/  @!P2 BRA `(.L_x_1422) ;  /* 0xfffffffc00f0a947 */ /* 0x002fea000383ffff */
[----:B------:R-:W-:Y:S05]  /*33140*/  BRA `(.L_x_1731) ;  /* 0xfffffdc000ac7947 */ /* 0x000fea000383ffff */
.L_x_1428:
[----:B0-----:R0:W1:Y:S02]  /*33150*/  SYNCS.PHASECHK.TRANS64.TRYWAIT P1, [R38+URZ+0x298b0], R39 ;  /* 0x0298b027260075a7 */ /* 0x001064000802017f */
[----:B-1----:R-:W-:Y:S05]  /*33160*/  @!P1 NANOSLEEP.SYNCS 0x989680 ;  /* 0x009896800000995d */ /* 0x002fea0003900000 */
[----:B------:R-:W1:Y:S02]  /*33170*/  @!P1 SYNCS.PHASECHK.TRANS64 P1, [R38+URZ+0x298b0], R39 ;  /* 0x0298b027260095a7 */ /* 0x000e64000802007f */
[----:B-1----:R-:W-:Y:S05]  /*33180*/  @!P1 BRA `(.L_x_1428) ;  /* 0xfffffffc00f09947 */ /* 0x002fea000383ffff */
[----:B------:R-:W-:Y:S05]  /*33190*/  BRA `(.L_x_1732) ;  /* 0xfffffdc400ac7947 */ /* 0x000fea000383ffff */
.L_x_1444:
[----:B------:R-:W-:Y:S01]  /*331a0*/  BSSY B0, `(.L_x_1733) ;  /* 0x0000008000007945 */ /* 0x000fe20003800000 */
[----:B------:R-:W-:Y:S02]  /*331b0*/  IMAD.MOV.U32 R13, RZ, RZ, R229 ;  /* 0x000000ffff0d7224 */ /* 0x000fe400078e00e5 */
[----:B------:R-:W-:Y:S02]  /*331c0*/  IMAD.MOV.U32 R12, RZ, RZ, RZ ;  /* 0x000000ffff0c7224 */ /* 0x000fe400078e00ff */
[----:B------:R-:W-:Y:S02]  /*331d0*/  IMAD.MOV.U32 R11, RZ, RZ, 0x1f ;  /* 0x0000001fff0b7424 */ /* 0x000fe400078e00ff */
[----:B------:R-:W-:-:S07]  /*331e0*/  IMAD.MOV.U32 R15, RZ, RZ, -0x1 ;  /* 0xffffffffff0f7424 */ /* 0x000fce00078e00ff */
[----:B-----5:R-:W-:Y:S05]  /*331f0*/  WARPSYNC.COLLECTIVE R15, `(.L_x_1734) ;  /* 0x000000000f087348 */ /* 0x020fea0003c00000 */
[----:B------:R0:W1:Y:S02]  /*33200*/  SHFL.IDX P6, R14, R13, R12, R11 ;  /* 0x0000000c0d0e7389 */ /* 0x00006400000c000b */
[----:B01---5:R-:W-:Y:S01]  /*33210*/  ENDCOLLECTIVE ;  /* 0x000000000000791b */ /* 0x023fe20003800000 */
.L_x_1734:
[----:B------:R-:W-:Y:S05]  /*33220*/  BSYNC B0 ;  /* 0x0000000000007941 */ /* 0x000fea0003800000 */
.L_x_1733:
[----:B------:R-:W-:Y:S01]  /*33230*/  IMAD.MOV.U32 R194, RZ, RZ, R14 ;  /* 0x000000ffffc27224 */ /* 0x000fe200078e000e */
[----:B------:R-:W-:Y:S06]  /*33240*/  BRA `(.L_x_1735) ;  /* 0xfffffdd400147947 */ /* 0x000fec000383ffff */
.L_x_1456:
[----:B------:R-:W-:Y:S01]  /*33250*/  BSSY B1, `(.L_x_1736) ;  /* 0x0000007000017945 */ /* 0x000fe20003800000 */
[----:B------:R-:W-:Y:S02]  /*33260*/  IMAD.MOV.U32 R12, RZ, RZ, RZ ;  /* 0x000000ffff0c7224 */ /* 0x000fe400078e00ff */
[----:B------:R-:W-:Y:S02]  /*33270*/  IMAD.MOV.U32 R11, RZ, RZ, 0x1e1f ;  /* 0x00001e1fff0b7424 */ /* 0x000fe400078e00ff */
[----:B-1----:R-:W-:-:S07]  /*33280*/  IMAD.MOV.U32 R15, RZ, RZ, -0x1 ;  /* 0xffffffffff0f7424 */ /* 0x002fce00078e00ff */
[----:B0----5:R-:W-:Y:S05]  /*33290*/  WARPSYNC.COLLECTIVE R15, `(.L_x_1737) ;  /* 0x000000000f087348 */ /* 0x021fea0003c00000 */
[----:B------:R1:W2:Y:S02]  /*332a0*/  SHFL.IDX P6, R14, R13, R12, R11 ;  /* 0x0000000c0d0e7389 */ /* 0x0002a400000c000b */
[----:B012--5:R-:W-:Y:S01]  /*332b0*/  ENDCOLLECTIVE ;  /* 0x000000000000791b */ /* 0x027fe20003800000 */
.L_x_1737:
[----:B------:R-:W-:Y:S05]  /*332c0*/  BSYNC B1 ;  /* 0x0000000000017941 */ /* 0x000fea0003800000 */
.L_x_1736:
[----:B------:R-:W-:Y:S05]  /*332d0*/  BRA `(.L_x_1738) ;  /* 0xfffffddc00fc7947 */ /* 0x000fea000383ffff */
.L_x_1457:
[----:B------:R-:W-:Y:S01]  /*332e0*/  BSSY B1, `(.L_x_1739) ;  /* 0x0000008000017945 */ /* 0x000fe20003800000 */
[----:B------:R-:W-:Y:S02]  /*332f0*/  IMAD.MOV.U32 R13, RZ, RZ, R4 ;  /* 0x000000ffff0d7224 */ /* 0x000fe400078e0004 */
[----:B------:R-:W-:Y:S02]  /*33300*/  IMAD.MOV.U32 R12, RZ, RZ, RZ ;  /* 0x000000ffff0c7224 */ /* 0x000fe400078e00ff */
[----:B------:R-:W-:Y:S02]  /*33310*/  IMAD.MOV.U32 R11, RZ, RZ, 0x1e1f ;  /* 0x00001e1fff0b7424 */ /* 0x000fe400078e00ff */
[----:B-1----:R-:W-:-:S07]  /*33320*/  IMAD.MOV.U32 R15, RZ, RZ, -0x1 ;  /* 0xffffffffff0f7424 */ /* 0x002fce00078e00ff */
[----:B0----5:R-:W-:Y:S05]  /*33330*/  WARPSYNC.COLLECTIVE R15, `(.L_x_1740) ;  /* 0x000000000f087348 */ /* 0x021fea0003c00000 */
[----:B------:R1:W2:Y:S02]  /*33340*/  SHFL.IDX P6, R14, R13, R12, R11 ;  /* 0x0000000c0d0e7389 */ /* 0x0002a400000c000b */
[----:B012--5:R-:W-:Y:S01]  /*33350*/  ENDCOLLECTIVE ;  /* 0x000000000000791b */ /* 0x027fe20003800000 */
.L_x_1740:
[----:B------:R-:W-:Y:S05]  /*33360*/  BSYNC B1 ;  /* 0x0000000000017941 */ /* 0x000fea0003800000 */
.L_x_1739:
[----:B------:R-:W-:Y:S05]  /*33370*/  BRA `(.L_x_1741) ;  /* 0xfffffddc00dc7947 */ /* 0x000fea000383ffff */
.L_x_1458:
        /* <DEDUP_REMOVED lines=8> */
.L_x_1743:
[----:B------:R-:W-:Y:S05]  /*33400*/  BSYNC B1 ;  /* 0x0000000000017941 */ /* 0x000fea0003800000 */
.L_x_1742:
[----:B------:R-:W-:Y:S05]  /*33410*/  BRA `(.L_x_1744) ;  /* 0xfffffddc00bc7947 */ /* 0x000fea000383ffff */
.L_x_1459:
        /* <DEDUP_REMOVED lines=8> */
.L_x_1746:
[----:B------:R-:W-:Y:S05]  /*334a0*/  BSYNC B1 ;  /* 0x0000000000017941 */ /* 0x000fea0003800000 */
.L_x_1745:
[----:B------:R-:W-:Y:S05]  /*334b0*/  BRA `(.L_x_1747) ;  /* 0xfffffddc009c7947 */ /* 0x000fea000383ffff */
.L_x_1461:
[----:B--2---:R2:W3:Y:S02]  /*334c0*/  SYNCS.PHASECHK.TRANS64.TRYWAIT P1, [R17+URZ+0x29800], R0 ;  /* 0x02980000110075a7 */ /* 0x0044e4000802017f */
[----:B---3--:R-:W-:Y:S05]  /*334d0*/  @!P1 NANOSLEEP.SYNCS 0x989680 ;  /* 0x009896800000995d */ /* 0x008fea0003900000 */
[----:B------:R-:W3:Y:S02]  /*334e0*/  @!P1 SYNCS.PHASECHK.TRANS64 P1, [R17+URZ+0x29800], R0 ;  /* 0x02980000110095a7 */ /* 0x000ee4000802007f */
[----:B---3--:R-:W-:Y:S05]  /*334f0*/  @!P1 BRA `(.L_x_1461) ;  /* 0xfffffffc00f09947 */ /* 0x008fea000383ffff */
[----:B------:R-:W-:Y:S05]  /*33500*/  BRA `(.L_x_1748) ;  /* 0xfffffddc00a87947 */ /* 0x000fea000383ffff */
.L_x_1475:
[----:B------:R-:W-:Y:S01]  /*33510*/  BSSY B1, `(.L_x_1749) ;  /* 0x0000007000017945 */ /* 0x000fe20003800000 */
[----:B------:R-:W-:Y:S02]  /*33520*/  IMAD.MOV.U32 R12, RZ, RZ, RZ ;  /* 0x000000ffff0c7224 */ /* 0x000fe400078e00ff */
[----:B------:R-:W-:Y:S02]  /*33530*/  IMAD.MOV.U32 R11, RZ, RZ, 0x1e1f ;  /* 0x00001e1fff0b7424 */ /* 0x000fe400078e00ff */
[----:B------:R-:W-:-:S07]  /*33540*/  IMAD.MOV.U32 R15, RZ, RZ, -0x1 ;  /* 0xffffffffff0f7424 */ /* 0x000fce00078e00ff */
[----:B0----5:R-:W-:Y:S05]  /*33550*/  WARPSYNC.COLLECTIVE R15, `(.L_x_1750) ;  /* 0x000000000f087348 */ /* 0x021fea0003c00000 */
[----:B------:R1:W2:Y:S02]  /*33560*/  SHFL.IDX P6, R14, R13, R12, R11 ;  /* 0x0000000c0d0e7389 */ /* 0x0002a400000c000b */
[----:B012--5:R-:W-:Y:S01]  /*33570*/  ENDCOLLECTIVE ;  /* 0x000000000000791b */ /* 0x027fe20003800000 */
.L_x_1750:
[----:B------:R-:W-:Y:S05]  /*33580*/  BSYNC B1 ;  /* 0x0000000000017941 */ /* 0x000fea0003800000 */
.L_x_1749:
[----:B------:R-:W-:Y:S05]  /*33590*/  BRA `(.L_x_1751) ;  /* 0xfffffe1000907947 */ /* 0x000fea000383ffff */
.L_x_1476:
[----:B------:R-:W-:Y:S01]  /*335a0*/  BSSY B1, `(.L_x_1752) ;  /* 0x0000008000017945 */ /* 0x000fe20003800000 */
[----:B------:R-:W-:Y:S02]  /*335b0*/  IMAD.MOV.U32 R13, RZ, RZ, R8 ;  /* 0x000000ffff0d7224 */ /* 0x000fe400078e0008 */
[----:B------:R-:W-:Y:S02]  /*335c0*/  IMAD.MOV.U32 R12, RZ, RZ, RZ ;  /* 0x000000ffff0c7224 */ /* 0x000fe400078e00ff */
[----:B------:R-:W-:Y:S02]  /*335d0*/  IMAD.MOV.U32 R11, RZ, RZ, 0x1e1f ;  /* 0x00001e1fff0b7424 */ /* 0x000fe400078e00ff */
[----:B------:R-:W-:-:S07]  /*335e0*/  IMAD.MOV.U32 R15, RZ, RZ, -0x1 ;  /* 0xffffffffff0f7424 */ /* 0x000fce00078e00ff */
[----:B0----5:R-:W-:Y:S05]  /*335f0*/  WARPSYNC.COLLECTIVE R15, `(.L_x_1753) ;  /* 0x000000000f087348 */ /* 0x021fea0003c00000 */
[----:B------:R1:W2:Y:S02]  /*33600*/  SHFL.IDX P6, R14, R13, R12, R11 ;  /* 0x0000000c0d0e7389 */ /* 0x0002a400000c000b */
[----:B012--5:R-:W-:Y:S01]  /*33610*/  ENDCOLLECTIVE ;  /* 0x000000000000791b */ /* 0x027fe20003800000 */
.L_x_1753:
[----:B------:R-:W-:Y:S05]  /*33620*/  BSYNC B1 ;  /* 0x0000000000017941 */ /* 0x000fea0003800000 */
.L_x_1752:
[----:B------:R-:W-:Y:S05]  /*33630*/  BRA `(.L_x_1754) ;  /* 0xfffffe1000707947 */ /* 0x000fea000383ffff */
.L_x_1477:
        /* <DEDUP_REMOVED lines=8> */
.L_x_1756:
[----:B------:R-:W-:Y:S05]  /*336c0*/  BSYNC B1 ;  /* 0x0000000000017941 */ /* 0x000fea0003800000 */
.L_x_1755:
[----:B------:R-:W-:Y:S05]  /*336d0*/  BRA `(.L_x_1757) ;  /* 0xfffffe1000507947 */ /* 0x000fea000383ffff */
.L_x_1478:
        /* <DEDUP_REMOVED lines=8> */
.L_x_1759:
[----:B------:R-:W-:Y:S05]  /*33760*/  BSYNC B1 ;  /* 0x0000000000017941 */ /* 0x000fea0003800000 */
.L_x_1758:
[----:B------:R-:W-:Y:S05]  /*33770*/  BRA `(.L_x_1760) ;  /* 0xfffffe1000307947 */ /* 0x000fea000383ffff */
.L_x_1480:
[----:B-1----:R1:W2:Y:S02]  /*33780*/  SYNCS.PHASECHK.TRANS64.TRYWAIT P1, [R17+URZ+0x29800], R0 ;  /* 0x02980000110075a7 */ /* 0x0022a4000802017f */
[----:B--2---:R-:W-:Y:S05]  /*33790*/  @!P1 NANOSLEEP.SYNCS 0x989680 ;  /* 0x009896800000995d */ /* 0x004fea0003900000 */
[----:B------:R-:W2:Y:S02]  /*337a0*/  @!P1 SYNCS.PHASECHK.TRANS64 P1, [R17+URZ+0x29800], R0 ;  /* 0x02980000110095a7 */ /* 0x000ea4000802007f */
[----:B--2---:R-:W-:Y:S05]  /*337b0*/  @!P1 BRA `(.L_x_1480) ;  /* 0xfffffffc00f09947 */ /* 0x004fea000383ffff */
[----:B------:R-:W-:Y:S05]  /*337c0*/  BRA `(.L_x_1761) ;  /* 0xfffffe10003c7947 */ /* 0x000fea000383ffff */
.L_x_1488:
[----:B--2---:R2:W3:Y:S02]  /*337d0*/  SYNCS.PHASECHK.TRANS64.TRYWAIT P1, [R3+URZ+0x29830], R0 ;  /* 0x02983000030075a7 */ /* 0x0044e4000802017f */
[----:B---3--:R-:W-:Y:S05]  /*337e0*/  @!P1 NANOSLEEP.SYNCS 0x989680 ;  /* 0x009896800000995d */ /* 0x008fea0003900000 */
[----:B------:R-:W3:Y:S02]  /*337f0*/  @!P1 SYNCS.PHASECHK.TRANS64 P1, [R3+URZ+0x29830], R0 ;  /* 0x02983000030095a7 */ /* 0x000ee4000802007f */
[----:B---3--:R-:W-:Y:S05]  /*33800*/  @!P1 BRA `(.L_x_1488) ;  /* 0xfffffffc00f09947 */ /* 0x008fea000383ffff */
[----:B------:R-:W-:Y:S05]  /*33810*/  BRA `(.L_x_1487) ;  /* 0xfffffe4000847947 */ /* 0x000fea000383ffff */
.L_x_1506:
[----:B-1----:R1:W2:Y:S02]  /*33820*/  SYNCS.PHASECHK.TRANS64.TRYWAIT P2, [R21+URZ+0x29830], R8 ;  /* 0x02983008150075a7 */ /* 0x0022a4000804017f */
[----:B--2---:R-:W-:Y:S05]  /*33830*/  @!P2 NANOSLEEP.SYNCS 0x989680 ;  /* 0x009896800000a95d */ /* 0x004fea0003900000 */
[----:B------:R-:W2:Y:S02]  /*33840*/  @!P2 SYNCS.PHASECHK.TRANS64 P2, [R21+URZ+0x29830], R8 ;  /* 0x029830081500a5a7 */ /* 0x000ea4000804007f */
[----:B--2---:R-:W-:Y:S05]  /*33850*/  @!P2 BRA `(.L_x_1506) ;  /* 0xfffffffc00f0a947 */ /* 0x004fea000383ffff */
[----:B------:R-:W-:Y:S05]  /*33860*/  BRA `(.L_x_1505) ;  /* 0xfffffe88006c7947 */ /* 0x000fea000383ffff */
.L_x_1510:
[----:B-1----:R1:W2:Y:S02]  /*33870*/  SYNCS.PHASECHK.TRANS64.TRYWAIT P1, [R21+URZ+0x29850], R8 ;  /* 0x02985008150075a7 */ /* 0x0022a4000802017f */
[----:B--2---:R-:W-:Y:S05]  /*33880*/  @!P1 NANOSLEEP.SYNCS 0x989680 ;  /* 0x009896800000995d */ /* 0x004fea0003900000 */
[----:B------:R-:W2:Y:S02]  /*33890*/  @!P1 SYNCS.PHASECHK.TRANS64 P1, [R21+URZ+0x29850], R8 ;  /* 0x02985008150095a7 */ /* 0x000ea4000802007f */
[----:B--2---:R-:W-:Y:S05]  /*338a0*/  @!P1 BRA `(.L_x_1510) ;  /* 0xfffffffc00f09947 */ /* 0x004fea000383ffff */
[----:B------:R-:W-:Y:S05]  /*338b0*/  BRA `(.L_x_1507) ;  /* 0xfffffe9800987947 */ /* 0x000fea000383ffff */
.L_x_1530:
[----:B-1----:R1:W2:Y:S02]  /*338c0*/  SYNCS.PHASECHK.TRANS64.TRYWAIT P2, [R0+URZ+0x29830], R3 ;  /* 0x02983003000075a7 */ /* 0x0022a4000804017f */
[----:B--2---:R-:W-:Y:S05]  /*338d0*/  @!P2 NANOSLEEP.SYNCS 0x989680 ;  /* 0x009896800000a95d */ /* 0x004fea0003900000 */
[----:B------:R-:W2:Y:S02]  /*338e0*/  @!P2 SYNCS.PHASECHK.TRANS64 P2, [R0+URZ+0x29830], R3 ;  /* 0x029830030000a5a7 */ /* 0x000ea4000804007f */
[----:B--2---:R-:W-:Y:S05]  /*338f0*/  @!P2 BRA `(.L_x_1530) ;  /* 0xfffffffc00f0a947 */ /* 0x004fea000383ffff */
[----:B------:R-:W-:Y:S05]  /*33900*/  BRA `(.L_x_1529) ;  /* 0xfffffed800587947 */ /* 0x000fea000383ffff */
.L_x_1535:
[----:B-1----:R1:W2:Y:S02]  /*33910*/  SYNCS.PHASECHK.TRANS64.TRYWAIT P1, [R3+URZ+0x29850], R0 ;  /* 0x02985000030075a7 */ /* 0x0022a4000802017f */
[----:B--2---:R-:W-:Y:S05]  /*33920*/  @!P1 NANOSLEEP.SYNCS 0x989680 ;  /* 0x009896800000995d */ /* 0x004fea0003900000 */
[----:B------:R-:W2:Y:S02]  /*33930*/  @!P1 SYNCS.PHASECHK.TRANS64 P1, [R3+URZ+0x29850], R0 ;  /* 0x02985000030095a7 */ /* 0x000ea4000802007f */
[----:B--2---:R-:W-:Y:S05]  /*33940*/  @!P1 BRA `(.L_x_1535) ;  /* 0xfffffffc00f09947 */ /* 0x004fea000383ffff */
[----:B------:R-:W-:Y:S05]  /*33950*/  BRA `(.L_x_1534) ;  /* 0xfffffee8009c7947 */ /* 0x000fea000383ffff */
.L_x_1543:
[----:B-1----:R1:W2:Y:S02]  /*33960*/  SYNCS.PHASECHK.TRANS64.TRYWAIT P2, [R0+URZ+0x29830], R3 ;  /* 0x02983003000075a7 */ /* 0x0022a4000804017f */
[----:B--2---:R-:W-:Y:S05]  /*33970*/  @!P2 NANOSLEEP.SYNCS 0x989680 ;  /* 0x009896800000a95d */ /* 0x004fea0003900000 */
[----:B------:R-:W2:Y:S02]  /*33980*/  @!P2 SYNCS.PHASECHK.TRANS64 P2, [R0+URZ+0x29830], R3 ;  /* 0x029830030000a5a7 */ /* 0x000ea4000804007f */
[----:B--2---:R-:W-:Y:S05]  /*33990*/  @!P2 BRA `(.L_x_1543) ;  /* 0xfffffffc00f0a947 */ /* 0x004fea000383ffff */
[----:B------:R-:W-:Y:S05]  /*339a0*/  BRA `(.L_x_1542) ;  /* 0xffffff0800e07947 */ /* 0x000fea000383ffff */
.L_x_1547:
[----:B-1----:R1:W2:Y:S02]  /*339b0*/  SYNCS.PHASECHK.TRANS64.TRYWAIT P1, [R3+URZ+0x29850], R0 ;  /* 0x02985000030075a7 */ /* 0x0022a4000802017f */
[----:B--2---:R-:W-:Y:S05]  /*339c0*/  @!P1 NANOSLEEP.SYNCS 0x989680 ;  /* 0x009896800000995d */ /* 0x004fea0003900000 */
[----:B------:R-:W2:Y:S02]  /*339d0*/  @!P1 SYNCS.PHASECHK.TRANS64 P1, [R3+URZ+0x29850], R0 ;  /* 0x02985000030095a7 */ /* 0x000ea4000802007f */
[----:B--2---:R-:W-:Y:S05]  /*339e0*/  @!P1 BRA `(.L_x_1547) ;  /* 0xfffffffc00f09947 */ /* 0x004fea000383ffff */
[----:B------:R-:W-:Y:S05]  /*339f0*/  BRA `(.L_x_1544) ;  /* 0xffffff1c00207947 */ /* 0x000fea000383ffff */
.L_x_1561:
[----:B-1----:R1:W2:Y:S02]  /*33a00*/  SYNCS.PHASECHK.TRANS64.TRYWAIT P0, [R15+URZ+0x29850], R4 ;  /* 0x029850040f0075a7 */ /* 0x0022a4000800017f */
[----:B--2---:R-:W-:Y:S05]  /*33a10*/  @!P0 NANOSLEEP.SYNCS 0x989680 ;  /* 0x009896800000895d */ /* 0x004fea0003900000 */
[----:B------:R-:W2:Y:S02]  /*33a20*/  @!P0 SYNCS.PHASECHK.TRANS64 P0, [R15+URZ+0x29850], R4 ;  /* 0x029850040f0085a7 */ /* 0x000ea4000800007f */
[----:B--2---:R-:W-:Y:S05]  /*33a30*/  @!P0 BRA `(.L_x_1561) ;  /* 0xfffffffc00f08947 */ /* 0x004fea000383ffff */
[----:B------:R-:W-:Y:S05]  /*33a40*/  BRA `(.L_x_1560) ;  /* 0xffffff5800447947 */ /* 0x000fea000383ffff */
.L_x_1565:
[----:B------:R-:W-:Y:S01]  /*33a50*/  IMAD.MOV.U32 R12, RZ, RZ, R0 ;  /* 0x000000ffff0c7224 */ /* 0x000fe200078e0000 */
[----:B------:R-:W-:Y:S01]  /*33a60*/  SEL R5, R36, R37, P0 ;  /* 0x0000002524057207 */ /* 0x000fe20000000000 */
        /* <DEDUP_REMOVED lines=8> */
.L_x_1762:
        /* <DEDUP_REMOVED lines=8> */
[----:B------:R-:W-:Y:S01]  /*33b70*/  SEL R47, R49, R48, P0 ;  /* 0x00000030312f7207 */ /* 0x000fe20000000000 */
[----:B------:R-:W-:Y:S01]  /*33b80*/  IMAD.MOV.U32 R12, RZ, RZ, R2 ;  /* 0x000000ffff0c7224 */ /* 0x000fe200078e0002 */
        /* <DEDUP_REMOVED lines=9> */
.L_x_1763:
        /* <DEDUP_REMOVED lines=19> */
.L_x_1764:
        /* <DEDUP_REMOVED lines=8> */
.L_x_1765:
[----:B------:R-:W-:Y:S02]  /*33dd0*/  IMAD.MOV.U32 R13, RZ, RZ, R9 ;  /* 0x000000ffff0d7224 */ /* 0x000fe400078e0009 */
[----:B------:R-:W-:Y:S02]  /*33de0*/  IMAD.MOV.U32 R12, RZ, RZ, R0 ;  /* 0x000000ffff0c7224 */ /* 0x000fe400078e0000 */
[----:B------:R-:W-:-:S07]  /*33df0*/  IMAD.MOV.U32 R7, RZ, RZ, R14 ;  /* 0x000000ffff077224 */ /* 0x000fce00078e000e */
[----:B------:R-:W-:Y:S05]  /*33e00*/  WARPSYNC.COLLECTIVE R15, `(.L_x_1766) ;  /* 0x000000000f087348 */ /* 0x000fea0003c00000 */
[----:B------:R0:W1:Y:S02]  /*33e10*/  SHFL.IDX P6, R14, R13, R12, R11 ;  /* 0x0000000c0d0e7389 */ /* 0x00006400000c000b */
[----:B01----:R-:W-:Y:S01]  /*33e20*/  ENDCOLLECTIVE ;  /* 0x000000000000791b */ /* 0x003fe20003800000 */
.L_x_1766:
        /* <DEDUP_REMOVED lines=8> */
.L_x_1767:
[----:B------:R-:W-:Y:S02]  /*33eb0*/  IMAD.MOV.U32 R13, RZ, RZ, R25 ;  /* 0x000000ffff0d7224 */ /* 0x000fe400078e0019 */
[----:B------:R-:W-:Y:S02]  /*33ec0*/  IMAD.MOV.U32 R12, RZ, RZ, R0 ;  /* 0x000000ffff0c7224 */ /* 0x000fe400078e0000 */
[----:B------:R-:W-:-:S07]  /*33ed0*/  IMAD.MOV.U32 R21, RZ, RZ, R14 ;  /* 0x000000ffff157224 */ /* 0x000fce00078e000e */
[----:B------:R-:W-:Y:S05]  /*33ee0*/  WARPSYNC.COLLECTIVE R15, `(.L_x_1768) ;  /* 0x000000000f087348 */ /* 0x000fea0003c00000 */
[----:B------:R0:W1:Y:S02]  /*33ef0*/  SHFL.IDX P6, R14, R13, R12, R11 ;  /* 0x0000000c0d0e7389 */ /* 0x00006400000c000b */
[----:B01----:R-:W-:Y:S01]  /*33f00*/  ENDCOLLECTIVE ;  /* 0x000000000000791b */ /* 0x003fe20003800000 */
.L_x_1768:
        /* <DEDUP_REMOVED lines=8> */
.L_x_1769:
[----:B------:R-:W-:Y:S02]  /*33f90*/  IMAD.MOV.U32 R13, RZ, RZ, R29 ;  /* 0x000000ffff0d7224 */ /* 0x000fe400078e001d */
[----:B------:R-:W-:Y:S02]  /*33fa0*/  IMAD.MOV.U32 R12, RZ, RZ, R0 ;  /* 0x000000ffff0c7224 */ /* 0x000fe400078e0000 */
[----:B------:R-:W-:-:S07]  /*33fb0*/  IMAD.MOV.U32 R27, RZ, RZ, R14 ;  /* 0x000000ffff1b7224 */ /* 0x000fce00078e000e */
[----:B------:R-:W-:Y:S05]  /*33fc0*/  WARPSYNC.COLLECTIVE R15, `(.L_x_1770) ;  /* 0x000000000f087348 */ /* 0x000fea0003c00000 */
[----:B------:R0:W1:Y:S02]  /*33fd0*/  SHFL.IDX P6, R14, R13, R12, R11 ;  /* 0x0000000c0d0e7389 */ /* 0x00006400000c000b */
[----:B01----:R-:W-:Y:S01]  /*33fe0*/  ENDCOLLECTIVE ;  /* 0x000000000000791b */ /* 0x003fe20003800000 */
.L_x_1770:
        /* <DEDUP_REMOVED lines=8> */
.L_x_1771:
[----:B------:R-:W-:Y:S02]  /*34070*/  IMAD.MOV.U32 R13, RZ, RZ, R33 ;  /* 0x000000ffff0d7224 */ /* 0x000fe400078e0021 */
[----:B------:R-:W-:Y:S02]  /*34080*/  IMAD.MOV.U32 R12, RZ, RZ, R0 ;  /* 0x000000ffff0c7224 */ /* 0x000fe400078e0000 */
[----:B------:R-:W-:-:S07]  /*34090*/  IMAD.MOV.U32 R31, RZ, RZ, R14 ;  /* 0x000000ffff1f7224 */ /* 0x000fce00078e000e */
[----:B------:R-:W-:Y:S05]  /*340a0*/  WARPSYNC.COLLECTIVE R15, `(.L_x_1772) ;  /* 0x000000000f087348 */ /* 0x000fea0003c00000 */
[----:B------:R0:W1:Y:S02]  /*340b0*/  SHFL.IDX P6, R14, R13, R12, R11 ;  /* 0x0000000c0d0e7389 */ /* 0x00006400000c000b */
[----:B01----:R-:W-:Y:S01]  /*340c0*/  ENDCOLLECTIVE ;  /* 0x000000000000791b */ /* 0x003fe20003800000 */
.L_x_1772:
        /* <DEDUP_REMOVED lines=8> */
.L_x_1773:
[----:B------:R-:W-:Y:S02]  /*34150*/  IMAD.MOV.U32 R13, RZ, RZ, R37 ;  /* 0x000000ffff0d7224 */ /* 0x000fe400078e0025 */
[----:B------:R-:W-:Y:S02]  /*34160*/  IMAD.MOV.U32 R12, RZ, RZ, R0 ;  /* 0x000000ffff0c7224 */ /* 0x000fe400078e0000 */
[----:B------:R-:W-:-:S07]  /*34170*/  IMAD.MOV.U32 R35, RZ, RZ, R14 ;  /* 0x000000ffff237224 */ /* 0x000fce00078e000e */
[----:B------:R-:W-:Y:S05]  /*34180*/  WARPSYNC.COLLECTIVE R15, `(.L_x_1774) ;  /* 0x000000000f087348 */ /* 0x000fea0003c00000 */
[----:B------:R0:W1:Y:S02]  /*34190*/  SHFL.IDX P6, R14, R13, R12, R11 ;  /* 0x0000000c0d0e7389 */ /* 0x00006400000c000b */
[----:B01----:R-:W-:Y:S01]  /*341a0*/  ENDCOLLECTIVE ;  /* 0x000000000000791b */ /* 0x003fe20003800000 */
.L_x_1774:
        /* <DEDUP_REMOVED lines=8> */
.L_x_1775:
[----:B------:R-:W-:Y:S02]  /*34230*/  IMAD.MOV.U32 R13, RZ, RZ, R41 ;  /* 0x000000ffff0d7224 */ /* 0x000fe400078e0029 */
[----:B------:R-:W-:Y:S02]  /*34240*/  IMAD.MOV.U32 R12, RZ, RZ, R0 ;  /* 0x000000ffff0c7224 */ /* 0x000fe400078e0000 */
[----:B------:R-:W-:-:S07]  /*34250*/  IMAD.MOV.U32 R20, RZ, RZ, R14 ;  /* 0x000000ffff147224 */ /* 0x000fce00078e000e */
[----:B------:R-:W-:Y:S05]  /*34260*/  WARPSYNC.COLLECTIVE R15, `(.L_x_1776) ;  /* 0x000000000f087348 */ /* 0x000fea0003c00000 */
[----:B------:R0:W1:Y:S02]  /*34270*/  SHFL.IDX P6, R14, R13, R12, R11 ;  /* 0x0000000c0d0e7389 */ /* 0x00006400000c000b */
[----:B01----:R-:W-:Y:S01]  /*34280*/  ENDCOLLECTIVE ;  /* 0x000000000000791b */ /* 0x003fe20003800000 */
.L_x_1776:
[----:B------:R-:W-:Y:S02]  /*34290*/  IMAD.MOV.U32 R13, RZ, RZ, R43 ;  /* 0x000000ffff0d7224 */ /* 0x000fe400078e002b */
[----:B------:R-:W-:Y:S02]  /*342a0*/  IMAD.MOV.U32 R12, RZ, RZ, R2 ;  /* 0x000000ffff0c7224 */ /* 0x000fe400078e0002 */
[----:B------:R-:W-:-:S07]  /*342b0*/  IMAD.MOV.U32 R41, RZ, RZ, R14 ;  /* 0x000000ffff297224 */ /* 0x000fce00078e000e */
[----:B------:R-:W-:Y:S05]  /*342c0*/  WARPSYNC.COLLECTIVE R15, `(.L_x_1777) ;  /* 0x000000000f087348 */ /* 0x000fea0003c00000 */
[----:B------:R0:W1:Y:S02]  /*342d0*/  SHFL.IDX P6, R14, R13, R12, R11 ;  /* 0x0000000c0d0e7389 */ /* 0x00006400000c000b */
[----:B01----:R-:W-:Y:S01]  /*342e0*/  ENDCOLLECTIVE ;  /* 0x000000000000791b */ /* 0x003fe20003800000 */
.L_x_1777:
[----:B------:R-:W-:Y:S02]  /*342f0*/  IMAD.MOV.U32 R13, RZ, RZ, R45 ;  /* 0x000000ffff0d7224 */ /* 0x000fe400078e002d */
[----:B------:R-:W-:Y:S02]  /*34300*/  IMAD.MOV.U32 R12, RZ, RZ, R0 ;  /* 0x000000ffff0c7224 */ /* 0x000fe400078e0000 */
[----:B------:R-:W-:-:S07]  /*34310*/  IMAD.MOV.U32 R40, RZ, RZ, R14 ;  /* 0x000000ffff287224 */ /* 0x000fce00078e000e */
[----:B------:R-:W-:Y:S05]  /*34320*/  WARPSYNC.COLLECTIVE R15, `(.L_x_1778) ;  /* 0x000000000f087348 */ /* 0x000fea0003c00000 */
[----:B------:R0:W1:Y:S02]  /*34330*/  SHFL.IDX P6, R14, R13, R12, R11 ;  /* 0x0000000c0d0e7389 */ /* 0x00006400000c000b */
[----:B01----:R-:W-:Y:S01]  /*34340*/  ENDCOLLECTIVE ;  /* 0x000000000000791b */ /* 0x003fe20003800000 */
.L_x_1778:
[----:B------:R-:W-:Y:S02]  /*34350*/  SEL R48, R41, R40, P0 ;  /* 0x0000002829307207 */ /* 0x000fe40000000000 */
[----:B------:R-:W-:Y:S01]  /*34360*/  SEL R50, R40, R41, P0 ;  /* 0x0000002928327207 */ /* 0x000fe20000000000 */
[----:B------:R-:W-:Y:S02]  /*34370*/  IMAD.MOV.U32 R13, RZ, RZ, R47 ;  /* 0x000000ffff0d7224 */ /* 0x000fe400078e002f */
[----:B------:R-:W-:Y:S02]  /*34380*/  IMAD.MOV.U32 R12, RZ, RZ, R2 ;  /* 0x000000ffff0c7224 */ /* 0x000fe400078e0002 */
[----:B------:R-:W-:Y:S02]  /*34390*/  IMAD.MOV.U32 R47, RZ, RZ, RZ ;  /* 0x000000ffff2f7224 */ /* 0x000fe400078e00ff */
[----:B------:R-:W-:-:S07]  /*343a0*/  IMAD.MOV.U32 R45, RZ, RZ, R14 ;  /* 0x000000ffff2d7224 */ /* 0x000fce00078e000e */
[----:B------:R-:W-:Y:S05]  /*343b0*/  WARPSYNC.COLLECTIVE R15, `(.L_x_1779) ;  /* 0x000000000f087348 */ /* 0x000fea0003c00000 */
[----:B------:R0:W1:Y:S02]  /*343c0*/  SHFL.IDX P6, R14, R13, R12, R11 ;  /* 0x0000000c0d0e7389 */ /* 0x00006400000c000b */
[----:B01----:R-:W-:Y:S01]  /*343d0*/  ENDCOLLECTIVE ;  /* 0x000000000000791b */ /* 0x003fe20003800000 */
.L_x_1779:
[----:B------:R-:W-:Y:S02]  /*343e0*/  IMAD.MOV.U32 R13, RZ, RZ, R49 ;  /* 0x000000ffff0d7224 */ /* 0x000fe400078e0031 */
[----:B------:R-:W-:Y:S02]  /*343f0*/  IMAD.MOV.U32 R12, RZ, RZ, R0 ;  /* 0x000000ffff0c7224 */ /* 0x000fe400078e0000 */
[----:B------:R-:W-:-:S07]  /*34400*/  IMAD.MOV.U32 R42, RZ, RZ, R14 ;  /* 0x000000ffff2a7224 */ /* 0x000fce00078e000e */
[----:B------:R-:W-:Y:S05]  /*34410*/  WARPSYNC.COLLECTIVE R15, `(.L_x_1780) ;  /* 0x000000000f087348 */ /* 0x000fea0003c00000 */
[----:B------:R0:W1:Y:S02]  /*34420*/  SHFL.IDX P6, R14, R13, R12, R11 ;  /* 0x0000000c0d0e7389 */ /* 0x00006400000c000b */
[----:B01----:R-:W-:Y:S01]  /*34430*/  ENDCOLLECTIVE ;  /* 0x000000000000791b */ /* 0x003fe20003800000 */
.L_x_1780:
        /* <DEDUP_REMOVED lines=8> */
.L_x_1781:
[----:B------:R-:W-:Y:S02]  /*344c0*/  IMAD.MOV.U32 R13, RZ, RZ, R53 ;  /* 0x000000ffff0d7224 */ /* 0x000fe400078e0035 */
[----:B------:R-:W-:Y:S02]  /*344d0*/  IMAD.MOV.U32 R12, RZ, RZ, R0 ;  /* 0x000000ffff0c7224 */ /* 0x000fe400078e0000 */
[----:B------:R-:W-:-:S07]  /*344e0*/  IMAD.MOV.U32 R44, RZ, RZ, R14 ;  /* 0x000000ffff2c7224 */ /* 0x000fce00078e000e */
[----:B------:R-:W-:Y:S05]  /*344f0*/  WARPSYNC.COLLECTIVE R15, `(.L_x_1782) ;  /* 0x000000000f087348 */ /* 0x000fea0003c00000 */
[----:B------:R0:W1:Y:S02]  /*34500*/  SHFL.IDX P6, R14, R13, R12, R11 ;  /* 0x0000000c0d0e7389 */ /* 0x00006400000c000b */
[----:B01----:R-:W-:Y:S01]  /*34510*/  ENDCOLLECTIVE ;  /* 0x000000000000791b */ /* 0x003fe20003800000 */
.L_x_1782:
[----:B------:R-:W-:Y:S01]  /*34520*/  SEL R9, R49, R44, P0 ;  /* 0x0000002c31097207 */ /* 0x000fe20000000000 */
[----:B------:R-:W-:Y:S02]  /*34530*/  IMAD.MOV.U32 R13, RZ, RZ, R55 ;  /* 0x000000ffff0d7224 */ /* 0x000fe400078e0037 */
[----:B------:R-:W-:Y:S02]  /*34540*/  IMAD.MOV.U32 R12, RZ, RZ, R2 ;  /* 0x000000ffff0c7224 */ /* 0x000fe400078e0002 */
[----:B------:R-:W-:-:S07]  /*34550*/  IMAD.MOV.U32 R53, RZ, RZ, R14 ;  /* 0x000000ffff357224 */ /* 0x000fce00078e000e */
[----:B------:R-:W-:Y:S05]  /*34560*/  WARPSYNC.COLLECTIVE R15, `(.L_x_1783) ;  /* 0x000000000f087348 */ /* 0x000fea0003c00000 */
[----:B------:R0:W1:Y:S02]  /*34570*/  SHFL.IDX P6, R14, R13, R12, R11 ;  /* 0x0000000c0d0e7389 */ /* 0x00006400000c000b */
[----:B01----:R-:W-:Y:S01]  /*34580*/  ENDCOLLECTIVE ;  /* 0x000000000000791b */ /* 0x003fe20003800000 */
.L_x_1783:
[----:B------:R-:W-:Y:S02]  /*34590*/  IMAD.MOV.U32 R13, RZ, RZ, R57 ;  /* 0x000000ffff0d7224 */ /* 0x000fe400078e0039 */
[----:B------:R-:W-:Y:S02]  /*345a0*/  IMAD.MOV.U32 R12, RZ, RZ, R0 ;  /* 0x000000ffff0c7224 */ /* 0x000fe400078e0000 */
[----:B------:R-:W-:-:S07]  /*345b0*/  IMAD.MOV.U32 R46, RZ, RZ, R14 ;  /* 0x000000ffff2e7224 */ /* 0x000fce00078e000e */
[----:B------:R-:W-:Y:S05]  /*345c0*/  WARPSYNC.COLLECTIVE R15, `(.L_x_1784) ;  /* 0x000000000f087348 */ /* 0x000fea0003c00000 */
[----:B------:R0:W1:Y:S02]  /*345d0*/  SHFL.IDX P6, R14, R13, R12, R11 ;  /* 0x0000000c0d0e7389 */ /* 0x00006400000c000b */
[----:B01----:R-:W-:Y:S01]  /*345e0*/  ENDCOLLECTIVE ;  /* 0x000000000000791b */ /* 0x003fe20003800000 */
.L_x_1784:
        /* <DEDUP_REMOVED lines=8> */
.L_x_1785:
[----:B------:R-:W-:Y:S02]  /*34670*/  IMAD.MOV.U32 R13, RZ, RZ, R61 ;  /* 0x000000ffff0d7224 */ /* 0x000fe400078e003d */
[----:B------:R-:W-:Y:S02]  /*34680*/  IMAD.MOV.U32 R12, RZ, RZ, R0 ;  /* 0x000000ffff0c7224 */ /* 0x000fe400078e0000 */
[----:B------:R-:W-:-:S07]  /*34690*/  IMAD.MOV.U32 R52, RZ, RZ, R14 ;  /* 0x000000ffff347224 */ /* 0x000fce00078e000e */
[----:B------:R-:W-:Y:S05]  /*346a0*/  WARPSYNC.COLLECTIVE R15, `(.L_x_1786) ;  /* 0x000000000f087348 */ /* 0x000fea0003c00000 */
[----:B------:R0:W1:Y:S02]  /*346b0*/  SHFL.IDX P6, R14, R13, R12, R11 ;  /* 0x0000000c0d0e7389 */ /* 0x00006400000c000b */
[----:B01----:R-:W-:Y:S01]  /*346c0*/  ENDCOLLECTIVE ;  /* 0x000000000000791b */ /* 0x003fe20003800000 */
.L_x_1786:
        /* <DEDUP_REMOVED lines=8> */
.L_x_1787:
[----:B------:R-:W-:Y:S02]  /*34750*/  IMAD.MOV.U32 R13, RZ, RZ, R67 ;  /* 0x000000ffff0d7224 */ /* 0x000fe400078e0043 */
[----:B------:R-:W-:Y:S02]  /*34760*/  IMAD.MOV.U32 R12, RZ, RZ, R0 ;  /* 0x000000ffff0c7224 */ /* 0x000fe400078e0000 */
[----:B------:R-:W-:-:S07]  /*34770*/  IMAD.MOV.U32 R54, RZ, RZ, R14 ;  /* 0x000000ffff367224 */ /* 0x000fce00078e000e */
[----:B------:R-:W-:Y:S05]  /*34780*/  WARPSYNC.COLLECTIVE R15, `(.L_x_1788) ;  /* 0x000000000f087348 */ /* 0x000fea0003c00000 */
[----:B------:R0:W1:Y:S02]  /*34790*/  SHFL.IDX P6, R14, R13, R12, R11 ;  /* 0x0000000c0d0e7389 */ /* 0x00006400000c000b */
[----:B01----:R-:W-:Y:S01]  /*347a0*/  ENDCOLLECTIVE ;  /* 0x000000000000791b */ /* 0x003fe20003800000 */
.L_x_1788:
        /* <DEDUP_REMOVED lines=8> */
.L_x_1789:
[----:B------:R-:W-:Y:S02]  /*34830*/  IMAD.MOV.U32 R13, RZ, RZ, R71 ;  /* 0x000000ffff0d7224 */ /* 0x000fe400078e0047 */
[----:B------:R-:W-:Y:S02]  /*34840*/  IMAD.MOV.U32 R12, RZ, RZ, R0 ;  /* 0x000000ffff0c7224 */ /* 0x000fe400078e0000 */
[----:B------:R-:W-:-:S07]  /*34850*/  IMAD.MOV.U32 R56, RZ, RZ, R14 ;  /* 0x000000ffff387224 */ /* 0x000fce00078e000e */
[----:B------:R-:W-:Y:S05]  /*34860*/  WARPSYNC.COLLECTIVE R15, `(.L_x_1790) ;  /* 0x000000000f087348 */ /* 0x000fea0003c00000 */
[----:B------:R0:W1:Y:S02]  /*34870*/  SHFL.IDX P6, R14, R13, R12, R11 ;  /* 0x0000000c0d0e7389 */ /* 0x00006400000c000b */
[----:B01----:R-:W-:Y:S01]  /*34880*/  ENDCOLLECTIVE ;  /* 0x000000000000791b */ /* 0x003fe20003800000 */
.L_x_1790:
[----:B------:R-:W-:Y:S01]  /*34890*/  SEL R39, R56, R67, P0 ;  /* 0x0000004338277207 */ /* 0x000fe20000000000 */
[----:B------:R-:W-:Y:S02]  /*348a0*/  IMAD.MOV.U32 R13, RZ, RZ, R73 ;  /* 0x000000ffff0d7224 */ /* 0x000fe400078e0049 */
[----:B------:R-:W-:Y:S02]  /*348b0*/  IMAD.MOV.U32 R12, RZ, RZ, R2 ;  /* 0x000000ffff0c7224 */ /* 0x000fe400078e0002 */
[----:B------:R-:W-:-:S07]  /*348c0*/  IMAD.MOV.U32 R71, RZ, RZ, R14 ;  /* 0x000000ffff477224 */ /* 0x000fce00078e000e */
[----:B------:R-:W-:Y:S05]  /*348d0*/  WARPSYNC.COLLECTIVE R15, `(.L_x_1791) ;  /* 0x000000000f087348 */ /* 0x000fea0003c00000 */
[----:B------:R0:W1:Y:S02]  /*348e0*/  SHFL.IDX P6, R14, R13, R12, R11 ;  /* 0x0000000c0d0e7389 */ /* 0x00006400000c000b */
[----:B01----:R-:W-:Y:S01]  /*348f0*/  ENDCOLLECTIVE ;  /* 0x000000000000791b */ /* 0x003fe20003800000 */
.L_x_1791:
[----:B------:R-:W-:Y:S02]  /*34900*/  IMAD.MOV.U32 R13, RZ, RZ, R75 ;  /* 0x000000ffff0d7224 */ /* 0x000fe400078e004b */
[----:B------:R-:W-:Y:S02]  /*34910*/  IMAD.MOV.U32 R12, RZ, RZ, R0 ;  /* 0x000000ffff0c7224 */ /* 0x000fe400078e0000 */
[----:B------:R-:W-:-:S07]  /*34920*/  IMAD.MOV.U32 R58, RZ, RZ, R14 ;  /* 0x000000ffff3a7224 */ /* 0x000fce00078e000e */
[----:B------:R-:W-:Y:S05]  /*34930*/  WARPSYNC.COLLECTIVE R15, `(.L_x_1792) ;  /* 0x000000000f087348 */ /* 0x000fea0003c00000 */
[----:B------:R0:W1:Y:S02]  /*34940*/  SHFL.IDX P6, R14, R13, R12, R11 ;  /* 0x0000000c0d0e7389 */ /* 0x00006400000c000b */
[----:B01----:R-:W-:Y:S01]  /*34950*/  ENDCOLLECTIVE ;  /* 0x000000000000791b */ /* 0x003fe20003800000 */
.L_x_1792:
[----:B------:R-:W-:Y:S02]  /*34960*/  IMAD.MOV.U32 R13, RZ, RZ, R77 ;  /* 0x000000ffff0d7224 */ /* 0x000fe400078e004d */
[----:B------:R-:W-:Y:S02]  /*34970*/  IMAD.MOV.U32 R12, RZ, RZ, R2 ;  /* 0x000000ffff0c7224 */ /* 0x000fe400078e0002 */
[----:B------:R-:W-:-:S07]  /*34980*/  IMAD.MOV.U32 R75, RZ, RZ, R14 ;  /* 0x000000ffff4b7224 */ /* 0x000fce00078e000e */
[----:B------:R-:W-:Y:S05]  /*34990*/  WARPSYNC.COLLECTIVE R15, `(.L_x_1793) ;  /* 0x000000000f087348 */ /* 0x000fea0003c00000 */
[----:B------:R0:W1:Y:S02]  /*349a0*/  SHFL.IDX P6, R14, R13, R12, R11 ;  /* 0x0000000c0d0e7389 */ /* 0x00006400000c000b */
[----:B01----:R-:W-:Y:S01]  /*349b0*/  ENDCOLLECTIVE ;  /* 0x000000000000791b */ /* 0x003fe20003800000 */
.L_x_1793:
[----:B------:R-:W-:Y:S02]  /*349c0*/  SEL R12, R37, R20, P0 ;  /* 0x00000014250c7207 */ /* 0x000fe40000000000 */
[----:B------:R-:W-:Y:S02]  /*349d0*/  SEL R11, R44, R49, P0 ;  /* 0x000000312c0b7207 */ /* 0x000fe40000000000 */
[----:B------:R-:W-:Y:S02]  /*349e0*/  SEL R13, R71, R58, P0 ;  /* 0x0000003a470d7207 */ /* 0x000fe40000000000 */
[----:B------:R-:W-:Y:S01]  /*349f0*/  SEL R15, R58, R71, P0 ;  /* 0x000000473a0f7207 */ /* 0x000fe20000000000 */
[----:B------:R-:W-:Y:S01]  /*34a00*/  IMAD.MOV.U32 R60, RZ, RZ, R14 ;  /* 0x000000ffff3c7224 */ /* 0x000fe200078e000e */
[----:B------:R-:W-:Y:S02]  /*34a10*/  SEL R14, R20, R37, P0 ;  /* 0x00000025140e7207 */ /* 0x000fe40000000000 */
[----:B------:R-:W-:Y:S01]  /*34a20*/  SEL R37, R67, R56, P0 ;  /* 0x0000003843257207 */ /* 0x000fe20000000000 */
[----:B------:R-:W-:Y:S06]  /*34a30*/  BRA `(.L_x_1794) ;  /* 0xffffff5c00f07947 */ /* 0x000fec000383ffff */
.L_x_1607:
        /* <DEDUP_REMOVED lines=11> */
.L_x_1796:
[----:B------:R-:W-:Y:S05]  /*34af0*/  BSYNC B1 ;  /* 0x0000000000017941 */ /* 0x000fea0003800000 */
.L_x_1795:
[----:B------:R-:W-:Y:S05]  /*34b00*/  BRA `(.L_x_1797) ;  /* 0xffffff9000147947 */ /* 0x000fea000383ffff */
.L_x_1609:
[----:B------:R-:W-:Y:S01]  /*34b10*/  BSSY B1, `(.L_x_1798) ;  /* 0x0000006000017945 */ /* 0x000fe20003800000 */
[----:B------:R-:W-:-:S07]  /*34b20*/  IMAD.MOV.U32 R15, RZ, RZ, -0x1 ;  /* 0xffffffffff0f7424 */ /* 0x000fce00078e00ff */
[----:B01----:R-:W-:Y:S05]  /*34b30*/  WARPSYNC.COLLECTIVE R15, `(.L_x_1799) ;  /* 0x000000000f0c7348 */ /* 0x003fea0003c00000 */
[----:B------:R-:W-:Y:S02]  /*34b40*/  ELECT P6, UR62, PT ;  /* 0x00000000003e782f */ /* 0x000fe400038c0000 */
[----:B------:R-:W-:Y:S01]  /*34b50*/  MOV R14, UR62 ;  /* 0x0000003e000e7c02 */ /* 0x000fe20008000f00 */
[----:B01----:R-:W-:Y:S10]  /*34b60*/  ENDCOLLECTIVE ;  /* 0x000000000000791b */ /* 0x003ff40003800000 */
.L_x_1799:
[----:B------:R-:W-:Y:S05]  /*34b70*/  BSYNC B1 ;  /* 0x0000000000017941 */ /* 0x000fea0003800000 */
.L_x_1798:
[----:B------:R-:W-:Y:S05]  /*34b80*/  BRA `(.L_x_1608) ;  /* 0xffffff90000c7947 */ /* 0x000fea000383ffff */
.L_x_1611:
[----:B-1----:R1:W2:Y:S02]  /*34b90*/  SYNCS.PHASECHK.TRANS64.TRYWAIT P0, [R12+URZ+0x29820], R5 ;  /* 0x029820050c0075a7 */ /* 0x0022a4000800017f */
[----:B--2---:R-:W-:Y:S05]  /*34ba0*/  @!P0 NANOSLEEP.SYNCS 0x989680 ;  /* 0x009896800000895d */ /* 0x004fea0003900000 */
[----:B------:R-:W2:Y:S02]  /*34bb0*/  @!P0 SYNCS.PHASECHK.TRANS64 P0, [R12+URZ+0x29820], R5 ;  /* 0x029820050c0085a7 */ /* 0x000ea4000800007f */
[----:B--2---:R-:W-:Y:S05]  /*34bc0*/  @!P0 BRA `(.L_x_1611) ;  /* 0xfffffffc00f08947 */ /* 0x004fea000383ffff */
[----:B------:R-:W-:Y:S05]  /*34bd0*/  BRA `(.L_x_1800) ;  /* 0xffffff9000287947 */ /* 0x000fea000383ffff */
.L_x_1615:
[----:B0-----:R0:W2:Y:S02]  /*34be0*/  SYNCS.PHASECHK.TRANS64.TRYWAIT P0, [R8+URZ+0x298a0], R11 ;  /* 0x0298a00b080075a7 */ /* 0x0010a4000800017f */
[----:B--2---:R-:W-:Y:S05]  /*34bf0*/  @!P0 NANOSLEEP.SYNCS 0x989680 ;  /* 0x009896800000895d */ /* 0x004fea0003900000 */
[----:B------:R-:W2:Y:S02]  /*34c00*/  @!P0 SYNCS.PHASECHK.TRANS64 P0, [R8+URZ+0x298a0], R11 ;  /* 0x0298a00b080085a7 */ /* 0x000ea4000800007f */
[----:B--2---:R-:W-:Y:S05]  /*34c10*/  @!P0 BRA `(.L_x_1615) ;  /* 0xfffffffc00f08947 */ /* 0x004fea000383ffff */
[----:B------:R-:W-:Y:S05]  /*34c20*/  BRA `(.L_x_1801) ;  /* 0xffffff9000487947 */ /* 0x000fea000383ffff */
.L_x_1622:
[----:B-1----:R1:W2:Y:S02]  /*34c30*/  SYNCS.PHASECHK.TRANS64.TRYWAIT P0, [R8+URZ+0x298c0], R11 ;  /* 0x0298c00b080075a7 */ /* 0x0022a4000800017f */
[----:B--2---:R-:W-:Y:S05]  /*34c40*/  @!P0 NANOSLEEP.SYNCS 0x989680 ;  /* 0x009896800000895d */ /* 0x004fea0003900000 */
[----:B------:R-:W2:Y:S02]  /*34c50*/  @!P0 SYNCS.PHASECHK.TRANS64 P0, [R8+URZ+0x298c0], R11 ;  /* 0x0298c00b080085a7 */ /* 0x000ea4000800007f */
[----:B--2---:R-:W-:Y:S05]  /*34c60*/  @!P0 BRA `(.L_x_1622) ;  /* 0xfffffffc00f08947 */ /* 0x004fea000383ffff */
[----:B------:R-:W-:Y:S05]  /*34c70*/  BRA `(.L_x_1802) ;  /* 0xffffff9400407947 */ /* 0x000fea000383ffff */
.L_x_1629:
[----:B0-----:R0:W1:Y:S02]  /*34c80*/  SYNCS.PHASECHK.TRANS64.TRYWAIT P1, [R8+URZ+0x298a0], R7 ;  /* 0x0298a007080075a7 */ /* 0x001064000802017f */
[----:B-1----:R-:W-:Y:S05]  /*34c90*/  @!P1 NANOSLEEP.SYNCS 0x989680 ;  /* 0x009896800000995d */ /* 0x002fea0003900000 */
[----:B------:R-:W1:Y:S02]  /*34ca0*/  @!P1 SYNCS.PHASECHK.TRANS64 P1, [R8+URZ+0x298a0], R7 ;  /* 0x0298a007080095a7 */ /* 0x000e64000802007f */
[----:B-1----:R-:W-:Y:S05]  /*34cb0*/  @!P1 BRA `(.L_x_1629) ;  /* 0xfffffffc00f09947 */ /* 0x002fea000383ffff */
[----:B------:R-:W-:Y:S05]  /*34cc0*/  BRA `(.L_x_1803) ;  /* 0xffffff9800287947 */ /* 0x000fea000383ffff */
.L_x_1636:
[----:B-1----:R1:W2:Y:S02]  /*34cd0*/  SYNCS.PHASECHK.TRANS64.TRYWAIT P1, [R8+URZ+0x298c0], R7 ;  /* 0x0298c007080075a7 */ /* 0x0022a4000802017f */
[----:B--2---:R-:W-:Y:S05]  /*34ce0*/  @!P1 NANOSLEEP.SYNCS 0x989680 ;  /* 0x009896800000995d */ /* 0x004fea0003900000 */
[----:B------:R-:W2:Y:S02]  /*34cf0*/  @!P1 SYNCS.PHASECHK.TRANS64 P1, [R8+URZ+0x298c0], R7 ;  /* 0x0298c007080095a7 */ /* 0x000ea4000802007f */
[----:B--2---:R-:W-:Y:S05]  /*34d00*/  @!P1 BRA `(.L_x_1636) ;  /* 0xfffffffc00f09947 */ /* 0x004fea000383ffff */
[----:B------:R-:W-:Y:S05]  /*34d10*/  BRA `(.L_x_1804) ;  /* 0xffffff9c00187947 */ /* 0x000fea000383ffff */
.L_x_1659:
        /* <DEDUP_REMOVED lines=11> */
.L_x_1806:
[----:B------:R-:W-:Y:S05]  /*34dd0*/  BSYNC B0 ;  /* 0x0000000000007941 */ /* 0x000fea0003800000 */
.L_x_1805:
[----:B------:R-:W-:Y:S05]  /*34de0*/  BRA `(.L_x_1807) ;  /* 0xffffffac00647947 */ /* 0x000fea000383ffff */
.L_x_1661:
[----:B------:R-:W-:Y:S01]  /*34df0*/  BSSY B0, `(.L_x_1808) ;  /* 0x0000006000007945 */ /* 0x000fe20003800000 */
[----:B------:R-:W-:-:S07]  /*34e00*/  IMAD.MOV.U32 R15, RZ, RZ, -0x1 ;  /* 0xffffffffff0f7424 */ /* 0x000fce00078e00ff */
[----:B01----:R-:W-:Y:S05]  /*34e10*/  WARPSYNC.COLLECTIVE R15, `(.L_x_1809) ;  /* 0x000000000f0c7348 */ /* 0x003fea0003c00000 */
[----:B------:R-:W-:Y:S02]  /*34e20*/  ELECT P6, UR62, PT ;  /* 0x00000000003e782f */ /* 0x000fe400038c0000 */
[----:B------:R-:W-:Y:S01]  /*34e30*/  MOV R14, UR62 ;  /* 0x0000003e000e7c02 */ /* 0x000fe20008000f00 */
[----:B01----:R-:W-:Y:S10]  /*34e40*/  ENDCOLLECTIVE ;  /* 0x000000000000791b */ /* 0x003ff40003800000 */
.L_x_1809:
[----:B------:R-:W-:Y:S05]  /*34e50*/  BSYNC B0 ;  /* 0x0000000000007941 */ /* 0x000fea0003800000 */
.L_x_1808:
[----:B------:R-:W-:Y:S05]  /*34e60*/  BRA `(.L_x_1810) ;  /* 0xffffffac005c7947 */ /* 0x000fea000383ffff */
.L_x_1664:
[----:B0-----:R0:W1:Y:S02]  /*34e70*/  SYNCS.PHASECHK.TRANS64.TRYWAIT P2, [R5+URZ+0x29880], R6 ;  /* 0x02988006050075a7 */ /* 0x001064000804017f */
[----:B-1----:R-:W-:Y:S05]  /*34e80*/  @!P2 NANOSLEEP.SYNCS 0x989680 ;  /* 0x009896800000a95d */ /* 0x002fea0003900000 */
[----:B------:R-:W1:Y:S02]  /*34e90*/  @!P2 SYNCS.PHASECHK.TRANS64 P2, [R5+URZ+0x29880], R6 ;  /* 0x029880060500a5a7 */ /* 0x000e64000804007f */
[----:B-1----:R-:W-:Y:S05]  /*34ea0*/  @!P2 BRA `(.L_x_1664) ;  /* 0xfffffffc00f0a947 */ /* 0x002fea000383ffff */
[----:B------:R-:W-:Y:S05]  /*34eb0*/  BRA `(.L_x_1811) ;  /* 0xffffffac00d47947 */ /* 0x000fea000383ffff */
.L_x_1666:
[----:B-1----:R1:W2:Y:S02]  /*34ec0*/  SYNCS.PHASECHK.TRANS64.TRYWAIT P2, [R5+URZ+0x29840], R6 ;  /* 0x02984006050075a7 */ /* 0x0022a4000804017f */
[----:B--2---:R-:W-:Y:S05]  /*34ed0*/  @!P2 NANOSLEEP.SYNCS 0x989680 ;  /* 0x009896800000a95d */ /* 0x004fea0003900000 */
[----:B------:R-:W2:Y:S02]  /*34ee0*/  @!P2 SYNCS.PHASECHK.TRANS64 P2, [R5+URZ+0x29840], R6 ;  /* 0x029840060500a5a7 */ /* 0x000ea4000804007f */
[----:B--2---:R-:W-:Y:S05]  /*34ef0*/  @!P2 BRA `(.L_x_1666) ;  /* 0xfffffffc00f0a947 */ /* 0x004fea000383ffff */
[----:B------:R-:W-:Y:S05]  /*34f00*/  BRA `(.L_x_1812) ;  /* 0xffffffb000347947 */ /* 0x000fea000383ffff */
.L_x_1669:
[----:B0-----:R-:W0:Y:S01]  /*34f10*/  S2R R5, SR_CgaCtaId ;  /* 0x0000000000057919 */ /* 0x001e220000008800 */
[----:B------:R-:W-:-:S04]  /*34f20*/  MOV R4, 0x400 ;  /* 0x0000040000047802 */ /* 0x000fc80000000f00 */
[----:B0-----:R-:W-:-:S04]  /*34f30*/  LEA R4, R5, R4, 0x18 ;  /* 0x0000000405047211 */ /* 0x001fc800078ec0ff */
[----:B------:R0:W2:Y:S03]  /*34f40*/  SYNCS.PHASECHK.TRANS64.TRYWAIT P0, [R4+URZ+0x29820], R3 ;  /* 0x02982003040075a7 */ /* 0x0000a6000800017f */
[----:B--2---:R-:W-:Y:S05]  /*34f50*/  @!P0 NANOSLEEP.SYNCS 0x989680 ;  /* 0x009896800000895d */ /* 0x004fea0003900000 */
[----:B------:R-:W2:Y:S02]  /*34f60*/  @!P0 SYNCS.PHASECHK.TRANS64 P0, [R4+URZ+0x29820], R3 ;  /* 0x02982003040085a7 */ /* 0x000ea4000800007f */
[----:B--2---:R-:W-:Y:S05]  /*34f70*/  @!P0 BRA `(.L_x_1669) ;  /* 0xfffffffc00e48947 */ /* 0x004fea000383ffff */
[----:B------:R-:W-:Y:S05]  /*34f80*/  BRA `(.L_x_1813) ;  /* 0xffffffb400787947 */ /* 0x000fea000383ffff */
.L_x_1675:
[----:B-1----:R1:W3:Y:S02]  /*34f90*/  SYNCS.PHASECHK.TRANS64.TRYWAIT P0, [R4+URZ+0x29880], R3 ;  /* 0x02988003040075a7 */ /* 0x0022e4000800017f */
[----:B---3--:R-:W-:Y:S05]  /*34fa0*/  @!P0 NANOSLEEP.SYNCS 0x989680 ;  /* 0x009896800000895d */ /* 0x008fea0003900000 */
[----:B------:R-:W3:Y:S02]  /*34fb0*/  @!P0 SYNCS.PHASECHK.TRANS64 P0, [R4+URZ+0x29880], R3 ;  /* 0x02988003040085a7 */ /* 0x000ee4000800007f */
[----:B---3--:R-:W-:Y:S05]  /*34fc0*/  @!P0 BRA `(.L_x_1675) ;  /* 0xfffffffc00f08947 */ /* 0x008fea000383ffff */
[----:B------:R-:W-:Y:S05]  /*34fd0*/  BRA `(.L_x_1814) ;  /* 0xffffffb800307947 */ /* 0x000fea000383ffff */
.L_x_1680:
[----:B--2---:R2:W3:Y:S02]  /*34fe0*/  SYNCS.PHASECHK.TRANS64.TRYWAIT P0, [R4+URZ+0x29840], R3 ;  /* 0x02984003040075a7 */ /* 0x0044e4000800017f */
[----:B---3--:R-:W-:Y:S05]  /*34ff0*/  @!P0 NANOSLEEP.SYNCS 0x989680 ;  /* 0x009896800000895d */ /* 0x008fea0003900000 */
[----:B------:R-:W3:Y:S02]  /*35000*/  @!P0 SYNCS.PHASECHK.TRANS64 P0, [R4+URZ+0x29840], R3 ;  /* 0x02984003040085a7 */ /* 0x000ee4000800007f */
[----:B---3--:R-:W-:Y:S05]  /*35010*/  @!P0 BRA `(.L_x_1680) ;  /* 0xfffffffc00f08947 */ /* 0x008fea000383ffff */
[----:B------:R-:W-:Y:S05]  /*35020*/  BRA `(.L_x_1815) ;  /* 0xffffffb800b87947 */ /* 0x000fea000383ffff */
.L_x_1688:
[----:B---3--:R3:W4:Y:S02]  /*35030*/  SYNCS.PHASECHK.TRANS64.TRYWAIT P2, [R20+URZ+0x29870], R3 ;  /* 0x02987003140075a7 */ /* 0x008724000804017f */
[----:B----4-:R-:W-:Y:S05]  /*35040*/  @!P2 NANOSLEEP.SYNCS 0x989680 ;  /* 0x009896800000a95d */ /* 0x010fea0003900000 */
[----:B------:R-:W4:Y:S02]  /*35050*/  @!P2 SYNCS.PHASECHK.TRANS64 P2, [R20+URZ+0x29870], R3 ;  /* 0x029870031400a5a7 */ /* 0x000f24000804007f */
[----:B----4-:R-:W-:Y:S05]  /*35060*/  @!P2 BRA `(.L_x_1688) ;  /* 0xfffffffc00f0a947 */ /* 0x010fea000383ffff */
[----:B------:R-:W-:Y:S05]  /*35070*/  BRA `(.L_x_1816) ;  /* 0xffffffbc00e87947 */ /* 0x000fea000383ffff */
.L_x_1690:
[----:B---3--:R3:W4:Y:S02]  /*35080*/  SYNCS.PHASECHK.TRANS64.TRYWAIT P2, [R20+URZ+0x29860], R3 ;  /* 0x02986003140075a7 */ /* 0x008724000804017f */
[----:B----4-:R-:W-:Y:S05]  /*35090*/  @!P2 NANOSLEEP.SYNCS 0x989680 ;  /* 0x009896800000a95d */ /* 0x010fea0003900000 */
[----:B------:R-:W4:Y:S02]  /*350a0*/  @!P2 SYNCS.PHASECHK.TRANS64 P2, [R20+URZ+0x29860], R3 ;  /* 0x029860031400a5a7 */ /* 0x000f24000804007f */
[----:B----4-:R-:W-:Y:S05]  /*350b0*/  @!P2 BRA `(.L_x_1690) ;  /* 0xfffffffc00f0a947 */ /* 0x010fea000383ffff */
[----:B------:R-:W-:Y:S05]  /*350c0*/  BRA `(.L_x_1817) ;  /* 0xffffffbc00f07947 */ /* 0x000fea000383ffff */
.L_x_1697:
[----:B---3--:R3:W4:Y:S02]  /*350d0*/  SYNCS.PHASECHK.TRANS64.TRYWAIT P0, [R17+URZ+0x29870], R0 ;  /* 0x02987000110075a7 */ /* 0x008724000800017f */
[----:B----4-:R-:W-:Y:S05]  /*350e0*/  @!P0 NANOSLEEP.SYNCS 0x989680 ;  /* 0x009896800000895d */ /* 0x010fea0003900000 */
[----:B------:R-:W4:Y:S02]  /*350f0*/  @!P0 SYNCS.PHASECHK.TRANS64 P0, [R17+URZ+0x29870], R0 ;  /* 0x02987000110085a7 */ /* 0x000f24000800007f */
[----:B----4-:R-:W-:Y:S05]  /*35100*/  @!P0 BRA `(.L_x_1697) ;  /* 0xfffffffc00f08947 */ /* 0x010fea000383ffff */
[----:B------:R-:W-:Y:S05]  /*35110*/  BRA `(.L_x_1818) ;  /* 0xffffffc400d47947 */ /* 0x000fea000383ffff */
.L_x_1699:
[----:B---3--:R3:W4:Y:S02]  /*35120*/  SYNCS.PHASECHK.TRANS64.TRYWAIT P0, [R17+URZ+0x29860], R0 ;  /* 0x02986000110075a7 */ /* 0x008724000800017f */
[----:B----4-:R-:W-:Y:S05]  /*35130*/  @!P0 NANOSLEEP.SYNCS 0x989680 ;  /* 0x009896800000895d */ /* 0x010fea0003900000 */
[----:B------:R-:W4:Y:S02]  /*35140*/  @!P0 SYNCS.PHASECHK.TRANS64 P0, [R17+URZ+0x29860], R0 ;  /* 0x02986000110085a7 */ /* 0x000f24000800007f */
[----:B----4-:R-:W-:Y:S05]  /*35150*/  @!P0 BRA `(.L_x_1699) ;  /* 0xfffffffc00f08947 */ /* 0x010fea000383ffff */
[----:B------:R-:W-:Y:S05]  /*35160*/  BRA `(.L_x_1819) ;  /* 0xffffffc400dc7947 */ /* 0x000fea000383ffff */
.L_x_1703:
[----:B------:R-:W2:Y:S01]  /*35170*/  LDL R3, [R1] ;  /* 0x0000000001037983 */ /* 0x000ea20000100800 */
[----:B------:R-:W-:Y:S01]  /*35180*/  BSSY B0, `(.L_x_1820) ;  /* 0x0000008000007945 */ /* 0x000fe20003800000 */
[----:B------:R-:W-:Y:S02]  /*35190*/  IMAD.MOV.U32 R12, RZ, RZ, RZ ;  /* 0x000000ffff0c7224 */ /* 0x000fe400078e00ff */
[----:B------:R-:W-:Y:S02]  /*351a0*/  IMAD.MOV.U32 R11, RZ, RZ, 0x1f ;  /* 0x0000001fff0b7424 */ /* 0x000fe400078e00ff */
[----:B------:R-:W-:Y:S02]  /*351b0*/  IMAD.MOV.U32 R15, RZ, RZ, -0x1 ;  /* 0xffffffffff0f7424 */ /* 0x000fe400078e00ff */
[----:B--2---:R-:W-:-:S07]  /*351c0*/  IMAD.MOV.U32 R13, RZ, RZ, R3 ;  /* 0x000000ffff0d7224 */ /* 0x004fce00078e0003 */
[----:B------:R-:W-:Y:S05]  /*351d0*/  WARPSYNC.COLLECTIVE R15, `(.L_x_1821) ;  /* 0x000000000f087348 */ /* 0x000fea0003c00000 */
[----:B------:R0:W1:Y:S02]  /*351e0*/  SHFL.IDX P6, R14, R13, R12, R11 ;  /* 0x0000000c0d0e7389 */ /* 0x00006400000c000b */
[----:B01----:R-:W-:Y:S01]  /*351f0*/  ENDCOLLECTIVE ;  /* 0x000000000000791b */ /* 0x003fe20003800000 */
.L_x_1821:
[----:B------:R-:W-:Y:S05]  /*35200*/  BSYNC B0 ;  /* 0x0000000000007941 */ /* 0x000fea0003800000 */
.L_x_1820:
[----:B------:R0:W5:Y:S01]  /*35210*/  LDL R2, [R1+0xc] ;  /* 0x00000c0001027983 */ /* 0x0001620000100800 */
[----:B------:R-:W-:Y:S02]  /*35220*/  IMAD.MOV.U32 R13, RZ, RZ, R3 ;  /* 0x000000ffff0d7224 */ /* 0x000fe400078e0003 */
[----:B------:R-:W-:Y:S02]  /*35230*/  IMAD.MOV.U32 R12, RZ, RZ, 0x1 ;  /* 0x00000001ff0c7424 */ /* 0x000fe400078e00ff */
[----:B------:R-:W-:Y:S02]  /*35240*/  IMAD.MOV.U32 R11, RZ, RZ, 0x1f ;  /* 0x0000001fff0b7424 */ /* 0x000fe400078e00ff */
[----:B------:R-:W-:Y:S02]  /*35250*/  IMAD.MOV.U32 R15, RZ, RZ, -0x1 ;  /* 0xffffffffff0f7424 */ /* 0x000fe400078e00ff */
[----:B0-----:R-:W-:-:S07]  /*35260*/  IMAD.MOV.U32 R0, RZ, RZ, R14 ;  /* 0x000000ffff007224 */ /* 0x001fce00078e000e */
[----:B-----5:R-:W-:Y:S05]  /*35270*/  WARPSYNC.COLLECTIVE R15, `(.L_x_1822) ;  /* 0x000000000f087348 */ /* 0x020fea0003c00000 */
[----:B------:R0:W1:Y:S02]  /*35280*/  SHFL.IDX P6, R14, R13, R12, R11 ;  /* 0x0000000c0d0e7389 */ /* 0x00006400000c000b */
[----:B01---5:R-:W-:Y:S01]  /*35290*/  ENDCOLLECTIVE ;  /* 0x000000000000791b */ /* 0x023fe20003800000 */
.L_x_1822:
        /* <DEDUP_REMOVED lines=12> */
[----:B0-----:R-:W-:Y:S02]  /*35360*/  IMAD.MOV.U32 R3, RZ, RZ, RZ ;  /* 0x000000ffff037224 */ /* 0x001fe400078e00ff */
[----:B--2---:R-:W-:Y:S01]  /*35370*/  @!P1 IMAD.MOV.U32 R3, RZ, RZ, R2 ;  /* 0x000000ffff039224 */ /* 0x004fe200078e0002 */
[----:B------:R-:W-:-:S03]  /*35380*/  ISETP.NE.AND P1, PT, R7, RZ, PT ;  /* 0x000000ff0700720c */ /* 0x000fc60003f25270 */
[----:B------:R-:W-:-:S10]  /*35390*/  IMAD.MOV.U32 R13, RZ, RZ, R3 ;  /* 0x000000ffff0d7224 */ /* 0x000fd400078e0003 */
[----:B------:R-:W-:Y:S05]  /*353a0*/  WARPSYNC.COLLECTIVE R15, `(.L_x_1823) ;  /* 0x000000000f087348 */ /* 0x000fea0003c00000 */
[----:B------:R0:W1:Y:S02]  /*353b0*/  SHFL.UP P6, R14, R13, R12, R11 ;  /* 0x0400000c0d0e7389 */ /* 0x00006400000c000b */
[----:B01----:R-:W-:Y:S01]  /*353c0*/  ENDCOLLECTIVE ;  /* 0x000000000000791b */ /* 0x003fe20003800000 */
.L_x_1823:
[----:B------:R-:W-:Y:S01]  /*353d0*/  IMAD.MOV.U32 R12, RZ, RZ, 0x2 ;  /* 0x00000002ff0c7424 */ /* 0x000fe200078e00ff */
[----:B------:R-:W-:-:S05]  /*353e0*/  SEL R14, R14, RZ, P1 ;  /* 0x000000ff0e0e7207 */ /* 0x000fca0000800000 */
[----:B------:R-:W-:-:S04]  /*353f0*/  IMAD.IADD R2, R3, 0x1, R14 ;  /* 0x0000000103027824 */ /* 0x000fc800078e020e */
[----:B------:R-:W-:-:S07]  /*35400*/  IMAD.MOV.U32 R13, RZ, RZ, R2 ;  /* 0x000000ffff0d7224 */ /* 0x000fce00078e0002 */
[----:B------:R-:W-:Y:S05]  /*35410*/  WARPSYNC.COLLECTIVE R15, `(.L_x_1824) ;  /* 0x000000000f087348 */ /* 0x000fea0003c00000 */
[----:B------:R0:W1:Y:S02]  /*35420*/  SHFL.UP P6, R14, R13, R12, R11 ;  /* 0x0400000c0d0e7389 */ /* 0x00006400000c000b */
[----:B01----:R-:W-:Y:S01]  /*35430*/  ENDCOLLECTIVE ;  /* 0x000000000000791b */ /* 0x003fe20003800000 */
.L_x_1824:
[----:B------:R-:W-:Y:S01]  /*35440*/  IMAD.MOV.U32 R12, RZ, RZ, 0x4 ;  /* 0x00000004ff0c7424 */ /* 0x000fe200078e00ff */
[----:B------:R-:W-:-:S05]  /*35450*/  SEL R5, R14, RZ, P2 ;  /* 0x000000ff0e057207 */ /* 0x000fca0001000000 */
[----:B------:R-:W-:-:S04]  /*35460*/  IMAD.IADD R2, R2, 0x1, R5 ;  /* 0x0000000102027824 */ /* 0x000fc800078e0205 */
[----:B------:R-:W-:-:S07]  /*35470*/  IMAD.MOV.U32 R13, RZ, RZ, R2 ;  /* 0x000000ffff0d7224 */ /* 0x000fce00078e0002 */
[----:B------:R-:W-:Y:S05]  /*35480*/  WARPSYNC.COLLECTIVE R15, `(.L_x_1825) ;  /* 0x000000000f087348 */ /* 0x000fea0003c00000 */
[----:B------:R0:W1:Y:S02]  /*35490*/  SHFL.UP P6, R14, R13, R12, R11 ;  /* 0x0400000c0d0e7389 */ /* 0x00006400000c000b */
[----:B01----:R-:W-:Y:S01]  /*354a0*/  ENDCOLLECTIVE ;  /* 0x000000000000791b */ /* 0x003fe20003800000 */
.L_x_1825:
[----:B------:R-:W-:Y:S01]  /*354b0*/  IMAD.MOV.U32 R12, RZ, RZ, 0x8 ;  /* 0x00000008ff0c7424 */ /* 0x000fe200078e00ff */
[----:B------:R-:W-:-:S05]  /*354c0*/  SEL R5, R14, RZ, P3 ;  /* 0x000000ff0e057207 */ /* 0x000fca0001800000 */
[----:B------:R-:W-:-:S04]  /*354d0*/  IMAD.IADD R2, R2, 0x1, R5 ;  /* 0x0000000102027824 */ /* 0x000fc800078e0205 */
[----:B------:R-:W-:-:S07]  /*354e0*/  IMAD.MOV.U32 R13, RZ, RZ, R2 ;  /* 0x000000ffff0d7224 */ /* 0x000fce00078e0002 */
[----:B------:R-:W-:Y:S05]  /*354f0*/  WARPSYNC.COLLECTIVE R15, `(.L_x_1826) ;  /* 0x000000000f087348 */ /* 0x000fea0003c00000 */
[----:B------:R0:W1:Y:S02]  /*35500*/  SHFL.UP P6, R14, R13, R12, R11 ;  /* 0x0400000c0d0e7389 */ /* 0x00006400000c000b */
[----:B01----:R-:W-:Y:S01]  /*35510*/  ENDCOLLECTIVE ;  /* 0x000000000000791b */ /* 0x003fe20003800000 */
.L_x_1826:
[----:B------:R-:W-:Y:S01]  /*35520*/  IMAD.MOV.U32 R12, RZ, RZ, 0x10 ;  /* 0x00000010ff0c7424 */ /* 0x000fe200078e00ff */
[----:B------:R-:W-:-:S05]  /*35530*/  SEL R5, R14, RZ, P4 ;  /* 0x000000ff0e057207 */ /* 0x000fca0002000000 */
[----:B------:R-:W-:-:S04]  /*35540*/  IMAD.IADD R2, R2, 0x1, R5 ;  /* 0x0000000102027824 */ /* 0x000fc800078e0205 */
[----:B------:R-:W-:-:S07]  /*35550*/  IMAD.MOV.U32 R13, RZ, RZ, R2 ;  /* 0x000000ffff0d7224 */ /* 0x000fce00078e0002 */
[----:B------:R-:W-:Y:S05]  /*35560*/  WARPSYNC.COLLECTIVE R15, `(.L_x_1827) ;  /* 0x000000000f087348 */ /* 0x000fea0003c00000 */
[----:B------:R0:W1:Y:S02]  /*35570*/  SHFL.UP P6, R14, R13, R12, R11 ;  /* 0x0400000c0d0e7389 */ /* 0x00006400000c000b */
[----:B01----:R-:W-:Y:S01]  /*35580*/  ENDCOLLECTIVE ;  /* 0x000000000000791b */ /* 0x003fe20003800000 */
.L_x_1827:
[----:B------:R-:W-:Y:S02]  /*35590*/  IMAD.MOV.U32 R12, RZ, RZ, 0x1f ;  /* 0x0000001fff0c7424 */ /* 0x000fe400078e00ff */
[----:B------:R-:W-:Y:S01]  /*355a0*/  IMAD.MOV.U32 R11, RZ, RZ, 0x1f ;  /* 0x0000001fff0b7424 */ /* 0x000fe200078e00ff */
[----:B------:R-:W-:-:S05]  /*355b0*/  SEL R5, R14, RZ, P5 ;  /* 0x000000ff0e057207 */ /* 0x000fca0002800000 */
[----:B------:R-:W-:-:S04]  /*355c0*/  IMAD.IADD R2, R2, 0x1, R5 ;  /* 0x0000000102027824 */ /* 0x000fc800078e0205 */
[----:B------:R-:W-:-:S07]  /*355d0*/  IMAD.MOV.U32 R13, RZ, RZ, R2 ;  /* 0x000000ffff0d7224 */ /* 0x000fce00078e0002 */
[----:B------:R-:W-:Y:S05]  /*355e0*/  WARPSYNC.COLLECTIVE R15, `(.L_x_1828) ;  /* 0x000000000f087348 */ /* 0x000fea0003c00000 */
[----:B------:R0:W1:Y:S02]  /*355f0*/  SHFL.IDX P6, R14, R13, R12, R11 ;  /* 0x0000000c0d0e7389 */ /* 0x00006400000c000b */
[----:B01----:R-:W-:Y:S01]  /*35600*/  ENDCOLLECTIVE ;  /* 0x000000000000791b */ /* 0x003fe20003800000 */
.L_x_1828:
[----:B------:R-:W-:Y:S05]  /*35610*/  BRA `(.L_x_1829) ;  /* 0xffffffc800fc7947 */ /* 0x000fea000383ffff */
.L_x_1708:
[----:B------:R-:W-:Y:S01]  /*35620*/  BSSY B0, `(.L_x_1830) ;  /* 0x0000008000007945 */ /* 0x000fe20003800000 */
[----:B-----5:R-:W-:Y:S02]  /*35630*/  IMAD.MOV.U32 R13, RZ, RZ, R3 ;  /* 0x000000ffff0d7224 */ /* 0x020fe400078e0003 */
[----:B------:R-:W-:Y:S02]  /*35640*/  IMAD.MOV.U32 R12, RZ, RZ, 0x1 ;  /* 0x00000001ff0c7424 */ /* 0x000fe400078e00ff */
[----:B------:R-:W-:Y:S02]  /*35650*/  IMAD.MOV.U32 R11, RZ, RZ, RZ ;  /* 0x000000ffff0b7224 */ /* 0x000fe400078e00ff */
[----:B------:R-:W-:-:S07]  /*35660*/  IMAD.MOV.U32 R15, RZ, RZ, -0x1 ;  /* 0xffffffffff0f7424 */ /* 0x000fce00078e00ff */
[----:B0-----:R-:W-:Y:S05]  /*35670*/  WARPSYNC.COLLECTIVE R15, `(.L_x_1831) ;  /* 0x000000000f087348 */ /* 0x001fea0003c00000 */
[----:B------:R1:W2:Y:S02]  /*35680*/  SHFL.UP P6, R14, R13, R12, R11 ;  /* 0x0400000c0d0e7389 */ /* 0x0002a400000c000b */
[----:B012---:R-:W-:Y:S01]  /*35690*/  ENDCOLLECTIVE ;  /* 0x000000000000791b */ /* 0x007fe20003800000 */
.L_x_1831:
[----:B------:R-:W-:Y:S05]  /*356a0*/  BSYNC B0 ;  /* 0x0000000000007941 */ /* 0x000fea0003800000 */
.L_x_1830:
[----:B------:R-:W-:Y:S01]  /*356b0*/  SEL R14, R14, RZ, P1 ;  /* 0x000000ff0e0e7207 */ /* 0x000fe20000800000 */
[----:B------:R-:W-:Y:S02]  /*356c0*/  IMAD.MOV.U32 R12, RZ, RZ, 0x2 ;  /* 0x00000002ff0c7424 */ /* 0x000fe400078e00ff */
[----:B------:R-:W-:Y:S02]  /*356d0*/  IMAD.MOV.U32 R11, RZ, RZ, RZ ;  /* 0x000000ffff0b7224 */ /* 0x000fe400078e00ff */
[----:B------:R-:W-:Y:S02]  /*356e0*/  IMAD.IADD R13, R3, 0x1, R14 ;  /* 0x00000001030d7824 */ /* 0x000fe400078e020e */
[----:B------:R-:W-:-:S07]  /*356f0*/  IMAD.MOV.U32 R15, RZ, RZ, -0x1 ;  /* 0xffffffffff0f7424 */ /* 0x000fce00078e00ff */
[----:B------:R-:W-:Y:S05]  /*35700*/  WARPSYNC.COLLECTIVE R15, `(.L_x_1832) ;  /* 0x000000000f087348 */ /* 0x000fea0003c00000 */
[----:B------:R0:W1:Y:S02]  /*35710*/  SHFL.UP P6, R14, R13, R12, R11 ;  /* 0x0400000c0d0e7389 */ /* 0x00006400000c000b */
[----:B01----:R-:W-:Y:S01]  /*35720*/  ENDCOLLECTIVE ;  /* 0x000000000000791b */ /* 0x003fe20003800000 */
.L_x_1832:
[----:B------:R-:W-:Y:S01]  /*35730*/  IMAD.MOV.U32 R12, RZ, RZ, 0x4 ;  /* 0x00000004ff0c7424 */ /* 0x000fe200078e00ff */
[----:B------:R-:W-:-:S05]  /*35740*/  SEL R14, R14, RZ, P2 ;  /* 0x000000ff0e0e7207 */ /* 0x000fca0001000000 */
[----:B------:R-:W-:-:S04]  /*35750*/  IMAD.IADD R5, R13, 0x1, R14 ;  /* 0x000000010d057824 */ /* 0x000fc800078e020e */
[----:B------:R-:W-:-:S07]  /*35760*/  IMAD.MOV.U32 R13, RZ, RZ, R5 ;  /* 0x000000ffff0d7224 */ /* 0x000fce00078e0005 */
[----:B------:R-:W-:Y:S05]  /*35770*/  WARPSYNC.COLLECTIVE R15, `(.L_x_1833) ;  /* 0x000000000f087348 */ /* 0x000fea0003c00000 */
[----:B------:R0:W1:Y:S02]  /*35780*/  SHFL.UP P6, R14, R13, R12, R11 ;  /* 0x0400000c0d0e7389 */ /* 0x00006400000c000b */
[----:B01----:R-:W-:Y:S01]  /*35790*/  ENDCOLLECTIVE ;  /* 0x000000000000791b */ /* 0x003fe20003800000 */
.L_x_1833:
[----:B------:R-:W-:Y:S01]  /*357a0*/  IMAD.MOV.U32 R12, RZ, RZ, 0x8 ;  /* 0x00000008ff0c7424 */ /* 0x000fe200078e00ff */
[----:B------:R-:W-:-:S05]  /*357b0*/  SEL R6, R14, RZ, P3 ;  /* 0x000000ff0e067207 */ /* 0x000fca0001800000 */
[----:B------:R-:W-:-:S04]  /*357c0*/  IMAD.IADD R6, R5, 0x1, R6 ;  /* 0x0000000105067824 */ /* 0x000fc800078e0206 */
[----:B------:R-:W-:-:S07]  /*357d0*/  IMAD.MOV.U32 R13, RZ, RZ, R6 ;  /* 0x000000ffff0d7224 */ /* 0x000fce00078e0006 */
[----:B------:R-:W-:Y:S05]  /*357e0*/  WARPSYNC.COLLECTIVE R15, `(.L_x_1834) ;  /* 0x000000000f087348 */ /* 0x000fea0003c00000 */
[----:B------:R0:W1:Y:S02]  /*357f0*/  SHFL.UP P6, R14, R13, R12, R11 ;  /* 0x0400000c0d0e7389 */ /* 0x00006400000c000b */
[----:B01----:R-:W-:Y:S01]  /*35800*/  ENDCOLLECTIVE ;  /* 0x000000000000791b */ /* 0x003fe20003800000 */
.L_x_1834:
[----:B------:R-:W-:Y:S01]  /*35810*/  IMAD.MOV.U32 R12, RZ, RZ, 0x10 ;  /* 0x00000010ff0c7424 */ /* 0x000fe200078e00ff */
[----:B------:R-:W-:-:S05]  /*35820*/  SEL R7, R14, RZ, P4 ;  /* 0x000000ff0e077207 */ /* 0x000fca0002000000 */
[----:B------:R-:W-:-:S04]  /*35830*/  IMAD.IADD R7, R6, 0x1, R7 ;  /* 0x0000000106077824 */ /* 0x000fc800078e0207 */
[----:B------:R-:W-:-:S07]  /*35840*/  IMAD.MOV.U32 R13, RZ, RZ, R7 ;  /* 0x000000ffff0d7224 */ /* 0x000fce00078e0007 */
[----:B------:R-:W-:Y:S05]  /*35850*/  WARPSYNC.COLLECTIVE R15, `(.L_x_1835) ;  /* 0x000000000f087348 */ /* 0x000fea0003c00000 */
[----:B------:R0:W1:Y:S02]  /*35860*/  SHFL.UP P6, R14, R13, R12, R11 ;  /* 0x0400000c0d0e7389 */ /* 0x00006400000c000b */
[----:B01----:R-:W-:Y:S01]  /*35870*/  ENDCOLLECTIVE ;  /* 0x000000000000791b */ /* 0x003fe20003800000 */
.L_x_1835:
        /* <DEDUP_REMOVED lines=8> */
.L_x_1836:
[----:B------:R-:W-:Y:S05]  /*35900*/  BRA `(.L_x_1837) ;  /* 0xffffffc800e47947 */ /* 0x000fea000383ffff */
.L_x_1710:
[----:B------:R-:W-:Y:S01]  /*35910*/  BSSY B0, `(.L_x_1838) ;  /* 0x0000006000007945 */ /* 0x000fe20003800000 */
[----:B------:R-:W-:Y:S01]  /*35920*/  PLOP3.LUT P6, PT, P6, PT, PT, 0x8, 0x0 ;  /* 0x000000000000781c */ /* 0x000fe200037ce170 */
[----:B------:R-:W-:-:S12]  /*35930*/  IMAD.MOV.U32 R15, RZ, RZ, -0x1 ;  /* 0xffffffffff0f7424 */ /* 0x000fd800078e00ff */
[----:B0-----:R-:W-:Y:S05]  /*35940*/  WARPSYNC.COLLECTIVE R15, `(.L_x_1839) ;  /* 0x000000000f087348 */ /* 0x001fea0003c00000 */
[----:B------:R-:W-:Y:S01]  /*35950*/  VOTE.ANY R14, PT, P6 ;  /* 0x00000000000e7806 */ /* 0x000fe200030e0100 */
[----:B0-----:R-:W-:Y:S06]  /*35960*/  ENDCOLLECTIVE ;  /* 0x000000000000791b */ /* 0x001fec0003800000 */
.L_x_1839:
[----:B------:R-:W-:Y:S05]  /*35970*/  BSYNC B0 ;  /* 0x0000000000007941 */ /* 0x000fea0003800000 */
.L_x_1838:
[----:B------:R-:W-:Y:S02]  /*35980*/  IMAD.MOV.U32 R6, RZ, RZ, R14 ;  /* 0x000000ffff067224 */ /* 0x000fe400078e000e */
[----:B------:R-:W-:Y:S02]  /*35990*/  IMAD.MOV.U32 R13, RZ, RZ, R3 ;  /* 0x000000ffff0d7224 */ /* 0x000fe400078e0003 */
[----:B------:R-:W0:Y:S01]  /*359a0*/  POPC R7, R6 ;  /* 0x0000000600077309 */ /* 0x000e220000000000 */
[----:B------:R-:W-:Y:S02]  /*359b0*/  IMAD.MOV.U32 R11, RZ, RZ, 0x1f ;  /* 0x0000001fff0b7424 */ /* 0x000fe400078e00ff */
[----:B------:R-:W-:Y:S02]  /*359c0*/  IMAD.MOV.U32 R15, RZ, RZ, -0x1 ;  /* 0xffffffffff0f7424 */ /* 0x000fe400078e00ff */
[----:B0-----:R-:W-:-:S07]  /*359d0*/  IMAD.MOV.U32 R12, RZ, RZ, R7 ;  /* 0x000000ffff0c7224 */ /* 0x001fce00078e0007 */
[----:B------:R-:W-:Y:S05]  /*359e0*/  WARPSYNC.COLLECTIVE R15, `(.L_x_1840) ;  /* 0x000000000f087348 */ /* 0x000fea0003c00000 */
[----:B------:R0:W1:Y:S02]  /*359f0*/  SHFL.IDX P6, R14, R13, R12, R11 ;  /* 0x0000000c0d0e7389 */ /* 0x00006400000c000b */
[----:B01----:R-:W-:Y:S01]  /*35a00*/  ENDCOLLECTIVE ;  /* 0x000000000000791b */ /* 0x003fe20003800000 */
.L_x_1840:
[----:B------:R-:W-:Y:S01]  /*35a10*/  IMAD.MOV.U32 R4, RZ, RZ, R14 ;  /* 0x000000ffff047224 */ /* 0x000fe200078e000e */
[----:B------:R-:W-:Y:S06]  /*35a20*/  BRA `(.L_x_1841) ;  /* 0xffffffc800d47947 */ /* 0x000fec000383ffff */
.L_x_1712:
[----:B------:R-:W-:Y:S01]  /*35a30*/  BSSY B0, `(.L_x_1842) ;  /* 0x0000007000007945 */ /* 0x000fe20003800000 */
[----:B------:R-:W-:Y:S02]  /*35a40*/  IMAD.MOV.U32 R13, RZ, RZ, R2 ;  /* 0x000000ffff0d7224 */ /* 0x000fe400078e0002 */
[----:B------:R-:W-:Y:S02]  /*35a50*/  IMAD.MOV.U32 R11, RZ, RZ, 0x1f ;  /* 0x0000001fff0b7424 */ /* 0x000fe400078e00ff */
[----:B------:R-:W-:-:S07]  /*35a60*/  IMAD.MOV.U32 R15, RZ, RZ, -0x1 ;  /* 0xffffffffff0f7424 */ /* 0x000fce00078e00ff */
[----:B012---:R-:W-:Y:S05]  /*35a70*/  WARPSYNC.COLLECTIVE R15, `(.L_x_1843) ;  /* 0x000000000f087348 */ /* 0x007fea0003c00000 */
[----:B------:R3:W4:Y:S02]  /*35a80*/  SHFL.IDX P6, R14, R13, R12, R11 ;  /* 0x0000000c0d0e7389 */ /* 0x00072400000c000b */
[----:B01234-:R-:W-:Y:S01]  /*35a90*/  ENDCOLLECTIVE ;  /* 0x000000000000791b */ /* 0x01ffe20003800000 */
.L_x_1843:
[----:B------:R-:W-:Y:S05]  /*35aa0*/  BSYNC B0 ;  /* 0x0000000000007941 */ /* 0x000fea0003800000 */
.L_x_1842:
[----:B------:R-:W-:Y:S01]  /*35ab0*/  IMAD.MOV.U32 R9, RZ, RZ, R14 ;  /* 0x000000ffff097224 */ /* 0x000fe200078e000e */
[----:B------:R-:W-:Y:S06]  /*35ac0*/  BRA `(.L_x_1711) ;  /* 0xffffffc800c87947 */ /* 0x000fec000383ffff */
.L_x_1716:
[----:B0-----:R0:W1:Y:S02]  /*35ad0*/  SYNCS.PHASECHK.TRANS64.TRYWAIT P0, [R0+URZ+0x29820], R3 ;  /* 0x02982003000075a7 */ /* 0x001064000800017f */
[----:B-1----:R-:W-:Y:S05]  /*35ae0*/  @!P0 NANOSLEEP.SYNCS 0x989680 ;  /* 0x009896800000895d */ /* 0x002fea0003900000 */
[----:B------:R-:W1:Y:S02]  /*35af0*/  @!P0 SYNCS.PHASECHK.TRANS64 P0, [R0+URZ+0x29820], R3 ;  /* 0x02982003000085a7 */ /* 0x000e64000800007f */
[----:B-1----:R-:W-:Y:S05]  /*35b00*/  @!P0 BRA `(.L_x_1716) ;  /* 0xfffffffc00f08947 */ /* 0x002fea000383ffff */
[----:B------:R-:W-:Y:S05]  /*35b10*/  BRA `(.L_x_1844) ;  /* 0xffffffd0007c7947 */ /* 0x000fea000383ffff */
.L_x_1717:
        /* <DEDUP_REMOVED lines=11> */
.L_x_1846:
[----:B------:R-:W-:Y:S05]  /*35bd0*/  BSYNC B0 ;  /* 0x0000000000007941 */ /* 0x000fea0003800000 */
.L_x_1845:
[----:B------:R-:W-:Y:S05]  /*35be0*/  BRA `(.L_x_1847) ;  /* 0xffffffd000647947 */ /* 0x000fea000383ffff */
.L_x_1718:
[----:B------:R-:W-:Y:S01]  /*35bf0*/  BSSY B0, `(.L_x_1848) ;  /* 0x0000006000007945 */ /* 0x000fe20003800000 */
[----:B------:R-:W-:-:S07]  /*35c00*/  IMAD.MOV.U32 R15, RZ, RZ, -0x1 ;  /* 0xffffffffff0f7424 */ /* 0x000fce00078e00ff */
[----:B01----:R-:W-:Y:S05]  /*35c10*/  WARPSYNC.COLLECTIVE R15, `(.L_x_1849) ;  /* 0x000000000f0c7348 */ /* 0x003fea0003c00000 */
[----:B------:R-:W-:Y:S02]  /*35c20*/  ELECT P6, UR62, PT ;  /* 0x00000000003e782f */ /* 0x000fe400038c0000 */
[----:B------:R-:W-:Y:S01]  /*35c30*/  MOV R14, UR62 ;  /* 0x0000003e000e7c02 */ /* 0x000fe20008000f00 */
[----:B01----:R-:W-:Y:S10]  /*35c40*/  ENDCOLLECTIVE ;  /* 0x000000000000791b */ /* 0x003ff40003800000 */
.L_x_1849:
[----:B------:R-:W-:Y:S05]  /*35c50*/  BSYNC B0 ;  /* 0x0000000000007941 */ /* 0x000fea0003800000 */
.L_x_1848:
[----:B------:R-:W-:Y:S05]  /*35c60*/  BRA `(.L_x_1850) ;  /* 0xffffffd000587947 */ /* 0x000fea000383ffff */
.L_x_1720:
[----:B0-----:R0:W1:Y:S02]  /*35c70*/  SYNCS.PHASECHK.TRANS64.TRYWAIT P1, [R6+URZ], R5 ;  /* 0x00000005060075a7 */ /* 0x001064000802017f */
[----:B-1----:R-:W-:Y:S05]  /*35c80*/  @!P1 NANOSLEEP.SYNCS 0x989680 ;  /* 0x009896800000995d */ /* 0x002fea0003900000 */
[----:B------:R-:W1:Y:S02]  /*35c90*/  @!P1 SYNCS.PHASECHK.TRANS64 P1, [R6+URZ], R5 ;  /* 0x00000005060095a7 */ /* 0x000e64000802007f */
[----:B-1----:R-:W-:Y:S05]  /*35ca0*/  @!P1 BRA `(.L_x_1720) ;  /* 0xfffffffc00f09947 */ /* 0x002fea000383ffff */
[----:B------:R-:W-:Y:S05]  /*35cb0*/  BRA `(.L_x_1851) ;  /* 0xffffffd000907947 */ /* 0x000fea000383ffff */
.L_x_1721:
[----:B-1----:R1:W2:Y:S02]  /*35cc0*/  SYNCS.PHASECHK.TRANS64.TRYWAIT P1, [R7+URZ], R2 ;  /* 0x00000002070075a7 */ /* 0x0022a4000802017f */
[----:B--2---:R-:W-:Y:S05]  /*35cd0*/  @!P1 NANOSLEEP.SYNCS 0x989680 ;  /* 0x009896800000995d */ /* 0x004fea0003900000 */
[----:B------:R-:W2:Y:S02]  /*35ce0*/  @!P1 SYNCS.PHASECHK.TRANS64 P1, [R7+URZ], R2 ;  /* 0x00000002070095a7 */ /* 0x000ea4000802007f */
[----:B--2---:R-:W-:Y:S05]  /*35cf0*/  @!P1 BRA `(.L_x_1721) ;  /* 0xfffffffc00f09947 */ /* 0x004fea000383ffff */
[----:B------:R-:W-:Y:S05]  /*35d00*/  BRA `(.L_x_1852) ;  /* 0xffffffd000847947 */ /* 0x000fea000383ffff */
.L_x_1723:
[----:B--2---:R2:W3:Y:S02]  /*35d10*/  SYNCS.PHASECHK.TRANS64.TRYWAIT P1, [R4+URZ+0x29860], R5 ;  /* 0x02986005040075a7 */ /* 0x0044e4000802017f */
[----:B---3--:R-:W-:Y:S05]  /*35d20*/  @!P1 NANOSLEEP.SYNCS 0x989680 ;  /* 0x009896800000995d */ /* 0x008fea0003900000 */
[----:B------:R-:W3:Y:S02]  /*35d30*/  @!P1 SYNCS.PHASECHK.TRANS64 P1, [R4+URZ+0x29860], R5 ;  /* 0x02986005040095a7 */ /* 0x000ee4000802007f */
[----:B---3--:R-:W-:Y:S05]  /*35d40*/  @!P1 BRA `(.L_x_1723) ;  /* 0xfffffffc00f09947 */ /* 0x008fea000383ffff */
[----:B------:R-:W-:Y:S05]  /*35d50*/  BRA `(.L_x_1853) ;  /* 0xffffffd000847947 */ /* 0x000fea000383ffff */
.L_x_1725:
[----:B---3--:R3:W4:Y:S02]  /*35d60*/  SYNCS.PHASECHK.TRANS64.TRYWAIT P1, [R3+URZ+0x29860], R2 ;  /* 0x02986002030075a7 */ /* 0x008724000802017f */
[----:B----4-:R-:W-:Y:S05]  /*35d70*/  @!P1 NANOSLEEP.SYNCS 0x989680 ;  /* 0x009896800000995d */ /* 0x010fea0003900000 */
[----:B------:R-:W4:Y:S02]  /*35d80*/  @!P1 SYNCS.PHASECHK.TRANS64 P1, [R3+URZ+0x29860], R2 ;  /* 0x02986002030095a7 */ /* 0x000f24000802007f */
[----:B----4-:R-:W-:Y:S05]  /*35d90*/  @!P1 BRA `(.L_x_1725) ;  /* 0xfffffffc00f09947 */ /* 0x010fea000383ffff */
[----:B------:R-:W-:Y:S05]  /*35da0*/  BRA `(.L_x_1854) ;  /* 0xffffffd000847947 */ /* 0x000fea000383ffff */
.L_x_1727:
[----:B----4-:R4:W0:Y:S02]  /*35db0*/  SYNCS.PHASECHK.TRANS64.TRYWAIT P0, [R4+URZ+0x29880], R5 ;  /* 0x02988005040075a7 */ /* 0x010824000800017f */
[----:B0-----:R-:W-:Y:S05]  /*35dc0*/  @!P0 NANOSLEEP.SYNCS 0x989680 ;  /* 0x009896800000895d */ /* 0x001fea0003900000 */
[----:B------:R-:W0:Y:S02]  /*35dd0*/  @!P0 SYNCS.PHASECHK.TRANS64 P0, [R4+URZ+0x29880], R5 ;  /* 0x02988005040085a7 */ /* 0x000e24000800007f */
[----:B0-----:R-:W-:Y:S05]  /*35de0*/  @!P0 BRA `(.L_x_1727) ;  /* 0xfffffffc00f08947 */ /* 0x001fea000383ffff */
[----:B------:R-:W-:Y:S05]  /*35df0*/  BRA `(.L_x_1728) ;  /* 0xffffffd000807947 */ /* 0x000fea000383ffff */
.L_x_1855:
        /* <DEDUP_REMOVED lines=16> */
.L_x_2673:


//--------------------- .text._ZN7cutlass13device_kernelIN5flash11enable_sm90INS1_16FlashAttnFwdSm90INS1_25CollectiveMainloopFwdSm90ILi2EN4cute5tupleIJNS5_1CILi1EEES8_S8_EEENS6_IJNS7_ILi128EEENS7_ILi160EEENS7_ILi192EEEEEELi128ENS_12float_e4m3_tEfNS_4arch4Sm90ELb1ELb0ELb0ELb0ELb0ELb0ELb0ELb1ELb1ELb0ELb0ELb0EEENS1_21CollectiveEpilogueFwdINS6_IJSA_SA_SB_EEES9_NS_10bfloat16_tESG_Li256ELb0ELb0ELb0ELb1EEENS1_30DynamicPersistentTileSchedulerILi256ELi128ELb0ELb0ELb1EEEEEEEEEvNT_6ParamsE --------------------------
	.section	.text._ZN7cutlass13device_kernelIN5flash11enable_sm90INS1_16FlashAttnFwdSm90INS1_25CollectiveMainloopFwdSm90ILi2EN4cute5tupleIJNS5_1CILi1EEES8_S8_EEENS6_IJNS7_ILi128EEENS7_ILi160EEENS7_ILi192EEEEEELi128ENS_12float_e4m3_tEfNS_4arch4Sm90ELb1ELb0ELb0ELb0ELb0ELb0ELb0ELb1ELb1ELb0ELb0ELb0EEENS1_21CollectiveEpilogueFwdINS6_IJSA_SA_SB_EEES9_NS_10bfloat16_tESG_Li256ELb0ELb0ELb0ELb1EEENS1_30DynamicPersistentTileSchedulerILi256ELi128ELb0ELb0ELb1EEEEEEEEEvNT_6ParamsE,"ax",@progbits
	.align	128
.text._ZN7cutlass13device_kernelIN5flash11enable_sm90INS1_16FlashAttnFwdSm90INS1_25CollectiveMainloopFwdSm90ILi2EN4cute5tupleIJNS5_1CILi1EEES8_S8_EEENS6_IJNS7_ILi128EEENS7_ILi160EEENS7_ILi192EEEEEELi128ENS_12float_e4m3_tEfNS_4arch4Sm90ELb1ELb0ELb0ELb0ELb0ELb0ELb0ELb1ELb1ELb0ELb0ELb0EEENS1_21CollectiveEpilogueFwdINS6_IJSA_SA_SB_EEES9_NS_10bfloat16_tESG_Li256ELb0ELb0ELb0ELb1EEENS1_30DynamicPersistentTileSchedulerILi256ELi128ELb0ELb0ELb1EEEEEEEEEvNT_6ParamsE:
        .type           _ZN7cutlass13device_kernelIN5flash11enable_sm90INS1_16FlashAttnFwdSm90INS1_25CollectiveMainloopFwdSm90ILi2EN4cute5tupleIJNS5_1CILi1EEES8_S8_EEENS6_IJNS7_ILi128EEENS7_ILi160EEENS7_ILi192EEEEEELi128ENS_12float_e4m3_tEfNS_4arch4Sm90ELb1ELb0ELb0ELb0ELb0ELb0ELb0ELb1ELb1ELb0ELb0ELb0EEENS1_21CollectiveEpilogueFwdINS6_IJSA_SA_SB_EEES9_NS_10bfloat16_tESG_Li256ELb0ELb0ELb0ELb1EEENS1_30DynamicPersistentTileSchedulerILi256ELi128ELb0ELb0ELb1EEEEEEEEEvNT_6ParamsE,@function
        .size           _ZN7cutlass13device_kernelIN5flash11enable_sm90INS1_16FlashAttnFwdSm90INS1_25CollectiveMainloopFwdSm90ILi2EN4cute5tupleIJNS5_1CILi1EEES8_S8_EEENS6_IJNS7_ILi128EEENS7_ILi160EEENS7_ILi192EEEEEELi128ENS_12float_e4m3_tEfNS_4arch4Sm90ELb1ELb0ELb0ELb0ELb0ELb0ELb0ELb1ELb1ELb0ELb0ELb0EEENS1_21CollectiveEpilogueFwdINS6_IJSA_SA_SB_EEES9_NS_10bfloat16_tESG_Li256ELb0ELb0ELb0ELb1EEENS1_30DynamicPersistentTileSchedulerILi256ELi128ELb0ELb0ELb1EEEEEEEEEvNT_6ParamsE,(.L_x_2674 - _ZN7cutlass13device_kernelIN5flash11enable_sm90INS1_16FlashAttnFwdSm90INS1_25CollectiveMainloopFwdSm90ILi2EN4cute5tupleIJNS5_1CILi1EEES8_S8_EEENS6_IJNS7_ILi128EEENS7_ILi160EEENS7_ILi192EEEEEELi128ENS_12float_e4m3_tEfNS_4arch4Sm90ELb1ELb0ELb0ELb0ELb0ELb0ELb0ELb1ELb1ELb0ELb0ELb0EEENS1_21CollectiveEpilogueFwdINS6_IJSA_SA_SB_EEES9_NS_10bfloat16_tESG_Li256ELb0ELb0ELb0ELb1EEENS1_30DynamicPersistentTileSchedulerILi256ELi128ELb0ELb0ELb1EEEEEEEEEvNT_6ParamsE)
        .other          _ZN7cutlass13device_kernelIN5flash11enable_sm90INS1_16FlashAttnFwdSm90INS1_25CollectiveMainloopFwdSm90ILi2EN4cute5tupleIJNS5_1CILi1EEES8_S8_EEENS6_IJNS7_ILi128EEENS7_ILi160EEENS7_ILi192EEEEEELi128ENS_12float_e4m3_tEfNS_4arch4Sm90ELb1ELb0ELb0ELb0ELb0ELb0ELb0ELb1ELb1ELb0ELb0ELb0EEENS1_21CollectiveEpilogueFwdINS6_IJSA_SA_SB_EEES9_NS_10bfloat16_tESG_Li256ELb0ELb0ELb0ELb1EEENS1_30DynamicPersistentTileSchedulerILi256ELi128ELb0ELb0ELb1EEEEEEEEEvNT_6ParamsE,@"STO_CUDA_ENTRY STV_DEFAULT"
_ZN7cutlass13device_kernelIN5flash11enable_sm90INS1_16FlashAttnFwdSm90INS1_25CollectiveMainloopFwdSm90ILi2EN4cute5tupleIJNS5_1CILi1EEES8_S8_EEENS6_IJNS7_ILi128EEENS7_ILi160EEENS7_ILi192EEEEEELi128ENS_12float_e4m3_tEfNS_4arch4Sm90ELb1ELb0ELb0ELb0ELb0ELb0ELb0ELb1ELb1ELb0ELb0ELb0EEENS1_21CollectiveEpilogueFwdINS6_IJSA_SA_SB_EEES9_NS_10bfloat16_tESG_Li256ELb0ELb0ELb0ELb1EEENS1_30DynamicPersistentTileSchedulerILi256ELi128ELb0ELb0ELb1EEEEEEEEEvNT_6ParamsE:
        /* <DEDUP_REMOVED lines=24> */
.L_x_1857:
[----:B------:R-:W-:Y:S05]  /*0180*/  BSYNC B0 ;  /* 0x0000000000007941 */ /* 0x000fea0003800000 */
.L_x_1856:
        /* <DEDUP_REMOVED lines=37> */
.L_x_1858:
        /* <DEDUP_REMOVED lines=22> */
.L_x_1859:
        /* <DEDUP_REMOVED lines=18> */
.L_x_1860:
        /* <DEDUP_REMOVED lines=22> */
.L_x_1861:
        /* <DEDUP_REMOVED lines=22> */
.L_x_1862:
[----:B------:R-:W-:Y:S01]  /*0920*/  PLOP3.LUT P0, PT, PT, PT, UP0, 0x80, 0x0 ;  /* 0x000000000000781c */ /* 0x000fe20003f0f008 */
[----:B------:R-:W-:Y:S01]  /*0930*/  UMOV UR61, 0x1 ;  /* 0x00000001003d7882 */ /* 0x000fe20000000000 */
[----:B------:R-:W-:Y:S01]  /*0940*/  NOP ;  /* 0x0000000000007918 */ /* 0x000fe20000000000 */
[----:B------:R-:W-:Y:S01]  /*0950*/  USEL UR61, UR61, 0x2, !UP0 ;  /* 0x000000023d3d7887 */ /* 0x000fe2000c000000 */
[----:B------:R-:W-:Y:S01]  /*0960*/  ULDC.64 UR54, c[0x0][0x208] ;  /* 0x0000820000367ab9 */ /* 0x000fe20000000a00 */
[----:B-123--:R-:W-:Y:S08]  /*0970*/  BAR.SYNC.DEFER_BLOCKING 0x0 ;  /* 0x0000000000007b1d */ /* 0x00eff00000010000 */
[----:B------:R-:W-:Y:S05]  /*0980*/  @!P0 BRA `(.L_x_1863) ;  /* 0x000000cc00e08947 */ /* 0x000fea0003800000 */
.L_x_1864:
        /* <DEDUP_REMOVED lines=28> */
[----:B------:R-:W-:Y:S01]  /*0b50*/  LEA.HI R192, R0, R193, RZ, 0x5 ;  /* 0x000000c100c07211 */ /* 0x000fe200078f28ff */
[----:B------:R-:W-:Y:S01]  /*0b60*/  IMAD.IADD R190, R193, 0x1, -R190 ;  /* 0x00000001c1be7824 */ /* 0x000fe200078e0abe */
[----:B------:R-:W-:Y:S02]  /*0b70*/  LOP3.LUT R5, R5, 0x1ffffffe, RZ, 0xc0, !PT ;  /* 0x1ffffffe05057812 */ /* 0x000fe400078ec0ff */
[----:B------:R-:W-:-:S02]  /*0b80*/  SHF.R.S32.HI R192, RZ, 0x5, R192 ;  /* 0x00000005ffc07819 */ /* 0x000fc400000114c0 */
[----:B------:R-:W-:Y:S01]  /*0b90*/  SHF.R.S32.HI R7, RZ, 0x1f, R190 ;  /* 0x0000001fff077819 */ /* 0x000fe200000114be */
[----:B------:R-:W-:Y:S01]  /*0ba0*/  IMAD.IADD R5, R4, 0x1, -R5 ;  /* 0x0000000104057824 */ /* 0x000fe200078e0a05 */
[----:B------:R-:W-:Y:S01]  /*0bb0*/  LOP3.LUT R4, R3, 0x3fffff0, RZ, 0xc0, !PT ;  /* 0x03fffff003047812 */ /* 0x000fe200078ec0ff */
[----:B-1----:R-:W-:Y:S01]  /*0bc0*/  ULEA UR38, UR52, UR38, 0x18 ;  /* 0x0000002634267291 */ /* 0x002fe2000f8ec03f */
[----:B------:R-:W-:Y:S02]  /*0bd0*/  LEA.HI R6, R7, R190, RZ, 0x2 ;  /* 0x000000be07067211 */ /* 0x000fe400078f10ff */
[----:B------:R-:W-:Y:S01]  /*0be0*/  SHF.R.S32.HI R191, RZ, 0x7, R2 ;  /* 0x00000007ffbf7819 */ /* 0x000fe20000011402 */
[----:B------:R-:W-:Y:S01]  /*0bf0*/  IMAD.IADD R3, R193, 0x1, -R4 ;  /* 0x00000001c1037824 */ /* 0x000fe200078e0a04 */
[--C-:B------:R-:W-:Y:S02]  /*0c00*/  SHF.R.S32.HI R4, RZ, 0x2, R6.reuse ;  /* 0x00000002ff047819 */ /* 0x100fe40000011406 */
[----:B------:R-:W-:Y:S01]  /*0c10*/  SHF.R.S32.HI R9, RZ, 0x1f, R6 ;  /* 0x0000001fff097819 */ /* 0x000fe20000011406 */
[----:B------:R-:W-:Y:S01]  /*0c20*/  IMAD R8, R192, 0x10, R3 ;  /* 0x00000010c0087824 */ /* 0x000fe200078e0203 */
[----:B------:R-:W-:Y:S01]  /*0c30*/  LEA.HI R2, R2, R191, RZ, 0x1 ;  /* 0x000000bf02027211 */ /* 0x000fe200078f08ff */
[----:B------:R-:W-:Y:S01]  /*0c40*/  UMOV UR4, UR38 ;  /* 0x0000002600047c82 */ /* 0x000fe20008000000 */
[----:B--2---:R-:W-:Y:S01]  /*0c50*/  UMOV UR5, UR6 ;  /* 0x0000000600057c82 */ /* 0x004fe20008000000 */
[----:B------:R-:W-:Y:S01]  /*0c60*/  LEA.HI R9, R9, R4, RZ, 0x3 ;  /* 0x0000000409097211 */ /* 0x000fe200078f18ff */
[----:B------:R-:W-:Y:S01]  /*0c70*/  IMAD R3, R8, 0x8, R5 ;  /* 0x0000000808037824 */ /* 0x000fe200078e0205 */
[----:B------:R-:W-:Y:S01]  /*0c80*/  LOP3.LUT R2, R2, 0x3fffffe, RZ, 0xc0, !PT ;  /* 0x03fffffe02027812 */ /* 0x000fe200078ec0ff */
[----:B------:R-:W-:Y:S01]  /*0c90*/  IMAD.U32 R16, RZ, RZ, UR4 ;  /* 0x00000004ff107e24 */ /* 0x000fe2000f8e00ff */
[----:B------:R-:W-:Y:S01]  /*0ca0*/  LOP3.LUT R9, R9, 0xfffffff8, RZ, 0xc0, !PT ;  /* 0xfffffff809097812 */ /* 0x000fe200078ec0ff */
[----:B------:R-:W-:Y:S01]  /*0cb0*/  IMAD.U32 R17, RZ, RZ, UR5 ;  /* 0x00000005ff117e24 */ /* 0x000fe2000f8e00ff */
[----:B------:R-:W-:Y:S01]  /*0cc0*/  LEA.HI R7, R7, R190, RZ, 0x5 ;  /* 0x000000be07077211 */ /* 0x000fe200078f28ff */
[----:B------:R-:W-:Y:S01]  /*0cd0*/  IMAD.SHL.U32 R3, R3, 0x8, RZ ;  /* 0x0000000803037824 */ /* 0x000fe200078e00ff */
[----:B------:R-:W-:Y:S01]  /*0ce0*/  LEA.HI R0, R0, R193, RZ, 0x3 ;  /* 0x000000c100007211 */ /* 0x000fe200078f18ff */
[----:B------:R-:W-:Y:S01]  /*0cf0*/  IMAD.IADD R23, R191, 0x1, -R2 ;  /* 0x00000001bf177824 */ /* 0x000fe200078e0a02 */
[----:B------:R-:W-:Y:S01]  /*0d00*/  SHF.R.S32.HI R7, RZ, 0x5, R7 ;  /* 0x00000005ff077819 */ /* 0x000fe20000011407 */
[----:B------:R-:W-:Y:S01]  /*0d10*/  IMAD.IADD R4, R4, 0x1, -R9 ;  /* 0x0000000104047824 */ /* 0x000fe200078e0a09 */
[----:B------:R-:W-:Y:S01]  /*0d20*/  LOP3.LUT R2, R0, 0x1ffffff8, RZ, 0xc0, !PT ;  /* 0x1ffffff800027812 */ /* 0x000fe200078ec0ff */
[----:B------:R-:W-:Y:S01]  /*0d30*/  IMAD.WIDE R16, R3, 0x2, R16 ;  /* 0x0000000203107825 */ /* 0x000fe200078e0210 */
[----:B------:R-:W-:Y:S01]  /*0d40*/  LOP3.LUT R3, R6, 0x7ffffffc, RZ, 0xc0, !PT ;  /* 0x7ffffffc06037812 */ /* 0x000fe200078ec0ff */
[----:B------:R-:W-:Y:S01]  /*0d50*/  UMOV UR4, UR7 ;  /* 0x0000000700047c82 */ /* 0x000fe20008000000 */
[----:B------:R-:W-:Y:S01]  /*0d60*/  SHF.R.S32.HI R188, RZ, 0x3, R0 ;  /* 0x00000003ffbc7819 */ /* 0x000fe20000011400 */
[----:B------:R-:W-:-:S02]  /*0d70*/  IMAD R4, R7, 0x10, R4 ;  /* 0x0000001007047824 */ /* 0x000fc400078e0204 */
[----:B------:R-:W-:Y:S02]  /*0d80*/  IMAD.IADD R2, R193, 0x1, -R2 ;  /* 0x00000001c1027824 */ /* 0x000fe400078e0a02 */
[----:B------:R-:W-:Y:S02]  /*0d90*/  IMAD R23, R23, 0x40, R4 ;  /* 0x0000004017177824 */ /* 0x000fe400078e0204 */
[----:B------:R-:W-:Y:S02]  /*0da0*/  IMAD.SHL.U32 R18, R2, 0x8, RZ ;  /* 0x0000000802127824 */ /* 0x000fe400078e00ff */
[----:B------:R-:W-:-:S07]  /*0db0*/  IMAD.IADD R22, R190, 0x1, -R3 ;  /* 0x00000001be167824 */ /* 0x000fce00078e0a03 */
.L_x_1914:
        /* <DEDUP_REMOVED lines=20> */
.L_x_1865:
[----:B------:R-:W-:Y:S01]  /*0f00*/  ULDC UR6, c[0x0][0xdc4] ;  /* 0x0003710000067ab9 */ /* 0x000fe20000000800 */
[----:B------:R-:W-:Y:S01]  /*0f10*/  UMOV UR53, UR7 ;  /* 0x0000000700357c82 */ /* 0x000fe20008000000 */
[----:B------:R-:W-:-:S11]  /*0f20*/  UISETP.NE.AND UP0, UPT, UR6, 0x1, UPT ;  /* 0x000000010600788c */ /* 0x000fd6000bf05270 */
[----:B------:R-:W-:Y:S02]  /*0f30*/  @UP0 ULDC.64 UR10, c[0x0][0xdc8] ;  /* 0x00037200000a0ab9 */ /* 0x000fe40000000a00 */
[----:B------:R-:W-:-:S04]  /*0f40*/  UIMAD.WIDE.U32 UR4, UR7, UR10, URZ ;  /* 0x0000000a070472a5 */ /* 0x000fc8000f8e003f */
[----:B------:R-:W-:-:S04]  /*0f50*/  @UP0 USHF.R.U32.HI UR53, URZ, UR11, UR5 ;  /* 0x0000000b3f350299 */ /* 0x000fc80008011605 */
[----:B------:R-:W-:-:S12]  /*0f60*/  UIMAD UR4, UR53, UR6, URZ ;  /* 0x00000006350472a4 */ /* 0x000fd8000f8e023f */
.L_x_1866:
[----:B------:R-:W-:Y:S01]  /*0f70*/  ULDC UR43, c[0x0][0xdb8] ;  /* 0x00036e00002b7ab9 */ /* 0x000fe20000000800 */
[----:B------:R-:W-:Y:S01]  /*0f80*/  UIADD3 UR6, UR7, -UR4, URZ ;  /* 0x8000000407067290 */ /* 0x000fe2000fffe03f */
[----:B------:R-:W-:Y:S01]  /*0f90*/  IMAD.MOV.U32 R7, RZ, RZ, 0x3f800000 ;  /* 0x3f800000ff077424 */ /* 0x000fe200078e00ff */
[----:B------:R-:W-:Y:S01]  /*0fa0*/  UISETP.NE.AND UP1, UPT, UR43, 0x1, UPT ;  /* 0x000000012b00788c */ /* 0x000fe2000bf25270 */
[----:B------:R-:W-:Y:S01]  /*0fb0*/  IMAD.MOV.U32 R0, RZ, RZ, 0x3f800000 ;  /* 0x3f800000ff007424 */ /* 0x000fe200078e00ff */
[----:B------:R-:W-:Y:S01]  /*0fc0*/  ULDC UR12, c[0x0][0xdc4] ;  /* 0x00037100000c7ab9 */ /* 0x000fe20000000800 */
[----:B------:R-:W-:Y:S01]  /*0fd0*/  ULDC.64 UR4, c[0x0][0x990] ;  /* 0x0002640000047ab9 */ /* 0x000fe20000000a00 */
[----:B------:R-:W-:Y:S02]  /*0fe0*/  UIMAD UR12, UR8, UR12, UR6 ;  /* 0x0000000c080c72a4 */ /* 0x000fe4000f8e0206 */
[----:B------:R-:W-:Y:S01]  /*0ff0*/  UISETP.NE.U32.AND UP0, UPT, UR4, URZ, UPT ;  /* 0x0000003f0400728c */ /* 0x000fe2000bf05070 */
[----:B------:R-:W-:Y:S01]  /*1000*/  ULDC.64 UR6, c[0x0][0x998] ;  /* 0x0002660000067ab9 */ /* 0x000fe20000000a00 */
[----:B------:R-:W-:-:S02]  /*1010*/  ULDC UR11, c[0x0][0x428] ;  /* 0x00010a00000b7ab9 */ /* 0x000fc40000000800 */
[----:B------:R-:W-:Y:S01]  /*1020*/  UISETP.NE.AND.EX UP0, UPT, UR5, URZ, UPT, UP0 ;  /* 0x0000003f0500728c */ /* 0x000fe2000bf05300 */
[----:B------:R-:W-:Y:S01]  /*1030*/  @UP1 ULDC UR8, c[0x0][0xdbc] ;  /* 0x00036f0000081ab9 */ /* 0x000fe20000000800 */
[----:B------:R-:W-:Y:S01]  /*1040*/  @UP1 ULDC UR10, c[0x0][0xdc0] ;  /* 0x00037000000a1ab9 */ /* 0x000fe20000000800 */
[----:B------:R-:W-:Y:S02]  /*1050*/  UIMAD.WIDE.U32 UR8, UR12, UR8, URZ ;  /* 0x000000080c0872a5 */ /* 0x000fe4000f8e003f */
[----:B------:R-:W-:Y:S01]  /*1060*/  UMOV UR44, UR12 ;  /* 0x0000000c002c7c82 */ /* 0x000fe20008000000 */
[----:B------:R-:W-:Y:S01]  /*1070*/  UISETP.NE.AND UP2, UPT, UR11, 0x1, UPT ;  /* 0x000000010b00788c */ /* 0x000fe2000bf45270 */
[----:B------:R-:W-:Y:S01]  /*1080*/  PLOP3.LUT P0, PT, PT, PT, UP0, 0x80, 0x0 ;  /* 0x000000000000781c */ /* 0x000fe20003f0f008 */
[----:B------:R-:W-:Y:S02]  /*1090*/  @UP1 USHF.R.U32.HI UR44, URZ, UR10, UR9 ;  /* 0x0000000a3f2c1299 */ /* 0x000fe40008011609 */
[----:B------:R-:W-:-:S02]  /*10a0*/  UISETP.NE.U32.AND UP1, UPT, UR6, URZ, UPT ;  /* 0x0000003f0600728c */ /* 0x000fc4000bf25070 */
[----:B------:R-:W-:Y:S02]  /*10b0*/  @UP0 USHF.R.S32.HI UR8, URZ, 0x1f, UR44 ;  /* 0x0000001f3f080899 */ /* 0x000fe4000801142c */
[----:B------:R-:W-:Y:S01]  /*10c0*/  UISETP.NE.AND.EX UP1, UPT, UR7, URZ, UPT, UP1 ;  /* 0x0000003f0700728c */ /* 0x000fe2000bf25310 */
[----:B------:R-:W-:Y:S01]  /*10d0*/  @UP0 ULDC.64 UR14, c[0x0][0x9a8] ;  /* 0x00026a00000e0ab9 */ /* 0x000fe20000000a00 */
[----:B------:R-:W-:Y:S02]  /*10e0*/  UIADD3 UR11, -UR44, URZ, URZ ;  /* 0x0000003f2c0b7290 */ /* 0x000fe4000fffe13f */
[----:B------:R-:W-:Y:S02]  /*10f0*/  @UP0 UIMAD UR10, UR8, UR14, URZ ;  /* 0x0000000e080a02a4 */ /* 0x000fe4000f8e023f */
[----:B------:R-:W-:Y:S01]  /*1100*/  PLOP3.LUT P1, PT, PT, PT, UP1, 0x80, 0x0 ;  /* 0x000000000000781c */ /* 0x000fe20003f2f018 */
[----:B------:R-:W-:Y:S02]  /*1110*/  @UP0 UIMAD.WIDE.U32 UR8, UR44, UR14, URZ ;  /* 0x0000000e2c0802a5 */ /* 0x000fe4000f8e003f */
        /* <DEDUP_REMOVED lines=33> */
[----:B------:R-:W-:Y:S01]  /*1330*/  ULDC UR40, c[0x0][0x404] ;  /* 0x0001010000287ab9 */ /* 0x000fe20000000800 */
[----:B------:R-:W-:Y:S01]  /*1340*/  IMAD.U32 R3, RZ, RZ, UR5 ;  /* 0x00000005ff037e24 */ /* 0x000fe2000f8e00ff */
[----:B------:R-:W-:Y:S01]  /*1350*/  ULDC UR5, c[0x0][0xdac] ;  /* 0x00036b0000057ab9 */ /* 0x000fe20000000800 */
[----:B------:R-:W-:Y:S01]  /*1360*/  IMAD.U32 R5, RZ, RZ, UR7 ;  /* 0x00000007ff057e24 */ /* 0x000fe2000f8e00ff */
[----:B------:R-:W-:-:S02]  /*1370*/  ULDC.64 UR6, c[0x0][0x3f8] ;  /* 0x0000fe0000067ab9 */ /* 0x000fc40000000a00 */
[----:B------:R1:W2:Y:S04]  /*1380*/  @P0 LDG.E R7, desc[UR54][R2.64] ;  /* 0x0000003602070981 */ /* 0x0002a8000c1e1900 */
[----:B------:R-:W2:Y:S01]  /*1390*/  @P1 LDG.E R0, desc[UR54][R4.64] ;  /* 0x0000003604001981 */ /* 0x000ea2000c1e1900 */
[----:B------:R-:W-:Y:S01]  /*13a0*/  UISETP.NE.U32.AND UP0, UPT, UR6, URZ, UPT ;  /* 0x0000003f0600728c */ /* 0x000fe2000bf05070 */
[----:B------:R-:W-:Y:S01]  /*13b0*/  PLOP3.LUT P0, PT, PT, PT, PT, 0x80, 0x0 ;  /* 0x000000000000781c */ /* 0x000fe20003f0f070 */
[----:B------:R-:W-:Y:S01]  /*13c0*/  UMOV UR58, UR43 ;  /* 0x0000002b003a7c82 */ /* 0x000fe20008000000 */
[----:B------:R-:W-:Y:S01]  /*13d0*/  ULDC UR6, c[0x0][0x2e0] ;  /* 0x0000b80000067ab9 */ /* 0x000fe20000000800 */
[----:B------:R-:W-:Y:S01]  /*13e0*/  UISETP.NE.AND.EX UP0, UPT, UR7, URZ, UPT, UP0 ;  /* 0x0000003f0700728c */ /* 0x000fe2000bf05300 */
[----:B-1----:R-:W-:Y:S01]  /*13f0*/  CS2R R2, SRZ ;  /* 0x0000000000027805 */ /* 0x002fe2000001ff00 */
[----:B------:R-:W-:Y:S01]  /*1400*/  IMAD.MOV.U32 R87, RZ, RZ, RZ ;  /* 0x000000ffff577224 */ /* 0x000fe200078e00ff */
[----:B------:R-:W-:Y:S01]  /*1410*/  ULDC UR7, c[0x0][0x288] ;  /* 0x0000a20000077ab9 */ /* 0x000fe20000000800 */
[----:B------:R-:W-:Y:S01]  /*1420*/  USEL UR40, UR40, 0x1, UP0 ;  /* 0x0000000128287887 */ /* 0x000fe20008000000 */
[----:B------:R-:W-:-:S02]  /*1430*/  CS2R R8, SRZ ;  /* 0x0000000000087805 */ /* 0x000fc4000001ff00 */
[----:B------:R-:W-:Y:S02]  /*1440*/  CS2R R10, SRZ ;  /* 0x00000000000a7805 */ /* 0x000fe4000001ff00 */
[----:B------:R-:W-:Y:S01]  /*1450*/  CS2R R12, SRZ ;  /* 0x00000000000c7805 */ /* 0x000fe2000001ff00 */
[----:B------:R-:W-:Y:S01]  /*1460*/  UIMAD UR40, UR40, UR6, URZ ;  /* 0x00000006282872a4 */ /* 0x000fe2000f8e023f */
        /* <DEDUP_REMOVED lines=26> */
[----:B------:R-:W-:Y:S02]  /*1610*/  IMAD.MOV.U32 R72, RZ, RZ, RZ ;  /* 0x000000ffff487224 */ /* 0x000fe400078e00ff */
[----:B------:R-:W-:Y:S02]  /*1620*/  IMAD.MOV.U32 R101, RZ, RZ, RZ ;  /* 0x000000ffff657224 */ /* 0x000fe400078e00ff */
[----:B--2---:R-:W-:Y:S01]  /*1630*/  FMUL.FTZ R0, R7, R0 ;  /* 0x0000000007007220 */ /* 0x004fe20000410000 */
[----:B------:R-:W-:-:S03]  /*1640*/  CS2R R6, SRZ ;  /* 0x0000000000067805 */ /* 0x000fc6000001ff00 */
[----:B------:R-:W-:Y:S01]  /*1650*/  FMUL.FTZ R0, R0, UR4 ;  /* 0x0000000400007c20 */ /* 0x000fe20008410000 */
[----:B------:R-:W-:-:S04]  /*1660*/  ULOP3.LUT UR4, URZ, UR53, URZ, 0x33, !UPT ;  /* 0x000000353f047292 */ /* 0x000fc8000f8e333f */
[----:B------:R-:W-:Y:S01]  /*1670*/  UIADD3 UR4, UR4, UR5, URZ ;  /* 0x0000000504047290 */ /* 0x000fe2000fffe03f */
[----:B------:R-:W-:Y:S01]  /*1680*/  R2UR UR37, R0 ;  /* 0x00000000002572ca */ /* 0x000fe200000e0000 */
[----:B------:R-:W-:Y:S01]  /*1690*/  UIADD3 UR5, UR40, 0x11f, -UR7 ;  /* 0x0000011f28057890 */ /* 0x000fe2000fffe807 */
[----:B------:R-:W-:Y:S01]  /*16a0*/  IMAD.MOV.U32 R0, RZ, RZ, RZ ;  /* 0x000000ffff007224 */ /* 0x000fe200078e00ff */
[----:B------:R-:W-:Y:S02]  /*16b0*/  USHF.L.U32 UR42, UR4, 0x7, URZ ;  /* 0x00000007042a7899 */ /* 0x000fe4000800063f */
[----:B------:R-:W-:Y:S02]  /*16c0*/  UIADD3 UR4, UR40, 0x9f, URZ ;  /* 0x0000009f28047890 */ /* 0x000fe4000fffe03f */
[----:B------:R-:W-:Y:S02]  /*16d0*/  UIADD3 UR6, UR5, UR42, URZ ;  /* 0x0000002a05067290 */ /* 0x000fe4000fffe03f */
[----:B------:R-:W-:-:S02]  /*16e0*/  UIMAD.WIDE UR4, UR4, 0x66666667, URZ ;  /* 0x66666667040478a5 */ /* 0x000fc4000f8e023f */
[----:B------:R-:W-:Y:S02]  /*16f0*/  UIMAD.WIDE UR6, UR6, 0x66666667, URZ ;  /* 0x66666667060678a5 */ /* 0x000fe4000f8e023f */
[----:B------:R-:W-:Y:S02]  /*1700*/  USHF.R.U32.HI UR4, URZ, 0x1f, UR5 ;  /* 0x0000001f3f047899 */ /* 0x000fe40008011605 */
[----:B------:R-:W-:Y:S02]  /*1710*/  USHF.R.U32.HI UR6, URZ, 0x1f, UR7 ;  /* 0x0000001f3f067899 */ /* 0x000fe40008011607 */
[----:B------:R-:W-:Y:S02]  /*1720*/  ULEA.HI.SX32 UR4, UR5, UR4, 0x1a ;  /* 0x0000000405047291 */ /* 0x000fe4000f8fd23f */
[----:B------:R-:W-:Y:S01]  /*1730*/  ULEA.HI.SX32 UR6, UR7, UR6, 0x1a ;  /* 0x0000000607067291 */ /* 0x000fe2000f8fd23f */
[----:B------:R-:W-:-:S03]  /*1740*/  @UP2 ULDC UR5, c[0x0][0x42c] ;  /* 0x00010b0000052ab9 */ /* 0x000fc60000000800 */
[----:B------:R-:W-:-:S04]  /*1750*/  UISETP.LT.AND UP0, UPT, UR4, UR6, UPT ;  /* 0x000000060400728c */ /* 0x000fc8000bf01270 */
[----:B------:R-:W-:Y:S02]  /*1760*/  USEL UR41, UR4, UR6, UP0 ;  /* 0x0000000604297287 */ /* 0x000fe40008000000 */
[----:B------:R-:W-:Y:S02]  /*1770*/  UIMAD.WIDE.U32 UR4, UR43, UR5, URZ ;  /* 0x000000052b0472a5 */ /* 0x000fe4000f8e003f */
[----:B------:R-:W-:Y:S01]  /*1780*/  UISETP.GE.AND UP0, UPT, UR41, 0x1, UPT ;  /* 0x000000012900788c */ /* 0x000fe2000bf06270 */
[----:B------:R-:W-:Y:S02]  /*1790*/  @UP2 ULDC UR6, c[0x0][0x430] ;  /* 0x00010c0000062ab9 */ /* 0x000fe40000000800 */
[----:B------:R-:W-:-:S03]  /*17a0*/  @UP2 USHF.R.U32.HI UR58, URZ, UR6, UR5 ;  /* 0x000000063f3a2299 */ /* 0x000fc60008011605 */
[----:B------:R-:W-:-:S13]  /*17b0*/  PLOP3.LUT P1, PT, PT, PT, UP0, 0x80, 0x0 ;  /* 0x000000000000781c */ /* 0x000fda0003f2f008 */
[----:B------:R-:W-:Y:S05]  /*17c0*/  @!P1 BRA `(.L_x_1867) ;  /* 0x000000a800189947 */ /* 0x000fea0003800000 */
        /* <DEDUP_REMOVED lines=28> */
.L_x_1868:
        /* <DEDUP_REMOVED lines=9> */
.L_x_1986:
[----:B------:R-:W-:Y:S05]  /*1a20*/  @!P0 BRA `(.L_x_1870) ;  /* 0x0000000000048947 */ /* 0x000fea0003800000 */
[----:B------:R-:W-:Y:S01]  /*1a30*/  BPT.TRAP 0x1 ;  /* 0x000000040000795c */ /* 0x000fe20000300000 */
.L_x_1870:
[----:B------:R-:W-:Y:S02]  /*1a40*/  IMAD.U32 R2, RZ, RZ, UR36 ;  /* 0x00000024ff027e24 */ /* 0x000fe4000f8e00ff */
[----:B-1----:R-:W-:-:S03]  /*1a50*/  IMAD.U32 R3, RZ, RZ, UR39 ;  /* 0x00000027ff037e24 */ /* 0x002fc6000f8e00ff */
[----:B------:R-:W-:Y:S02]  /*1a60*/  LEA R2, R2, UR38, 0x3 ;  /* 0x0000002602027c11 */ /* 0x000fe4000f8e18ff */
[----:B------:R-:W-:-:S04]  /*1a70*/  SHF.L.U32 R3, R3, 0x1f, RZ ;  /* 0x0000001f03037819 */ /* 0x000fc800000006ff */
[----:B------:R1:W2:Y:S01]  /*1a80*/  SYNCS.PHASECHK.TRANS64.TRYWAIT P2, [R2+URZ+0x29830], R3 ;  /* 0x02983003020075a7 */ /* 0x0002a2000804017f */
[----:B------:R-:W-:Y:S05]  /*1a90*/  @!P0 BRA `(.L_x_1871) ;  /* 0x0000000000048947 */ /* 0x000fea0003800000 */
[----:B------:R-:W-:Y:S01]  /*1aa0*/  BPT.TRAP 0x1 ;  /* 0x000000040000795c */ /* 0x000fe20000300000 */
.L_x_1871:
[----:B------:R-:W3:Y:S01]  /*1ab0*/  S2R R0, SR_TID.X ;  /* 0x0000000000007919 */ /* 0x000ee20000002100 */
[----:B------:R-:W-:Y:S01]  /*1ac0*/  IMAD.MOV.U32 R87, RZ, RZ, RZ ;  /* 0x000000ffff577224 */ /* 0x000fe200078e00ff */
[----:B---3--:R-:W-:Y:S01]  /*1ad0*/  LOP3.LUT P1, RZ, R0, 0x7f, RZ, 0xc0, !PT ;  /* 0x0000007f00ff7812 */ /* 0x008fe2000782c0ff */
[----:B--2---:R-:W-:-:S12]  /*1ae0*/  @P2 BRA `(.L_x_1872) ;  /* 0x0000000000082947 */ /* 0x004fd80003800000 */
[----:B------:R-:W2:Y:S02]  /*1af0*/  SYNCS.PHASECHK.TRANS64.TRYWAIT P2, [R2+URZ+0x29830], R3 ;  /* 0x02983003020075a7 */ /* 0x000ea4000804017f */
[----:B--2---:R-:W-:Y:S05]  /*1b00*/  @!P2 BRA `(.L_x_1873) ;  /* 0x000000f4008ca947 */ /* 0x004fea0003800000 */
.L_x_1872:
        /* <DEDUP_REMOVED lines=10> */
[----:B-12---:R-:W-:Y:S01]  /*1bb0*/  @!P1 VIADD R2, R2, 0x29840 ;  /* 0x0002984002029836 */ /* 0x006fe20000000000 */
[----:B------:R-:W-:Y:S01]  /*1bc0*/  UMOV UR28, UR6 ;  /* 0x00000006001c7c82 */ /* 0x000fe20008000000 */
[----:B------:R-:W-:Y:S01]  /*1bd0*/  UMOV UR9, UR29 ;  /* 0x0000001d00097c82 */ /* 0x000fe20008000000 */
[----:B------:R-:W-:Y:S01]  /*1be0*/  ULOP3.LUT UR4, UR4, 0x10000, URZ, 0xfc, !UPT ;  /* 0x0001000004047892 */ /* 0x000fe2000f8efc3f */
[--C-:B------:R-:W-:Y:S01]  /*1bf0*/  IMAD.MOV.U32 R86, RZ, RZ, R87.reuse ;  /* 0x000000ffff567224 */ /* 0x100fe200078e0057 */
[----:B------:R-:W-:Y:S01]  /*1c00*/  UMOV UR8, UR28 ;  /* 0x0000001c00087c82 */ /* 0x000fe20008000000 */
[----:B------:R-:W-:Y:S01]  /*1c10*/  UMOV UR11, 0x80000020 ;  /* 0x80000020000b7882 */ /* 0x000fe20000000000 */
[----:B------:R-:W-:Y:S01]  /*1c20*/  UIMAD UR5, UR36, 0x780, UR4 ;  /* 0x00000780240578a4 */ /* 0x000fe2000f8e0204 */
[----:B------:R-:W-:Y:S01]  /*1c30*/  @!P1 PRMT R2, RZ, 0x654, R2 ;  /* 0x00000654ff029816 */ /* 0x000fe20000000002 */
[----:B------:R-:W-:Y:S01]  /*1c40*/  UMOV UR12, UR28 ;  /* 0x0000001c000c7c82 */ /* 0x000fe20008000000 */
[----:B------:R-:W-:Y:S01]  /*1c50*/  UMOV UR13, UR29 ;  /* 0x0000001d000d7c82 */ /* 0x000fe20008000000 */
[----:B------:R-:W-:Y:S01]  /*1c60*/  UIADD3 UR10, UR5, 0x80, URZ ;  /* 0x00000080050a7890 */ /* 0x000fe2000fffe03f */
[--C-:B------:R-:W-:Y:S01]  /*1c70*/  IMAD.MOV.U32 R85, RZ, RZ, R87.reuse ;  /* 0x000000ffff557224 */ /* 0x100fe200078e0057 */
[----:B------:R-:W-:Y:S01]  /*1c80*/  UIADD3 UR14, UR5, 0x180, URZ ;  /* 0x00000180050e7890 */ /* 0x000fe2000fffe03f */
[--C-:B------:R-:W-:Y:S01]  /*1c90*/  IMAD.MOV.U32 R84, RZ, RZ, R87.reuse ;  /* 0x000000ffff547224 */ /* 0x100fe200078e0057 */
[----:B------:R-:W-:Y:S01]  /*1ca0*/  UMOV UR30, UR5 ;  /* 0x00000005001e7c82 */ /* 0x000fe20008000000 */
[----:B------:R-:W-:Y:S01]  /*1cb0*/  UMOV UR15, 0x80000020 ;  /* 0x80000020000f7882 */ /* 0x000fe20000000000 */
[----:B------:R-:W-:Y:S01]  /*1cc0*/  QGMMA.64x32x32.F32.E4M3.E4M3 R104, gdesc[UR28], RZ, !UPT, gsb0 ;  /* 0x006000001c6879f3 */ /* 0x000fe2000c0008ff */
[----:B------:R-:W-:Y:S01]  /*1cd0*/  UIADD3 UR7, UR5, 0x200, URZ ;  /* 0x0000020005077890 */ /* 0x000fe2000fffe03f */
[----:B------:R-:W-:Y:S01]  /*1ce0*/  IMAD.MOV.U32 R82, RZ, RZ, R87 ;  /* 0x000000ffff527224 */ /* 0x000fe200078e0057 */
[----:B------:R-:W-:-:S02]  /*1cf0*/  UIADD3 UR16, UR6, 0x2, URZ ;  /* 0x0000000206107890 */ /* 0x000fc4000fffe03f */
[----:B------:R-:W-:Y:S02]  /*1d00*/  UIADD3 UR17, UR5, 0x2, URZ ;  /* 0x0000000205117890 */ /* 0x000fe4000fffe03f */
[----:B------:R-:W-:Y:S01]  /*1d10*/  UIADD3 UR18, UR5, 0x400, URZ ;  /* 0x0000040005127890 */ /* 0x000fe2000fffe03f */
[----:B------:R-:W-:Y:S01]  /*1d20*/  UMOV UR19, 0x80000020 ;  /* 0x8000002000137882 */ /* 0x000fe20000000000 */
[----:B------:R-:W-:Y:S01]  /*1d30*/  UIADD3 UR22, UR5, 0x402, URZ ;  /* 0x0000040205167890 */ /* 0x000fe2000fffe03f */
[----:B------:R-:W-:Y:S01]  /*1d40*/  UMOV UR23, 0x80000020 ;  /* 0x8000002000177882 */ /* 0x000fe20000000000 */
        /* <DEDUP_REMOVED lines=29> */
[----:B------:R-:W-:Y:S01]  /*1f20*/  UMOV UR12, UR8 ;  /* 0x00000008000c7c82 */ /* 0x000fe20008000000 */
[----:B------:R-:W-:Y:S01]  /*1f30*/  UMOV UR13, UR9 ;  /* 0x00000009000d7c82 */ /* 0x000fe20008000000 */
[----:B------:R-:W-:Y:S02]  /*1f40*/  UIADD3 UR16, UR6, 0x200, URZ ;  /* 0x0000020006107890 */ /* 0x000fe4000fffe03f */
[----:B------:R-:W-:Y:S01]  /*1f50*/  UIADD3 UR17, UR5, 0x280, URZ ;  /* 0x0000028005117890 */ /* 0x000fe2000fffe03f */
[----:B------:R-:W-:-:S02]  /*1f60*/  WARPGROUP.DEPBAR.LE gsb0, 0x0 ;  /* 0x00008000000079c5 */ /* 0x000fc40000010000 */
        /* <DEDUP_REMOVED lines=104> */
[----:B------:R-:W-:Y:S01]  /*25f0*/  UIMAD UR6, UR41, -0xa0, UR40 ;  /* 0xffffff60290678a4 */ /* 0x000fe2000f8e0228 */
[----:B------:R-:W-:Y:S02]  /*2600*/  WARPGROUP.DEPBAR.LE gsb0, 0x0 ;  /* 0x00008000000079c5 */ /* 0x000fe40000010000 */
[----:B------:R-:W-:-:S06]  /*2610*/  WARPGROUP.ARRIVE ;  /* 0x00000000000079c5 */ /* 0x000fcc0000000000 */
[----:B------:R-:W-:Y:S01]  /*2620*/  QGMMA.64x32x32.F32.E4M3.E4M3 R40, gdesc[UR24], R40, gsb0 ;  /* 0x00600000182879f3 */ /* 0x000fe20008000828 */
[----:B------:R-:W-:Y:S01]  /*2630*/  UMOV UR24, UR7 ;  /* 0x0000000700187c82 */ /* 0x000fe20008000000 */
[----:B------:R-:W-:Y:S01]  /*2640*/  UMOV UR25, 0x80000020 ;  /* 0x8000002000197882 */ /* 0x000fe20000000000 */
[----:B------:R-:W-:Y:S01]  /*2650*/  UMOV UR26, UR10 ;  /* 0x0000000a001a7c82 */ /* 0x000fe20008000000 */
[----:B------:R-:W-:Y:S01]  /*2660*/  UMOV UR27, 0x80000020 ;  /* 0x80000020001b7882 */ /* 0x000fe20000000000 */
[----:B------:R-:W-:Y:S01]  /*2670*/  ULDC UR10, c[0x0][0x288] ;  /* 0x0000a200000a7ab9 */ /* 0x000fe20000000800 */
[----:B------:R-:W-:Y:S02]  /*2680*/  UIADD3 UR7, UR6, 0xa0, URZ ;  /* 0x000000a006077890 */ /* 0x000fe4000fffe03f */
[----:B------:R-:W-:Y:S02]  /*2690*/  UIADD3 UR6, -UR10, 0xa1, UR6 ;  /* 0x000000a10a067890 */ /* 0x000fe4000fffe106 */
[----:B------:R-:W-:-:S02]  /*26a0*/  UIADD3 UR10, UR42, -UR10, UR40 ;  /* 0x8000000a2a0a7290 */ /* 0x000fc4000fffe028 */
[----:B------:R-:W-:Y:S01]  /*26b0*/  IMAD.U32 R3, RZ, RZ, UR7 ;  /* 0x00000007ff037e24 */ /* 0x000fe2000f8e00ff */
[----:B------:R-:W-:Y:S01]  /*26c0*/  UIADD3 UR7, UR41, -0x2, URZ ;  /* 0xfffffffe29077890 */ /* 0x000fe2000fffe03f */
[----:B------:R-:W-:Y:S01]  /*26d0*/  IMAD.U32 R9, RZ, RZ, UR6 ;  /* 0x00000006ff097e24 */ /* 0x000fe2000f8e00ff */
[----:B------:R-:W-:Y:S01]  /*26e0*/  UIMAD.WIDE UR10, UR10, 0x66666667, URZ ;  /* 0x666666670a0a78a5 */ /* 0x000fe2000f8e023f */
[C---:B------:R-:W-:Y:S02]  /*26f0*/  IMAD R6, R22.reuse, -0x2, R3 ;  /* 0xfffffffe16067824 */ /* 0x040fe400078e0203 */
[----:B------:R-:W-:-:S05]  /*2700*/  IMAD R9, R22, -0x2, R9 ;  /* 0xfffffffe16097824 */ /* 0x000fca00078e0209 */
[----:B------:R-:W-:-:S04]  /*2710*/  VIADDMNMX R4, R12, R9, R6, PT ;  /* 0x000000090c047246 */ /* 0x000fc80003800106 */
[C---:B------:R-:W-:Y:S02]  /*2720*/  ISETP.GT.AND P2, PT, R4.reuse, RZ, PT ;  /* 0x000000ff0400720c */ /* 0x040fe40003f44270 */
[C---:B------:R-:W-:Y:S02]  /*2730*/  ISETP.GT.AND P3, PT, R4.reuse, 0x1, PT ;  /* 0x000000010400780c */ /* 0x040fe40003f64270 */
[----:B------:R-:W-:Y:S01]  /*2740*/  ISETP.GT.AND P4, PT, R4, 0x8, PT ;  /* 0x000000080400780c */ /* 0x000fe20003f84270 */
        /* <DEDUP_REMOVED lines=12> */
[----:B------:R-:W-:Y:S01]  /*2810*/  ISETP.GT.AND P2, PT, R4, 0x9, PT ;  /* 0x000000090400780c */ /* 0x000fe20003f44270 */
[----:B------:R-:W-:Y:S01]  /*2820*/  QGMMA.64x32x32.F32.E4M3.E4M3 R88, gdesc[UR24], R88, gsb0 ;  /* 0x00600000185879f3 */ /* 0x000fe20008000858 */
[----:B------:R-:W-:Y:S01]  /*2830*/  UIADD3 UR26, UR5, 0x602, URZ ;  /* 0x00000602051a7890 */ /* 0x000fe2000fffe03f */
[----:B------:R-:W-:Y:S01]  /*2840*/  FSEL R7, R108, -INF , P4 ;  /* 0xff8000006c077808 */ /* 0x000fe20002000000 */
[----:B------:R-:W-:Y:S01]  /*2850*/  UMOV UR27, 0x80000020 ;  /* 0x80000020001b7882 */ /* 0x000fe20000000000 */
[----:B------:R-:W-:-:S02]  /*2860*/  FMNMX.FTZ R0, R3, R105, !PT ;  /* 0x0000006903007209 */ /* 0x000fc40007810000 */
[C---:B------:R-:W-:Y:S02]  /*2870*/  ISETP.GT.AND P3, PT, R4.reuse, 0x10, PT ;  /* 0x000000100400780c */ /* 0x040fe40003f64270 */
[----:B------:R-:W-:Y:S02]  /*2880*/  FSEL R109, R109, -INF , P2 ;  /* 0xff8000006d6d7808 */ /* 0x000fe40001000000 */
[----:B------:R-:W-:Y:S02]  /*2890*/  FMNMX.FTZ R0, R7, R0, !PT ;  /* 0x0000000007007209 */ /* 0x000fe40007810000 */
[----:B------:R-:W-:Y:S02]  /*28a0*/  ISETP.GT.AND P2, PT, R4, 0x11, PT ;  /* 0x000000110400780c */ /* 0x000fe40003f44270 */
[----:B------:R-:W-:Y:S02]  /*28b0*/  FSEL R11, R112, -INF , P3 ;  /* 0xff800000700b7808 */ /* 0x000fe40001800000 */
        /* <DEDUP_REMOVED lines=10> */
[C---:B------:R-:W-:Y:S02]  /*2960*/  ISETP.GT.AND P2, PT, R4.reuse, 0x21, PT ;  /* 0x000000210400780c */ /* 0x040fe40003f44270 */
[----:B------:R-:W-:Y:S02]  /*2970*/  FMNMX.FTZ R0, R117, R0, !PT ;  /* 0x0000000075007209 */ /* 0x000fe40007810000 */
[----:B------:R-:W-:Y:S01]  /*2980*/  ISETP.GT.AND P4, PT, R4, 0x28, PT ;  /* 0x000000280400780c */ /* 0x000fe20003f84270 */
[----:B------:R-:W-:-:S02]  /*2990*/  WARPGROUP.DEPBAR.LE gsb0, 0x0 ;  /* 0x00008000000079c5 */ /* 0x000fc40000010000 */
[----:B------:R-:W-:Y:S01]  /*29a0*/  WARPGROUP.ARRIVE ;  /* 0x00000000000079c5 */ /* 0x000fe20000000000 */
[----:B------:R-:W-:Y:S02]  /*29b0*/  FSEL R15, R88, -INF , P3 ;  /* 0xff800000580f7808 */ /* 0x000fe40001800000 */
[----:B------:R-:W-:Y:S02]  /*29c0*/  FSEL R89, R89, -INF , P2 ;  /* 0xff80000059597808 */ /* 0x000fe40001000000 */
[----:B------:R-:W-:Y:S01]  /*29d0*/  FMNMX.FTZ R0, R15, R0, !PT ;  /* 0x000000000f007209 */ /* 0x000fe20007810000 */
[----:B------:R-:W-:Y:S01]  /*29e0*/  QGMMA.64x32x32.F32.E4M3.E4M3 R56, gdesc[UR24], R56, gsb0 ;  /* 0x00600000183879f3 */ /* 0x000fe20008000838 */
[----:B------:R-:W-:Y:S01]  /*29f0*/  UIADD3 UR26, UR5, 0x682, URZ ;  /* 0x00000682051a7890 */ /* 0x000fe2000fffe03f */
[----:B------:R-:W-:Y:S01]  /*2a00*/  ISETP.GT.AND P2, PT, R4, 0x29, PT ;  /* 0x000000290400780c */ /* 0x000fe20003f44270 */
[----:B------:R-:W-:Y:S01]  /*2a10*/  UMOV UR27, 0x80000020 ;  /* 0x80000020001b7882 */ /* 0x000fe20000000000 */
[----:B------:R-:W-:-:S02]  /*2a20*/  FSEL R21, R92, -INF , P4 ;  /* 0xff8000005c157808 */ /* 0x000fc40002000000 */
[----:B------:R-:W-:Y:S02]  /*2a30*/  FMNMX.FTZ R0, R89, R0, !PT ;  /* 0x0000000059007209 */ /* 0x000fe40007810000 */
[C---:B------:R-:W-:Y:S02]  /*2a40*/  ISETP.GT.AND P3, PT, R4.reuse, 0x30, PT ;  /* 0x000000300400780c */ /* 0x040fe40003f64270 */
[----:B------:R-:W-:Y:S02]  /*2a50*/  FSEL R93, R93, -INF , P2 ;  /* 0xff8000005d5d7808 */ /* 0x000fe40001000000 */
[----:B------:R-:W-:Y:S02]  /*2a60*/  FMNMX.FTZ R0, R21, R0, !PT ;  /* 0x0000000015007209 */ /* 0x000fe40007810000 */
[----:B------:R-:W-:Y:S02]  /*2a70*/  ISETP.GT.AND P2, PT, R4, 0x31, PT ;  /* 0x000000310400780c */ /* 0x000fe40003f44270 */
        /* <DEDUP_REMOVED lines=12> */
[----:B------:R-:W-:-:S02]  /*2b40*/  FMNMX.FTZ R0, R101, R0, !PT ;  /* 0x0000000065007209 */ /* 0x000fc40007810000 */
        /* <DEDUP_REMOVED lines=10> */
[----:B------:R-:W-:Y:S01]  /*2bf0*/  FSEL R73, R60, -INF , P4 ;  /* 0xff8000003c497808 */ /* 0x000fe20002000000 */
[----:B------:R-:W-:Y:S01]  /*2c00*/  USHF.R.U32.HI UR5, URZ, 0x1f, UR11 ;  /* 0x0000001f3f057899 */ /* 0x000fe2000801160b */
[----:B------:R-:W-:-:S02]  /*2c10*/  FMNMX.FTZ R0, R81, R0, !PT ;  /* 0x0000000051007209 */ /* 0x000fc40007810000 */
[C---:B------:R-:W-:Y:S01]  /*2c20*/  ISETP.GT.AND P3, PT, R4.reuse, 0x50, PT ;  /* 0x000000500400780c */ /* 0x040fe20003f64270 */
[----:B------:R-:W-:Y:S01]  /*2c30*/  ULEA.HI.SX32 UR5, UR11, UR5, 0x1a ;  /* 0x000000050b057291 */ /* 0x000fe2000f8fd23f */
[----:B------:R-:W-:Y:S02]  /*2c40*/  FSEL R61, R61, -INF , P2 ;  /* 0xff8000003d3d7808 */ /* 0x000fe40001000000 */
[----:B------:R-:W-:Y:S01]  /*2c50*/  FMNMX.FTZ R0, R73, R0, !PT ;  /* 0x0000000049007209 */ /* 0x000fe20007810000 */
[----:B------:R-:W-:Y:S01]  /*2c60*/  UISETP.LT.AND UP0, UPT, URZ, UR5, UPT ;  /* 0x000000053f00728c */ /* 0x000fe2000bf01270 */
[----:B------:R-:W-:Y:S02]  /*2c70*/  ISETP.GT.AND P2, PT, R4, 0x51, PT ;  /* 0x000000510400780c */ /* 0x000fe40003f44270 */
[----:B------:R-:W-:Y:S01]  /*2c80*/  FSEL R5, R64, -INF , P3 ;  /* 0xff80000040057808 */ /* 0x000fe20001800000 */
[----:B------:R-:W-:Y:S01]  /*2c90*/  USEL UR46, URZ, UR5, !UP0 ;  /* 0x000000053f2e7287 */ /* 0x000fe2000c000000 */
[----:B------:R-:W-:-:S02]  /*2ca0*/  FMNMX.FTZ R0, R61, R0, !PT ;  /* 0x000000003d007209 */ /* 0x000fc40007810000 */
[C---:B------:R-:W-:Y:S01]  /*2cb0*/  ISETP.GT.AND P3, PT, R4.reuse, 0x58, PT ;  /* 0x000000580400780c */ /* 0x040fe20003f64270 */
[----:B------:R-:W-:Y:S01]  /*2cc0*/  UISETP.GE.AND UP0, UPT, UR7, UR46, UPT ;  /* 0x0000002e0700728c */ /* 0x000fe2000bf06270 */
[----:B------:R-:W-:Y:S02]  /*2cd0*/  FSEL R65, R65, -INF , P2 ;  /* 0xff80000041417808 */ /* 0x000fe40001000000 */
[----:B------:R-:W-:Y:S02]  /*2ce0*/  FMNMX.FTZ R0, R5, R0, !PT ;  /* 0x0000000005007209 */ /* 0x000fe40007810000 */
[----:B------:R-:W-:Y:S02]  /*2cf0*/  ISETP.GT.AND P2, PT, R4, 0x59, PT ;  /* 0x000000590400780c */ /* 0x000fe40003f44270 */
[----:B------:R-:W-:Y:S02]  /*2d00*/  FSEL R68, R68, -INF , P3 ;  /* 0xff80000044447808 */ /* 0x000fe40001800000 */
[----:B------:R-:W-:-:S02]  /*2d10*/  FMNMX.FTZ R57, R65, R0, !PT ;  /* 0x0000000041397209 */ /* 0x000fc40007810000 */
[----:B------:R-:W-:Y:S02]  /*2d20*/  ISETP.GT.AND P3, PT, R4, 0x60, PT ;  /* 0x000000600400780c */ /* 0x000fe40003f64270 */
[----:B------:R-:W-:Y:S02]  /*2d30*/  FSEL R69, R69, -INF , P2 ;  /* 0xff80000045457808 */ /* 0x000fe40001000000 */
[----:B------:R-:W-:Y:S02]  /*2d40*/  FMNMX.FTZ R0, R68, R57, !PT ;  /* 0x0000003944007209 */ /* 0x000fe40007810000 */
[----:B------:R-:W-:Y:S02]  /*2d50*/  ISETP.GT.AND P2, PT, R4, 0x61, PT ;  /* 0x000000610400780c */ /* 0x000fe40003f44270 */
[----:B------:R-:W-:Y:S01]  /*2d60*/  FMNMX.FTZ R57, R69, R0, !PT ;  /* 0x0000000045397209 */ /* 0x000fe20007810000 */
[----:B------:R-:W-:Y:S02]  /*2d70*/  WARPGROUP.DEPBAR.LE gsb0, 0x0 ;  /* 0x00008000000079c5 */ /* 0x000fe40000010000 */
[----:B------:R-:W-:Y:S01]  /*2d80*/  WARPGROUP.ARRIVE ;  /* 0x00000000000079c5 */ /* 0x000fe20000000000 */
[----:B------:R-:W-:-:S02]  /*2d90*/  FSEL R40, R40, -INF , P3 ;  /* 0xff80000028287808 */ /* 0x000fc40001800000 */
[----:B------:R-:W-:Y:S02]  /*2da0*/  ISETP.GT.AND P3, PT, R4, 0x68, PT ;  /* 0x000000680400780c */ /* 0x000fe40003f64270 */
[----:B------:R-:W-:Y:S01]  /*2db0*/  FSEL R41, R41, -INF , P2 ;  /* 0xff80000029297808 */ /* 0x000fe20001000000 */
[----:B------:R-:W-:Y:S01]  /*2dc0*/  QGMMA.64x32x32.F32.E4M3.E4M3 R24, gdesc[UR24], R24, gsb0 ;  /* 0x00600000181879f3 */ /* 0x000fe20008000818 */
        /* <DEDUP_REMOVED lines=22> */
[----:B------:R-:W-:Y:S01]  /*2f30*/  FSEL R24, R24, -INF , P3 ;  /* 0xff80000018187808 */ /* 0x000fe20001800000 */
[----:B------:R1:W-:Y:S01]  /*2f40*/  @!P1 SYNCS.ARRIVE.TRANS64.RED.A1T0 RZ, [R2+URZ], RZ ;  /* 0x000000ff02ff99a7 */ /* 0x0003e2000810043f */
[----:B------:R-:W-:-:S02]  /*2f50*/  ISETP.GT.AND P3, PT, R4, 0x88, PT ;  /* 0x000000880400780c */ /* 0x000fc40003f64270 */
[----:B------:R-:W-:Y:S02]  /*2f60*/  FSEL R25, R25, -INF , P2 ;  /* 0xff80000019197808 */ /* 0x000fe40001000000 */
[----:B------:R-:W-:Y:S02]  /*2f70*/  FMNMX.FTZ R0, R24, R57, !PT ;  /* 0x0000003918007209 */ /* 0x000fe40007810000 */
[----:B------:R-:W-:Y:S02]  /*2f80*/  ISETP.GT.AND P2, PT, R4, 0x89, PT ;  /* 0x000000890400780c */ /* 0x000fe40003f44270 */
[----:B------:R-:W-:Y:S02]  /*2f90*/  FSEL R28, R28, -INF , P3 ;  /* 0xff8000001c1c7808 */ /* 0x000fe40001800000 */
[----:B------:R-:W-:Y:S02]  /*2fa0*/  FMNMX.FTZ R57, R25, R0, !PT ;  /* 0x0000000019397209 */ /* 0x000fe40007810000 */
        /* <DEDUP_REMOVED lines=12> */
[----:B------:R-:W-:-:S02]  /*3070*/  FSEL R37, R37, -INF , P2 ;  /* 0xff80000025257808 */ /* 0x000fc40001000000 */
[----:B------:R-:W-:-:S04]  /*3080*/  FMNMX.FTZ R0, R36, R57, !PT ;  /* 0x0000003924007209 */ /* 0x000fc80007810000 */
[----:B------:R-:W-:-:S05]  /*3090*/  FMNMX.FTZ R8, R37, R0, !PT ;  /* 0x0000000025087209 */ /* 0x000fca0007810000 */
[----:B------:R-:W2:Y:S02]  /*30a0*/  SHFL.BFLY PT, R57, R8, 0x2, 0x1f ;  /* 0x0c401f0008397f89 */ /* 0x000ea400000e0000 */
[----:B--2---:R-:W-:-:S05]  /*30b0*/  FMNMX.FTZ R57, R8, R57, !PT ;  /* 0x0000003908397209 */ /* 0x004fca0007810000 */
[----:B------:R-:W2:Y:S02]  /*30c0*/  SHFL.BFLY PT, R0, R57, 0x1, 0x1f ;  /* 0x0c201f0039007f89 */ /* 0x000ea400000e0000 */
[----:B--2---:R-:W-:-:S04]  /*30d0*/  FMNMX.FTZ R0, R57, R0, !PT ;  /* 0x0000000039007209 */ /* 0x004fc80007810000 */
[C---:B------:R-:W-:Y:S01]  /*30e0*/  FSETP.NEU.FTZ.AND P2, PT, R0.reuse, -INF , PT ;  /* 0xff8000000000780b */ /* 0x040fe20003f5d000 */
[----:B------:R-:W-:-:S01]  /*30f0*/  FFMA.FTZ R4, R0, R83, -8 ;  /* 0xc100000000047423 */ /* 0x000fc20000010053 */
[----:B------:R-:W-:-:S04]  /*3100*/  IMAD.MOV.U32 R83, RZ, RZ, R87 ;  /* 0x000000ffff537224 */ /* 0x000fc800078e0057 */
[----:B------:R-:W-:-:S05]  /*3110*/  FSEL R4, R4, RZ, P2 ;  /* 0x000000ff04047208 */ /* 0x000fca0001000000 */
[----:B------:R-:W-:Y:S01]  /*3120*/  FFMA.FTZ R14, R11, UR37, -R4 ;  /* 0x000000250b0e7c23 */ /* 0x000fe20008010804 */
[----:B------:R-:W-:Y:S01]  /*3130*/  IADD3 R11, R9, 0x8, R12 ;  /* 0x00000008090b7810 */ /* 0x000fe20007ffe00c */
[--C-:B------:R-:W-:Y:S01]  /*3140*/  FFMA.FTZ R57, R15, UR37, -R4.reuse ;  /* 0x000000250f397c23 */ /* 0x100fe20008010804 */
[----:B------:R-:W-:-:S01]  /*3150*/  FFMA.FTZ R75, R75, UR37, -R4 ;  /* 0x000000254b4b7c23 */ /* 0x000fc20008010804 */
[--C-:B------:R-:W-:Y:S01]  /*3160*/  FFMA.FTZ R76, R77, UR37, -R4.reuse ;  /* 0x000000254d4c7c23 */ /* 0x100fe20008010804 */
[----:B------:R-:W-:Y:S01]  /*3170*/  VIMNMX R6, R6, R11, PT ;  /* 0x0000000b06067248 */ /* 0x000fe20003fe0100 */
[--C-:B------:R-:W-:Y:S01]  /*3180*/  FFMA.FTZ R11, R13, UR37, -R4.reuse ;  /* 0x000000250d0b7c23 */ /* 0x100fe20008010804 */
[----:B------:R-:W-:-:S01]  /*3190*/  FFMA.FTZ R40, R40, UR37, -R4 ;  /* 0x0000002528287c23 */ /* 0x000fc20008010804 */
[--C-:B------:R-:W-:Y:S01]  /*31a0*/  FFMA.FTZ R45, R45, UR37, -R4.reuse ;  /* 0x000000252d2d7c23 */ /* 0x100fe20008010804 */
[C---:B------:R-:W-:Y:S01]  /*31b0*/  ISETP.GT.AND P2, PT, R6.reuse, RZ, PT ;  /* 0x000000ff0600720c */ /* 0x040fe20003f44270 */
[--C-:B------:R-:W-:Y:S01]  /*31c0*/  FFMA.FTZ R41, R41, UR37, -R4.reuse ;  /* 0x0000002529297c23 */ /* 0x100fe20008010804 */
[C---:B------:R-:W-:Y:S01]  /*31d0*/  ISETP.GT.AND P3, PT, R6.reuse, 0x1, PT ;  /* 0x000000010600780c */ /* 0x040fe20003f64270 */
[----:B------:R2:W-:Y:S01]  /*31e0*/  MUFU.EX2 R9, R14 ;  /* 0x0000000e00097308 */ /* 0x0005e20000000800 */
[----:B------:R-:W-:Y:S01]  /*31f0*/  ISETP.GT.AND P4, PT, R6, 0x8, PT ;  /* 0x000000080600780c */ /* 0x000fe20003f84270 */
[--C-:B------:R-:W-:Y:S01]  /*3200*/  FFMA.FTZ R3, R3, UR37, -R4.reuse ;  /* 0x0000002503037c23 */ /* 0x100fe20008010804 */
[----:B------:R-:W-:Y:S01]  /*3210*/  FSEL R106, R106, -INF , P2 ;  /* 0xff8000006a6a7808 */ /* 0x000fe20001000000 */
[--C-:B------:R-:W-:Y:S01]  /*3220*/  FFMA.FTZ R105, R105, UR37, -R4.reuse ;  /* 0x0000002569697c23 */ /* 0x100fe20008010804 */
[----:B------:R-:W-:Y:S01]  /*3230*/  FSEL R107, R107, -INF , P3 ;  /* 0xff8000006b6b7808 */ /* 0x000fe20001800000 */
[--C-:B------:R-:W-:Y:S01]  /*3240*/  FFMA.FTZ R7, R7, UR37, -R4.reuse ;  /* 0x0000002507077c23 */ /* 0x100fe20008010804 */
[----:B------:R-:W-:Y:S01]  /*3250*/  ISETP.GT.AND P2, PT, R6, 0x9, PT ;  /* 0x000000090600780c */ /* 0x000fe20003f44270 */
[--C-:B------:R-:W-:Y:S01]  /*3260*/  FFMA.FTZ R10, R109, UR37, -R4.reuse ;  /* 0x000000256d0a7c23 */ /* 0x100fe20008010804 */
[----:B------:R-:W-:Y:S01]  /*3270*/  FSEL R110, R110, -INF , P4 ;  /* 0xff8000006e6e7808 */ /* 0x000fe20002000000 */
[--C-:B------:R-:W-:Y:S01]  /*3280*/  FFMA.FTZ R12, R113, UR37, -R4.reuse ;  /* 0x00000025710c7c23 */ /* 0x100fe20008010804 */
[----:B------:R-:W-:Y:S01]  /*3290*/  FMNMX.FTZ R13, R106, R107, !PT ;  /* 0x0000006b6a0d7209 */ /* 0x000fe20007810000 */
[--C-:B--2---:R-:W-:Y:S01]  /*32a0*/  FFMA.FTZ R14, R117, UR37, -R4.reuse ;  /* 0x00000025750e7c23 */ /* 0x104fe20008010804 */
[----:B------:R-:W-:Y:S01]  /*32b0*/  ISETP.GT.AND P3, PT, R6, 0x10, PT ;  /* 0x000000100600780c */ /* 0x000fe20003f64270 */
[--C-:B------:R-:W-:Y:S01]  /*32c0*/  FFMA.FTZ R97, R97, UR37, -R4.reuse ;  /* 0x0000002561617c23 */ /* 0x100fe20008010804 */
[----:B------:R-:W-:Y:S01]  /*32d0*/  FSEL R111, R111, -INF , P2 ;  /* 0xff8000006f6f7808 */ /* 0x000fe20001000000 */
[--C-:B------:R-:W-:Y:S01]  /*32e0*/  FFMA.FTZ R5, R5, UR37, -R4.reuse ;  /* 0x0000002505057c23 */ /* 0x100fe20008010804 */
[----:B------:R-:W-:Y:S01]  /*32f0*/  FMNMX.FTZ R20, R110, R13, !PT ;  /* 0x0000000d6e147209 */ /* 0x000fe20007810000 */
[--C-:B------:R-:W-:Y:S01]  /*3300*/  FFMA.FTZ R24, R24, UR37, -R4.reuse ;  /* 0x0000002518187c23 */ /* 0x100fe20008010804 */
        /* <DEDUP_REMOVED lines=13> */
[----:B------:R2:W-:Y:S01]  /*33e0*/  MUFU.EX2 R13, R57 ;  /* 0x00000039000d7308 */ /* 0x0005e20000000800 */
[----:B------:R-:W-:Y:S01]  /*33f0*/  FSEL R118, R118, -INF , P3 ;  /* 0xff80000076767808 */ /* 0x000fe20001800000 */
[--C-:B------:R-:W-:Y:S01]  /*3400*/  FFMA.FTZ R37, R37, UR37, -R4.reuse ;  /* 0x0000002525257c23 */ /* 0x100fe20008010804 */
[----:B------:R-:W-:Y:S01]  /*3410*/  FMNMX.FTZ R15, R115, R20, !PT ;  /* 0x00000014730f7209 */ /* 0x000fe20007810000 */
[----:B------:R-:W-:Y:S01]  /*3420*/  FFMA.FTZ R20, R89, UR37, -R4 ;  /* 0x0000002559147c23 */ /* 0x000fe20008010804 */
[----:B------:R-:W-:-:S02]  /*3430*/  FSEL R119, R119, -INF , P2 ;  /* 0xff80000077777808 */ /* 0x000fc40001000000 */
[----:B------:R-:W-:Y:S01]  /*3440*/  ISETP.GT.AND P2, PT, R6, 0x20, PT ;  /* 0x000000200600780c */ /* 0x000fe20003f44270 */
[----:B------:R-:W-:Y:S01]  /*3450*/  MUFU.EX2 R3, R3 ;  /* 0x0000000300037308 */ /* 0x000fe20000000800 */
[----:B------:R-:W-:Y:S01]  /*3460*/  FMNMX.FTZ R56, R118, R15, !PT ;  /* 0x0000000f76387209 */ /* 0x000fe20007810000 */
[----:B--2---:R-:W-:Y:S01]  /*3470*/  FFMA.FTZ R57, R21, UR37, -R4 ;  /* 0x0000002515397c23 */ /* 0x004fe20008010804 */
[----:B------:R-:W-:Y:S02]  /*3480*/  ISETP.GT.AND P3, PT, R6, 0x21, PT ;  /* 0x000000210600780c */ /* 0x000fe40003f64270 */
[----:B------:R-:W-:Y:S02]  /*3490*/  FSEL R90, R90, -INF , P2 ;  /* 0xff8000005a5a7808 */ /* 0x000fe40001000000 */
[----:B------:R-:W-:Y:S01]  /*34a0*/  FMNMX.FTZ R15, R119, R56, !PT ;  /* 0x00000038770f7209 */ /* 0x000fe20007810000 */
[----:B------:R-:W2:Y:S01]  /*34b0*/  MUFU.EX2 R8, R105 ;  /* 0x0000006900087308 */ /* 0x000ea20000000800 */
[----:B------:R-:W-:-:S02]  /*34c0*/  ISETP.GT.AND P2, PT, R6, 0x28, PT ;  /* 0x000000280600780c */ /* 0x000fc40003f44270 */
[----:B------:R-:W-:Y:S02]  /*34d0*/  FSEL R91, R91, -INF , P3 ;  /* 0xff8000005b5b7808 */ /* 0x000fe40001800000 */
[----:B------:R-:W-:Y:S02]  /*34e0*/  FMNMX.FTZ R56, R90, R15, !PT ;  /* 0x0000000f5a387209 */ /* 0x000fe40007810000 */
[----:B------:R-:W-:Y:S01]  /*34f0*/  ISETP.GT.AND P3, PT, R6, 0x29, PT ;  /* 0x000000290600780c */ /* 0x000fe20003f64270 */
[----:B------:R3:W-:Y:S01]  /*3500*/  MUFU.EX2 R15, R57 ;  /* 0x00000039000f7308 */ /* 0x0007e20000000800 */
[----:B------:R-:W-:Y:S02]  /*3510*/  FSEL R94, R94, -INF , P2 ;  /* 0xff8000005e5e7808 */ /* 0x000fe40001000000 */
[----:B------:R-:W-:Y:S01]  /*3520*/  FMNMX.FTZ R21, R91, R56, !PT ;  /* 0x000000385b157209 */ /* 0x000fe20007810000 */
[----:B------:R-:W-:-:S01]  /*3530*/  FFMA.FTZ R56, R93, UR37, -R4 ;  /* 0x000000255d387c23 */ /* 0x000fc20008010804 */
[----:B------:R-:W-:-:S02]  /*3540*/  ISETP.GT.AND P2, PT, R6, 0x30, PT ;  /* 0x000000300600780c */ /* 0x000fc40003f44270 */
[----:B------:R-:W-:Y:S01]  /*3550*/  FSEL R95, R95, -INF , P3 ;  /* 0xff8000005f5f7808 */ /* 0x000fe20001800000 */
[----:B------:R-:W4:Y:S01]  /*3560*/  MUFU.EX2 R7, R7 ;  /* 0x0000000700077308 */ /* 0x000f220000000800 */
[----:B------:R-:W-:Y:S01]  /*3570*/  FMNMX.FTZ R60, R94, R21, !PT ;  /* 0x000000155e3c7209 */ /* 0x000fe20007810000 */
[----:B--2---:R-:W-:Y:S01]  /*3580*/  FADD.FTZ R80, R3, R8 ;  /* 0x0000000803507221 */ /* 0x004fe20000010000 */
        /* <DEDUP_REMOVED lines=10> */
[----:B---3--:R-:W-:Y:S02]  /*3630*/  FMNMX.FTZ R57, R99, R60, !PT ;  /* 0x0000003c63397209 */ /* 0x008fe40007810000 */
[----:B------:R-:W-:-:S02]  /*3640*/  FSEL R103, R103, -INF , P3 ;  /* 0xff80000067677808 */ /* 0x000fc40001800000 */
[----:B------:R-:W-:Y:S01]  /*3650*/  ISETP.GT.AND P2, PT, R6, 0x40, PT ;  /* 0x000000400600780c */ /* 0x000fe20003f44270 */
[----:B------:R-:W-:Y:S01]  /*3660*/  MUFU.EX2 R12, R12 ;  /* 0x0000000c000c7308 */ /* 0x000fe20000000800 */
[----:B------:R-:W-:Y:S02]  /*3670*/  FMNMX.FTZ R60, R102, R57, !PT ;  /* 0x00000039663c7209 */ /* 0x000fe40007810000 */
[----:B------:R-:W-:Y:S02]  /*3680*/  ISETP.GT.AND P3, PT, R6, 0x41, PT ;  /* 0x000000410600780c */ /* 0x000fe40003f64270 */
[----:B------:R-:W-:Y:S02]  /*3690*/  FSEL R57, R58, -INF , P2 ;  /* 0xff8000003a397808 */ /* 0x000fe40001000000 */
[----:B------:R-:W-:Y:S01]  /*36a0*/  FMNMX.FTZ R60, R103, R60, !PT ;  /* 0x0000003c673c7209 */ /* 0x000fe20007810000 */
[----:B------:R-:W-:Y:S01]  /*36b0*/  MUFU.EX2 R11, R11 ;  /* 0x0000000b000b7308 */ /* 0x000fe20000000800 */
[----:B------:R-:W-:-:S02]  /*36c0*/  ISETP.GT.AND P2, PT, R6, 0x48, PT ;  /* 0x000000480600780c */ /* 0x000fc40003f44270 */
[----:B------:R-:W-:Y:S02]  /*36d0*/  FSEL R59, R59, -INF , P3 ;  /* 0xff8000003b3b7808 */ /* 0x000fe40001800000 */
[----:B------:R-:W-:Y:S02]  /*36e0*/  FMNMX.FTZ R64, R57, R60, !PT ;  /* 0x0000003c39407209 */ /* 0x000fe40007810000 */
[----:B------:R-:W-:Y:S01]  /*36f0*/  ISETP.GT.AND P3, PT, R6, 0x49, PT ;  /* 0x000000490600780c */ /* 0x000fe20003f64270 */
[----:B------:R3:W-:Y:S01]  /*3700*/  MUFU.EX2 R60, R76 ;  /* 0x0000004c003c7308 */ /* 0x0007e20000000800 */
[----:B------:R-:W-:Y:S02]  /*3710*/  FSEL R72, R62, -INF , P2 ;  /* 0xff8000003e487808 */ /* 0x000fe40001000000 */
[----:B-----5:R-:W-:Y:S02]  /*3720*/  FMNMX.FTZ R75, R59, R64, !PT ;  /* 0x000000403b4b7209 */ /* 0x020fe40007810000 */
[----:B------:R-:W-:-:S02]  /*3730*/  ISETP.GT.AND P2, PT, R6, 0x50, PT ;  /* 0x000000500600780c */ /* 0x000fc40003f44270 */
[----:B------:R-:W-:Y:S01]  /*3740*/  FSEL R74, R63, -INF , P3 ;  /* 0xff8000003f4a7808 */ /* 0x000fe20001800000 */
[----:B------:R-:W-:-:S01]  /*3750*/  FFMA.FTZ R63, R101, UR37, -R4 ;  /* 0x00000025653f7c23 */ /* 0x000fc20008010804 */
[----:B------:R-:W-:Y:S01]  /*3760*/  FMNMX.FTZ R77, R72, R75, !PT ;  /* 0x0000004b484d7209 */ /* 0x000fe20007810000 */
[----:B------:R-:W-:Y:S01]  /*3770*/  MUFU.EX2 R14, R14 ;  /* 0x0000000e000e7308 */ /* 0x000fe20000000800 */
[----:B------:R-:W-:Y:S02]  /*3780*/  ISETP.GT.AND P3, PT, R6, 0x51, PT ;  /* 0x000000510600780c */ /* 0x000fe40003f64270 */
[----:B------:R-:W-:Y:S01]  /*3790*/  FSEL R75, R66, -INF , P2 ;  /* 0xff800000424b7808 */ /* 0x000fe20001000000 */
[----:B------:R-:W-:-:S01]  /*37a0*/  FFMA.FTZ R66, R79, UR37, -R4 ;  /* 0x000000254f427c23 */ /* 0x000fc20008010804 */
[----:B------:R-:W-:Y:S02]  /*37b0*/  FMNMX.FTZ R62, R74, R77, !PT ;  /* 0x0000004d4a3e7209 */ /* 0x000fe40007810000 */
[----:B---3--:R-:W-:Y:S01]  /*37c0*/  FSEL R76, R67, -INF , P3 ;  /* 0xff800000434c7808 */ /* 0x008fe20001800000 */
[----:B------:R-:W-:Y:S01]  /*37d0*/  MUFU.EX2 R20, R20 ;  /* 0x0000001400147308 */ /* 0x000fe20000000800 */
[----:B------:R-:W-:-:S02]  /*37e0*/  ISETP.GT.AND P2, PT, R6, 0x58, PT ;  /* 0x000000580600780c */ /* 0x000fc40003f44270 */
[----:B------:R-:W-:Y:S02]  /*37f0*/  FMNMX.FTZ R67, R75, R62, !PT ;  /* 0x0000003e4b437209 */ /* 0x000fe40007810000 */
[----:B------:R-:W-:Y:S02]  /*3800*/  ISETP.GT.AND P3, PT, R6, 0x59, PT ;  /* 0x000000590600780c */ /* 0x000fe40003f64270 */
[----:B------:R-:W-:Y:S01]  /*3810*/  FSEL R77, R70, -INF , P2 ;  /* 0xff800000464d7808 */ /* 0x000fe20001000000 */
[----:B------:R3:W-:Y:S01]  /*3820*/  MUFU.EX2 R62, R66 ;  /* 0x00000042003e7308 */ /* 0x0007e20000000800 */
[----:B------:R-:W-:Y:S01]  /*3830*/  FMNMX.FTZ R64, R76, R67, !PT ;  /* 0x000000434c407209 */ /* 0x000fe20007810000 */
[----:B------:R-:W-:Y:S01]  /*3840*/  FFMA.FTZ R67, R81, UR37, -R4 ;  /* 0x0000002551437c23 */ /* 0x000fe20008010804 */
[----:B------:R-:W-:Y:S02]  /*3850*/  FSEL R71, R71, -INF , P3 ;  /* 0xff80000047477808 */ /* 0x000fe40001800000 */
[----:B------:R-:W-:-:S02]  /*3860*/  ISETP.GT.AND P2, PT, R6, 0x60, PT ;  /* 0x000000600600780c */ /* 0x000fc40003f44270 */
[----:B------:R-:W-:Y:S01]  /*3870*/  FMNMX.FTZ R64, R77, R64, !PT ;  /* 0x000000404d407209 */ /* 0x000fe20007810000 */
[----:B------:R-:W-:Y:S01]  /*3880*/  MUFU.EX2 R56, R56 ;  /* 0x0000003800387308 */ /* 0x000fe20000000800 */
[----:B------:R-:W-:Y:S02]  /*3890*/  ISETP.GT.AND P3, PT, R6, 0x61, PT ;  /* 0x000000610600780c */ /* 0x000fe40003f64270 */
[----:B------:R-:W-:Y:S01]  /*38a0*/  FSEL R78, R42, -INF , P2 ;  /* 0xff8000002a4e7808 */ /* 0x000fe20001000000 */
[----:B------:R-:W-:-:S01]  /*38b0*/  FFMA.FTZ R42, R73, UR37, -R4 ;  /* 0x00000025492a7c23 */ /* 0x000fc20008010804 */
[----:B------:R-:W-:Y:S01]  /*38c0*/  FMNMX.FTZ R79, R71, R64, !PT ;  /* 0x00000040474f7209 */ /* 0x000fe20007810000 */
[----:B------:R-:W-:-:S01]  /*38d0*/  FFMA.FTZ R73, R65, UR37, -R4 ;  /* 0x0000002541497c23 */ /* 0x000fc20008010804 */
[----:B------:R-:W-:Y:S01]  /*38e0*/  ISETP.GT.AND P2, PT, R6, 0x68, PT ;  /* 0x000000680600780c */ /* 0x000fe20003f44270 */
[----:B------:R-:W-:Y:S01]  /*38f0*/  MUFU.EX2 R58, R97 ;  /* 0x00000061003a7308 */ /* 0x000fe20000000800 */
[----:B------:R-:W-:Y:S01]  /*3900*/  FSEL R64, R43, -INF , P3 ;  /* 0xff8000002b407808 */ /* 0x000fe20001800000 */
[----:B------:R-:W-:Y:S01]  /*3910*/  FFMA.FTZ R43, R61, UR37, -R4 ;  /* 0x000000253d2b7c23 */ /* 0x000fe20008010804 */
[----:B------:R-:W-:-:S02]  /*3920*/  FMNMX.FTZ R79, R78, R79, !PT ;  /* 0x0000004f4e4f7209 */ /* 0x000fc40007810000 */
[----:B------:R-:W-:Y:S02]  /*3930*/  ISETP.GT.AND P3, PT, R6, 0x69, PT ;  /* 0x000000690600780c */ /* 0x000fe40003f64270 */
[----:B------:R-:W-:Y:S01]  /*3940*/  FSEL R46, R46, -INF , P2 ;  /* 0xff8000002e2e7808 */ /* 0x000fe20001000000 */
[----:B------:R-:W-:Y:S01]  /*3950*/  MUFU.EX2 R63, R63 ;  /* 0x0000003f003f7308 */ /* 0x000fe20000000800 */
[----:B------:R-:W-:Y:S02]  /*3960*/  FMNMX.FTZ R79, R64, R79, !PT ;  /* 0x0000004f404f7209 */ /* 0x000fe40007810000 */
[----:B------:R-:W-:Y:S02]  /*3970*/  ISETP.GT.AND P2, PT, R6, 0x70, PT ;  /* 0x000000700600780c */ /* 0x000fe40003f44270 */
[----:B------:R-:W-:Y:S02]  /*3980*/  FSEL R47, R47, -INF , P3 ;  /* 0xff8000002f2f7808 */ /* 0x000fe40001800000 */
[----:B---3--:R-:W-:Y:S01]  /*3990*/  FMNMX.FTZ R66, R46, R79, !PT ;  /* 0x0000004f2e427209 */ /* 0x008fe20007810000 */
[----:B------:R-:W-:Y:S01]  /*39a0*/  MUFU.EX2 R67, R67 ;  /* 0x0000004300437308 */ /* 0x000fe20000000800 */
[----:B------:R-:W-:-:S02]  /*39b0*/  ISETP.GT.AND P3, PT, R6, 0x71, PT ;  /* 0x000000710600780c */ /* 0x000fc40003f64270 */
[----:B------:R-:W-:Y:S02]  /*39c0*/  FSEL R50, R50, -INF , P2 ;  /* 0xff80000032327808 */ /* 0x000fe40001000000 */
[----:B------:R-:W-:Y:S02]  /*39d0*/  FMNMX.FTZ R61, R47, R66, !PT ;  /* 0x000000422f3d7209 */ /* 0x000fe40007810000 */
[----:B------:R-:W-:Y:S01]  /*39e0*/  ISETP.GT.AND P2, PT, R6, 0x78, PT ;  /* 0x000000780600780c */ /* 0x000fe20003f44270 */
[----:B------:R-:W-:Y:S01]  /*39f0*/  MUFU.EX2 R42, R42 ;  /* 0x0000002a002a7308 */ /* 0x000fe20000000800 */
[----:B------:R-:W-:Y:S02]  /*3a00*/  FSEL R51, R51, -INF , P3 ;  /* 0xff80000033337808 */ /* 0x000fe40001800000 */
[----:B------:R-:W-:Y:S02]  /*3a10*/  FMNMX.FTZ R66, R50, R61, !PT ;  /* 0x0000003d32427209 */ /* 0x000fe40007810000 */
[----:B------:R-:W-:-:S02]  /*3a20*/  ISETP.GT.AND P3, PT, R6, 0x79, PT ;  /* 0x000000790600780c */ /* 0x000fc40003f64270 */
[----:B------:R-:W-:Y:S01]  /*3a30*/  FSEL R54, R54, -INF , P2 ;  /* 0xff80000036367808 */ /* 0x000fe20001000000 */
[----:B------:R-:W-:Y:S01]  /*3a40*/  MUFU.EX2 R43, R43 ;  /* 0x0000002b002b7308 */ /* 0x000fe20000000800 */
[----:B------:R-:W-:Y:S02]  /*3a50*/  FMNMX.FTZ R61, R51, R66, !PT ;  /* 0x00000042333d7209 */ /* 0x000fe40007810000 */
[----:B------:R-:W-:Y:S02]  /*3a60*/  FSEL R55, R55, -INF , P3 ;  /* 0xff80000037377808 */ /* 0x000fe40001800000 */
[----:B------:R-:W-:Y:S02]  /*3a70*/  ISETP.GT.AND P2, PT, R6, 0x80, PT ;  /* 0x000000800600780c */ /* 0x000fe40003f44270 */
[----:B------:R-:W-:Y:S01]  /*3a80*/  FMNMX.FTZ R66, R54, R61, !PT ;  /* 0x0000003d36427209 */ /* 0x000fe20007810000 */
[----:B------:R-:W-:Y:S01]  /*3a90*/  MUFU.EX2 R5, R5 ;  /* 0x0000000500057308 */ /* 0x000fe20000000800 */
[----:B------:R-:W-:-:S02]  /*3aa0*/  ISETP.GT.AND P3, PT, R6, 0x81, PT ;  /* 0x000000810600780c */ /* 0x000fc40003f64270 */
[----:B------:R-:W-:Y:S02]  /*3ab0*/  FSEL R70, R26, -INF , P2 ;  /* 0xff8000001a467808 */ /* 0x000fe40001000000 */
[----:B------:R-:W-:Y:S02]  /*3ac0*/  FMNMX.FTZ R65, R55, R66, !PT ;  /* 0x0000004237417209 */ /* 0x000fe40007810000 */
[----:B------:R-:W-:Y:S01]  /*3ad0*/  ISETP.GT.AND P2, PT, R6, 0x88, PT ;  /* 0x000000880600780c */ /* 0x000fe20003f44270 */
[----:B------:R3:W-:Y:S01]  /*3ae0*/  MUFU.EX2 R26, R73 ;  /* 0x00000049001a7308 */ /* 0x0007e20000000800 */
[----:B------:R-:W-:Y:S01]  /*3af0*/  FSEL R61, R27, -INF , P3 ;  /* 0xff8000001b3d7808 */ /* 0x000fe20001800000 */
[----:B------:R-:W-:Y:S01]  /*3b00*/  FFMA.FTZ R27, R68, UR37, -R4 ;  /* 0x00000025441b7c23 */ /* 0x000fe20008010804 */
[----:B------:R-:W-:Y:S02]  /*3b10*/  FMNMX.FTZ R66, R70, R65, !PT ;  /* 0x0000004146427209 */ /* 0x000fe40007810000 */
[----:B------:R-:W-:-:S02]  /*3b20*/  ISETP.GT.AND P3, PT, R6, 0x89, PT ;  /* 0x000000890600780c */ /* 0x000fc40003f64270 */
[----:B------:R-:W-:Y:S01]  /*3b30*/  FSEL R65, R30, -INF , P2 ;  /* 0xff8000001e417808 */ /* 0x000fe20001000000 */
[----:B------:R-:W-:Y:S01]  /*3b40*/  FFMA.FTZ R30, R69, UR37, -R4 ;  /* 0x00000025451e7c23 */ /* 0x000fe20008010804 */
[----:B------:R-:W-:Y:S01]  /*3b50*/  FMNMX.FTZ R66, R61, R66, !PT ;  /* 0x000000423d427209 */ /* 0x000fe20007810000 */
[----:B------:R-:W-:Y:S01]  /*3b60*/  MUFU.EX2 R27, R27 ;  /* 0x0000001b001b7308 */ /* 0x000fe20000000800 */
[----:B------:R-:W-:Y:S02]  /*3b70*/  FSEL R68, R31, -INF , P3 ;  /* 0xff8000001f447808 */ /* 0x000fe40001800000 */
[C---:B------:R-:W-:Y:S02]  /*3b80*/  ISETP.GT.AND P2, PT, R6.reuse, 0x90, PT ;  /* 0x000000900600780c */ /* 0x040fe40003f44270 */
[----:B------:R-:W-:Y:S02]  /*3b90*/  FMNMX.FTZ R31, R65, R66, !PT ;  /* 0x00000042411f7209 */ /* 0x000fe40007810000 */
[----:B------:R-:W-:Y:S01]  /*3ba0*/  ISETP.GT.AND P3, PT, R6, 0x91, PT ;  /* 0x000000910600780c */ /* 0x000fe20003f64270 */
[----:B------:R-:W-:Y:S01]  /*3bb0*/  MUFU.EX2 R30, R30 ;  /* 0x0000001e001e7308 */ /* 0x000fe20000000800 */
[----:B------:R-:W-:-:S02]  /*3bc0*/  FSEL R66, R34, -INF , P2 ;  /* 0xff80000022427808 */ /* 0x000fc40001000000 */
[----:B------:R-:W-:Y:S02]  /*3bd0*/  FMNMX.FTZ R31, R68, R31, !PT ;  /* 0x0000001f441f7209 */ /* 0x000fe40007810000 */
[----:B------:R-:W-:Y:S02]  /*3be0*/  ISETP.GT.AND P2, PT, R6, 0x98, PT ;  /* 0x000000980600780c */ /* 0x000fe40003f44270 */
[----:B------:R-:W-:Y:S01]  /*3bf0*/  FSEL R69, R35, -INF , P3 ;  /* 0xff80000023457808 */ /* 0x000fe20001800000 */
[----:B------:R-:W-:-:S01]  /*3c00*/  FFMA.FTZ R35, R44, UR37, -R4 ;  /* 0x000000252c237c23 */ /* 0x000fc20008010804 */
[----:B------:R-:W-:Y:S01]  /*3c10*/  FMNMX.FTZ R34, R66, R31, !PT ;  /* 0x0000001f42227209 */ /* 0x000fe20007810000 */
[----:B------:R-:W-:-:S01]  /*3c20*/  FFMA.FTZ R44, R53, UR37, -R4 ;  /* 0x00000025352c7c23 */ /* 0x000fc20008010804 */
[----:B------:R-:W-:Y:S01]  /*3c30*/  ISETP.GT.AND P3, PT, R6, 0x99, PT ;  /* 0x000000990600780c */ /* 0x000fe20003f64270 */
[----:B------:R-:W-:Y:S01]  /*3c40*/  MUFU.EX2 R31, R40 ;  /* 0x00000028001f7308 */ /* 0x000fe20000000800 */
[----:B---3--:R-:W-:Y:S01]  /*3c50*/  FSEL R73, R38, -INF , P2 ;  /* 0xff80000026497808 */ /* 0x008fe20001000000 */
[----:B------:R-:W-:Y:S01]  /*3c60*/  FFMA.FTZ R38, R48, UR37, -R4 ;  /* 0x0000002530267c23 */ /* 0x000fe20008010804 */
[----:B------:R-:W-:Y:S01]  /*3c70*/  FMNMX.FTZ R34, R69, R34, !PT ;  /* 0x0000002245227209 */ /* 0x000fe20007810000 */
[----:B----4-:R-:W-:Y:S01]  /*3c80*/  FADD.FTZ R53, R7, R80 ;  /* 0x0000005007357221 */ /* 0x010fe20000010000 */
[----:B------:R-:W-:Y:S01]  /*3c90*/  FSEL R79, R39, -INF , P3 ;  /* 0xff800000274f7808 */ /* 0x000fe20001800000 */
[----:B------:R-:W-:Y:S01]  /*3ca0*/  FFMA.FTZ R39, R49, UR37, -R4 ;  /* 0x0000002531277c23 */ /* 0x000fe20008010804 */
[----:B------:R-:W-:Y:S01]  /*3cb0*/  FMNMX.FTZ R6, R73, R34, !PT ;  /* 0x0000002249067209 */ /* 0x000fe20007810000 */
[----:B------:R3:W-:Y:S01]  /*3cc0*/  MUFU.EX2 R40, R45 ;  /* 0x0000002d00287308 */ /* 0x0007e20000000800 */
[----:B--2---:R-:W-:-:S02]  /*3cd0*/  FADD.FTZ R80, R10, R53 ;  /* 0x000000350a507221 */ /* 0x004fc40000010000 */
[----:B------:R-:W-:Y:S02]  /*3ce0*/  FMNMX.FTZ R6, R79, R6, !PT ;  /* 0x000000064f067209 */ /* 0x000fe40007810000 */
[----:B------:R-:W-:-:S01]  /*3cf0*/  FADD.FTZ R53, R9, R80 ;  /* 0x0000005009357221 */ /* 0x000fc20000010000 */
[----:B------:R-:W-:Y:S02]  /*3d00*/  IMAD.MOV.U32 R80, RZ, RZ, R87 ;  /* 0x000000ffff507224 */ /* 0x000fe400078e0057 */
[----:B------:R-:W2:Y:S01]  /*3d10*/  SHFL.BFLY PT, R81, R6, 0x2, 0x1f ;  /* 0x0c401f0006517f89 */ /* 0x000ea200000e0000 */
[----:B---3--:R-:W-:Y:S01]  /*3d20*/  IMAD.U32 R45, RZ, RZ, UR37 ;  /* 0x00000025ff2d7e24 */ /* 0x008fe2000f8e00ff */
[----:B------:R3:W-:Y:S08]  /*3d30*/  MUFU.EX2 R34, R41 ;  /* 0x0000002900227308 */ /* 0x0007f00000000800 */
[----:B------:R-:W-:Y:S01]  /*3d40*/  MUFU.EX2 R35, R35 ;  /* 0x0000002300237308 */ /* 0x000fe20000000800 */
[----:B---3--:R-:W-:-:S07]  /*3d50*/  FFMA.FTZ R41, R52, UR37, -R4 ;  /* 0x0000002534297c23 */ /* 0x008fce0008010804 */
[----:B------:R-:W-:Y:S01]  /*3d60*/  MUFU.EX2 R38, R38 ;  /* 0x0000002600267308 */ /* 0x000fe20000000800 */
[----:B--2---:R-:W-:-:S07]  /*3d70*/  FMNMX.FTZ R81, R6, R81, !PT ;  /* 0x0000005106517209 */ /* 0x004fce0007810000 */
[----:B------:R-:W-:Y:S01]  /*3d80*/  MUFU.EX2 R39, R39 ;  /* 0x0000002700277308 */ /* 0x000fe20000000800 */
[----:B------:R-:W2:Y:S07]  /*3d90*/  SHFL.BFLY PT, R6, R81, 0x1, 0x1f ;  /* 0x0c201f0051067f89 */ /* 0x000eae00000e0000 */
[----:B------:R-:W-:Y:S08]  /*3da0*/  MUFU.EX2 R41, R41 ;  /* 0x0000002900297308 */ /* 0x000ff00000000800 */
[----:B------:R-:W-:Y:S08]  /*3db0*/  MUFU.EX2 R44, R44 ;  /* 0x0000002c002c7308 */ /* 0x000ff00000000800 */
[----:B------:R-:W-:Y:S01]  /*3dc0*/  MUFU.EX2 R24, R24 ;  /* 0x0000001800187308 */ /* 0x000fe20000000800 */
[----:B--2---:R-:W-:Y:S01]  /*3dd0*/  FMNMX.FTZ R6, R81, R6, !PT ;  /* 0x0000000651067209 */ /* 0x004fe20007810000 */
[----:B------:R-:W-:-:S03]  /*3de0*/  IMAD.MOV.U32 R81, RZ, RZ, R87 ;  /* 0x000000ffff517224 */ /* 0x000fc600078e0057 */
[C---:B------:R-:W-:Y:S01]  /*3df0*/  FSETP.NEU.FTZ.AND P2, PT, R6.reuse, -INF , PT ;  /* 0xff8000000600780b */ /* 0x040fe20003f5d000 */
[----:B------:R-:W-:-:S02]  /*3e00*/  FFMA.FTZ R45, R6, R45, -8 ;  /* 0xc1000000062d7423 */ /* 0x000fc4000001002d */
[----:B------:R-:W-:Y:S03]  /*3e10*/  MUFU.EX2 R25, R25 ;  /* 0x0000001900197308 */ /* 0x000fe60000000800 */
[----:B------:R-:W-:Y:S02]  /*3e20*/  FSEL R4, R45, RZ, P2 ;  /* 0x000000ff2d047208 */ /* 0x000fe40001000000 */
[----:B------:R-:W-:-:S03]  /*3e30*/  PLOP3.LUT P2, PT, PT, PT, UP0, 0x80, 0x0 ;  /* 0x000000000000781c */ /* 0x000fc60003f4f008 */
        /* <DEDUP_REMOVED lines=33> */
[----:B--2---:R-:W-:-:S01]  /*4050*/  FADD.FTZ R49, R106, R107 ;  /* 0x0000006b6a317221 */ /* 0x004fc20000010000 */
        /* <DEDUP_REMOVED lines=13> */
[----:B------:R-:W-:Y:S01]  /*4130*/  IMAD.MOV.U32 R79, RZ, RZ, R87 ;  /* 0x000000ffff4f7224 */ /* 0x000fe200078e0057 */
[----:B------:R-:W2:Y:S08]  /*4140*/  MUFU.EX2 R115, R115 ;  /* 0x0000007300737308 */ /* 0x000eb00000000800 */
[----:B------:R-:W5:Y:S08]  /*4150*/  MUFU.EX2 R118, R118 ;  /* 0x0000007600767308 */ /* 0x000f700000000800 */
[----:B------:R3:W-:Y:S08]  /*4160*/  MUFU.EX2 R45, R74 ;  /* 0x0000004a002d7308 */ /* 0x0007f00000000800 */
[----:B------:R-:W5:Y:S01]  /*4170*/  MUFU.EX2 R119, R119 ;  /* 0x0000007700777308 */ /* 0x000f620000000800 */
[----:B---3--:R-:W-:-:S01]  /*4180*/  FADD.FTZ R74, R110, R49 ;  /* 0x000000316e4a7221 */ /* 0x008fc20000010000 */
[----:B----4-:R-:W-:-:S03]  /*4190*/  F2FP.SATFINITE.E4M3.F32.PACK_AB_MERGE_C R110, R111, R110, RZ ;  /* 0x0000006e6f6e723e */ /* 0x010fc600048070ff */
[----:B------:R-:W-:Y:S01]  /*41a0*/  FADD.FTZ R49, R111, R74 ;  /* 0x0000004a6f317221 */ /* 0x000fe20000010000 */
[----:B------:R-:W-:-:S01]  /*41b0*/  FADD.FTZ R74, R12, R53 ;  /* 0x000000350c4a7221 */ /* 0x000fc20000010000 */
[----:B------:R-:W-:Y:S01]  /*41c0*/  F2FP.SATFINITE.E4M3.F32.PACK_AB_MERGE_C R185, R107, R106, R110 ;  /* 0x0000006a6bb9723e */ /* 0x000fe2000480706e */
[----:B------:R-:W3:Y:S01]  /*41d0*/  MUFU.EX2 R90, R90 ;  /* 0x0000005a005a7308 */ /* 0x000ee20000000800 */
[----:B-1----:R-:W-:-:S04]  /*41e0*/  FADD.FTZ R2, R114, R49 ;  /* 0x0000003172027221 */ /* 0x002fc80000010000 */
[----:B--2---:R-:W-:-:S03]  /*41f0*/  FADD.FTZ R53, R115, R2 ;  /* 0x0000000273357221 */ /* 0x004fc60000010000 */
[----:B------:R-:W1:Y:S01]  /*4200*/  MUFU.EX2 R91, R91 ;  /* 0x0000005b005b7308 */ /* 0x000e620000000800 */
[----:B-----5:R-:W-:-:S01]  /*4210*/  FADD.FTZ R2, R118, R53 ;  /* 0x0000003576027221 */ /* 0x020fc20000010000 */
[----:B------:R-:W-:-:S03]  /*4220*/  F2FP.SATFINITE.E4M3.F32.PACK_AB_MERGE_C R118, R119, R118, RZ ;  /* 0x000000767776723e */ /* 0x000fc600048070ff */
[----:B------:R-:W-:Y:S01]  /*4230*/  FADD.FTZ R53, R119, R2 ;  /* 0x0000000277357221 */ /* 0x000fe20000010000 */
[----:B------:R-:W-:Y:S02]  /*4240*/  F2FP.SATFINITE.E4M3.F32.PACK_AB_MERGE_C R187, R115, R114, R118 ;  /* 0x0000007273bb723e */ /* 0x000fe40004807076 */
[----:B------:R2:W-:Y:S01]  /*4250*/  MUFU.EX2 R48, R59 ;  /* 0x0000003b00307308 */ /* 0x0005e20000000800 */
[----:B---3--:R-:W-:-:S07]  /*4260*/  FADD.FTZ R2, R90, R53 ;  /* 0x000000355a027221 */ /* 0x008fce0000010000 */
[----:B------:R-:W3:Y:S01]  /*4270*/  MUFU.EX2 R94, R94 ;  /* 0x0000005e005e7308 */ /* 0x000ee20000000800 */
[----:B--2---:R-:W-:-:S01]  /*4280*/  FADD.FTZ R59, R11, R74 ;  /* 0x0000004a0b3b7221 */ /* 0x004fc20000010000 */
[----:B-1----:R-:W-:-:S03]  /*4290*/  FADD.FTZ R53, R91, R2 ;  /* 0x000000025b357221 */ /* 0x002fc60000010000 */
[C---:B------:R-:W-:Y:S01]  /*42a0*/  FADD.FTZ R74, R14.reuse, R59 ;  /* 0x0000003b0e4a7221 */ /* 0x040fe20000010000 */
[----:B------:R-:W-:Y:S02]  /*42b0*/  F2FP.SATFINITE.E4M3.F32.PACK_AB_MERGE_C R14, R14, R11, RZ ;  /* 0x0000000b0e0e723e */ /* 0x000fe400048070ff */
[----:B------:R-:W1:Y:S01]  /*42c0*/  MUFU.EX2 R95, R95 ;  /* 0x0000005f005f7308 */ /* 0x000e620000000800 */
[----:B------:R-:W-:-:S01]  /*42d0*/  FADD.FTZ R59, R13, R74 ;  /* 0x0000004a0d3b7221 */ /* 0x000fc20000010000 */
[----:B------:R-:W-:Y:S01]  /*42e0*/  F2FP.SATFINITE.E4M3.F32.PACK_AB_MERGE_C R186, R12, R9, R14 ;  /* 0x000000090cba723e */ /* 0x000fe2000480700e */
[----:B------:R-:W-:-:S05]  /*42f0*/  IMAD.MOV.U32 R74, RZ, RZ, R87 ;  /* 0x000000ffff4a7224 */ /* 0x000fca00078e0057 */
[----:B------:R-:W2:Y:S01]  /*4300*/  MUFU.EX2 R98, R98 ;  /* 0x0000006200627308 */ /* 0x000ea20000000800 */
[----:B---3--:R-:W-:-:S07]  /*4310*/  FADD.FTZ R2, R94, R53 ;  /* 0x000000355e027221 */ /* 0x008fce0000010000 */
[----:B------:R3:W-:Y:S01]  /*4320*/  MUFU.EX2 R49, R64 ;  /* 0x0000004000317308 */ /* 0x0007e20000000800 */
[----:B-1----:R-:W-:-:S01]  /*4330*/  FADD.FTZ R53, R95, R2 ;  /* 0x000000025f357221 */ /* 0x002fc20000010000 */
[----:B------:R-:W-:-:S04]  /*4340*/  F2FP.SATFINITE.E4M3.F32.PACK_AB_MERGE_C R94, R95, R94, RZ ;  /* 0x0000005e5f5e723e */ /* 0x000fc800048070ff */
[----:B------:R-:W-:Y:S02]  /*4350*/  F2FP.SATFINITE.E4M3.F32.PACK_AB_MERGE_C R181, R91, R90, R94 ;  /* 0x0000005a5bb5723e */ /* 0x000fe4000480705e */
[----:B------:R-:W1:Y:S01]  /*4360*/  MUFU.EX2 R99, R99 ;  /* 0x0000006300637308 */ /* 0x000e620000000800 */
[----:B---3--:R-:W-:-:S01]  /*4370*/  FADD.FTZ R64, R20, R59 ;  /* 0x0000003b14407221 */ /* 0x008fc20000010000 */
[----:B--2---:R-:W-:-:S03]  /*4380*/  FADD.FTZ R2, R98, R53 ;  /* 0x0000003562027221 */ /* 0x004fc60000010000 */
[----:B------:R-:W-:Y:S01]  /*4390*/  FADD.FTZ R59, R15, R64 ;  /* 0x000000400f3b7221 */ /* 0x000fe20000010000 */
[C---:B------:R-:W-:Y:S02]  /*43a0*/  F2FP.SATFINITE.E4M3.F32.PACK_AB_MERGE_C R15, R56.reuse, R15, RZ ;  /* 0x0000000f380f723e */ /* 0x040fe400048070ff */
[----:B------:R-:W2:Y:S01]  /*43b0*/  MUFU.EX2 R102, R102 ;  /* 0x0000006600667308 */ /* 0x000ea20000000800 */
[----:B------:R-:W-:-:S01]  /*43c0*/  FADD.FTZ R64, R56, R59 ;  /* 0x0000003b38407221 */ /* 0x000fc20000010000 */
[----:B------:R-:W-:Y:S01]  /*43d0*/  F2FP.SATFINITE.E4M3.F32.PACK_AB_MERGE_C R180, R20, R13, R15 ;  /* 0x0000000d14b4723e */ /* 0x000fe2000480700f */
[----:B------:R-:W-:Y:S02]  /*43e0*/  IMAD.MOV.U32 R56, RZ, RZ, R87 ;  /* 0x000000ffff387224 */ /* 0x000fe400078e0057 */
[----:B------:R-:W-:-:S03]  /*43f0*/  FADD.FTZ R59, R21, R64 ;  /* 0x00000040153b7221 */ /* 0x000fc60000010000 */
[----:B------:R-:W3:Y:S01]  /*4400*/  MUFU.EX2 R103, R103 ;  /* 0x0000006700677308 */ /* 0x000ee20000000800 */
[----:B------:R-:W-:-:S01]  /*4410*/  FADD.FTZ R59, R58, R59 ;  /* 0x0000003b3a3b7221 */ /* 0x000fc20000010000 */
[----:B-1----:R-:W-:-:S03]  /*4420*/  FADD.FTZ R53, R99, R2 ;  /* 0x0000000263357221 */ /* 0x002fc60000010000 */
[----:B------:R-:W-:Y:S01]  /*4430*/  FADD.FTZ R2, R60, R59 ;  /* 0x0000003b3c027221 */ /* 0x000fe20000010000 */
[----:B------:R-:W-:Y:S01]  /*4440*/  F2FP.SATFINITE.E4M3.F32.PACK_AB_MERGE_C R60, R63, R60, RZ ;  /* 0x0000003c3f3c723e */ /* 0x000fe200048070ff */
[----:B------:R-:W-:Y:S01]  /*4450*/  IMAD.MOV.U32 R59, RZ, RZ, R87 ;  /* 0x000000ffff3b7224 */ /* 0x000fe200078e0057 */
[----:B------:R-:W1:Y:S01]  /*4460*/  MUFU.EX2 R57, R57 ;  /* 0x0000003900397308 */ /* 0x000e620000000800 */
[----:B--2---:R-:W-:-:S01]  /*4470*/  FADD.FTZ R64, R102, R53 ;  /* 0x0000003566407221 */ /* 0x004fc20000010000 */
[----:B------:R-:W-:Y:S01]  /*4480*/  F2FP.SATFINITE.E4M3.F32.PACK_AB_MERGE_C R53, R10, R7, RZ ;  /* 0x000000070a35723e */ /* 0x000fe200048070ff */
[----:B------:R-:W-:-:S01]  /*4490*/  FADD.FTZ R7, R63, R2 ;  /* 0x000000023f077221 */ /* 0x000fc20000010000 */
[----:B------:R-:W-:Y:S01]  /*44a0*/  F2FP.SATFINITE.E4M3.F32.PACK_AB_MERGE_C R182, R58, R21, R60 ;  /* 0x000000153ab6723e */ /* 0x000fe2000480703c */
[----:B------:R-:W-:Y:S01]  /*44b0*/  IMAD.MOV.U32 R63, RZ, RZ, R87 ;  /* 0x000000ffff3f7224 */ /* 0x000fe200078e0057 */
[----:B------:R-:W-:Y:S01]  /*44c0*/  F2FP.SATFINITE.E4M3.F32.PACK_AB_MERGE_C R184, R8, R3, R53 ;  /* 0x0000000308b8723e */ /* 0x000fe20004807035 */
[----:B------:R-:W-:-:S01]  /*44d0*/  FADD.FTZ R2, R62, R7 ;  /* 0x000000073e027221 */ /* 0x000fc20000010000 */
[----:B------:R-:W2:Y:S01]  /*44e0*/  MUFU.EX2 R72, R72 ;  /* 0x0000004800487308 */ /* 0x000ea20000000800 */
[----:B---3--:R-:W-:-:S01]  /*44f0*/  FADD.FTZ R64, R103, R64 ;  /* 0x0000004067407221 */ /* 0x008fc20000010000 */
[----:B------:R-:W-:Y:S01]  /*4500*/  F2FP.SATFINITE.E4M3.F32.PACK_AB_MERGE_C R102, R103, R102, RZ ;  /* 0x000000666766723e */ /* 0x000fe200048070ff */
[----:B------:R-:W-:-:S01]  /*4510*/  FADD.FTZ R11, R67, R2 ;  /* 0x00000002430b7221 */ /* 0x000fc20000010000 */
[----:B------:R-:W-:-:S02]  /*4520*/  IMAD.MOV.U32 R60, RZ, RZ, R87 ;  /* 0x000000ffff3c7224 */ /* 0x000fc400078e0057 */
[----:B------:R-:W-:Y:S01]  /*4530*/  F2FP.SATFINITE.E4M3.F32.PACK_AB_MERGE_C R183, R99, R98, R102 ;  /* 0x0000006263b7723e */ /* 0x000fe20004807066 */
[----:B------:R-:W-:Y:S01]  /*4540*/  FADD.FTZ R2, R42, R11 ;  /* 0x0000000b2a027221 */ /* 0x000fe20000010000 */
[----:B------:R-:W3:Y:S01]  /*4550*/  MUFU.EX2 R75, R75 ;  /* 0x0000004b004b7308 */ /* 0x000ee20000000800 */
[----:B-1----:R-:W-:-:S01]  /*4560*/  FADD.FTZ R7, R57, R64 ;  /* 0x0000004039077221 */ /* 0x002fc20000010000 */
[C---:B------:R-:W-:Y:S01]  /*4570*/  F2FP.SATFINITE.E4M3.F32.PACK_AB_MERGE_C R42, R43.reuse, R42, RZ ;  /* 0x0000002a2b2a723e */ /* 0x040fe200048070ff */
[----:B------:R-:W-:-:S01]  /*4580*/  FADD.FTZ R2, R43, R2 ;  /* 0x000000022b027221 */ /* 0x000fc20000010000 */
[----:B------:R-:W-:Y:S02]  /*4590*/  IMAD.MOV.U32 R64, RZ, RZ, R87 ;  /* 0x000000ffff407224 */ /* 0x000fe400078e0057 */
[----:B------:R-:W-:-:S01]  /*45a0*/  FADD.FTZ R7, R48, R7 ;  /* 0x0000000730077221 */ /* 0x000fc20000010000 */
[----:B------:R-:W-:Y:S01]  /*45b0*/  F2FP.SATFINITE.E4M3.F32.PACK_AB_MERGE_C R176, R67, R62, R42 ;  /* 0x0000003e43b0723e */ /* 0x000fe2000480702a */
[----:B------:R-:W-:Y:S01]  /*45c0*/  IMAD.MOV.U32 R67, RZ, RZ, R87 ;  /* 0x000000ffff437224 */ /* 0x000fe200078e0057 */
[----:B------:R-:W1:Y:S01]  /*45d0*/  MUFU.EX2 R76, R76 ;  /* 0x0000004c004c7308 */ /* 0x000e620000000800 */
[----:B--2---:R-:W-:-:S01]  /*45e0*/  FADD.FTZ R10, R72, R7 ;  /* 0x00000007480a7221 */ /* 0x004fc20000010000 */
[----:B------:R-:W-:Y:S01]  /*45f0*/  FADD.FTZ R7, R5, R2 ;  /* 0x0000000205077221 */ /* 0x000fe20000010000 */
[----:B------:R-:W-:-:S02]  /*4600*/  IMAD.MOV.U32 R62, RZ, RZ, R87 ;  /* 0x000000ffff3e7224 */ /* 0x000fc400078e0057 */
[----:B------:R-:W-:Y:S01]  /*4610*/  FADD.FTZ R10, R45, R10 ;  /* 0x0000000a2d0a7221 */ /* 0x000fe20000010000 */
[----:B------:R-:W-:-:S01]  /*4620*/  FADD.FTZ R2, R26, R7 ;  /* 0x000000071a027221 */ /* 0x000fc20000010000 */
[----:B------:R-:W-:Y:S01]  /*4630*/  F2FP.SATFINITE.E4M3.F32.PACK_AB_MERGE_C R45, R45, R72, RZ ;  /* 0x000000482d2d723e */ /* 0x000fe200048070ff */
[----:B------:R-:W2:Y:S01]  /*4640*/  MUFU.EX2 R77, R77 ;  /* 0x0000004d004d7308 */ /* 0x000ea20000000800 */
[----:B---3--:R-:W-:-:S01]  /*4650*/  FADD.FTZ R11, R75, R10 ;  /* 0x0000000a4b0b7221 */ /* 0x008fc20000010000 */
[----:B------:R-:W-:Y:S01]  /*4660*/  FADD.FTZ R3, R27, R2 ;  /* 0x000000021b037221 */ /* 0x000fe20000010000 */
[----:B------:R-:W-:Y:S01]  /*4670*/  F2FP.SATFINITE.E4M3.F32.PACK_AB_MERGE_C R27, R30, R27, RZ ;  /* 0x0000001b1e1b723e */ /* 0x000fe200048070ff */
[----:B------:R-:W-:Y:S01]  /*4680*/  IMAD.MOV.U32 R72, RZ, RZ, R87 ;  /* 0x000000ffff487224 */ /* 0x000fe200078e0057 */
[----:B------:R-:W-:Y:S01]  /*4690*/  F2FP.SATFINITE.E4M3.F32.PACK_AB_MERGE_C R177, R48, R57, R45 ;  /* 0x0000003930b1723e */ /* 0x000fe2000480702d */
[----:B------:R-:W-:Y:S01]  /*46a0*/  FADD.FTZ R30, R30, R3 ;  /* 0x000000031e1e7221 */ /* 0x000fe20000010000 */
[----:B------:R-:W-:Y:S01]  /*46b0*/  F2FP.SATFINITE.E4M3.F32.PACK_AB_MERGE_C R178, R26, R5, R27 ;  /* 0x000000051ab2723e */ /* 0x000fe2000480701b */
[----:B------:R3:W4:Y:S01]  /*46c0*/  MUFU.EX2 R52, R71 ;  /* 0x0000004700347308 */ /* 0x0007220000000800 */
[----:B-1----:R-:W-:-:S01]  /*46d0*/  FADD.FTZ R8, R76, R11 ;  /* 0x0000000b4c087221 */ /* 0x002fc20000010000 */
[----:B------:R-:W-:Y:S01]  /*46e0*/  FADD.FTZ R3, R31, R30 ;  /* 0x0000001e1f037221 */ /* 0x000fe20000010000 */
[----:B------:R-:W-:-:S02]  /*46f0*/  IMAD.MOV.U32 R58, RZ, RZ, R87 ;  /* 0x000000ffff3a7224 */ /* 0x000fc400078e0057 */
[--C-:B------:R-:W-:Y:S02]  /*4700*/  IMAD.MOV.U32 R57, RZ, RZ, R87.reuse ;  /* 0x000000ffff397224 */ /* 0x100fe400078e0057 */
[----:B------:R-:W-:Y:S01]  /*4710*/  IMAD.MOV.U32 R53, RZ, RZ, R87 ;  /* 0x000000ffff357224 */ /* 0x000fe200078e0057 */
[----:B------:R-:W1:Y:S01]  /*4720*/  MUFU.EX2 R78, R78 ;  /* 0x0000004e004e7308 */ /* 0x000e620000000800 */
[----:B--2---:R-:W-:-:S01]  /*4730*/  FADD.FTZ R7, R77, R8 ;  /* 0x000000084d077221 */ /* 0x004fc20000010000 */
[----:B------:R-:W-:Y:S01]  /*4740*/  FADD.FTZ R8, R34, R3 ;  /* 0x0000000322087221 */ /* 0x000fe20000010000 */
[--C-:B---3--:R-:W-:Y:S02]  /*4750*/  IMAD.MOV.U32 R71, RZ, RZ, R87.reuse ;  /* 0x000000ffff477224 */ /* 0x108fe400078e0057 */
[--C-:B------:R-:W-:Y:S02]  /*4760*/  IMAD.MOV.U32 R48, RZ, RZ, R87.reuse ;  /* 0x000000ffff307224 */ /* 0x100fe400078e0057 */
[----:B------:R-:W-:Y:S01]  /*4770*/  IMAD.MOV.U32 R45, RZ, RZ, R87 ;  /* 0x000000ffff2d7224 */ /* 0x000fe200078e0057 */
[----:B------:R-:W2:Y:S01]  /*4780*/  MUFU.EX2 R46, R46 ;  /* 0x0000002e002e7308 */ /* 0x000ea20000000800 */
[----:B----4-:R-:W-:-:S01]  /*4790*/  FADD.FTZ R7, R52, R7 ;  /* 0x0000000734077221 */ /* 0x010fc20000010000 */
[----:B------:R-:W-:Y:S01]  /*47a0*/  F2FP.SATFINITE.E4M3.F32.PACK_AB_MERGE_C R77, R52, R77, RZ ;  /* 0x0000004d344d723e */ /* 0x000fe200048070ff */
[----:B------:R-:W-:-:S02]  /*47b0*/  IMAD.MOV.U32 R52, RZ, RZ, R87 ;  /* 0x000000ffff347224 */ /* 0x000fc400078e0057 */
[----:B------:R-:W-:Y:S01]  /*47c0*/  IMAD.MOV.U32 R43, RZ, RZ, R87 ;  /* 0x000000ffff2b7224 */ /* 0x000fe200078e0057 */
[----:B------:R-:W-:Y:S01]  /*47d0*/  F2FP.SATFINITE.E4M3.F32.PACK_AB_MERGE_C R179, R76, R75, R77 ;  /* 0x0000004b4cb3723e */ /* 0x000fe2000480704d */
[----:B------:R-:W-:Y:S01]  /*47e0*/  IMAD.MOV.U32 R77, RZ, RZ, R87 ;  /* 0x000000ffff4d7224 */ /* 0x000fe200078e0057 */
[----:B------:R-:W3:Y:S01]  /*47f0*/  MUFU.EX2 R47, R47 ;  /* 0x0000002f002f7308 */ /* 0x000ee20000000800 */
[----:B-1----:R-:W-:-:S01]  /*4800*/  FADD.FTZ R2, R78, R7 ;  /* 0x000000074e027221 */ /* 0x002fc20000010000 */
[----:B------:R-:W-:Y:S01]  /*4810*/  FADD.FTZ R7, R35, R8 ;  /* 0x0000000823077221 */ /* 0x000fe20000010000 */
[----:B------:R-:W-:Y:S01]  /*4820*/  F2FP.SATFINITE.E4M3.F32.PACK_AB_MERGE_C R35, R40, R35, RZ ;  /* 0x000000232823723e */ /* 0x000fe200048070ff */
[----:B------:R-:W-:Y:S02]  /*4830*/  IMAD.MOV.U32 R76, RZ, RZ, R87 ;  /* 0x000000ffff4c7224 */ /* 0x000fe400078e0057 */
[----:B------:R-:W-:-:S01]  /*4840*/  FADD.FTZ R3, R49, R2 ;  /* 0x0000000231037221 */ /* 0x000fc20000010000 */
[----:B------:R-:W-:Y:S01]  /*4850*/  FADD.FTZ R7, R40, R7 ;  /* 0x0000000728077221 */ /* 0x000fe20000010000 */
[----:B------:R-:W-:Y:S01]  /*4860*/  F2FP.SATFINITE.E4M3.F32.PACK_AB_MERGE_C R172, R34, R31, R35 ;  /* 0x0000001f22ac723e */ /* 0x000fe20004807023 */
[----:B------:R-:W1:Y:S01]  /*4870*/  MUFU.EX2 R50, R50 ;  /* 0x0000003200327308 */ /* 0x000e620000000800 */
[----:B--2---:R-:W-:-:S01]  /*4880*/  FADD.FTZ R2, R46, R3 ;  /* 0x000000032e027221 */ /* 0x004fc20000010000 */
[----:B------:R-:W-:-:S02]  /*4890*/  IMAD.MOV.U32 R75, RZ, RZ, R87 ;  /* 0x000000ffff4b7224 */ /* 0x000fc400078e0057 */
[--C-:B------:R-:W-:Y:S02]  /*48a0*/  IMAD.MOV.U32 R42, RZ, RZ, R87.reuse ;  /* 0x000000ffff2a7224 */ /* 0x100fe400078e0057 */
[----:B------:R-:W-:Y:S02]  /*48b0*/  IMAD.MOV.U32 R40, RZ, RZ, R87 ;  /* 0x000000ffff287224 */ /* 0x000fe400078e0057 */
[----:B------:R-:W2:Y:S01]  /*48c0*/  MUFU.EX2 R51, R51 ;  /* 0x0000003300337308 */ /* 0x000ea20000000800 */
[C---:B---3--:R-:W-:Y:S01]  /*48d0*/  F2FP.SATFINITE.E4M3.F32.PACK_AB_MERGE_C R46, R47.reuse, R46, RZ ;  /* 0x0000002e2f2e723e */ /* 0x048fe200048070ff */
[----:B------:R-:W-:Y:S01]  /*48e0*/  FADD.FTZ R47, R47, R2 ;  /* 0x000000022f2f7221 */ /* 0x000fe20000010000 */
[----:B------:R-:W-:-:S01]  /*48f0*/  FADD.FTZ R2, R38, R7 ;  /* 0x0000000726027221 */ /* 0x000fc20000010000 */
[--C-:B------:R-:W-:Y:S01]  /*4900*/  IMAD.MOV.U32 R35, RZ, RZ, R87.reuse ;  /* 0x000000ffff237224 */ /* 0x100fe200078e0057 */
[----:B------:R-:W-:Y:S01]  /*4910*/  F2FP.SATFINITE.E4M3.F32.PACK_AB_MERGE_C R173, R49, R78, R46 ;  /* 0x0000004e31ad723e */ /* 0x000fe2000480702e */
[----:B------:R-:W-:-:S02]  /*4920*/  IMAD.MOV.U32 R78, RZ, RZ, R87 ;  /* 0x000000ffff4e7224 */ /* 0x000fc400078e0057 */
[----:B------:R-:W-:-:S01]  /*4930*/  FADD.FTZ R2, R39, R2 ;  /* 0x0000000227027221 */ /* 0x000fc20000010000 */
[----:B------:R-:W3:Y:S01]  /*4940*/  MUFU.EX2 R54, R54 ;  /* 0x0000003600367308 */ /* 0x000ee20000000800 */
[----:B-1----:R-:W-:-:S01]  /*4950*/  FADD.FTZ R8, R50, R47 ;  /* 0x0000002f32087221 */ /* 0x002fc20000010000 */
[----:B------:R-:W-:Y:S02]  /*4960*/  IMAD.MOV.U32 R49, RZ, RZ, R87 ;  /* 0x000000ffff317224 */ /* 0x000fe400078e0057 */
[----:B------:R-:W-:-:S01]  /*4970*/  FADD.FTZ R7, R41, R2 ;  /* 0x0000000229077221 */ /* 0x000fc20000010000 */
[C---:B------:R-:W-:Y:S01]  /*4980*/  F2FP.SATFINITE.E4M3.F32.PACK_AB_MERGE_C R41, R44.reuse, R41, RZ ;  /* 0x000000292c29723e */ /* 0x040fe200048070ff */
[----:B------:R-:W-:Y:S02]  /*4990*/  IMAD.MOV.U32 R47, RZ, RZ, R87 ;  /* 0x000000ffff2f7224 */ /* 0x000fe400078e0057 */
[----:B------:R-:W-:Y:S01]  /*49a0*/  FADD.FTZ R7, R44, R7 ;  /* 0x000000072c077221 */ /* 0x000fe20000010000 */
[----:B------:R-:W1:Y:S01]  /*49b0*/  MUFU.EX2 R55, R55 ;  /* 0x0000003700377308 */ /* 0x000e620000000800 */
[----:B--2---:R-:W-:-:S01]  /*49c0*/  FADD.FTZ R3, R51, R8 ;  /* 0x0000000833037221 */ /* 0x004fc20000010000 */
[----:B------:R-:W-:Y:S01]  /*49d0*/  F2FP.SATFINITE.E4M3.F32.PACK_AB_MERGE_C R174, R39, R38, R41 ;  /* 0x0000002627ae723e */ /* 0x000fe20004807029 */
[----:B------:R-:W-:-:S02]  /*49e0*/  IMAD.MOV.U32 R46, RZ, RZ, R87 ;  /* 0x000000ffff2e7224 */ /* 0x000fc400078e0057 */
[--C-:B------:R-:W-:Y:S02]  /*49f0*/  IMAD.MOV.U32 R44, RZ, RZ, R87.reuse ;  /* 0x000000ffff2c7224 */ /* 0x100fe400078e0057 */
[----:B------:R-:W-:Y:S01]  /*4a00*/  IMAD.MOV.U32 R41, RZ, RZ, R87 ;  /* 0x000000ffff297224 */ /* 0x000fe200078e0057 */
[----:B------:R-:W2:Y:S01]  /*4a10*/  MUFU.EX2 R70, R70 ;  /* 0x0000004600467308 */ /* 0x000ea20000000800 */
[----:B---3--:R-:W-:-:S01]  /*4a20*/  FADD.FTZ R2, R54, R3 ;  /* 0x0000000336027221 */ /* 0x008fc20000010000 */
[--C-:B------:R-:W-:Y:S02]  /*4a30*/  IMAD.MOV.U32 R39, RZ, RZ, R87.reuse ;  /* 0x000000ffff277224 */ /* 0x100fe400078e0057 */
[--C-:B------:R-:W-:Y:S02]  /*4a40*/  IMAD.MOV.U32 R38, RZ, RZ, R87.reuse ;  /* 0x000000ffff267224 */ /* 0x100fe400078e0057 */
[----:B------:R-:W-:Y:S02]  /*4a50*/  IMAD.MOV.U32 R34, RZ, RZ, R87 ;  /* 0x000000ffff227224 */ /* 0x000fe400078e0057 */
[----:B------:R-:W3:Y:S01]  /*4a60*/  MUFU.EX2 R61, R61 ;  /* 0x0000003d003d7308 */ /* 0x000ee20000000800 */
[C---:B-1----:R-:W-:Y:S01]  /*4a70*/  F2FP.SATFINITE.E4M3.F32.PACK_AB_MERGE_C R54, R55.reuse, R54, RZ ;  /* 0x000000363736723e */ /* 0x042fe200048070ff */
[----:B------:R-:W-:Y:S01]  /*4a80*/  FADD.FTZ R55, R55, R2 ;  /* 0x0000000237377221 */ /* 0x000fe20000010000 */
[----:B------:R-:W-:-:S01]  /*4a90*/  FADD.FTZ R2, R24, R7 ;  /* 0x0000000718027221 */ /* 0x000fc20000010000 */
[--C-:B------:R-:W-:Y:S01]  /*4aa0*/  IMAD.MOV.U32 R31, RZ, RZ, R87.reuse ;  /* 0x000000ffff1f7224 */ /* 0x100fe200078e0057 */
[----:B------:R-:W-:Y:S01]  /*4ab0*/  F2FP.SATFINITE.E4M3.F32.PACK_AB_MERGE_C R175, R51, R50, R54 ;  /* 0x0000003233af723e */ /* 0x000fe20004807036 */
[----:B------:R-:W-:-:S02]  /*4ac0*/  IMAD.MOV.U32 R54, RZ, RZ, R87 ;  /* 0x000000ffff367224 */ /* 0x000fc400078e0057 */
[----:B------:R-:W-:-:S01]  /*4ad0*/  FADD.FTZ R3, R25, R2 ;  /* 0x0000000219037221 */ /* 0x000fc20000010000 */
[----:B------:R-:W1:Y:S01]  /*4ae0*/  MUFU.EX2 R65, R65 ;  /* 0x0000004100417308 */ /* 0x000e620000000800 */
[----:B--2---:R-:W-:-:S01]  /*4af0*/  FADD.FTZ R8, R70, R55 ;  /* 0x0000003746087221 */ /* 0x004fc20000010000 */
[----:B------:R-:W-:Y:S02]  /*4b00*/  IMAD.MOV.U32 R55, RZ, RZ, R87 ;  /* 0x000000ffff377224 */ /* 0x000fe400078e0057 */
[----:B------:R-:W-:-:S01]  /*4b10*/  FADD.FTZ R2, R28, R3 ;  /* 0x000000031c027221 */ /* 0x000fc20000010000 */
[--C-:B------:R-:W-:Y:S02]  /*4b20*/  IMAD.MOV.U32 R51, RZ, RZ, R87.reuse ;  /* 0x000000ffff337224 */ /* 0x100fe400078e0057 */
[----:B------:R-:W-:Y:S01]  /*4b30*/  IMAD.MOV.U32 R50, RZ, RZ, R87 ;  /* 0x000000ffff327224 */ /* 0x000fe200078e0057 */
[----:B------:R-:W2:Y:S01]  /*4b40*/  MUFU.EX2 R29, R29 ;  /* 0x0000001d001d7308 */ /* 0x000ea20000000800 */
[----:B---3--:R-:W-:-:S01]  /*4b50*/  FADD.FTZ R8, R61, R8 ;  /* 0x000000083d087221 */ /* 0x008fc20000010000 */
[----:B------:R-:W-:-:S02]  /*4b60*/  IMAD.MOV.U32 R30, RZ, RZ, R87 ;  /* 0x000000ffff1e7224 */ /* 0x000fc400078e0057 */
        /* <DEDUP_REMOVED lines=11> */
[----:B------:R-:W-:Y:S01]  /*4c20*/  F2FP.SATFINITE.E4M3.F32.PACK_AB_MERGE_C R65, R68, R65, RZ ;  /* 0x000000414441723e */ /* 0x000fe200048070ff */
[--C-:B------:R-:W-:Y:S02]  /*4c30*/  IMAD.MOV.U32 R68, RZ, RZ, R87.reuse ;  /* 0x000000ffff447224 */ /* 0x100fe400078e0057 */
[----:B------:R-:W-:Y:S01]  /*4c40*/  IMAD.MOV.U32 R25, RZ, RZ, R87 ;  /* 0x000000ffff197224 */ /* 0x000fe200078e0057 */
[----:B------:R-:W-:Y:S01]  /*4c50*/  F2FP.SATFINITE.E4M3.F32.PACK_AB_MERGE_C R169, R61, R70, R65 ;  /* 0x000000463da9723e */ /* 0x000fe20004807041 */
[----:B------:R-:W-:Y:S01]  /*4c60*/  IMAD.MOV.U32 R70, RZ, RZ, R87 ;  /* 0x000000ffff467224 */ /* 0x000fe200078e0057 */
[----:B------:R-:W3:Y:S01]  /*4c70*/  MUFU.EX2 R33, R33 ;  /* 0x0000002100217308 */ /* 0x000ee20000000800 */
[----:B-1----:R-:W-:-:S01]  /*4c80*/  FADD.FTZ R2, R32, R29 ;  /* 0x0000001d20027221 */ /* 0x002fc20000010000 */
[----:B------:R-:W-:-:S02]  /*4c90*/  IMAD.MOV.U32 R65, RZ, RZ, R87 ;  /* 0x000000ffff417224 */ /* 0x000fc400078e0057 */
[--C-:B------:R-:W-:Y:S02]  /*4ca0*/  IMAD.MOV.U32 R61, RZ, RZ, R87.reuse ;  /* 0x000000ffff3d7224 */ /* 0x100fe400078e0057 */
[----:B------:R-:W-:Y:S02]  /*4cb0*/  IMAD.MOV.U32 R29, RZ, RZ, R87 ;  /* 0x000000ffff1d7224 */ /* 0x000fe400078e0057 */
[----:B------:R-:W1:Y:S01]  /*4cc0*/  MUFU.EX2 R69, R69 ;  /* 0x0000004500457308 */ /* 0x000e620000000800 */
[----:B--2---:R-:W-:-:S01]  /*4cd0*/  FADD.FTZ R8, R66, R3 ;  /* 0x0000000342087221 */ /* 0x004fc20000010000 */
[----:B------:R-:W-:-:S06]  /*4ce0*/  IMAD.MOV.U32 R24, RZ, RZ, R87 ;  /* 0x000000ffff187224 */ /* 0x000fcc00078e0057 */
[----:B------:R-:W-:Y:S01]  /*4cf0*/  MUFU.EX2 R36, R36 ;  /* 0x0000002400247308 */ /* 0x000fe20000000800 */
[----:B---3--:R-:W-:-:S07]  /*4d00*/  FADD.FTZ R3, R33, R2 ;  /* 0x0000000221037221 */ /* 0x008fce0000010000 */
[----:B------:R-:W2:Y:S01]  /*4d10*/  MUFU.EX2 R37, R37 ;  /* 0x0000002500257308 */ /* 0x000ea20000000800 */
[----:B-1----:R-:W-:-:S07]  /*4d20*/  FADD.FTZ R8, R69, R8 ;  /* 0x0000000845087221 */ /* 0x002fce0000010000 */
[----:B------:R-:W-:Y:S08]  /*4d30*/  MUFU.EX2 R73, R73 ;  /* 0x0000004900497308 */ /* 0x000ff00000000800 */
[----:B------:R-:W1:Y:S01]  /*4d40*/  MUFU.EX2 R4, R4 ;  /* 0x0000000400047308 */ /* 0x000e620000000800 */
[----:B--2---:R-:W-:Y:S01]  /*4d50*/  F2FP.SATFINITE.E4M3.F32.PACK_AB_MERGE_C R2, R37, R36, RZ ;  /* 0x000000242502723e */ /* 0x004fe200048070ff */
[----:B------:R-:W-:-:S03]  /*4d60*/  FADD.FTZ R36, R36, R3 ;  /* 0x0000000324247221 */ /* 0x000fc60000010000 */
[----:B------:R-:W-:Y:S01]  /*4d70*/  F2FP.SATFINITE.E4M3.F32.PACK_AB_MERGE_C R170, R33, R32, R2 ;  /* 0x0000002021aa723e */ /* 0x000fe20004807002 */
[----:B------:R-:W-:-:S01]  /*4d80*/  FADD.FTZ R3, R37, R36 ;  /* 0x0000002425037221 */ /* 0x000fc20000010000 */
[--C-:B------:R-:W-:Y:S02]  /*4d90*/  IMAD.MOV.U32 R37, RZ, RZ, R87.reuse ;  /* 0x000000ffff257224 */ /* 0x100fe400078e0057 */
[--C-:B------:R-:W-:Y:S02]  /*4da0*/  IMAD.MOV.U32 R36, RZ, RZ, R87.reuse ;  /* 0x000000ffff247224 */ /* 0x100fe400078e0057 */
[--C-:B------:R-:W-:Y:S02]  /*4db0*/  IMAD.MOV.U32 R33, RZ, RZ, R87.reuse ;  /* 0x000000ffff217224 */ /* 0x100fe400078e0057 */
        /* <DEDUP_REMOVED lines=43> */
[----:B------:R-:W-:Y:S01]  /*5070*/  UMOV UR45, UR39 ;  /* 0x00000027002d7c82 */ /* 0x000fe20008000000 */
[----:B------:R-:W-:Y:S01]  /*5080*/  UMOV UR6, UR36 ;  /* 0x0000002400067c82 */ /* 0x000fe20008000000 */
[----:B------:R-:W-:Y:S01]  /*5090*/  ULDC UR57, c[0x0][0x404] ;  /* 0x0001010000397ab9 */ /* 0x000fe20000000800 */
[----:B------:R-:W-:Y:S01]  /*50a0*/  ULDC UR56, c[0x0][0x2e0] ;  /* 0x0000b80000387ab9 */ /* 0x000fe20000000800 */
[----:B------:R-:W-:-:S05]  /*50b0*/  ULDC.64 UR40, c[0x0][0x3f8] ;  /* 0x0000fe0000287ab9 */ /* 0x000fca0000000a00 */
.L_x_1884:
[----:B------:R-:W-:Y:S01]  /*50c0*/  ISETP.NE.AND P3, PT, RZ, UR47, PT ;  /* 0x0000002fff007c0c */ /* 0x000fe2000bf65270 */
[----:B------:R-:W-:-:S04]  /*50d0*/  UISETP.NE.AND UP0, UPT, UR6, 0x1, UPT ;  /* 0x000000010600788c */ /* 0x000fc8000bf05270 */
[----:B------:R-:W-:-:S04]  /*50e0*/  USEL UR39, URZ, 0x1, UP0 ;  /* 0x000000013f277887 */ /* 0x000fc80008000000 */
[----:B------:R-:W-:-:S04]  /*50f0*/  ULOP3.LUT UR39, UR45, UR39, URZ, 0x3c, !UPT ;  /* 0x000000272d277292 */ /* 0x000fc8000f8e3c3f */
[----:B------:R-:W-:Y:S08]  /*5100*/  @P3 BRA `(.L_x_1875) ;  /* 0x0000000000383947 */ /* 0x000ff00003800000 */
[----:B------:R-:W-:Y:S05]  /*5110*/  @!P0 BRA `(.L_x_1876) ;  /* 0x0000000000048947 */ /* 0x000fea0003800000 */
[----:B------:R-:W-:Y:S01]  /*5120*/  BPT.TRAP 0x1 ;  /* 0x000000040000795c */ /* 0x000fe20000300000 */
.L_x_1876:
        /* <DEDUP_REMOVED lines=9> */
.L_x_1877:
[----:B--2---:R-:W-:Y:S05]  /*51c0*/  @P2 BRA `(.L_x_1875) ;  /* 0x0000000000082947 */ /* 0x004fea0003800000 */
[----:B------:R-:W2:Y:S02]  /*51d0*/  SYNCS.PHASECHK.TRANS64.TRYWAIT P2, [UR5+0x29830], R0 ;  /* 0x02983000ff0075a7 */ /* 0x000ea40008040145 */
[----:B--2---:R-:W-:Y:S05]  /*51e0*/  @!P2 BRA `(.L_x_1878) ;  /* 0x000000bc00e8a947 */ /* 0x004fea0003800000 */
.L_x_1875:
        /* <DEDUP_REMOVED lines=191> */
.L_x_1880:
[----:B------:R-:W-:Y:S01]  /*5de0*/  ULEA UR5, UR6, UR38, 0x3 ;  /* 0x0000002606057291 */ /* 0x000fe2000f8e183f */
[----:B------:R-:W-:-:S05]  /*5df0*/  IMAD.U32 R0, RZ, RZ, UR45 ;  /* 0x0000002dff007e24 */ /* 0x000fca000f8e00ff */
[----:B------:R-:W-:-:S04]  /*5e00*/  SHF.L.U32 R0, R0, 0x1f, RZ ;  /* 0x0000001f00007819 */ /* 0x000fc800000006ff */
[----:B------:R1:W2:Y:S01]  /*5e10*/  SYNCS.PHASECHK.TRANS64.TRYWAIT P2, [UR5+0x29850], R0 ;  /* 0x02985000ff0075a7 */ /* 0x0002a20008040145 */
[----:B------:R-:W-:Y:S05]  /*5e20*/  @!P0 BRA `(.L_x_1881) ;  /* 0x0000000000048947 */ /* 0x000fea0003800000 */
[----:B------:R-:W-:Y:S01]  /*5e30*/  BPT.TRAP 0x1 ;  /* 0x000000040000795c */ /* 0x000fe20000300000 */
.L_x_1881:
[----:B--2---:R-:W-:Y:S05]  /*5e40*/  @P2 BRA `(.L_x_1879) ;  /* 0x0000000000082947 */ /* 0x004fea0003800000 */
[----:B------:R-:W2:Y:S02]  /*5e50*/  SYNCS.PHASECHK.TRANS64.TRYWAIT P2, [UR5+0x29850], R0 ;  /* 0x02985000ff0075a7 */ /* 0x000ea40008040145 */
[----:B--2---:R-:W-:Y:S05]  /*5e60*/  @!P2 BRA `(.L_x_1882) ;  /* 0x000000b000e0a947 */ /* 0x004fea0003800000 */
.L_x_1879:
[----:B--2---:R-:W2:Y:S01]  /*5e70*/  LDC R7, c[0x0][0x288] ;  /* 0x0000a200ff077b82 */ /* 0x004ea20000000800 */
[----:B------:R-:W-:Y:S01]  /*5e80*/  UISETP.NE.U32.AND UP0, UPT, UR40, URZ, UPT ;  /* 0x0000003f2800728c */ /* 0x000fe2000bf05070 */
[----:B------:R-:W-:Y:S01]  /*5e90*/  WARPGROUP.ARRIVE ;  /* 0x00000000000079c5 */ /* 0x000fe20000000000 */
[----:B------:R-:W-:-:S05]  /*5ea0*/  UIMAD UR5, UR7, -0xa0, UR42 ;  /* 0xffffff60070578a4 */ /* 0x000fca000f8e022a */
[----:B------:R-:W3:Y:S01]  /*5eb0*/  S2R R194, SR_TID.X ;  /* 0x0000000000c27919 */ /* 0x000ee20000002100 */
[----:B------:R-:W-:Y:S02]  /*5ec0*/  UISETP.NE.AND.EX UP0, UPT, UR41, URZ, UPT, UP0 ;  /* 0x0000003f2900728c */ /* 0x000fe4000bf05300 */
[----:B------:R-:W-:Y:S02]  /*5ed0*/  UIADD3 UR5, UR5, 0x1, URZ ;  /* 0x0000000105057890 */ /* 0x000fe4000fffe03f */
[----:B------:R-:W-:Y:S01]  /*5ee0*/  USEL UR10, UR57, 0x1, UP0 ;  /* 0x00000001390a7887 */ /* 0x000fe20008000000 */
[----:B------:R-:W-:-:S03]  /*5ef0*/  UMOV UR11, 0xc0000010 ;  /* 0xc0000010000b7882 */ /* 0x000fc60000000000 */
[----:B------:R-:W-:-:S06]  /*5f00*/  UIMAD UR5, UR10, UR56, UR5 ;  /* 0x000000380a0572a4 */ /* 0x000fcc000f8e0205 */
[----:B--2---:R-:W-:Y:S01]  /*5f10*/  IADD3 R7, -R7, UR5, RZ ;  /* 0x0000000507077c10 */ /* 0x004fe2000fffe1ff */
[----:B------:R-:W-:-:S04]  /*5f20*/  UIADD3 UR5, UR38, 0x400, URZ ;  /* 0x0000040026057890 */ /* 0x000fc8000fffe03f */
[----:B------:R-:W-:Y:S01]  /*5f30*/  IMAD R6, R22, -0x2, R7 ;  /* 0xfffffffe16067824 */ /* 0x000fe200078e0207 */
[----:B------:R-:W-:-:S03]  /*5f40*/  USHF.R.U32.HI UR5, URZ, 0x4, UR5 ;  /* 0x000000043f057899 */ /* 0x000fc60008011605 */
[----:B------:R-:W-:Y:S01]  /*5f50*/  IMAD.IADD R6, R23, 0x1, R6 ;  /* 0x0000000117067824 */ /* 0x000fe200078e0206 */
[----:B------:R-:W-:Y:S01]  /*5f60*/  ULOP3.LUT UR5, UR5, 0x3fff, URZ, 0xc0, !UPT ;  /* 0x00003fff05057892 */ /* 0x000fe2000f8ec03f */
[----:B---3--:R-:W-:-:S03]  /*5f70*/  SHF.R.U32.HI R194, RZ, 0x7, R194 ;  /* 0x00000007ffc27819 */ /* 0x008fc600000116c2 */
[C---:B------:R-:W-:Y:S01]  /*5f80*/  ISETP.GT.AND P2, PT, R6.reuse, RZ, PT ;  /* 0x000000ff0600720c */ /* 0x040fe20003f44270 */
[----:B------:R-:W-:Y:S01]  /*5f90*/  ULOP3.LUT UR5, UR5, 0x10000, URZ, 0xfc, !UPT ;  /* 0x0001000005057892 */ /* 0x000fe2000f8efc3f */
[----:B------:R-:W-:Y:S02]  /*5fa0*/  ISETP.GT.AND P3, PT, R6, 0x1, PT ;  /* 0x000000010600780c */ /* 0x000fe40003f64270 */
[----:B------:R-:W-:Y:S01]  /*5fb0*/  FSEL R7, R152, -INF , P2 ;  /* 0xff80000098077808 */ /* 0x000fe20001000000 */
[----:B------:R-:W-:Y:S01]  /*5fc0*/  UIMAD UR5, UR6, 0x500, UR5 ;  /* 0x00000500060578a4 */ /* 0x000fe2000f8e0205 */
[----:B------:R-:W-:Y:S02]  /*5fd0*/  ISETP.GT.AND P2, PT, R6, 0x8, PT ;  /* 0x000000080600780c */ /* 0x000fe40003f44270 */
[----:B------:R-:W-:Y:S02]  /*5fe0*/  FSEL R9, R153, -INF , P3 ;  /* 0xff80000099097808 */ /* 0x000fe40001800000 */
[----:B-1----:R-:W-:-:S02]  /*5ff0*/  FMNMX.FTZ R0, R7, R5, !PT ;  /* 0x0000000507007209 */ /* 0x002fc40007810000 */
[----:B------:R-:W-:Y:S01]  /*6000*/  ISETP.GT.AND P3, PT, R6, 0x9, PT ;  /* 0x000000090600780c */ /* 0x000fe20003f64270 */
[----:B------:R-:W-:Y:S01]  /*6010*/  UMOV UR10, UR5 ;  /* 0x00000005000a7c82 */ /* 0x000fe20008000000 */
[----:B------:R-:W-:Y:S01]  /*6020*/  FSEL R11, R156, -INF , P2 ;  /* 0xff8000009c0b7808 */ /* 0x000fe20001000000 */
[----:B------:R-:W-:Y:S01]  /*6030*/  QGMMA.64x128x32.F32.E4M3.E4M3 R24, R184, gdesc[UR8], R24, gsb0 ;  /* 0x01e00008b8187df3 */ /* 0x000fe20008000818 */
[----:B------:R-:W-:Y:S01]  /*6040*/  FMNMX.FTZ R0, R9, R0, !PT ;  /* 0x0000000009007209 */ /* 0x000fe20007810000 */
[----:B------:R-:W-:Y:S01]  /*6050*/  UIADD3 UR10, UR5, 0x100, URZ ;  /* 0x00000100050a7890 */ /* 0x000fe2000fffe03f */
[----:B------:R-:W-:Y:S01]  /*6060*/  ISETP.GT.AND P2, PT, R6, 0x10, PT ;  /* 0x000000100600780c */ /* 0x000fe20003f44270 */
[----:B------:R-:W-:Y:S01]  /*6070*/  UMOV UR11, 0xc0000010 ;  /* 0xc0000010000b7882 */ /* 0x000fe20000000000 */
        /* <DEDUP_REMOVED lines=68> */
[----:B------:R-:W-:Y:S01]  /*64c0*/  ISETP.GT.AND P3, PT, R6, 0x69, PT ;  /* 0x000000690600780c */ /* 0x000fe20003f64270 */
[----:B------:R-:W-:Y:S02]  /*64d0*/  WARPGROUP.DEPBAR.LE gsb0, 0x0 ;  /* 0x00008000000079c5 */ /* 0x000fe40000010000 */
[----:B------:R-:W-:Y:S01]  /*64e0*/  FSEL R108, R108, -INF , P2 ;  /* 0xff8000006c6c7808 */ /* 0x000fe20001000000 */
[----:B------:R-:W-:Y:S01]  /*64f0*/  WARPGROUP.ARRIVE ;  /* 0x00000000000079c5 */ /* 0x000fe20000000000 */
[----:B------:R-:W-:Y:S01]  /*6500*/  FMNMX.FTZ R197, R105, R0, !PT ;  /* 0x0000000069c57209 */ /* 0x000fe20007810000 */
[----:B------:R-:W-:Y:S01]  /*6510*/  IMAD.U32 R185, RZ, RZ, UR37 ;  /* 0x00000025ffb97e24 */ /* 0x000fe2000f8e00ff */
[----:B------:R-:W-:Y:S02]  /*6520*/  ISETP.GT.AND P2, PT, R6, 0x70, PT ;  /* 0x000000700600780c */ /* 0x000fe40003f44270 */
[----:B------:R-:W-:Y:S01]  /*6530*/  FSEL R109, R109, -INF , P3 ;  /* 0xff8000006d6d7808 */ /* 0x000fe20001800000 */
[----:B------:R-:W-:Y:S01]  /*6540*/  QGMMA.64x128x32.F32.E4M3.E4M3 R24, R180, gdesc[UR8], R24, gsb0 ;  /* 0x01e00008b4187df3 */ /* 0x000fe20008000818 */
[----:B------:R-:W-:Y:S01]  /*6550*/  FMNMX.FTZ R0, R108, R197, !PT ;  /* 0x000000c56c007209 */ /* 0x000fe20007810000 */
[----:B------:R-:W-:Y:S01]  /*6560*/  UIADD3 UR10, UR5, 0x200, URZ ;  /* 0x00000200050a7890 */ /* 0x000fe2000fffe03f */
[----:B------:R-:W-:Y:S01]  /*6570*/  ISETP.GT.AND P3, PT, R6, 0x71, PT ;  /* 0x000000710600780c */ /* 0x000fe20003f64270 */
[----:B------:R-:W-:Y:S01]  /*6580*/  UMOV UR11, 0xc0000010 ;  /* 0xc0000010000b7882 */ /* 0x000fe20000000000 */
[----:B------:R-:W-:-:S02]  /*6590*/  FSEL R112, R112, -INF , P2 ;  /* 0xff80000070707808 */ /* 0x000fc40001000000 */
[----:B------:R-:W-:Y:S02]  /*65a0*/  FMNMX.FTZ R197, R109, R0, !PT ;  /* 0x000000006dc57209 */ /* 0x000fe40007810000 */
[----:B------:R-:W-:Y:S02]  /*65b0*/  ISETP.GT.AND P2, PT, R6, 0x78, PT ;  /* 0x000000780600780c */ /* 0x000fe40003f44270 */
[----:B------:R-:W-:Y:S02]  /*65c0*/  FSEL R113, R113, -INF , P3 ;  /* 0xff80000071717808 */ /* 0x000fe40001800000 */
[----:B------:R-:W-:Y:S02]  /*65d0*/  FMNMX.FTZ R0, R112, R197, !PT ;  /* 0x000000c570007209 */ /* 0x000fe40007810000 */
[----:B------:R-:W-:Y:S02]  /*65e0*/  ISETP.GT.AND P3, PT, R6, 0x79, PT ;  /* 0x000000790600780c */ /* 0x000fe40003f64270 */
        /* <DEDUP_REMOVED lines=23> */
[C---:B------:R-:W-:Y:S01]  /*6760*/  ISETP.GT.AND P3, PT, R6.reuse, 0x99, PT ;  /* 0x000000990600780c */ /* 0x040fe20003f64270 */
[----:B------:R-:W-:Y:S01]  /*6770*/  VIADD R6, R6, 0x8 ;  /* 0x0000000806067836 */ /* 0x000fe20000000000 */
[----:B------:R-:W-:-:S02]  /*6780*/  FSEL R100, R100, -INF , P2 ;  /* 0xff80000064647808 */ /* 0x000fc40001000000 */
[----:B------:R-:W-:Y:S02]  /*6790*/  FMNMX.FTZ R197, R97, R0, !PT ;  /* 0x0000000061c57209 */ /* 0x000fe40007810000 */
[----:B------:R-:W-:Y:S02]  /*67a0*/  FSEL R101, R101, -INF , P3 ;  /* 0xff80000065657808 */ /* 0x000fe40001800000 */
[----:B------:R-:W-:Y:S02]  /*67b0*/  FMNMX.FTZ R0, R100, R197, !PT ;  /* 0x000000c564007209 */ /* 0x000fe40007810000 */
[C---:B------:R-:W-:Y:S02]  /*67c0*/  ISETP.GT.AND P3, PT, R6.reuse, RZ, PT ;  /* 0x000000ff0600720c */ /* 0x040fe40003f64270 */
[----:B------:R-:W-:Y:S02]  /*67d0*/  FMNMX.FTZ R10, R101, R0, !PT ;  /* 0x00000000650a7209 */ /* 0x000fe40007810000 */
[----:B------:R-:W-:-:S03]  /*67e0*/  ISETP.GT.AND P4, PT, R6, 0x1, PT ;  /* 0x000000010600780c */ /* 0x000fc60003f84270 */
[----:B------:R-:W1:Y:S01]  /*67f0*/  SHFL.BFLY PT, R197, R10, 0x2, 0x1f ;  /* 0x0c401f000ac57f89 */ /* 0x000e6200000e0000 */
[----:B------:R-:W-:Y:S02]  /*6800*/  FSEL R155, R155, -INF , P4 ;  /* 0xff8000009b9b7808 */ /* 0x000fe40002000000 */
[----:B------:R-:W-:-:S04]  /*6810*/  ISETP.GT.AND P4, PT, R6, 0x9, PT ;  /* 0x000000090600780c */ /* 0x000fc80003f84270 */
[----:B------:R-:W-:Y:S02]  /*6820*/  FSEL R159, R159, -INF , P4 ;  /* 0xff8000009f9f7808 */ /* 0x000fe40002000000 */
[----:B------:R-:W-:-:S04]  /*6830*/  ISETP.GT.AND P4, PT, R6, 0x11, PT ;  /* 0x000000110600780c */ /* 0x000fc80003f84270 */
[----:B------:R-:W-:Y:S02]  /*6840*/  FSEL R163, R163, -INF , P4 ;  /* 0xff800000a3a37808 */ /* 0x000fe40002000000 */
[----:B------:R-:W-:-:S04]  /*6850*/  ISETP.GT.AND P4, PT, R6, 0x19, PT ;  /* 0x000000190600780c */ /* 0x000fc80003f84270 */
[----:B------:R-:W-:Y:S02]  /*6860*/  FSEL R167, R167, -INF , P4 ;  /* 0xff800000a7a77808 */ /* 0x000fe40002000000 */
[----:B------:R-:W-:Y:S02]  /*6870*/  ISETP.GT.AND P4, PT, R6, 0x21, PT ;  /* 0x000000210600780c */ /* 0x000fe40003f84270 */
[----:B-1----:R-:W-:Y:S02]  /*6880*/  FMNMX.FTZ R197, R10, R197, !PT ;  /* 0x000000c50ac57209 */ /* 0x002fe40007810000 */
[----:B------:R-:W-:Y:S02]  /*6890*/  FSEL R139, R139, -INF , P4 ;  /* 0xff8000008b8b7808 */ /* 0x000fe40002000000 */
[----:B------:R-:W-:Y:S01]  /*68a0*/  ISETP.GT.AND P4, PT, R6, 0x29, PT ;  /* 0x000000290600780c */ /* 0x000fe20003f84270 */
[----:B------:R-:W1:Y:S03]  /*68b0*/  SHFL.BFLY PT, R0, R197, 0x1, 0x1f ;  /* 0x0c201f00c5007f89 */ /* 0x000e6600000e0000 */
[----:B------:R-:W-:-:S02]  /*68c0*/  FSEL R143, R143, -INF , P4 ;  /* 0xff8000008f8f7808 */ /* 0x000fc40002000000 */
        /* <DEDUP_REMOVED lines=9> */
[C---:B------:R-:W-:Y:S01]  /*6960*/  FSETP.NEU.FTZ.AND P2, PT, R0.reuse, -INF , PT ;  /* 0xff8000000000780b */ /* 0x040fe20003f5d000 */
[----:B------:R-:W-:-:S01]  /*6970*/  FFMA.FTZ R8, R0, R185, -8 ;  /* 0xc100000000087423 */ /* 0x000fc200000100b9 */
[----:B------:R-:W-:Y:S01]  /*6980*/  ISETP.GT.AND P4, PT, R6, 0x51, PT ;  /* 0x000000510600780c */ /* 0x000fe20003f84270 */
[----:B------:R-:W-:-:S03]  /*6990*/  WARPGROUP.DEPBAR.LE gsb0, 0x0 ;  /* 0x00008000000079c5 */ /* 0x000fc60000010000 */
[----:B------:R-:W-:Y:S01]  /*69a0*/  FSEL R8, R8, RZ, P2 ;  /* 0x000000ff08087208 */ /* 0x000fe20001000000 */
[----:B------:R-:W-:Y:S01]  /*69b0*/  WARPGROUP.ARRIVE ;  /* 0x00000000000079c5 */ /* 0x000fe20000000000 */
[----:B------:R-:W-:Y:S02]  /*69c0*/  FSEL R131, R131, -INF , P4 ;  /* 0xff80000083837808 */ /* 0x000fe40002000000 */
[----:B------:R-:W-:Y:S01]  /*69d0*/  ISETP.GT.AND P4, PT, R6, 0x59, PT ;  /* 0x000000590600780c */ /* 0x000fe20003f84270 */
[--C-:B------:R-:W-:Y:S01]  /*69e0*/  FFMA.FTZ R10, R7, UR37, -R8.reuse ;  /* 0x00000025070a7c23 */ /* 0x100fe20008010808 */
[----:B------:R-:W-:-:S01]  /*69f0*/  FFMA.FTZ R7, R9, UR37, -R8 ;  /* 0x0000002509077c23 */ /* 0x000fc20008010808 */
[--C-:B------:R-:W-:Y:S01]  /*6a00*/  FFMA.FTZ R9, R11, UR37, -R8.reuse ;  /* 0x000000250b097c23 */ /* 0x100fe20008010808 */
[----:B------:R-:W-:-:S01]  /*6a10*/  FFMA.FTZ R11, R15, UR37, -R8 ;  /* 0x000000250f0b7c23 */ /* 0x000fc20008010808 */
[----:B------:R-:W-:Y:S01]  /*6a20*/  FSEL R15, R154, -INF , P3 ;  /* 0xff8000009a0f7808 */ /* 0x000fe20001800000 */
[----:B------:R-:W-:-:S01]  /*6a30*/  FFMA.FTZ R14, R161, UR37, -R8 ;  /* 0x00000025a10e7c23 */ /* 0x000fc20008010808 */
[----:B------:R-:W-:Y:S01]  /*6a40*/  ISETP.GT.AND P3, PT, R6, 0x8, PT ;  /* 0x000000080600780c */ /* 0x000fe20003f64270 */
[----:B------:R-:W-:-:S01]  /*6a50*/  FFMA.FTZ R144, R157, UR37, -R8 ;  /* 0x000000259d907c23 */ /* 0x000fc20008010808 */
[----:B------:R-:W-:Y:S01]  /*6a60*/  FMNMX.FTZ R136, R15, R4, !PT ;  /* 0x000000040f887209 */ /* 0x000fe20007810000 */
[----:B------:R-:W-:-:S01]  /*6a70*/  FFMA.FTZ R152, R153, UR37, -R8 ;  /* 0x0000002599987c23 */ /* 0x000fc20008010808 */
[----:B------:R-:W-:Y:S01]  /*6a80*/  FSEL R158, R158, -INF , P3 ;  /* 0xff8000009e9e7808 */ /* 0x000fe20001800000 */
[----:B------:R-:W-:-:S01]  /*6a90*/  FFMA.FTZ R154, R145, UR37, -R8 ;  /* 0x00000025919a7c23 */ /* 0x000fc20008010808 */
[----:B------:R-:W-:Y:S01]  /*6aa0*/  FMNMX.FTZ R161, R155, R136, !PT ;  /* 0x000000889ba17209 */ /* 0x000fe20007810000 */
[----:B------:R-:W-:Y:S01]  /*6ab0*/  QGMMA.64x128x32.F32.E4M3.E4M3 R24, R176, gdesc[UR8], R24, gsb0 ;  /* 0x01e00008b0187df3 */ /* 0x000fe20008000818 */
[----:B------:R-:W-:Y:S01]  /*6ac0*/  ISETP.GT.AND P3, PT, R6, 0x10, PT ;  /* 0x000000100600780c */ /* 0x000fe20003f64270 */
[--C-:B------:R-:W-:Y:S01]  /*6ad0*/  FFMA.FTZ R156, R128, UR37, -R8.reuse ;  /* 0x00000025809c7c23 */ /* 0x100fe20008010808 */
[----:B------:R-:W-:Y:S01]  /*6ae0*/  FMNMX.FTZ R136, R158, R161, !PT ;  /* 0x000000a19e887209 */ /* 0x000fe20007810000 */
[----:B------:R-:W-:Y:S01]  /*6af0*/  UIADD3 UR10, UR5, 0x300, URZ ;  /* 0x00000300050a7890 */ /* 0x000fe2000fffe03f */
[----:B------:R-:W-:Y:S01]  /*6b00*/  FSEL R162, R162, -INF , P3 ;  /* 0xff800000a2a27808 */ /* 0x000fe20001800000 */
[----:B------:R-:W-:Y:S01]  /*6b10*/  UMOV UR11, 0xc0000010 ;  /* 0xc0000010000b7882 */ /* 0x000fe20000000000 */
[----:B------:R-:W-:Y:S01]  /*6b20*/  FMNMX.FTZ R157, R159, R136, !PT ;  /* 0x000000889f9d7209 */ /* 0x000fe20007810000 */
[--C-:B------:R-:W-:Y:S01]  /*6b30*/  FFMA.FTZ R12, R13, UR37, -R8.reuse ;  /* 0x000000250d0c7c23 */ /* 0x100fe20008010808 */
[----:B------:R-:W-:Y:S01]  /*6b40*/  ISETP.GT.AND P3, PT, R6, 0x18, PT ;  /* 0x000000180600780c */ /* 0x000fe20003f64270 */
[----:B------:R1:W-:Y:S01]  /*6b50*/  MUFU.EX2 R136, R144 ;  /* 0x0000009000887308 */ /* 0x0003e20000000800 */
[----:B------:R-:W-:Y:S01]  /*6b60*/  FMNMX.FTZ R140, R162, R157, !PT ;  /* 0x0000009da28c7209 */ /* 0x000fe20007810000 */
[--C-:B------:R-:W-:Y:S01]  /*6b70*/  FFMA.FTZ R13, R195, UR37, -R8.reuse ;  /* 0x00000025c30d7c23 */ /* 0x100fe20008010808 */
[----:B------:R-:W-:Y:S01]  /*6b80*/  FSEL R166, R166, -INF , P3 ;  /* 0xff800000a6a67808 */ /* 0x000fe20001800000 */
[--C-:B------:R-:W-:Y:S01]  /*6b90*/  FFMA.FTZ R20, R165, UR37, -R8.reuse ;  /* 0x00000025a5147c23 */ /* 0x100fe20008010808 */
[----:B------:R-:W-:Y:S01]  /*6ba0*/  FMNMX.FTZ R157, R163, R140, !PT ;  /* 0x0000008ca39d7209 */ /* 0x000fe20007810000 */
[--C-:B------:R-:W-:Y:S01]  /*6bb0*/  FFMA.FTZ R21, R21, UR37, -R8.reuse ;  /* 0x0000002515157c23 */ /* 0x100fe20008010808 */
[----:B------:R-:W-:Y:S01]  /*6bc0*/  ISETP.GT.AND P3, PT, R6, 0x20, PT ;  /* 0x000000200600780c */ /* 0x000fe20003f64270 */
[--C-:B------:R-:W-:Y:S01]  /*6bd0*/  FFMA.FTZ R137, R137, UR37, -R8.reuse ;  /* 0x0000002589897c23 */ /* 0x100fe20008010808 */
[----:B------:R-:W-:Y:S01]  /*6be0*/  FMNMX.FTZ R140, R166, R157, !PT ;  /* 0x0000009da68c7209 */ /* 0x000fe20007810000 */
[--C-:B------:R-:W-:Y:S01]  /*6bf0*/  FFMA.FTZ R141, R141, UR37, -R8.reuse ;  /* 0x000000258d8d7c23 */ /* 0x100fe20008010808 */
[----:B------:R-:W-:Y:S01]  /*6c00*/  FSEL R138, R138, -INF , P3 ;  /* 0xff8000008a8a7808 */ /* 0x000fe20001800000 */
[--C-:B------:R-:W-:Y:S01]  /*6c10*/  FFMA.FTZ R120, R120, UR37, -R8.reuse ;  /* 0x0000002578787c23 */ /* 0x100fe20008010808 */
[----:B------:R-:W-:Y:S01]  /*6c20*/  FMNMX.FTZ R153, R167, R140, !PT ;  /* 0x0000008ca7997209 */ /* 0x000fe20007810000 */
[--C-:B------:R-:W-:Y:S01]  /*6c30*/  FFMA.FTZ R121, R121, UR37, -R8.reuse ;  /* 0x0000002579797c23 */ /* 0x100fe20008010808 */
[----:B------:R-:W-:Y:S01]  /*6c40*/  ISETP.GT.AND P3, PT, R6, 0x28, PT ;  /* 0x000000280600780c */ /* 0x000fe20003f64270 */
[----:B------:R2:W-:Y:S01]  /*6c50*/  MUFU.EX2 R140, R152 ;  /* 0x00000098008c7308 */ /* 0x0005e20000000800 */
[----:B-1----:R-:W-:Y:S01]  /*6c60*/  FMNMX.FTZ R144, R138, R153, !PT ;  /* 0x000000998a907209 */ /* 0x002fe20007810000 */
        /* <DEDUP_REMOVED lines=14> */
[----:B------:R-:W-:Y:S01]  /*6d50*/  MUFU.EX2 R144, R154 ;  /* 0x0000009a00907308 */ /* 0x000fe20000000800 */
[----:B--2---:R-:W-:Y:S01]  /*6d60*/  FMNMX.FTZ R152, R146, R145, !PT ;  /* 0x0000009192987209 */ /* 0x004fe20007810000 */
[--C-:B------:R-:W-:Y:S01]  /*6d70*/  FFMA.FTZ R145, R148, UR37, -R8.reuse ;  /* 0x0000002594917c23 */ /* 0x100fe20008010808 */
[----:B------:R-:W-:Y:S01]  /*6d80*/  FSEL R150, R150, -INF , P3 ;  /* 0xff80000096967808 */ /* 0x000fe20001800000 */
[--C-:B------:R-:W-:Y:S01]  /*6d90*/  FFMA.FTZ R100, R100, UR37, -R8.reuse ;  /* 0x0000002564647c23 */ /* 0x100fe20008010808 */
[----:B------:R-:W-:Y:S01]  /*6da0*/  FMNMX.FTZ R153, R147, R152, !PT ;  /* 0x0000009893997209 */ /* 0x000fe20007810000 */
[----:B------:R-:W-:Y:S01]  /*6db0*/  IMAD.U32 R161, RZ, RZ, UR36 ;  /* 0x00000024ffa17e24 */ /* 0x000fe2000f8e00ff */
[----:B------:R-:W-:Y:S01]  /*6dc0*/  ISETP.GT.AND P3, PT, R6, 0x40, PT ;  /* 0x000000400600780c */ /* 0x000fe20003f64270 */
[----:B------:R-:W-:Y:S01]  /*6dd0*/  MUFU.EX2 R10, R10 ;  /* 0x0000000a000a7308 */ /* 0x000fe20000000800 */
[----:B------:R-:W-:Y:S01]  /*6de0*/  FMNMX.FTZ R148, R150, R153, !PT ;  /* 0x0000009996947209 */ /* 0x000fe20007810000 */
[----:B------:R-:W-:Y:S01]  /*6df0*/  FFMA.FTZ R153, R149, UR37, -R8 ;  /* 0x0000002595997c23 */ /* 0x000fe20008010808 */
[----:B------:R-:W-:-:S02]  /*6e00*/  FSEL R122, R122, -INF , P3 ;  /* 0xff8000007a7a7808 */ /* 0x000fc40001800000 */
[----:B------:R-:W-:Y:S02]  /*6e10*/  FMNMX.FTZ R149, R151, R148, !PT ;  /* 0x0000009497957209 */ /* 0x000fe40007810000 */
[----:B------:R-:W-:Y:S01]  /*6e20*/  ISETP.GT.AND P3, PT, R6, 0x48, PT ;  /* 0x000000480600780c */ /* 0x000fe20003f64270 */
[----:B------:R1:W-:Y:S01]  /*6e30*/  MUFU.EX2 R148, R153 ;  /* 0x0000009900947308 */ /* 0x0003e20000000800 */
[----:B------:R-:W-:Y:S02]  /*6e40*/  FMNMX.FTZ R152, R122, R149, !PT ;  /* 0x000000957a987209 */ /* 0x000fe40007810000 */
[----:B------:R-:W-:Y:S02]  /*6e50*/  FSEL R126, R126, -INF , P3 ;  /* 0xff8000007e7e7808 */ /* 0x000fe40001800000 */
[----:B------:R-:W-:Y:S02]  /*6e60*/  FMNMX.FTZ R149, R123, R152, !PT ;  /* 0x000000987b957209 */ /* 0x000fe40007810000 */
[----:B------:R-:W-:Y:S01]  /*6e70*/  ISETP.GT.AND P3, PT, R6, 0x50, PT ;  /* 0x000000500600780c */ /* 0x000fe20003f64270 */
[----:B------:R-:W-:Y:S01]  /*6e80*/  MUFU.EX2 R7, R7 ;  /* 0x0000000700077308 */ /* 0x000fe20000000800 */
[----:B------:R-:W-:Y:S01]  /*6e90*/  FMNMX.FTZ R152, R126, R149, !PT ;  /* 0x000000957e987209 */ /* 0x000fe20007810000 */
[----:B-1----:R-:W-:Y:S01]  /*6ea0*/  FFMA.FTZ R153, R125, UR37, -R8 ;  /* 0x000000257d997c23 */ /* 0x002fe20008010808 */
[----:B------:R-:W-:-:S02]  /*6eb0*/  FSEL R130, R130, -INF , P3 ;  /* 0xff80000082827808 */ /* 0x000fc40001800000 */
[----:B------:R-:W-:Y:S02]  /*6ec0*/  FMNMX.FTZ R149, R127, R152, !PT ;  /* 0x000000987f957209 */ /* 0x000fe40007810000 */
[----:B------:R-:W-:Y:S01]  /*6ed0*/  ISETP.GT.AND P3, PT, R6, 0x58, PT ;  /* 0x000000580600780c */ /* 0x000fe20003f64270 */
[----:B------:R-:W-:Y:S01]  /*6ee0*/  MUFU.EX2 R9, R9 ;  /* 0x0000000900097308 */ /* 0x000fe20000000800 */
[----:B------:R-:W-:Y:S02]  /*6ef0*/  FMNMX.FTZ R152, R130, R149, !PT ;  /* 0x0000009582987209 */ /* 0x000fe40007810000 */
[----:B------:R-:W-:Y:S02]  /*6f00*/  FSEL R134, R134, -INF , P3 ;  /* 0xff80000086867808 */ /* 0x000fe40001800000 */
[----:B------:R-:W-:Y:S02]  /*6f10*/  FMNMX.FTZ R149, R131, R152, !PT ;  /* 0x0000009883957209 */ /* 0x000fe40007810000 */
[----:B------:R-:W-:Y:S01]  /*6f20*/  FSEL R135, R135, -INF , P4 ;  /* 0xff80000087877808 */ /* 0x000fe20002000000 */
[----:B------:R-:W-:Y:S01]  /*6f30*/  MUFU.EX2 R12, R12 ;  /* 0x0000000c000c7308 */ /* 0x000fe20000000800 */
[----:B------:R-:W-:-:S02]  /*6f40*/  ISETP.GT.AND P3, PT, R6, 0x60, PT ;  /* 0x000000600600780c */ /* 0x000fc40003f64270 */
[----:B------:R-:W-:Y:S02]  /*6f50*/  FMNMX.FTZ R152, R134, R149, !PT ;  /* 0x0000009586987209 */ /* 0x000fe40007810000 */
[----:B------:R-:W-:Y:S02]  /*6f60*/  ISETP.GT.AND P4, PT, R6, 0x61, PT ;  /* 0x000000610600780c */ /* 0x000fe40003f84270 */
[----:B------:R-:W-:Y:S01]  /*6f70*/  FSEL R106, R106, -INF , P3 ;  /* 0xff8000006a6a7808 */ /* 0x000fe20001800000 */
[----:B------:R-:W-:Y:S01]  /*6f80*/  MUFU.EX2 R11, R11 ;  /* 0x0000000b000b7308 */ /* 0x000fe20000000800 */
[----:B------:R-:W-:Y:S02]  /*6f90*/  FMNMX.FTZ R149, R135, R152, !PT ;  /* 0x0000009887957209 */ /* 0x000fe40007810000 */
[----:B------:R-:W-:Y:S02]  /*6fa0*/  ISETP.GT.AND P3, PT, R6, 0x68, PT ;  /* 0x000000680600780c */ /* 0x000fe40003f64270 */
[----:B------:R-:W-:-:S02]  /*6fb0*/  FSEL R125, R107, -INF , P4 ;  /* 0xff8000006b7d7808 */ /* 0x000fc40002000000 */
[----:B------:R-:W-:Y:S01]  /*6fc0*/  FMNMX.FTZ R152, R106, R149, !PT ;  /* 0x000000956a987209 */ /* 0x000fe20007810000 */
[----:B------:R1:W-:Y:S01]  /*6fd0*/  MUFU.EX2 R107, R153 ;  /* 0x00000099006b7308 */ /* 0x0003e20000000800 */
[----:B------:R-:W-:Y:S02]  /*6fe0*/  ISETP.GT.AND P4, PT, R6, 0x69, PT ;  /* 0x000000690600780c */ /* 0x000fe40003f84270 */
[----:B------:R-:W-:Y:S02]  /*6ff0*/  FSEL R110, R110, -INF , P3 ;  /* 0xff8000006e6e7808 */ /* 0x000fe40001800000 */
[----:B------:R-:W-:Y:S01]  /*7000*/  FMNMX.FTZ R149, R125, R152, !PT ;  /* 0x000000987d957209 */ /* 0x000fe20007810000 */
[--C-:B------:R-:W-:Y:S01]  /*7010*/  FFMA.FTZ R152, R129, UR37, -R8.reuse ;  /* 0x0000002581987c23 */ /* 0x100fe20008010808 */
[----:B------:R-:W-:Y:S01]  /*7020*/  ISETP.GT.AND P3, PT, R6, 0x70, PT ;  /* 0x000000700600780c */ /* 0x000fe20003f64270 */
[----:B------:R-:W-:Y:S01]  /*7030*/  MUFU.EX2 R14, R14 ;  /* 0x0000000e000e7308 */ /* 0x000fe20000000800 */
[----:B------:R-:W-:Y:S01]  /*7040*/  FSEL R128, R111, -INF , P4 ;  /* 0xff8000006f807808 */ /* 0x000fe20002000000 */
[----:B-1----:R-:W-:Y:S01]  /*7050*/  FFMA.FTZ R153, R132, UR37, -R8 ;  /* 0x0000002584997c23 */ /* 0x002fe20008010808 */
[----:B------:R-:W-:-:S02]  /*7060*/  FMNMX.FTZ R149, R110, R149, !PT ;  /* 0x000000956e957209 */ /* 0x000fc40007810000 */
[----:B------:R-:W-:Y:S02]  /*7070*/  ISETP.GT.AND P4, PT, R6, 0x71, PT ;  /* 0x000000710600780c */ /* 0x000fe40003f84270 */
[----:B------:R-:W-:Y:S01]  /*7080*/  FSEL R114, R114, -INF , P3 ;  /* 0xff80000072727808 */ /* 0x000fe20001800000 */
        /* <DEDUP_REMOVED lines=13> */
[----:B------:R-:W-:Y:S01]  /*7160*/  FSEL R132, R90, -INF , P3 ;  /* 0xff8000005a847808 */ /* 0x000fe20001800000 */
[----:B------:R-:W-:Y:S01]  /*7170*/  FFMA.FTZ R90, R133, UR37, -R8 ;  /* 0x00000025855a7c23 */ /* 0x000fe20008010808 */
[----:B------:R-:W-:Y:S01]  /*7180*/  ISETP.GT.AND P4, PT, R6, 0x81, PT ;  /* 0x000000810600780c */ /* 0x000fe20003f84270 */
[----:B------:R1:W-:Y:S01]  /*7190*/  MUFU.EX2 R119, R153 ;  /* 0x0000009900777308 */ /* 0x0003e20000000800 */
[----:B------:R-:W-:-:S02]  /*71a0*/  FMNMX.FTZ R133, R129, R154, !PT ;  /* 0x0000009a81857209 */ /* 0x000fc40007810000 */
[----:B------:R-:W-:Y:S01]  /*71b0*/  ISETP.GT.AND P3, PT, R6, 0x88, PT ;  /* 0x000000880600780c */ /* 0x000fe20003f64270 */
[----:B------:R-:W-:Y:S02]  /*71c0*/  WARPGROUP.DEPBAR.LE gsb0, 0x0 ;  /* 0x00008000000079c5 */ /* 0x000fe40000010000 */
[----:B------:R-:W-:Y:S01]  /*71d0*/  FSEL R91, R91, -INF , P4 ;  /* 0xff8000005b5b7808 */ /* 0x000fe20002000000 */
[----:B------:R-:W-:Y:S01]  /*71e0*/  WARPGROUP.ARRIVE ;  /* 0x00000000000079c5 */ /* 0x000fe20000000000 */
[----:B------:R-:W-:Y:S01]  /*71f0*/  FMNMX.FTZ R154, R132, R133, !PT ;  /* 0x00000085849a7209 */ /* 0x000fe20007810000 */
[----:B-1----:R-:W-:-:S01]  /*7200*/  FFMA.FTZ R153, R105, UR37, -R8 ;  /* 0x0000002569997c23 */ /* 0x002fc20008010808 */
[----:B------:R-:W-:Y:S01]  /*7210*/  ISETP.GT.AND P4, PT, R6, 0x89, PT ;  /* 0x000000890600780c */ /* 0x000fe20003f84270 */
[----:B------:R-:W-:Y:S01]  /*7220*/  MUFU.EX2 R21, R21 ;  /* 0x0000001500157308 */ /* 0x000fe20000000800 */
[----:B------:R-:W-:Y:S01]  /*7230*/  FSEL R133, R94, -INF , P3 ;  /* 0xff8000005e857808 */ /* 0x000fe20001800000 */
[----:B------:R-:W-:Y:S01]  /*7240*/  FFMA.FTZ R94, R104, UR37, -R8 ;  /* 0x00000025685e7c23 */ /* 0x000fe20008010808 */
[----:B------:R-:W-:Y:S01]  /*7250*/  FMNMX.FTZ R154, R91, R154, !PT ;  /* 0x0000009a5b9a7209 */ /* 0x000fe20007810000 */
[----:B------:R-:W-:Y:S01]  /*7260*/  QGMMA.64x128x32.F32.E4M3.E4M3 R24, R172, gdesc[UR8], R24, gsb0 ;  /* 0x01e00008ac187df3 */ /* 0x000fe20008000818 */
[C---:B------:R-:W-:Y:S01]  /*7270*/  ISETP.GT.AND P3, PT, R6.reuse, 0x90, PT ;  /* 0x000000900600780c */ /* 0x040fe20003f64270 */
[----:B------:R-:W-:Y:S01]  /*7280*/  UIADD3 UR10, UR5, 0x400, URZ ;  /* 0x00000400050a7890 */ /* 0x000fe2000fffe03f */
[----:B------:R-:W-:Y:S01]  /*7290*/  FSEL R95, R95, -INF , P4 ;  /* 0xff8000005f5f7808 */ /* 0x000fe20002000000 */
[----:B------:R-:W-:Y:S01]  /*72a0*/  MUFU.EX2 R137, R137 ;  /* 0x0000008900897308 */ /* 0x000fe20000000800 */
[----:B------:R-:W-:Y:S01]  /*72b0*/  FMNMX.FTZ R154, R133, R154, !PT ;  /* 0x0000009a859a7209 */ /* 0x000fe20007810000 */
[----:B------:R-:W-:Y:S01]  /*72c0*/  UMOV UR11, 0xc0000010 ;  /* 0xc0000010000b7882 */ /* 0x000fe20000000000 */
[----:B------:R-:W-:-:S02]  /*72d0*/  ISETP.GT.AND P4, PT, R6, 0x91, PT ;  /* 0x000000910600780c */ /* 0x000fc40003f84270 */
[----:B------:R-:W-:Y:S02]  /*72e0*/  FSEL R98, R98, -INF , P3 ;  /* 0xff80000062627808 */ /* 0x000fe40001800000 */
        /* <DEDUP_REMOVED lines=13> */
[----:B------:R-:W-:Y:S01]  /*73c0*/  FFMA.FTZ R117, R101, UR37, -R8 ;  /* 0x0000002565757c23 */ /* 0x000fe20008010808 */
[----:B------:R-:W-:Y:S01]  /*73d0*/  FSEL R103, R103, -INF , P4 ;  /* 0xff80000067677808 */ /* 0x000fe20002000000 */
[----:B------:R1:W-:Y:S01]  /*73e0*/  MUFU.EX2 R105, R154 ;  /* 0x0000009a00697308 */ /* 0x0003e20000000800 */
[----:B------:R-:W-:-:S02]  /*73f0*/  FMNMX.FTZ R6, R102, R149, !PT ;  /* 0x0000009566067209 */ /* 0x000fc40007810000 */
[----:B------:R-:W-:Y:S02]  /*7400*/  @!P1 LEA R161, R161, UR38, 0x3 ;  /* 0x00000026a1a19c11 */ /* 0x000fe4000f8e18ff */
[----:B------:R-:W-:-:S03]  /*7410*/  FMNMX.FTZ R6, R103, R6, !PT ;  /* 0x0000000667067209 */ /* 0x000fc60007810000 */
[----:B------:R-:W-:Y:S01]  /*7420*/  MUFU.EX2 R99, R153 ;  /* 0x0000009900637308 */ /* 0x000fe20000000800 */
[----:B-1----:R-:W-:Y:S01]  /*7430*/  FSEL R154, R0, RZ, P2 ;  /* 0x000000ff009a7208 */ /* 0x002fe20001000000 */
[----:B------:R-:W1:Y:S04]  /*7440*/  SHFL.BFLY PT, R149, R6, 0x2, 0x1f ;  /* 0x0c401f0006957f89 */ /* 0x000e6800000e0000 */
[----:B------:R-:W-:-:S02]  /*7450*/  FADD.FTZ R154, -R154, R5 ;  /* 0x000000059a9a7221 */ /* 0x000fc40000010100 */
[----:B------:R-:W-:Y:S02]  /*7460*/  MUFU.EX2 R5, R117 ;  /* 0x0000007500057308 */ /* 0x000fe40000000800 */
[----:B------:R-:W-:-:S06]  /*7470*/  FMUL.FTZ R101, R154, UR37 ;  /* 0x000000259a657c20 */ /* 0x000fcc0008410000 */
[----:B------:R-:W2:Y:S08]  /*7480*/  MUFU.EX2 R101, R101 ;  /* 0x0000006500657308 */ /* 0x000eb00000000800 */
[----:B------:R-:W-:Y:S01]  /*7490*/  MUFU.EX2 R141, R141 ;  /* 0x0000008d008d7308 */ /* 0x000fe20000000800 */
[----:B-1----:R-:W-:-:S05]  /*74a0*/  FMNMX.FTZ R149, R6, R149, !PT ;  /* 0x0000009506957209 */ /* 0x002fca0007810000 */
[----:B------:R-:W1:Y:S02]  /*74b0*/  SHFL.BFLY PT, R6, R149, 0x1, 0x1f ;  /* 0x0c201f0095067f89 */ /* 0x000e6400000e0000 */
[----:B------:R-:W-:Y:S08]  /*74c0*/  MUFU.EX2 R145, R145 ;  /* 0x0000009100917308 */ /* 0x000ff00000000800 */
[----:B------:R-:W-:Y:S08]  /*74d0*/  MUFU.EX2 R120, R120 ;  /* 0x0000007800787308 */ /* 0x000ff00000000800 */
[----:B------:R-:W-:Y:S01]  /*74e0*/  MUFU.EX2 R121, R121 ;  /* 0x0000007900797308 */ /* 0x000fe20000000800 */
[----:B-1----:R-:W-:Y:S01]  /*74f0*/  FMNMX.FTZ R6, R149, R6, !PT ;  /* 0x0000000695067209 */ /* 0x002fe20007810000 */
[----:B------:R-:W-:-:S06]  /*7500*/  IMAD.U32 R149, RZ, RZ, UR37 ;  /* 0x00000025ff957e24 */ /* 0x000fcc000f8e00ff */
[----:B------:R-:W-:Y:S01]  /*7510*/  MUFU.EX2 R124, R124 ;  /* 0x0000007c007c7308 */ /* 0x000fe20000000800 */
[C---:B------:R-:W-:Y:S01]  /*7520*/  FSETP.NEU.FTZ.AND P2, PT, R6.reuse, -INF , PT ;  /* 0xff8000000600780b */ /* 0x040fe20003f5d000 */
[----:B------:R-:W-:-:S05]  /*7530*/  FFMA.FTZ R8, R6, R149, -8 ;  /* 0xc100000006087423 */ /* 0x000fca0000010095 */
[----:B------:R-:W-:Y:S01]  /*7540*/  FSEL R8, R8, RZ, P2 ;  /* 0x000000ff08087208 */ /* 0x000fe20001000000 */
[----:B------:R-:W-:Y:S04]  /*7550*/  MUFU.EX2 R152, R152 ;  /* 0x0000009800987308 */ /* 0x000fe80000000800 */
[----:B------:R-:W-:-:S01]  /*7560*/  FFMA.FTZ R154, R155, UR37, -R8 ;  /* 0x000000259b9a7c23 */ /* 0x000fc20008010808 */
[--C-:B------:R-:W-:Y:S01]  /*7570*/  FFMA.FTZ R155, R158, UR37, -R8.reuse ;  /* 0x000000259e9b7c23 */ /* 0x100fe20008010808 */
[----:B------:R-:W-:-:S01]  /*7580*/  FFMA.FTZ R157, R126, UR37, -R8 ;  /* 0x000000257e9d7c23 */ /* 0x000fc20008010808 */
[--C-:B------:R-:W-:Y:S01]  /*7590*/  FFMA.FTZ R15, R15, UR37, -R8.reuse ;  /* 0x000000250f0f7c23 */ /* 0x100fe20008010808 */
[----:B------:R-:W-:-:S01]  /*75a0*/  FFMA.FTZ R156, R159, UR37, -R8 ;  /* 0x000000259f9c7c23 */ /* 0x000fc20008010808 */
[----:B------:R1:W-:Y:S01]  /*75b0*/  MUFU.EX2 R117, R155 ;  /* 0x0000009b00757308 */ /* 0x0003e20000000800 */
[----:B------:R-:W-:-:S01]  /*75c0*/  FFMA.FTZ R149, R162, UR37, -R8 ;  /* 0x00000025a2957c23 */ /* 0x000fc20008010808 */
[----:B------:R-:W-:Y:S01]  /*75d0*/  FFMA.FTZ R158, R163, UR37, -R8 ;  /* 0x00000025a39e7c23 */ /* 0x000fe20008010808 */
[----:B--2---:R-:W-:-:S01]  /*75e0*/  FFMA.FTZ R162, R101, R3, R10 ;  /* 0x0000000365a27223 */ /* 0x004fc2000001000a */
[--C-:B------:R-:W-:Y:S01]  /*75f0*/  FFMA.FTZ R153, R166, UR37, -R8.reuse ;  /* 0x00000025a6997c23 */ /* 0x100fe20008010808 */
[----:B------:R-:W-:-:S01]  /*7600*/  FFMA.FTZ R160, R167, UR37, -R8 ;  /* 0x00000025a7a07c23 */ /* 0x000fc20008010808 */
[----:B------:R-:W-:Y:S01]  /*7610*/  FFMA.FTZ R138, R138, UR37, -R8 ;  /* 0x000000258a8a7c23 */ /* 0x000fe20008010808 */
[----:B------:R-:W-:-:S01]  /*7620*/  FADD.FTZ R162, R7, R162 ;  /* 0x000000a207a27221 */ /* 0x000fc20000010000 */
[----:B------:R-:W-:Y:S01]  /*7630*/  MUFU.EX2 R15, R15 ;  /* 0x0000000f000f7308 */ /* 0x000fe20000000800 */
[----:B-1----:R-:W-:Y:S01]  /*7640*/  FSEL R155, R6, RZ, P2 ;  /* 0x000000ff069b7208 */ /* 0x002fe20001000000 */
[--C-:B------:R-:W-:Y:S01]  /*7650*/  FFMA.FTZ R139, R139, UR37, -R8.reuse ;  /* 0x000000258b8b7c23 */ /* 0x100fe20008010808 */
[----:B------:R-:W-:-:S01]  /*7660*/  FFMA.FTZ R142, R142, UR37, -R8 ;  /* 0x000000258e8e7c23 */ /* 0x000fc20008010808 */
[--C-:B------:R-:W-:Y:S01]  /*7670*/  FFMA.FTZ R143, R143, UR37, -R8.reuse ;  /* 0x000000258f8f7c23 */ /* 0x100fe20008010808 */
[----:B------:R-:W-:-:S01]  /*7680*/  FFMA.FTZ R146, R146, UR37, -R8 ;  /* 0x0000002592927c23 */ /* 0x000fc20008010808 */
[----:B------:R-:W-:Y:S01]  /*7690*/  FADD.FTZ R155, -R155, R4 ;  /* 0x000000049b9b7221 */ /* 0x000fe20000010100 */
[----:B------:R-:W-:-:S01]  /*76a0*/  FFMA.FTZ R147, R147, UR37, -R8 ;  /* 0x0000002593937c23 */ /* 0x000fc20008010808 */
        /* <DEDUP_REMOVED lines=17> */
[----:B------:R-:W-:-:S02]  /*77c0*/  WARPGROUP.DEPBAR.LE gsb0, 0x0 ;  /* 0x00008000000079c5 */ /* 0x000fc40000010000 */
[----:B------:R-:W-:Y:S01]  /*77d0*/  WARPGROUP.ARRIVE ;  /* 0x00000000000079c5 */ /* 0x000fe20000000000 */
[----:B------:R-:W-:-:S01]  /*77e0*/  FFMA.FTZ R115, R115, UR37, -R8 ;  /* 0x0000002573737c23 */ /* 0x000fc20008010808 */
[--C-:B------:R-:W-:Y:S01]  /*77f0*/  FFMA.FTZ R118, R118, UR37, -R8.reuse ;  /* 0x0000002576767c23 */ /* 0x100fe20008010808 */
[----:B------:R-:W-:-:S01]  /*7800*/  FFMA.FTZ R129, R129, UR37, -R8 ;  /* 0x0000002581817c23 */ /* 0x000fc20008010808 */
[----:B------:R-:W-:Y:S01]  /*7810*/  FFMA.FTZ R91, R91, UR37, -R8 ;  /* 0x000000255b5b7c23 */ /* 0x000fe20008010808 */
[----:B------:R-:W3:Y:S01]  /*7820*/  MUFU.EX2 R149, R149 ;  /* 0x0000009500957308 */ /* 0x000ee20000000800 */
[----:B-1----:R-:W-:-:S01]  /*7830*/  FFMA.FTZ R3, R126, R2, R15 ;  /* 0x000000027e037223 */ /* 0x002fc2000001000f */
[----:B------:R-:W-:Y:S01]  /*7840*/  QGMMA.64x128x32.F32.E4M3.E4M3 R24, R168, gdesc[UR8], R24, gsb0 ;  /* 0x01e00008a8187df3 */ /* 0x000fe20008000818 */
[----:B------:R-:W-:-:S01]  /*7850*/  FFMA.FTZ R133, R133, UR37, -R8 ;  /* 0x0000002585857c23 */ /* 0x000fc20008010808 */
[----:B------:R-:W-:Y:S01]  /*7860*/  FFMA.FTZ R95, R95, UR37, -R8 ;  /* 0x000000255f5f7c23 */ /* 0x000fe20008010808 */
[----:B------:R-:W-:-:S01]  /*7870*/  FADD.FTZ R2, R154, R3 ;  /* 0x000000039a027221 */ /* 0x000fc20000010000 */
[----:B------:R-:W-:Y:S01]  /*7880*/  FADD.FTZ R3, R9, R162 ;  /* 0x000000a209037221 */ /* 0x000fe20000010000 */
[----:B------:R-:W-:-:S01]  /*7890*/  FFMA.FTZ R98, R98, UR37, -R8 ;  /* 0x0000002562627c23 */ /* 0x000fc20008010808 */
[----:B------:R-:W1:Y:S01]  /*78a0*/  MUFU.EX2 R158, R158 ;  /* 0x0000009e009e7308 */ /* 0x000e620000000800 */
[----:B------:R-:W-:-:S01]  /*78b0*/  FADD.FTZ R155, R117, R2 ;  /* 0x00000002759b7221 */ /* 0x000fc20000010000 */
[----:B------:R-:W-:Y:S01]  /*78c0*/  FADD.FTZ R2, R12, R3 ;  /* 0x000000030c027221 */ /* 0x000fe20000010000 */
[----:B------:R-:W-:-:S01]  /*78d0*/  FFMA.FTZ R104, R104, UR37, -R8 ;  /* 0x0000002568687c23 */ /* 0x000fc20008010808 */
[----:B------:R-:W-:Y:S01]  /*78e0*/  FFMA.FTZ R102, R102, UR37, -R8 ;  /* 0x0000002566667c23 */ /* 0x000fe20008010808 */
[----:B--2---:R-:W-:-:S01]  /*78f0*/  FADD.FTZ R162, R156, R155 ;  /* 0x0000009b9ca27221 */ /* 0x004fc20000010000 */
[----:B------:R-:W-:-:S02]  /*7900*/  FADD.FTZ R3, R11, R2 ;  /* 0x000000020b037221 */ /* 0x000fc40000010000 */
        /* <DEDUP_REMOVED lines=10> */
[----:B------:R-:W-:-:S06]  /*79b0*/  FADD.FTZ R162, R136, R3 ;  /* 0x0000000388a27221 */ /* 0x000fcc0000010000 */
[----:B------:R-:W2:Y:S01]  /*79c0*/  MUFU.EX2 R139, R139 ;  /* 0x0000008b008b7308 */ /* 0x000ea20000000800 */
[----:B---3--:R-:W-:-:S07]  /*79d0*/  FADD.FTZ R155, R160, R155 ;  /* 0x0000009ba09b7221 */ /* 0x008fce0000010000 */
[----:B------:R-:W3:Y:S01]  /*79e0*/  MUFU.EX2 R142, R142 ;  /* 0x0000008e008e7308 */ /* 0x000ee20000000800 */
[----:B-1----:R-:W-:-:S01]  /*79f0*/  FADD.FTZ R2, R138, R155 ;  /* 0x0000009b8a027221 */ /* 0x002fc20000010000 */
[----:B------:R-:W-:-:S06]  /*7a00*/  FFMA.FTZ R155, R128, UR37, -R8 ;  /* 0x00000025809b7c23 */ /* 0x000fcc0008010808 */
[----:B------:R-:W1:Y:S01]  /*7a10*/  MUFU.EX2 R143, R143 ;  /* 0x0000008f008f7308 */ /* 0x000e620000000800 */
[----:B--2---:R-:W-:-:S07]  /*7a20*/  FADD.FTZ R3, R139, R2 ;  /* 0x000000028b037221 */ /* 0x004fce0000010000 */
[----:B------:R-:W2:Y:S01]  /*7a30*/  MUFU.EX2 R146, R146 ;  /* 0x0000009200927308 */ /* 0x000ea20000000800 */
[----:B---3--:R-:W-:-:S07]  /*7a40*/  FADD.FTZ R2, R142, R3 ;  /* 0x000000038e027221 */ /* 0x008fce0000010000 */
[----:B------:R-:W3:Y:S01]  /*7a50*/  MUFU.EX2 R147, R147 ;  /* 0x0000009300937308 */ /* 0x000ee20000000800 */
[----:B-1----:R-:W-:-:S07]  /*7a60*/  FADD.FTZ R3, R143, R2 ;  /* 0x000000028f037221 */ /* 0x002fce0000010000 */
[----:B------:R1:W-:Y:S01]  /*7a70*/  MUFU.EX2 R4, R157 ;  /* 0x0000009d00047308 */ /* 0x0003e20000000800 */
[----:B--2---:R-:W-:-:S07]  /*7a80*/  FADD.FTZ R2, R146, R3 ;  /* 0x0000000392027221 */ /* 0x004fce0000010000 */
[----:B------:R-:W2:Y:S01]  /*7a90*/  MUFU.EX2 R150, R150 ;  /* 0x0000009600967308 */ /* 0x000ea20000000800 */
[----:B-1----:R-:W-:-:S01]  /*7aa0*/  FADD.FTZ R157, R137, R162 ;  /* 0x000000a2899d7221 */ /* 0x002fc20000010000 */
[----:B---3--:R-:W-:-:S03]  /*7ab0*/  FADD.FTZ R3, R147, R2 ;  /* 0x0000000293037221 */ /* 0x008fc60000010000 */
[----:B------:R-:W-:-:S03]  /*7ac0*/  FADD.FTZ R128, R140, R157 ;  /* 0x0000009d8c807221 */ /* 0x000fc60000010000 */
[----:B------:R-:W1:Y:S01]  /*7ad0*/  MUFU.EX2 R151, R151 ;  /* 0x0000009700977308 */ /* 0x000e620000000800 */
[----:B------:R-:W-:-:S04]  /*7ae0*/  FADD.FTZ R157, R141, R128 ;  /* 0x000000808d9d7221 */ /* 0x000fc80000010000 */
[----:B------:R-:W-:-:S03]  /*7af0*/  FADD.FTZ R128, R144, R157 ;  /* 0x0000009d90807221 */ /* 0x000fc60000010000 */
[----:B------:R-:W3:Y:S01]  /*7b00*/  MUFU.EX2 R122, R122 ;  /* 0x0000007a007a7308 */ /* 0x000ee20000000800 */
[----:B------:R-:W-:-:S01]  /*7b10*/  FADD.FTZ R157, R145, R128 ;  /* 0x00000080919d7221 */ /* 0x000fc20000010000 */
[----:B--2---:R-:W-:-:S03]  /*7b20*/  FADD.FTZ R2, R150, R3 ;  /* 0x0000000396027221 */ /* 0x004fc60000010000 */
[----:B------:R-:W-:-:S03]  /*7b30*/  FADD.FTZ R157, R148, R157 ;  /* 0x0000009d949d7221 */ /* 0x000fc60000010000 */
[----:B------:R-:W2:Y:S01]  /*7b40*/  MUFU.EX2 R123, R123 ;  /* 0x0000007b007b7308 */ /* 0x000ea20000000800 */
[----:B-1----:R-:W-:-:S01]  /*7b50*/  FADD.FTZ R3, R151, R2 ;  /* 0x0000000297037221 */ /* 0x002fc20000010000 */
[----:B------:R-:W-:-:S06]  /*7b60*/  FADD.FTZ R2, R120, R157 ;  /* 0x0000009d78027221 */ /* 0x000fcc0000010000 */
[----:B------:R-:W1:Y:S01]  /*7b70*/  MUFU.EX2 R127, R127 ;  /* 0x0000007f007f7308 */ /* 0x000e620000000800 */
[----:B---3--:R-:W-:-:S01]  /*7b80*/  FADD.FTZ R128, R122, R3 ;  /* 0x000000037a807221 */ /* 0x008fc20000010000 */
[----:B------:R-:W-:-:S04]  /*7b90*/  FADD.FTZ R3, R121, R2 ;  /* 0x0000000279037221 */ /* 0x000fc80000010000 */
[----:B------:R-:W-:Y:S02]  /*7ba0*/  FADD.FTZ R2, R124, R3 ;  /* 0x000000037c027221 */ /* 0x000fe40000010000 */
[----:B------:R-:W3:Y:S01]  /*7bb0*/  MUFU.EX2 R130, R130 ;  /* 0x0000008200827308 */ /* 0x000ee20000000800 */
[----:B--2---:R-:W-:-:S01]  /*7bc0*/  FADD.FTZ R157, R123, R128 ;  /* 0x000000807b9d7221 */ /* 0x004fc20000010000 */
[----:B------:R-:W-:-:S03]  /*7bd0*/  FADD.FTZ R2, R107, R2 ;  /* 0x000000026b027221 */ /* 0x000fc60000010000 */
[----:B------:R-:W-:Y:S01]  /*7be0*/  FADD.FTZ R128, R4, R157 ;  /* 0x0000009d04807221 */ /* 0x000fe20000010000 */
[----:B------:R-:W-:-:S02]  /*7bf0*/  FADD.FTZ R157, R111, R2 ;  /* 0x000000026f9d7221 */ /* 0x000fc40000010000 */
[----:B------:R-:W2:Y:S01]  /*7c00*/  MUFU.EX2 R131, R131 ;  /* 0x0000008300837308 */ /* 0x000ea20000000800 */
[----:B-1----:R-:W-:-:S01]  /*7c10*/  FADD.FTZ R3, R127, R128 ;  /* 0x000000807f037221 */ /* 0x002fc20000010000 */
[----:B------:R-:W-:Y:S01]  /*7c20*/  FFMA.FTZ R128, R132, UR37, -R8 ;  /* 0x0000002584807c23 */ /* 0x000fe20008010808 */
[----:B------:R-:W-:-:S01]  /*7c30*/  FADD.FTZ R132, R152, R157 ;  /* 0x0000009d98847221 */ /* 0x000fc20000010000 */
[----:B------:R-:W-:-:S03]  /*7c40*/  FFMA.FTZ R8, R103, UR37, -R8 ;  /* 0x0000002567087c23 */ /* 0x000fc60008010808 */
[----:B------:R-:W-:Y:S01]  /*7c50*/  FADD.FTZ R157, R119, R132 ;  /* 0x00000084779d7221 */ /* 0x000fe20000010000 */
[----:B------:R-:W1:Y:S01]  /*7c60*/  MUFU.EX2 R134, R134 ;  /* 0x0000008600867308 */ /* 0x000e620000000800 */
[----:B---3--:R-:W-:-:S01]  /*7c70*/  FADD.FTZ R2, R130, R3 ;  /* 0x0000000382027221 */ /* 0x008fc20000010000 */
[----:B------:R-:W-:-:S06]  /*7c80*/  WARPGROUP.DEPBAR.LE gsb0, 0x0 ;  /* 0x00008000000079c5 */ /* 0x000fcc0000010000 */
        /* <DEDUP_REMOVED lines=9> */
[----:B-1----:R-:W-:-:S04]  /*7d20*/  FADD.FTZ R2, R94, R157 ;  /* 0x0000009d5e027221 */ /* 0x002fc80000010000 */
[----:B------:R-:W-:-:S03]  /*7d30*/  FADD.FTZ R2, R99, R2 ;  /* 0x0000000263027221 */ /* 0x000fc60000010000 */
[----:B------:R-:W1:Y:S01]  /*7d40*/  MUFU.EX2 R110, R110 ;  /* 0x0000006e006e7308 */ /* 0x000e620000000800 */
[----:B---3--:R-:W-:-:S01]  /*7d50*/  FADD.FTZ R132, R106, R3 ;  /* 0x000000036a847221 */ /* 0x008fc20000010000 */
[----:B------:R-:W-:-:S06]  /*7d60*/  FADD.FTZ R157, R105, R2 ;  /* 0x00000002699d7221 */ /* 0x000fcc0000010000 */
        /* <DEDUP_REMOVED lines=8> */
[----:B------:R-:W-:-:S05]  /*7df0*/  IADD3 R2, -R194, 0xb, RZ ;  /* 0x0000000bc2027810 */ /* 0x000fca0007ffe1ff */
[----:B------:R2:W-:Y:S06]  /*7e00*/  BAR.ARV R2, 0x100 ;  /* 0x000400020000751d */ /* 0x0005ec0000002000 */
[----:B------:R-:W4:Y:S01]  /*7e10*/  MUFU.EX2 R112, R112 ;  /* 0x0000007000707308 */ /* 0x000f220000000800 */
[----:B-1----:R-:W-:-:S01]  /*7e20*/  FADD.FTZ R157, R109, R132 ;  /* 0x000000846d9d7221 */ /* 0x002fc20000010000 */
[----:B--2---:R-:W-:Y:S02]  /*7e30*/  @!P1 VIADD R2, R161, 0x29840 ;  /* 0x00029840a1029836 */ /* 0x004fe40000000000 */
[----:B---3--:R-:W-:-:S03]  /*7e40*/  FADD.FTZ R132, R114, R3 ;  /* 0x0000000372847221 */ /* 0x008fc60000010000 */
[----:B------:R-:W-:Y:S01]  /*7e50*/  @!P1 PRMT R2, RZ, 0x654, R2 ;  /* 0x00000654ff029816 */ /* 0x000fe20000000002 */
[----:B------:R-:W1:Y:S03]  /*7e60*/  MUFU.EX2 R115, R115 ;  /* 0x0000007300737308 */ /* 0x000e660000000800 */
[----:B------:R2:W-:Y:S05]  /*7e70*/  @!P1 SYNCS.ARRIVE.TRANS64.RED.A1T0 RZ, [R2+URZ], RZ ;  /* 0x000000ff02ff99a7 */ /* 0x0005ea000810043f */
[----:B------:R-:W-:Y:S01]  /*7e80*/  MUFU.EX2 R113, R113 ;  /* 0x0000007100717308 */ /* 0x000fe20000000800 */
[----:B----4-:R-:W-:-:S07]  /*7e90*/  FADD.FTZ R162, R112, R157 ;  /* 0x0000009d70a27221 */ /* 0x010fce0000010000 */
[----:B------:R-:W3:Y:S01]  /*7ea0*/  MUFU.EX2 R118, R118 ;  /* 0x0000007600767308 */ /* 0x000ee20000000800 */
[----:B-1----:R-:W-:-:S07]  /*7eb0*/  FADD.FTZ R3, R115, R132 ;  /* 0x0000008473037221 */ /* 0x002fce0000010000 */
[----:B------:R-:W-:Y:S08]  /*7ec0*/  MUFU.EX2 R116, R116 ;  /* 0x0000007400747308 */ /* 0x000ff00000000800 */
[----:B------:R-:W1:Y:S01]  /*7ed0*/  MUFU.EX2 R129, R129 ;  /* 0x0000008100817308 */ /* 0x000e620000000800 */
[----:B---3--:R-:W-:-:S07]  /*7ee0*/  FADD.FTZ R132, R118, R3 ;  /* 0x0000000376847221 */ /* 0x008fce0000010000 */
[----:B------:R-:W-:Y:S08]  /*7ef0*/  MUFU.EX2 R88, R88 ;  /* 0x0000005800587308 */ /* 0x000ff00000000800 */
[----:B------:R-:W3:Y:S01]  /*7f00*/  MUFU.EX2 R128, R128 ;  /* 0x0000008000807308 */ /* 0x000ee20000000800 */
[----:B-1----:R-:W-:-:S07]  /*7f10*/  FADD.FTZ R3, R129, R132 ;  /* 0x0000008481037221 */ /* 0x002fce0000010000 */
[----:B------:R-:W-:Y:S08]  /*7f20*/  MUFU.EX2 R89, R89 ;  /* 0x0000005900597308 */ /* 0x000ff00000000800 */
[----:B------:R-:W1:Y:S01]  /*7f30*/  MUFU.EX2 R91, R91 ;  /* 0x0000005b005b7308 */ /* 0x000e620000000800 */
[----:B---3--:R-:W-:-:S07]  /*7f40*/  FADD.FTZ R132, R128, R3 ;  /* 0x0000000380847221 */ /* 0x008fce0000010000 */
[----:B------:R-:W-:Y:S08]  /*7f50*/  MUFU.EX2 R92, R92 ;  /* 0x0000005c005c7308 */ /* 0x000ff00000000800 */
[----:B------:R3:W-:Y:S01]  /*7f60*/  MUFU.EX2 R159, R95 ;  /* 0x0000005f009f7308 */ /* 0x0007e20000000800 */
[----:B-1----:R-:W-:-:S07]  /*7f70*/  FADD.FTZ R132, R91, R132 ;  /* 0x000000845b847221 */ /* 0x002fce0000010000 */
[----:B------:R-:W1:Y:S01]  /*7f80*/  MUFU.EX2 R133, R133 ;  /* 0x0000008500857308 */ /* 0x000e620000000800 */
[----:B---3--:R-:W-:-:S04]  /*7f90*/  FADD.FTZ R95, R113, R162 ;  /* 0x000000a2715f7221 */ /* 0x008fc80000010000 */
[----:B------:R-:W-:-:S03]  /*7fa0*/  FADD.FTZ R95, R116, R95 ;  /* 0x0000005f745f7221 */ /* 0x000fc60000010000 */
[----:B------:R-:W-:Y:S08]  /*7fb0*/  MUFU.EX2 R93, R93 ;  /* 0x0000005d005d7308 */ /* 0x000ff00000000800 */
[----:B------:R-:W-:Y:S01]  /*7fc0*/  MUFU.EX2 R96, R96 ;  /* 0x0000006000607308 */ /* 0x000fe20000000800 */
[----:B-1----:R-:W-:-:S04]  /*7fd0*/  FADD.FTZ R132, R133, R132 ;  /* 0x0000008485847221 */ /* 0x002fc80000010000 */
[----:B------:R-:W-:-:S03]  /*7fe0*/  FADD.FTZ R132, R159, R132 ;  /* 0x000000849f847221 */ /* 0x000fc60000010000 */
[----:B------:R1:W3:Y:S08]  /*7ff0*/  MUFU.EX2 R171, R98 ;  /* 0x0000006200ab7308 */ /* 0x0002f00000000800 */
[----:B------:R-:W4:Y:S01]  /*8000*/  MUFU.EX2 R97, R97 ;  /* 0x0000006100617308 */ /* 0x000f220000000800 */
[----:B-1----:R-:W-:-:S04]  /*8010*/  FADD.FTZ R98, R88, R95 ;  /* 0x0000005f58627221 */ /* 0x002fc80000010000 */
[----:B------:R-:W-:-:S03]  /*8020*/  FADD.FTZ R3, R89, R98 ;  /* 0x0000006259037221 */ /* 0x000fc60000010000 */
[----:B------:R-:W1:Y:S01]  /*8030*/  MUFU.EX2 R157, R104 ;  /* 0x00000068009d7308 */ /* 0x000e620000000800 */
[----:B------:R-:W-:-:S01]  /*8040*/  FADD.FTZ R98, R92, R3 ;  /* 0x000000035c627221 */ /* 0x000fc20000010000 */
[----:B---3--:R-:W-:-:S03]  /*8050*/  FADD.FTZ R132, R171, R132 ;  /* 0x00000084ab847221 */ /* 0x008fc60000010000 */
[----:B------:R-:W-:-:S03]  /*8060*/  FADD.FTZ R3, R93, R98 ;  /* 0x000000625d037221 */ /* 0x000fc60000010000 */
[----:B------:R-:W3:Y:S01]  /*8070*/  MUFU.EX2 R100, R100 ;  /* 0x0000006400647308 */ /* 0x000ee20000000800 */
[----:B--2---:R-:W-:-:S04]  /*8080*/  FADD.FTZ R2, R96, R3 ;  /* 0x0000000360027221 */ /* 0x004fc80000010000 */
[----:B----4-:R-:W-:-:S03]  /*8090*/  FADD.FTZ R3, R97, R2 ;  /* 0x0000000261037221 */ /* 0x010fc60000010000 */
        /* <DEDUP_REMOVED lines=9> */
.L_x_1883:
[----:B------:R-:W-:Y:S01]  /*8130*/  UISETP.GT.AND UP0, UPT, UR7, UR46, UPT ;  /* 0x0000002e0700728c */ /* 0x000fe2000bf04270 */
[----:B------:R-:W-:Y:S01]  /*8140*/  F2FP.SATFINITE.E4M3.F32.PACK_AB_MERGE_C R9, R12, R9, RZ ;  /* 0x000000090c09723e */ /* 0x000fe200048070ff */
[----:B------:R-:W-:Y:S01]  /*8150*/  ULEA UR5, UR6, UR38, 0x3 ;  /* 0x0000002606057291 */ /* 0x000fe2000f8e183f */
[----:B------:R-:W-:Y:S01]  /*8160*/  F2FP.SATFINITE.E4M3.F32.PACK_AB_MERGE_C R4, R127, R4, RZ ;  /* 0x000000047f04723e */ /* 0x000fe200048070ff */
[----:B------:R-:W-:Y:S01]  /*8170*/  UIADD3 UR7, UR7, -0x1, URZ ;  /* 0xffffffff07077890 */ /* 0x000fe2000fffe03f */
[----:B------:R-:W-:Y:S01]  /*8180*/  F2FP.SATFINITE.E4M3.F32.PACK_AB_MERGE_C R5, R5, R100, RZ ;  /* 0x000000640505723e */ /* 0x000fe200048070ff */
[----:B------:R-:W-:Y:S01]  /*8190*/  UIADD3 UR5, UR5, 0x29860, URZ ;  /* 0x0002986005057890 */ /* 0x000fe2000fffe03f */
[----:B------:R-:W-:Y:S01]  /*81a0*/  PLOP3.LUT P2, PT, PT, PT, UP0, 0x80, 0x0 ;  /* 0x000000000000781c */ /* 0x000fe20003f4f008 */
[----:B------:R-:W-:Y:S01]  /*81b0*/  UMOV UR45, UR39 ;  /* 0x00000027002d7c82 */ /* 0x000fe20008000000 */
[----:B------:R-:W-:Y:S01]  /*81c0*/  F2FP.SATFINITE.E4M3.F32.PACK_AB_MERGE_C R117, R156, R117, RZ ;  /* 0x000000759c75723e */ /* 0x000fe200048070ff */
[----:B------:R-:W-:Y:S01]  /*81d0*/  UPRMT UR5, UR52, 0x654, UR5 ;  /* 0x0000065434057896 */ /* 0x000fe20008000005 */
[----:B------:R-:W-:Y:S01]  /*81e0*/  F2FP.SATFINITE.E4M3.F32.PACK_AB_MERGE_C R13, R20, R13, RZ ;  /* 0x0000000d140d723e */ /* 0x000fe200048070ff */
[----:B------:R-:W-:Y:S01]  /*81f0*/  UMOV UR6, UR36 ;  /* 0x0000002400067c82 */ /* 0x000fe20008000000 */
[----:B------:R-:W-:Y:S01]  /*8200*/  F2FP.SATFINITE.E4M3.F32.PACK_AB_MERGE_C R153, R160, R153, RZ ;  /* 0x00000099a099723e */ /* 0x000fe200048070ff */
[----:B------:R-:W-:Y:S01]  /*8210*/  FMUL.FTZ R24, R24, R101 ;  /* 0x0000006518187220 */ /* 0x000fe20000410000 */
[----:B------:R-:W-:Y:S01]  /*8220*/  F2FP.SATFINITE.E4M3.F32.PACK_AB_MERGE_C R137, R140, R137, RZ ;  /* 0x000000898c89723e */ /* 0x000fe200048070ff */
[-C--:B------:R-:W-:Y:S01]  /*8230*/  FMUL.FTZ R25, R25, R101.reuse ;  /* 0x0000006519197220 */ /* 0x080fe20000410000 */
[----:B------:R-:W-:Y:S01]  /*8240*/  F2FP.SATFINITE.E4M3.F32.PACK_AB_MERGE_C R142, R143, R142, RZ ;  /* 0x0000008e8f8e723e */ /* 0x000fe200048070ff */
[----:B------:R-:W-:Y:S01]  /*8250*/  FMUL.FTZ R28, R28, R101 ;  /* 0x000000651c1c7220 */ /* 0x000fe20000410000 */
[----:B------:R-:W-:Y:S01]  /*8260*/  F2FP.SATFINITE.E4M3.F32.PACK_AB_MERGE_C R145, R148, R145, RZ ;  /* 0x000000919491723e */ /* 0x000fe200048070ff */
[----:B------:R-:W-:Y:S01]  /*8270*/  SYNCS.ARRIVE.TRANS64.RED.A1T0 RZ, [UR5], RZ ;  /* 0x000000ffffff79a7 */ /* 0x000fe20008100405 */
        /* <DEDUP_REMOVED lines=95> */
.L_x_1874:
[----:B------:R-:W-:-:S13]  /*8870*/  ISETP.LE.AND P2, PT, RZ, UR7, PT ;  /* 0x00000007ff007c0c */ /* 0x000fda000bf43270 */
[----:B------:R-:W-:Y:S05]  /*8880*/  @!P2 BRA `(.L_x_1885) ;  /* 0x0000002c0028a947 */ /* 0x000fea0003800000 */
[----:B------:R-:W-:Y:S01]  /*8890*/  IMAD.MOV.U32 R7, RZ, RZ, R6 ;  /* 0x000000ffff077224 */ /* 0x000fe200078e0006 */
[----:B------:R-:W-:Y:S01]  /*88a0*/  UMOV UR40, UR39 ;  /* 0x0000002700287c82 */ /* 0x000fe20008000000 */
[----:B------:R-:W-:Y:S01]  /*88b0*/  IMAD.MOV.U32 R5, RZ, RZ, R0 ;  /* 0x000000ffff057224 */ /* 0x000fe200078e0000 */
[----:B------:R-:W-:-:S06]  /*88c0*/  UMOV UR6, UR36 ;  /* 0x0000002400067c82 */ /* 0x000fcc0008000000 */
.L_x_1895:
        /* <DEDUP_REMOVED lines=9> */
.L_x_1887:
[----:B------:R-:W-:Y:S01]  /*8960*/  ULEA UR5, UR36, UR38, 0x3 ;  /* 0x0000002624057291 */ /* 0x000fe2000f8e183f */
[----:B------:R-:W-:-:S05]  /*8970*/  IMAD.U32 R0, RZ, RZ, UR39 ;  /* 0x00000027ff007e24 */ /* 0x000fca000f8e00ff */
[----:B------:R-:W-:-:S04]  /*8980*/  SHF.L.U32 R0, R0, 0x1f, RZ ;  /* 0x0000001f00007819 */ /* 0x000fc800000006ff */
[----:B------:R1:W2:Y:S01]  /*8990*/  SYNCS.PHASECHK.TRANS64.TRYWAIT P2, [UR5+0x29830], R0 ;  /* 0x02983000ff0075a7 */ /* 0x0002a20008040145 */
[----:B------:R-:W-:Y:S05]  /*89a0*/  @!P0 BRA `(.L_x_1888) ;  /* 0x0000000000048947 */ /* 0x000fea0003800000 */
[----:B------:R-:W-:Y:S01]  /*89b0*/  BPT.TRAP 0x1 ;  /* 0x000000040000795c */ /* 0x000fe20000300000 */
.L_x_1888:
[----:B--2---:R-:W-:Y:S05]  /*89c0*/  @P2 BRA `(.L_x_1886) ;  /* 0x0000000000082947 */ /* 0x004fea0003800000 */
[----:B------:R-:W2:Y:S02]  /*89d0*/  SYNCS.PHASECHK.TRANS64.TRYWAIT P2, [UR5+0x29830], R0 ;  /* 0x02983000ff0075a7 */ /* 0x000ea40008040145 */
[----:B--2---:R-:W-:Y:S05]  /*89e0*/  @!P2 BRA `(.L_x_1889) ;  /* 0x000000880018a947 */ /* 0x004fea0003800000 */
.L_x_1886:
[----:B------:R-:W3:Y:S01]  /*89f0*/  S2R R4, SR_TID.X ;  /* 0x0000000000047919 */ /* 0x000ee20000002100 */
        /* <DEDUP_REMOVED lines=21> */
[----:B---3--:R-:W-:-:S05]  /*8b50*/  SHF.R.U32.HI R4, RZ, 0x7, R4 ;  /* 0x00000007ff047819 */ /* 0x008fca0000011604 */
        /* <DEDUP_REMOVED lines=165> */
.L_x_1891:
[----:B------:R-:W-:Y:S01]  /*95b0*/  ULEA UR5, UR6, UR38, 0x3 ;  /* 0x0000002606057291 */ /* 0x000fe2000f8e183f */
[----:B------:R-:W-:-:S05]  /*95c0*/  IMAD.U32 R0, RZ, RZ, UR40 ;  /* 0x00000028ff007e24 */ /* 0x000fca000f8e00ff */
[----:B------:R-:W-:-:S04]  /*95d0*/  SHF.L.U32 R0, R0, 0x1f, RZ ;  /* 0x0000001f00007819 */ /* 0x000fc800000006ff */
[----:B------:R1:W2:Y:S01]  /*95e0*/  SYNCS.PHASECHK.TRANS64.TRYWAIT P2, [UR5+0x29850], R0 ;  /* 0x02985000ff0075a7 */ /* 0x0002a20008040145 */
[----:B------:R-:W-:Y:S05]  /*95f0*/  @!P0 BRA `(.L_x_1892) ;  /* 0x0000000000048947 */ /* 0x000fea0003800000 */
[----:B------:R-:W-:Y:S01]  /*9600*/  BPT.TRAP 0x1 ;  /* 0x000000040000795c */ /* 0x000fe20000300000 */
.L_x_1892:
[----:B--2---:R-:W-:Y:S05]  /*9610*/  @P2 BRA `(.L_x_1890) ;  /* 0x0000000000082947 */ /* 0x004fea0003800000 */
[----:B------:R-:W2:Y:S02]  /*9620*/  SYNCS.PHASECHK.TRANS64.TRYWAIT P2, [UR5+0x29850], R0 ;  /* 0x02985000ff0075a7 */ /* 0x000ea40008040145 */
[----:B--2---:R-:W-:Y:S05]  /*9630*/  @!P2 BRA `(.L_x_1893) ;  /* 0x0000007c001ca947 */ /* 0x004fea0003800000 */
.L_x_1890:
        /* <DEDUP_REMOVED lines=114> */
[----:B------:R-:W-:-:S01]  /*9d60*/  FFMA.FTZ R137, R144, UR37, -R194 ;  /* 0x0000002590897c23 */ /* 0x000fc200080108c2 */
[--C-:B------:R-:W-:Y:S01]  /*9d70*/  FFMA.FTZ R144, R149, UR37, -R194.reuse ;  /* 0x0000002595907c23 */ /* 0x100fe200080108c2 */
[----:B------:R-:W-:Y:S02]  /*9d80*/  IMAD.U32 R149, RZ, RZ, UR37 ;  /* 0x00000025ff957e24 */ /* 0x000fe4000f8e00ff */
[--C-:B------:R-:W-:Y:S01]  /*9d90*/  FFMA.FTZ R21, R140, UR37, -R194.reuse ;  /* 0x000000258c157c23 */ /* 0x100fe200080108c2 */
[----:B------:R-:W-:-:S01]  /*9da0*/  FFMA.FTZ R140, R145, UR37, -R194 ;  /* 0x00000025918c7c23 */ /* 0x000fc200080108c2 */
[----:B------:R-:W-:Y:S01]  /*9db0*/  FFMA.FTZ R145, R101, UR37, -R194 ;  /* 0x0000002565917c23 */ /* 0x000fe200080108c2 */
[----:B------:R-:W-:-:S01]  /*9dc0*/  FFMA.FTZ R101, R6, R149, -8 ;  /* 0xc100000006657423 */ /* 0x000fc20000010095 */
[--C-:B------:R-:W-:Y:S01]  /*9dd0*/  FFMA.FTZ R15, R136, UR37, -R194.reuse ;  /* 0x00000025880f7c23 */ /* 0x100fe200080108c2 */
[----:B------:R-:W-:-:S01]  /*9de0*/  FFMA.FTZ R136, R141, UR37, -R194 ;  /* 0x000000258d887c23 */ /* 0x000fc200080108c2 */
[--C-:B------:R-:W-:Y:S01]  /*9df0*/  FFMA.FTZ R7, R152, UR37, -R194.reuse ;  /* 0x0000002598077c23 */ /* 0x100fe200080108c2 */
[----:B------:R-:W-:-:S01]  /*9e00*/  FFMA.FTZ R141, R148, UR37, -R194 ;  /* 0x00000025948d7c23 */ /* 0x000fc200080108c2 */
[----:B------:R-:W-:Y:S01]  /*9e10*/  FFMA.FTZ R148, R154, UR37, -R101 ;  /* 0x000000259a947c23 */ /* 0x000fe20008010865 */
[----:B------:R-:W-:-:S01]  /*9e20*/  FFMA.FTZ R8, R153, UR37, -R194 ;  /* 0x0000002599087c23 */ /* 0x000fc200080108c2 */
[----:B------:R-:W-:Y:S01]  /*9e30*/  FFMA.FTZ R149, R155, UR37, -R101 ;  /* 0x000000259b957c23 */ /* 0x000fe20008010865 */
[----:B------:R-:W-:Y:S01]  /*9e40*/  MUFU.EX2 R5, R5 ;  /* 0x0000000500057308 */ /* 0x000fe20000000800 */
        /* <DEDUP_REMOVED lines=57> */
[----:B------:R-:W-:-:S02]  /*a1e0*/  WARPGROUP.DEPBAR.LE gsb0, 0x0 ;  /* 0x00008000000079c5 */ /* 0x000fc40000010000 */
[----:B------:R-:W-:Y:S01]  /*a1f0*/  WARPGROUP.ARRIVE ;  /* 0x00000000000079c5 */ /* 0x000fe20000000000 */
[----:B------:R-:W-:Y:S01]  /*a200*/  FFMA.FTZ R114, R114, UR37, -R101 ;  /* 0x0000002572727c23 */ /* 0x000fe20008010865 */
[----:B------:R-:W-:-:S01]  /*a210*/  FFMA.FTZ R113, R113, UR37, -R194 ;  /* 0x0000002571717c23 */ /* 0x000fc200080108c2 */
[----:B------:R-:W-:Y:S01]  /*a220*/  FFMA.FTZ R115, R115, UR37, -R101 ;  /* 0x0000002573737c23 */ /* 0x000fe20008010865 */
[----:B------:R-:W2:Y:S01]  /*a230*/  MUFU.EX2 R153, R153 ;  /* 0x0000009900997308 */ /* 0x000ea20000000800 */
[----:B---3--:R-:W-:-:S01]  /*a240*/  FADD.FTZ R2, R152, R3 ;  /* 0x0000000398027221 */ /* 0x008fc20000010000 */
[----:B------:R-:W-:Y:S01]  /*a250*/  QGMMA.64x128x32.F32.E4M3.E4M3 R24, R176, gdesc[UR8], R24, gsb0 ;  /* 0x01e00008b0187df3 */ /* 0x000fe20008000818 */
[----:B------:R-:W-:Y:S01]  /*a260*/  UIADD3 UR10, UR5, 0x300, URZ ;  /* 0x00000300050a7890 */ /* 0x000fe2000fffe03f */
[--C-:B------:R-:W-:Y:S01]  /*a270*/  FFMA.FTZ R116, R116, UR37, -R194.reuse ;  /* 0x0000002574747c23 */ /* 0x100fe200080108c2 */
[----:B------:R-:W-:Y:S01]  /*a280*/  UMOV UR11, 0xc0000010 ;  /* 0xc0000010000b7882 */ /* 0x000fe20000000000 */
[----:B------:R-:W-:Y:S01]  /*a290*/  FFMA.FTZ R118, R118, UR37, -R101 ;  /* 0x0000002576767c23 */ /* 0x000fe20008010865 */
[----:B------:R-:W-:-:S01]  /*a2a0*/  FFMA.FTZ R117, R117, UR37, -R194 ;  /* 0x0000002575757c23 */ /* 0x000fc200080108c2 */
[----:B------:R-:W3:Y:S01]  /*a2b0*/  MUFU.EX2 R11, R11 ;  /* 0x0000000b000b7308 */ /* 0x000ee20000000800 */
[----:B-1----:R-:W-:-:S01]  /*a2c0*/  FADD.FTZ R158, R10, R159 ;  /* 0x0000009f0a9e7221 */ /* 0x002fc20000010000 */
[----:B------:R-:W-:Y:S01]  /*a2d0*/  FFMA.FTZ R119, R119, UR37, -R101 ;  /* 0x0000002577777c23 */ /* 0x000fe20008010865 */
[----:B------:R-:W-:-:S01]  /*a2e0*/  FFMA.FTZ R88, R88, UR37, -R194 ;  /* 0x0000002558587c23 */ /* 0x000fc200080108c2 */
[--C-:B------:R-:W-:Y:S01]  /*a2f0*/  FFMA.FTZ R90, R90, UR37, -R101.reuse ;  /* 0x000000255a5a7c23 */ /* 0x100fe20008010865 */
[----:B------:R-:W-:-:S01]  /*a300*/  FFMA.FTZ R94, R94, UR37, -R101 ;  /* 0x000000255e5e7c23 */ /* 0x000fc20008010865 */
[----:B------:R-:W-:Y:S01]  /*a310*/  FFMA.FTZ R89, R89, UR37, -R194 ;  /* 0x0000002559597c23 */ /* 0x000fe200080108c2 */
[----:B------:R-:W-:-:S01]  /*a320*/  FFMA.FTZ R91, R91, UR37, -R101 ;  /* 0x000000255b5b7c23 */ /* 0x000fc20008010865 */
[----:B------:R-:W1:Y:S01]  /*a330*/  MUFU.EX2 R154, R154 ;  /* 0x0000009a009a7308 */ /* 0x000e620000000800 */
[----:B--2---:R-:W-:-:S01]  /*a340*/  FADD.FTZ R3, R153, R2 ;  /* 0x0000000299037221 */ /* 0x004fc20000010000 */
[--C-:B------:R-:W-:Y:S01]  /*a350*/  FFMA.FTZ R92, R92, UR37, -R194.reuse ;  /* 0x000000255c5c7c23 */ /* 0x100fe200080108c2 */
        /* <DEDUP_REMOVED lines=9> */
[--C-:B------:R-:W-:Y:S01]  /*a3f0*/  FFMA.FTZ R102, R102, UR37, -R101.reuse ;  /* 0x0000002566667c23 */ /* 0x100fe20008010865 */
[----:B------:R-:W-:-:S03]  /*a400*/  FFMA.FTZ R101, R103, UR37, -R101 ;  /* 0x0000002567657c23 */ /* 0x000fc60008010865 */
        /* <DEDUP_REMOVED lines=28> */
[----:B------:R-:W-:Y:S02]  /*a5d0*/  WARPGROUP.DEPBAR.LE gsb0, 0x0 ;  /* 0x00008000000079c5 */ /* 0x000fe40000010000 */
[----:B------:R-:W-:-:S04]  /*a5e0*/  WARPGROUP.ARRIVE ;  /* 0x00000000000079c5 */ /* 0x000fc80000000000 */
[----:B------:R-:W2:Y:S01]  /*a5f0*/  MUFU.EX2 R146, R146 ;  /* 0x0000009200927308 */ /* 0x000ea20000000800 */
[----:B---3--:R-:W-:-:S01]  /*a600*/  FADD.FTZ R3, R143, R2 ;  /* 0x000000028f037221 */ /* 0x008fc20000010000 */
[----:B------:R-:W-:Y:S01]  /*a610*/  QGMMA.64x128x32.F32.E4M3.E4M3 R24, R172, gdesc[UR8], R24, gsb0 ;  /* 0x01e00008ac187df3 */ /* 0x000fe20008000818 */
[----:B------:R-:W-:Y:S01]  /*a620*/  UIADD3 UR10, UR5, 0x400, URZ ;  /* 0x00000400050a7890 */ /* 0x000fe2000fffe03f */
[----:B-1----:R-:W-:Y:S01]  /*a630*/  FADD.FTZ R159, R137, R158 ;  /* 0x0000009e899f7221 */ /* 0x002fe20000010000 */
[----:B------:R-:W-:-:S03]  /*a640*/  UMOV UR11, 0xc0000010 ;  /* 0xc0000010000b7882 */ /* 0x000fc60000000000 */
[----:B------:R-:W1:Y:S08]  /*a650*/  MUFU.EX2 R140, R140 ;  /* 0x0000008c008c7308 */ /* 0x000e700000000800 */
        /* <DEDUP_REMOVED lines=38> */
[----:B------:R-:W-:Y:S06]  /*a8c0*/  QGMMA.64x128x32.F32.E4M3.E4M3 R24, R168, gdesc[UR8], R24, gsb0 ;  /* 0x01e00008a8187df3 */ /* 0x000fec0008000818 */
        /* <DEDUP_REMOVED lines=24> */
[----:B------:R-:W-:Y:S01]  /*aa50*/  MUFU.EX2 R114, R114 ;  /* 0x0000007200727308 */ /* 0x000fe20000000800 */
[----:B--2---:R-:W-:-:S01]  /*aa60*/  FADD.FTZ R159, R111, R158 ;  /* 0x0000009e6f9f7221 */ /* 0x004fc20000010000 */
[----:B------:R-:W-:-:S06]  /*aa70*/  IADD3 R158, -R195, 0xb, RZ ;  /* 0x0000000bc39e7810 */ /* 0x000fcc0007ffe1ff */
[----:B------:R-:W2:Y:S01]  /*aa80*/  MUFU.EX2 R113, R113 ;  /* 0x0000007100717308 */ /* 0x000ea20000000800 */
[----:B-1----:R-:W-:-:S07]  /*aa90*/  FADD.FTZ R2, R112, R3 ;  /* 0x0000000370027221 */ /* 0x002fce0000010000 */
[----:B------:R-:W-:Y:S08]  /*aaa0*/  MUFU.EX2 R115, R115 ;  /* 0x0000007300737308 */ /* 0x000ff00000000800 */
[----:B------:R-:W1:Y:S01]  /*aab0*/  MUFU.EX2 R116, R116 ;  /* 0x0000007400747308 */ /* 0x000e620000000800 */
[----:B--2---:R-:W-:-:S07]  /*aac0*/  FADD.FTZ R3, R113, R2 ;  /* 0x0000000271037221 */ /* 0x004fce0000010000 */
[----:B------:R-:W-:Y:S08]  /*aad0*/  MUFU.EX2 R118, R118 ;  /* 0x0000007600767308 */ /* 0x000ff00000000800 */
[----:B------:R-:W2:Y:S01]  /*aae0*/  MUFU.EX2 R117, R117 ;  /* 0x0000007500757308 */ /* 0x000ea20000000800 */
[----:B-1----:R-:W-:-:S01]  /*aaf0*/  FADD.FTZ R2, R116, R3 ;  /* 0x0000000374027221 */ /* 0x002fc20000010000 */
[----:B------:R-:W-:-:S06]  /*ab00*/  WARPGROUP.DEPBAR.LE gsb0, 0x0 ;  /* 0x00008000000079c5 */ /* 0x000fcc0000010000 */
[----:B------:R-:W1:Y:S08]  /*ab10*/  MUFU.EX2 R119, R119 ;  /* 0x0000007700777308 */ /* 0x000e700000000800 */
[----:B------:R-:W3:Y:S01]  /*ab20*/  MUFU.EX2 R88, R88 ;  /* 0x0000005800587308 */ /* 0x000ee20000000800 */
[----:B--2---:R-:W-:-:S07]  /*ab30*/  FADD.FTZ R3, R117, R2 ;  /* 0x0000000275037221 */ /* 0x004fce0000010000 */
[----:B------:R-:W-:Y:S08]  /*ab40*/  MUFU.EX2 R90, R90 ;  /* 0x0000005a005a7308 */ /* 0x000ff00000000800 */
[----:B------:R2:W-:Y:S08]  /*ab50*/  MUFU.EX2 R161, R94 ;  /* 0x0000005e00a17308 */ /* 0x0005f00000000800 */
[----:B------:R-:W4:Y:S01]  /*ab60*/  MUFU.EX2 R89, R89 ;  /* 0x0000005900597308 */ /* 0x000f220000000800 */
[----:B--2---:R-:W-:-:S04]  /*ab70*/  FADD.FTZ R94, R114, R159 ;  /* 0x0000009f725e7221 */ /* 0x004fc80000010000 */
[----:B------:R-:W-:-:S03]  /*ab80*/  FADD.FTZ R159, R115, R94 ;  /* 0x0000005e739f7221 */ /* 0x000fc60000010000 */
[----:B------:R-:W-:Y:S01]  /*ab90*/  MUFU.EX2 R91, R91 ;  /* 0x0000005b005b7308 */ /* 0x000fe20000000800 */
[----:B------:R-:W-:-:S01]  /*aba0*/  FADD.FTZ R94, R118, R159 ;  /* 0x0000009f765e7221 */ /* 0x000fc20000010000 */
[----:B------:R-:W-:-:S05]  /*abb0*/  IMAD.U32 R159, RZ, RZ, UR36 ;  /* 0x00000024ff9f7e24 */ /* 0x000fca000f8e00ff */
[----:B------:R-:W-:Y:S01]  /*abc0*/  @!P1 LEA R2, R159, UR38, 0x3 ;  /* 0x000000269f029c11 */ /* 0x000fe2000f8e18ff */
[----:B------:R-:W2:Y:S04]  /*abd0*/  MUFU.EX2 R92, R92 ;  /* 0x0000005c005c7308 */ /* 0x000ea80000000800 */
[----:B------:R-:W-:-:S04]  /*abe0*/  @!P1 VIADD R2, R2, 0x29840 ;  /* 0x0002984002029836 */ /* 0x000fc80000000000 */
[----:B------:R-:W5:Y:S01]  /*abf0*/  MUFU.EX2 R93, R93 ;  /* 0x0000005d005d7308 */ /* 0x000f620000000800 */
[----:B------:R-:W-:Y:S01]  /*ac00*/  @!P1 PRMT R2, RZ, 0x654, R2 ;  /* 0x00000654ff029816 */ /* 0x000fe20000000002 */
[----:B------:R1:W-:Y:S06]  /*ac10*/  BAR.ARV R158, 0x100 ;  /* 0x0004009e0000751d */ /* 0x0003ec0000002000 */
[----:B------:R1:W-:Y:S01]  /*ac20*/  MUFU.EX2 R160, R95 ;  /* 0x0000005f00a07308 */ /* 0x0003e20000000800 */
[----:B------:R5:W-:Y:S07]  /*ac30*/  @!P1 SYNCS.ARRIVE.TRANS64.RED.A1T0 RZ, [R2+URZ], RZ ;  /* 0x000000ff02ff99a7 */ /* 0x000bee000810043f */
[----:B------:R-:W5:Y:S01]  /*ac40*/  MUFU.EX2 R96, R96 ;  /* 0x0000006000607308 */ /* 0x000f620000000800 */
[----:B-1----:R-:W-:-:S01]  /*ac50*/  FADD.FTZ R95, R119, R94 ;  /* 0x0000005e775f7221 */ /* 0x002fc20000010000 */
[----:B---3--:R-:W-:-:S04]  /*ac60*/  FADD.FTZ R94, R88, R3 ;  /* 0x00000003585e7221 */ /* 0x008fc80000010000 */
[----:B----4-:R-:W-:Y:S02]  /*ac70*/  FADD.FTZ R3, R89, R94 ;  /* 0x0000005e59037221 */ /* 0x010fe40000010000 */
[----:B------:R1:W3:Y:S02]  /*ac80*/  MUFU.EX2 R171, R98 ;  /* 0x0000006200ab7308 */ /* 0x0002e40000000800 */
[----:B--2---:R-:W-:-:S04]  /*ac90*/  FADD.FTZ R94, R92, R3 ;  /* 0x000000035c5e7221 */ /* 0x004fc80000010000 */
[----:B-----5:R-:W-:Y:S02]  /*aca0*/  FADD.FTZ R3, R93, R94 ;  /* 0x0000005e5d037221 */ /* 0x020fe40000010000 */
[----:B------:R-:W2:Y:S01]  /*acb0*/  MUFU.EX2 R97, R97 ;  /* 0x0000006100617308 */ /* 0x000ea20000000800 */
[----:B-1----:R-:W-:-:S01]  /*acc0*/  FADD.FTZ R98, R90, R95 ;  /* 0x0000005f5a627221 */ /* 0x002fc20000010000 */
[----:B------:R-:W-:-:S03]  /*acd0*/  FADD.FTZ R2, R96, R3 ;  /* 0x0000000360027221 */ /* 0x000fc60000010000 */
[----:B------:R-:W-:-:S03]  /*ace0*/  FADD.FTZ R98, R91, R98 ;  /* 0x000000625b627221 */ /* 0x000fc60000010000 */
[----:B------:R-:W1:Y:S01]  /*acf0*/  MUFU.EX2 R99, R99 ;  /* 0x0000006300637308 */ /* 0x000e620000000800 */
[----:B------:R-:W-:-:S04]  /*ad00*/  FADD.FTZ R98, R161, R98 ;  /* 0x00000062a1627221 */ /* 0x000fc80000010000 */
[----:B------:R-:W-:-:S03]  /*ad10*/  FADD.FTZ R98, R160, R98 ;  /* 0x00000062a0627221 */ /* 0x000fc60000010000 */
[----:B------:R-:W4:Y:S01]  /*ad20*/  MUFU.EX2 R100, R100 ;  /* 0x0000006400647308 */ /* 0x000f220000000800 */
[----:B---3--:R-:W-:-:S01]  /*ad30*/  FADD.FTZ R98, R171, R98 ;  /* 0x00000062ab627221 */ /* 0x008fc20000010000 */
[----:B--2---:R-:W-:-:S06]  /*ad40*/  FADD.FTZ R3, R97, R2 ;  /* 0x0000000261037221 */ /* 0x004fcc0000010000 */
[----:B------:R-:W2:Y:S01]  /*ad50*/  MUFU.EX2 R95, R102 ;  /* 0x00000066005f7308 */ /* 0x000ea20000000800 */
[----:B-1----:R-:W-:-:S07]  /*ad60*/  FADD.FTZ R98, R99, R98 ;  /* 0x0000006263627221 */ /* 0x002fce0000010000 */
[----:B------:R-:W1:Y:S01]  /*ad70*/  MUFU.EX2 R145, R145 ;  /* 0x0000009100917308 */ /* 0x000e620000000800 */
[----:B----4-:R-:W-:-:S07]  /*ad80*/  FADD.FTZ R2, R100, R3 ;  /* 0x0000000364027221 */ /* 0x010fce0000010000 */
[----:B------:R-:W3:Y:S01]  /*ad90*/  MUFU.EX2 R101, R101 ;  /* 0x0000006500657308 */ /* 0x000ee20000000800 */
[----:B--2---:R-:W-:-:S01]  /*ada0*/  FADD.FTZ R98, R95, R98 ;  /* 0x000000625f627221 */ /* 0x004fc20000010000 */
[----:B-1----:R-:W-:-:S03]  /*adb0*/  FADD.FTZ R3, R145, R2 ;  /* 0x0000000291037221 */ /* 0x002fc60000010000 */
[----:B---3--:R-:W-:Y:S01]  /*adc0*/  FADD.FTZ R2, R101, R98 ;  /* 0x0000006265027221 */ /* 0x008fe20000010000 */
[----:B------:R-:W-:Y:S06]  /*add0*/  @!P0 BRA `(.L_x_1894) ;  /* 0x0000000000048947 */ /* 0x000fec0003800000 */
[----:B------:R-:W-:Y:S01]  /*ade0*/  BPT.TRAP 0x1 ;  /* 0x000000040000795c */ /* 0x000fe20000300000 */
.L_x_1894:
        /* <DEDUP_REMOVED lines=14> */
[----:B------:R-:W-:Y:S01]  /*aed0*/  FMUL.FTZ R26, R26, R5 ;  /* 0x000000051a1a7220 */ /* 0x000fe20000410000 */
        /* <DEDUP_REMOVED lines=101> */
.L_x_1885:
[----:B------:R-:W-:Y:S06]  /*b530*/  BAR.ARV 0x8, 0x120 ;  /* 0x0204800000007b1d */ /* 0x000fec0000002000 */
[----:B------:R-:W-:Y:S05]  /*b540*/  @!P0 BRA `(.L_x_1896) ;  /* 0x0000000000048947 */ /* 0x000fea0003800000 */
[----:B------:R-:W-:Y:S01]  /*b550*/  BPT.TRAP 0x1 ;  /* 0x000000040000795c */ /* 0x000fe20000300000 */
.L_x_1896:
[----:B------:R-:W-:Y:S01]  /*b560*/  ULEA UR9, UR36, UR38, 0x3 ;  /* 0x0000002624097291 */ /* 0x000fe2000f8e183f */
[----:B------:R-:W-:-:S05]  /*b570*/  IMAD.U32 R4, RZ, RZ, UR39 ;  /* 0x00000027ff047e24 */ /* 0x000fca000f8e00ff */
[----:B------:R-:W-:-:S04]  /*b580*/  SHF.L.U32 R4, R4, 0x1f, RZ ;  /* 0x0000001f04047819 */ /* 0x000fc800000006ff */
[----:B------:R1:W2:Y:S01]  /*b590*/  SYNCS.PHASECHK.TRANS64.TRYWAIT P1, [UR9+0x29850], R4 ;  /* 0x02985004ff0075a7 */ /* 0x0002a20008020149 */
[----:B------:R-:W-:Y:S05]  /*b5a0*/  @!P0 BRA `(.L_x_1897) ;  /* 0x0000000000048947 */ /* 0x000fea0003800000 */
[----:B------:R-:W-:Y:S01]  /*b5b0*/  BPT.TRAP 0x1 ;  /* 0x000000040000795c */ /* 0x000fe20000300000 */
.L_x_1897:
[----:B--2---:R-:W-:Y:S05]  /*b5c0*/  @P1 BRA `(.L_x_1898) ;  /* 0x0000000000081947 */ /* 0x004fea0003800000 */
[----:B------:R-:W2:Y:S02]  /*b5d0*/  SYNCS.PHASECHK.TRANS64.TRYWAIT P1, [UR9+0x29850], R4 ;  /* 0x02985004ff0075a7 */ /* 0x000ea40008020149 */
[----:B--2---:R-:W-:Y:S05]  /*b5e0*/  @!P1 BRA `(.L_x_1899) ;  /* 0x0000005c00489947 */ /* 0x004fea0003800000 */
.L_x_1898:
        /* <DEDUP_REMOVED lines=35> */
[----:B-12---:R-:W-:-:S03]  /*b820*/  IMAD.U32 R4, RZ, RZ, UR6 ;  /* 0x00000006ff047e24 */ /* 0x006fc6000f8e00ff */
[----:B------:R-:W-:Y:S01]  /*b830*/  IMAD.U32 R5, RZ, RZ, UR7 ;  /* 0x00000007ff057e24 */ /* 0x000fe2000f8e00ff */
[----:B------:R-:W-:Y:S02]  /*b840*/  UMOV UR7, 0xc0000010 ;  /* 0xc000001000077882 */ /* 0x000fe40000000000 */
[----:B------:R-:W-:Y:S02]  /*b850*/  UMOV UR6, UR4 ;  /* 0x0000000400067c82 */ /* 0x000fe40008000000 */
[----:B------:R1:W2:Y:S01]  /*b860*/  @P1 LDG.E R7, desc[UR54][R4.64] ;  /* 0x0000003604071981 */ /* 0x0002a2000c1e1900 */
[----:B------:R-:W-:Y:S02]  /*b870*/  WARPGROUP.DEPBAR.LE gsb0, 0x0 ;  /* 0x00008000000079c5 */ /* 0x000fe40000010000 */
[----:B------:R-:W-:-:S06]  /*b880*/  WARPGROUP.ARRIVE ;  /* 0x00000000000079c5 */ /* 0x000fcc0000000000 */
[----:B------:R-:W-:Y:S01]  /*b890*/  QGMMA.64x128x32.F32.E4M3.E4M3 R24, R176, gdesc[UR4], R24, gsb0 ;  /* 0x01e00004b0187df3 */ /* 0x000fe20008000818 */
[----:B------:R-:W-:Y:S01]  /*b8a0*/  UIADD3 UR4, UR8, 0x300, URZ ;  /* 0x0000030008047890 */ /* 0x000fe2000fffe03f */
[----:B------:R-:W-:-:S06]  /*b8b0*/  UMOV UR7, 0xc0000010 ;  /* 0xc000001000077882 */ /* 0x000fcc0000000000 */
[----:B------:R-:W-:Y:S01]  /*b8c0*/  UMOV UR6, UR4 ;  /* 0x0000000400067c82 */ /* 0x000fe20008000000 */
[----:B------:R-:W-:Y:S01]  /*b8d0*/  UIADD3 UR8, UR8, 0x400, URZ ;  /* 0x0000040008087890 */ /* 0x000fe2000fffe03f */
[----:B------:R-:W3:Y:S04]  /*b8e0*/  SHFL.BFLY PT, R8, R3, 0x2, 0x1f ;  /* 0x0c401f0003087f89 */ /* 0x000ee800000e0000 */
[----:B------:R-:W4:Y:S01]  /*b8f0*/  SHFL.BFLY PT, R9, R2, 0x2, 0x1f ;  /* 0x0c401f0002097f89 */ /* 0x000f2200000e0000 */
[----:B------:R-:W-:Y:S02]  /*b900*/  WARPGROUP.DEPBAR.LE gsb0, 0x0 ;  /* 0x00008000000079c5 */ /* 0x000fe40000010000 */
[----:B------:R-:W-:-:S06]  /*b910*/  WARPGROUP.ARRIVE ;  /* 0x00000000000079c5 */ /* 0x000fcc0000000000 */
[----:B------:R-:W-:Y:S01]  /*b920*/  QGMMA.64x128x32.F32.E4M3.E4M3 R24, R172, gdesc[UR4], R24, gsb0 ;  /* 0x01e00004ac187df3 */ /* 0x000fe20008000818 */
[----:B------:R-:W-:Y:S01]  /*b930*/  UMOV UR6, UR8 ;  /* 0x0000000800067c82 */ /* 0x000fe20008000000 */
        /* <DEDUP_REMOVED lines=21> */
[----:B------:R-:W4:Y:S01]  /*ba90*/  @P1 MUFU.RCP R10, R11 ;  /* 0x0000000b000a1308 */ /* 0x000f220000001000 */
        /* <DEDUP_REMOVED lines=15> */
.L_x_1900:
        /* <DEDUP_REMOVED lines=74> */
.L_x_1867:
        /* <DEDUP_REMOVED lines=10> */
[----:B------:R-:W-:Y:S02]  /*c0d0*/  F2FP.BF16.F32.PACK_AB R24, R24, R25 ;  /* 0x000000191818723e */ /* 0x000fe400000010ff */
[----:B------:R-:W-:Y:S02]  /*c0e0*/  F2FP.BF16.F32.PACK_AB R15, R14, R15 ;  /* 0x0000000f0e0f723e */ /* 0x000fe400000010ff */
[----:B------:R-:W-:Y:S02]  /*c0f0*/  F2FP.BF16.F32.PACK_AB R10, R10, R11 ;  /* 0x0000000b0a0a723e */ /* 0x000fe400000010ff */
[----:B------:R-:W-:Y:S02]  /*c100*/  F2FP.BF16.F32.PACK_AB R7, R6, R7 ;  /* 0x000000070607723e */ /* 0x000fe400000010ff */
[----:B------:R-:W-:-:S02]  /*c110*/  F2FP.BF16.F32.PACK_AB R60, R57, R60 ;  /* 0x0000003c393c723e */ /* 0x000fc400000010ff */
[----:B------:R-:W-:Y:S02]  /*c120*/  F2FP.BF16.F32.PACK_AB R20, R20, R21 ;  /* 0x000000151414723e */ /* 0x000fe400000010ff */
[----:B------:R-:W-:Y:S01]  /*c130*/  F2FP.BF16.F32.PACK_AB R13, R12, R13 ;  /* 0x0000000d0c0d723e */ /* 0x000fe200000010ff */
[----:B------:R-:W-:Y:S01]  /*c140*/  VIADD R85, R23, UR42 ;  /* 0x0000002a17557c36 */ /* 0x000fe20008000000 */
[----:B------:R-:W-:Y:S01]  /*c150*/  F2FP.BF16.F32.PACK_AB R87, R87, R0 ;  /* 0x000000005757723e */ /* 0x000fe200000010ff */
[----:B------:R-:W-:Y:S01]  /*c160*/  ULDC UR10, c[0x0][0xa88] ;  /* 0x0002a200000a7ab9 */ /* 0x000fe20000000800 */
[----:B------:R-:W-:Y:S02]  /*c170*/  F2FP.BF16.F32.PACK_AB R98, R98, R101 ;  /* 0x000000656262723e */ /* 0x000fe400000010ff */
[----:B------:R-:W-:Y:S02]  /*c180*/  F2FP.BF16.F32.PACK_AB R99, R96, R99 ;  /* 0x000000636063723e */ /* 0x000fe400000010ff */
[----:B------:R-:W-:-:S02]  /*c190*/  LOP3.LUT P1, RZ, R190, 0x3, RZ, 0xc0, !PT ;  /* 0x00000003beff7812 */ /* 0x000fc4000782c0ff */
[----:B------:R-:W-:Y:S02]  /*c1a0*/  F2FP.BF16.F32.PACK_AB R69, R69, R72 ;  /* 0x000000484545723e */ /* 0x000fe400000010ff */
        /* <DEDUP_REMOVED lines=10> */
[----:B------:R-:W-:Y:S01]  /*c250*/  F2FP.BF16.F32.PACK_AB R52, R49, R52 ;  /* 0x000000343134723e */ /* 0x000fe200000010ff */
[----:B------:R-:W-:Y:S01]  /*c260*/  USHF.R.S32.HI UR5, URZ, 0x1f, UR43 ;  /* 0x0000001f3f057899 */ /* 0x000fe2000801142b */
[----:B------:R-:W-:Y:S01]  /*c270*/  LOP3.LUT R4, R4, 0xc, RZ, 0xc0, !PT ;  /* 0x0000000c04047812 */ /* 0x000fe200078ec0ff */
[----:B------:R-:W1:Y:S01]  /*c280*/  LDC.64 R82, c[0x0][0xb78] ;  /* 0x0002de00ff527b82 */ /* 0x000e620000000a00 */
[----:B------:R-:W-:Y:S01]  /*c290*/  F2FP.BF16.F32.PACK_AB R48, R48, R89 ;  /* 0x000000593030723e */ /* 0x000fe200000010ff */
[----:B------:R-:W-:Y:S01]  /*c2a0*/  ULDC.64 UR8, c[0x0][0xb70] ;  /* 0x0002dc0000087ab9 */ /* 0x000fe20000000a00 */
[----:B------:R-:W-:-:S05]  /*c2b0*/  IADD3 R4, P0, R4, UR6, RZ ;  /* 0x0000000604047c10 */ /* 0x000fca000ff1e0ff */
[----:B------:R-:W-:-:S05]  /*c2c0*/  IMAD.X R5, RZ, RZ, UR7, P0 ;  /* 0x00000007ff057e24 */ /* 0x000fca00080e06ff */
[----:B------:R2:W3:Y:S01]  /*c2d0*/  LDG.E.CONSTANT R50, desc[UR54][R4.64] ;  /* 0x0000003604327981 */ /* 0x0004e2000c1e9900 */
[C---:B------:R-:W-:Y:S01]  /*c2e0*/  IADD3 R21, P5, R16.reuse, 0x20, RZ ;  /* 0x0000002010157810 */ /* 0x040fe20007fbe0ff */
[----:B------:R-:W-:Y:S01]  /*c2f0*/  VIADD R0, R85, 0x8 ;  /* 0x0000000855007836 */ /* 0x000fe20000000000 */
[C---:B------:R-:W-:Y:S01]  /*c300*/  IADD3 R11, P4, R16.reuse, 0x4000, RZ ;  /* 0x00004000100b7810 */ /* 0x040fe20007f9e0ff */
[----:B------:R-:W-:Y:S01]  /*c310*/  UIMAD UR5, UR5, UR8, URZ ;  /* 0x00000008050572a4 */ /* 0x000fe2000f8e023f */
[----:B------:R-:W-:Y:S01]  /*c320*/  LOP3.LUT R25, R16, 0x380, RZ, 0xc0, !PT ;  /* 0x0000038010197812 */ /* 0x000fe200078ec0ff */
[----:B------:R-:W-:Y:S01]  /*c330*/  UIMAD.WIDE.U32 UR6, UR43, UR8, URZ ;  /* 0x000000082b0672a5 */ /* 0x000fe2000f8e003f */
[----:B------:R-:W-:Y:S01]  /*c340*/  ISETP.GE.OR P2, PT, R0, UR10, P1 ;  /* 0x0000000a00007c0c */ /* 0x000fe20008f46670 */
[----:B------:R-:W-:Y:S01]  /*c350*/  UIMAD UR5, UR43, UR9, UR5 ;  /* 0x000000092b0572a4 */ /* 0x000fe2000f8e0205 */
[----:B------:R-:W-:Y:S02]  /*c360*/  SHF.R.U64 R25, R25, 0x3, RZ ;  /* 0x0000000319197819 */ /* 0x000fe400000012ff */
[----:B--2---:R-:W-:Y:S01]  /*c370*/  LOP3.LUT P0, R4, R51, 0x3, RZ, 0xc0, !PT ;  /* 0x0000000333047812 */ /* 0x004fe2000780c0ff */
[----:B------:R-:W-:Y:S01]  /*c380*/  UIADD3 UR5, UR7, UR5, URZ ;  /* 0x0000000507057290 */ /* 0x000fe2000fffe03f */
[----:B------:R-:W-:-:S02]  /*c390*/  F2FP.BF16.F32.PACK_AB R46, R46, R47 ;  /* 0x0000002f2e2e723e */ /* 0x000fc400000010ff */
[----:B------:R-:W-:Y:S02]  /*c3a0*/  ISETP.EQ.OR P0, PT, R4, 0x3, !P0 ;  /* 0x000000030400780c */ /* 0x000fe40004702670 */
[----:B------:R-:W-:Y:S02]  /*c3b0*/  F2FP.BF16.F32.PACK_AB R45, R44, R45 ;  /* 0x0000002d2c2d723e */ /* 0x000fe400000010ff */
[----:B------:R-:W-:Y:S02]  /*c3c0*/  SEL R51, R24, R15, P0 ;  /* 0x0000000f18337207 */ /* 0x000fe40000000000 */
[----:B------:R-:W-:Y:S02]  /*c3d0*/  SEL R55, R15, R24, P0 ;  /* 0x000000180f377207 */ /* 0x000fe40000000000 */
[----:B------:R-:W-:Y:S02]  /*c3e0*/  IADD3 R15, P6, R16, 0x40, RZ ;  /* 0x00000040100f7810 */ /* 0x000fe40007fde0ff */
[----:B------:R-:W-:-:S02]  /*c3f0*/  SEL R57, R10, R7, P0 ;  /* 0x000000070a397207 */ /* 0x000fc40000000000 */
[----:B------:R-:W-:Y:S02]  /*c400*/  LOP3.LUT R14, R15, 0x380, RZ, 0xc0, !PT ;  /* 0x000003800f0e7812 */ /* 0x000fe400078ec0ff */
[----:B------:R-:W-:Y:S02]  /*c410*/  SEL R59, R7, R10, P0 ;  /* 0x0000000a073b7207 */ /* 0x000fe40000000000 */
[----:B------:R-:W-:Y:S02]  /*c420*/  SHF.R.U64 R14, R14, 0x3, RZ ;  /* 0x000000030e0e7819 */ /* 0x000fe400000012ff */
[----:B------:R-:W-:Y:S02]  /*c430*/  SEL R77, R20, R13, P0 ;  /* 0x0000000d144d7207 */ /* 0x000fe40000000000 */
[----:B------:R-:W-:Y:S01]  /*c440*/  LOP3.LUT R14, R14, R15, RZ, 0x3c, !PT ;  /* 0x0000000f0e0e7212 */ /* 0x000fe200078e3cff */
[----:B------:R-:W-:Y:S01]  /*c450*/  IMAD.X R15, RZ, RZ, R17, P6 ;  /* 0x000000ffff0f7224 */ /* 0x000fe200030e0611 */
[----:B------:R-:W-:-:S02]  /*c460*/  IADD3 R7, P6, R16, 0x4040, RZ ;  /* 0x0000404010077810 */ /* 0x000fc40007fde0ff */
[----:B------:R-:W-:Y:S02]  /*c470*/  SEL R79, R13, R20, P0 ;  /* 0x000000140d4f7207 */ /* 0x000fe40000000000 */
[----:B------:R-:W-:Y:S02]  /*c480*/  LOP3.LUT R20, R21, 0x380, RZ, 0xc0, !PT ;  /* 0x0000038015147812 */ /* 0x000fe400078ec0ff */
[----:B------:R-:W-:Y:S02]  /*c490*/  LOP3.LUT R6, R7, 0x380, RZ, 0xc0, !PT ;  /* 0x0000038007067812 */ /* 0x000fe400078ec0ff */
[----:B------:R-:W-:Y:S02]  /*c4a0*/  SHF.R.U64 R20, R20, 0x3, RZ ;  /* 0x0000000314147819 */ /* 0x000fe400000012ff */
[----:B------:R-:W-:Y:S02]  /*c4b0*/  LOP3.LUT R10, R11, 0x380, RZ, 0xc0, !PT ;  /* 0x000003800b0a7812 */ /* 0x000fe400078ec0ff */
[----:B------:R-:W-:-:S02]  /*c4c0*/  SHF.R.U64 R6, R6, 0x3, RZ ;  /* 0x0000000306067819 */ /* 0x000fc400000012ff */
[----:B------:R-:W-:Y:S02]  /*c4d0*/  IADD3 R13, P3, R16, 0x60, RZ ;  /* 0x00000060100d7810 */ /* 0x000fe40007f7e0ff */
[----:B------:R-:W-:Y:S01]  /*c4e0*/  LOP3.LUT R20, R20, R21, RZ, 0x3c, !PT ;  /* 0x0000001514147212 */ /* 0x000fe200078e3cff */
[--C-:B------:R-:W-:Y:S01]  /*c4f0*/  IMAD.X R21, RZ, RZ, R17.reuse, P5 ;  /* 0x000000ffff157224 */ /* 0x100fe200028e0611 */
[----:B------:R-:W-:Y:S02]  /*c500*/  SHF.R.U64 R10, R10, 0x3, RZ ;  /* 0x000000030a0a7819 */ /* 0x000fe400000012ff */
[----:B------:R-:W-:Y:S01]  /*c510*/  LOP3.LUT R6, R6, R7, RZ, 0x3c, !PT ;  /* 0x0000000706067212 */ /* 0x000fe200078e3cff */
[--C-:B------:R-:W-:Y:S01]  /*c520*/  IMAD.X R7, RZ, RZ, R17.reuse, P6 ;  /* 0x000000ffff077224 */ /* 0x100fe200030e0611 */
[----:B------:R-:W-:Y:S02]  /*c530*/  SEL R31, R98, R99, P0 ;  /* 0x00000063621f7207 */ /* 0x000fe40000000000 */
[----:B------:R-:W-:Y:S01]  /*c540*/  LOP3.LUT R24, R25, R16, RZ, 0x3c, !PT ;  /* 0x0000001019187212 */ /* 0x000fe200078e3cff */
[----:B------:R-:W-:Y:S01]  /*c550*/  IMAD.MOV.U32 R25, RZ, RZ, R17 ;  /* 0x000000ffff197224 */ /* 0x000fe200078e0011 */
[----:B------:R-:W-:-:S02]  /*c560*/  SEL R99, R99, R98, P0 ;  /* 0x0000006263637207 */ /* 0x000fc40000000000 */
[----:B------:R-:W-:Y:S02]  /*c570*/  SEL R63, R69, R68, P0 ;  /* 0x00000044453f7207 */ /* 0x000fe40000000000 */
[----:B------:R-:W-:Y:S02]  /*c580*/  LOP3.LUT R12, R13, 0x380, RZ, 0xc0, !PT ;  /* 0x000003800d0c7812 */ /* 0x000fe400078ec0ff */
[----:B------:R-:W-:Y:S02]  /*c590*/  SEL R69, R68, R69, P0 ;  /* 0x0000004544457207 */ /* 0x000fe40000000000 */
[----:B------:R-:W-:Y:S01]  /*c5a0*/  LOP3.LUT R10, R10, R11, RZ, 0x3c, !PT ;  /* 0x0000000b0a0a7212 */ /* 0x000fe200078e3cff */
[----:B------:R-:W-:Y:S01]  /*c5b0*/  IMAD.X R11, RZ, RZ, R17, P4 ;  /* 0x000000ffff0b7224 */ /* 0x000fe200020e0611 */
[----:B------:R-:W-:Y:S02]  /*c5c0*/  SEL R33, R94, R95, P0 ;  /* 0x0000005f5e217207 */ /* 0x000fe40000000000 */
[----:B------:R-:W-:-:S02]  /*c5d0*/  MOV R64, R20 ;  /* 0x0000001400407202 */ /* 0x000fc40000000f00 */
[----:B------:R-:W-:Y:S02]  /*c5e0*/  SEL R95, R95, R94, P0 ;  /* 0x0000005e5f5f7207 */ /* 0x000fe40000000000 */
[----:B------:R-:W-:Y:S02]  /*c5f0*/  SHF.R.U64 R12, R12, 0x3, RZ ;  /* 0x000000030c0c7819 */ /* 0x000fe400000012ff */
[----:B------:R-:W-:Y:S02]  /*c600*/  MOV R21, R6 ;  /* 0x0000000600157202 */ /* 0x000fe40000000f00 */
[----:B------:R-:W-:Y:S02]  /*c610*/  F2FP.BF16.F32.PACK_AB R43, R42, R43 ;  /* 0x0000002b2a2b723e */ /* 0x000fe400000010ff */
[----:B------:R-:W-:Y:S02]  /*c620*/  F2FP.BF16.F32.PACK_AB R40, R40, R41 ;  /* 0x000000292828723e */ /* 0x000fe400000010ff */
[----:B------:R-:W-:-:S02]  /*c630*/  F2FP.BF16.F32.PACK_AB R37, R36, R37 ;  /* 0x000000252425723e */ /* 0x000fc400000010ff */
[----:B------:R-:W-:Y:S02]  /*c640*/  SEL R65, R61, R60, P0 ;  /* 0x0000003c3d417207 */ /* 0x000fe40000000000 */
[----:B------:R-:W-:Y:S02]  /*c650*/  MOV R66, R24 ;  /* 0x0000001800427202 */ /* 0x000fe40000000f00 */
[----:B------:R-:W-:Y:S02]  /*c660*/  F2FP.BF16.F32.PACK_AB R38, R38, R39 ;  /* 0x000000272626723e */ /* 0x000fe400000010ff */
[----:B------:R-:W-:Y:S02]  /*c670*/  F2FP.BF16.F32.PACK_AB R35, R34, R35 ;  /* 0x000000232223723e */ /* 0x000fe400000010ff */
[----:B------:R-:W-:Y:S02]  /*c680*/  F2FP.BF16.F32.PACK_AB R29, R28, R29 ;  /* 0x0000001d1c1d723e */ /* 0x000fe400000010ff */
[----:B------:R-:W-:-:S02]  /*c690*/  F2FP.BF16.F32.PACK_AB R27, R26, R27 ;  /* 0x0000001b1a1b723e */ /* 0x000fc400000010ff */
[----:B------:R-:W-:Y:S02]  /*c6a0*/  F2FP.BF16.F32.PACK_AB R8, R8, R9 ;  /* 0x000000090808723e */ /* 0x000fe400000010ff */
[----:B------:R-:W-:Y:S02]  /*c6b0*/  SEL R61, R60, R61, P0 ;  /* 0x0000003d3c3d7207 */ /* 0x000fe40000000000 */
[----:B------:R-:W-:Y:S02]  /*c6c0*/  SEL R39, R90, R91, P0 ;  /* 0x0000005b5a277207 */ /* 0x000fe40000000000 */
[----:B------:R-:W-:Y:S02]  /*c6d0*/  SEL R67, R53, R52, P0 ;  /* 0x0000003435437207 */ /* 0x000fe40000000000 */
[----:B------:R-:W-:Y:S01]  /*c6e0*/  LOP3.LUT R12, R12, R13, RZ, 0x3c, !PT ;  /* 0x0000000d0c0c7212 */ /* 0x000fe200078e3cff */
[----:B------:R-:W-:Y:S01]  /*c6f0*/  IMAD.X R13, RZ, RZ, R17, P3 ;  /* 0x000000ffff0d7224 */ /* 0x000fe200018e0611 */
[----:B------:R-:W-:-:S02]  /*c700*/  MOV R58, R10 ;  /* 0x0000000a003a7202 */ /* 0x000fc40000000f00 */
[----:B------:R-:W-:Y:S02]  /*c710*/  SEL R91, R91, R90, P0 ;  /* 0x0000005a5b5b7207 */ /* 0x000fe40000000000 */
[----:B------:R-:W-:Y:S02]  /*c720*/  SEL R41, R48, R45, P0 ;  /* 0x0000002d30297207 */ /* 0x000fe40000000000 */
[----:B------:R-:W-:Y:S02]  /*c730*/  SEL R47, R40, R37, P0 ;  /* 0x00000025282f7207 */ /* 0x000fe40000000000 */
[----:B------:R-:W-:Y:S02]  /*c740*/  SEL R53, R52, R53, P0 ;  /* 0x0000003534357207 */ /* 0x000fe40000000000 */
[----:B------:R-:W-:Y:S02]  /*c750*/  SEL R71, R46, R43, P0 ;  /* 0x0000002b2e477207 */ /* 0x000fe40000000000 */
        /* <DEDUP_REMOVED lines=8> */
[----:B------:R-:W-:Y:S02]  /*c7e0*/  SEL R29, R29, R32, P0 ;  /* 0x000000201d1d7207 */ /* 0x000fe40000000000 */
[----:B------:R-:W-:Y:S02]  /*c7f0*/  SEL R35, R35, R38, P0 ;  /* 0x0000002623237207 */ /* 0x000fe40000000000 */
[----:B------:R-:W-:Y:S02]  /*c800*/  SEL R27, R27, R30, P0 ;  /* 0x0000001e1b1b7207 */ /* 0x000fe40000000000 */
[----:B------:R-:W-:Y:S02]  /*c810*/  MOV R62, R14 ;  /* 0x0000000e003e7202 */ /* 0x000fe40000000f00 */
[----:B------:R-:W-:-:S02]  /*c820*/  SEL R87, R87, R8, P0 ;  /* 0x0000000857577207 */ /* 0x000fc40000000000 */
[----:B------:R-:W-:Y:S02]  /*c830*/  IADD3 R9, P5, R16, 0x4020, RZ ;  /* 0x0000402010097810 */ /* 0x000fe40007fbe0ff */
[----:B------:R-:W-:Y:S02]  /*c840*/  LOP3.LUT R4, R5, 0x380, RZ, 0xc0, !PT ;  /* 0x0000038005047812 */ /* 0x000fe400078ec0ff */
[----:B------:R-:W-:Y:S02]  /*c850*/  LOP3.LUT R8, R9, 0x380, RZ, 0xc0, !PT ;  /* 0x0000038009087812 */ /* 0x000fe400078ec0ff */
[----:B------:R-:W-:Y:S02]  /*c860*/  SHF.R.U64 R4, R4, 0x3, RZ ;  /* 0x0000000304047819 */ /* 0x000fe400000012ff */
[----:B------:R-:W-:Y:S02]  /*c870*/  SHF.R.U64 R8, R8, 0x3, RZ ;  /* 0x0000000308087819 */ /* 0x000fe400000012ff */
[----:B------:R-:W-:Y:S01]  /*c880*/  LOP3.LUT R4, R4, R5, RZ, 0x3c, !PT ;  /* 0x0000000504047212 */ /* 0x000fe200078e3cff */
[--C-:B------:R-:W-:Y:S01]  /*c890*/  IMAD.X R5, RZ, RZ, R17.reuse, P3 ;  /* 0x000000ffff057224 */ /* 0x100fe200018e0611 */
[----:B------:R-:W-:Y:S01]  /*c8a0*/  MOV R60, R12 ;  /* 0x0000000c003c7202 */ /* 0x000fe20000000f00 */
[----:B------:R-:W-:Y:S01]  /*c8b0*/  IMAD.U32 R13, RZ, RZ, UR7 ;  /* 0x00000007ff0d7e24 */ /* 0x000fe2000f8e00ff */
[----:B------:R-:W-:Y:S01]  /*c8c0*/  LOP3.LUT R8, R8, R9, RZ, 0x3c, !PT ;  /* 0x0000000908087212 */ /* 0x000fe200078e3cff */
[----:B------:R-:W-:Y:S01]  /*c8d0*/  IMAD.U32 R13, RZ, RZ, UR5 ;  /* 0x00000005ff0d7e24 */ /* 0x000fe2000f8e00ff */
[----:B------:R-:W-:Y:S01]  /*c8e0*/  USHF.R.S32.HI UR5, URZ, 0x1f, UR44 ;  /* 0x0000001f3f057899 */ /* 0x000fe2000801142c */
[----:B------:R-:W-:Y:S01]  /*c8f0*/  IMAD.X R9, RZ, RZ, R17, P5 ;  /* 0x000000ffff097224 */ /* 0x000fe200028e0611 */
[----:B------:R-:W-:Y:S01]  /*c900*/  MOV R15, R4 ;  /* 0x00000004000f7202 */ /* 0x000fe20000000f00 */
[----:B------:R-:W-:Y:S01]  /*c910*/  IMAD.U32 R12, RZ, RZ, UR6 ;  /* 0x00000006ff0c7e24 */ /* 0x000fe2000f8e00ff */
[----:B------:R-:W-:Y:S01]  /*c920*/  ULDC.64 UR6, c[0x0][0xb40] ;  /* 0x0002d00000067ab9 */ /* 0x000fe20000000a00 */
[----:B------:R-:W-:-:S02]  /*c930*/  ISETP.GE.OR P1, PT, R85, UR10, P1 ;  /* 0x0000000a55007c0c */ /* 0x000fc40008f26670 */
[----:B-1----:R-:W-:Y:S01]  /*c940*/  IMAD.WIDE.U32 R12, R82, UR44, R12 ;  /* 0x0000002c520c7c25 */ /* 0x002fe2000f8e000c */
[----:B------:R-:W-:Y:S02]  /*c950*/  MOV R56, R8 ;  /* 0x0000000800387202 */ /* 0x000fe40000000f00 */
[----:B---3--:R-:W-:Y:S01]  /*c960*/  LOP3.LUT R0, R50, 0x2, RZ, 0x3c, !PT ;  /* 0x0000000232007812 */ /* 0x008fe200078e3cff */
        /* <DEDUP_REMOVED lines=11> */
[----:B------:R-:W-:Y:S01]  /*ca20*/  SHFL.IDX PT, R67, R67, R50, 0x1c1f ;  /* 0x001c1f3243437589 */ /* 0x000fe200000e0000 */
[----:B--2---:R-:W-:Y:S02]  /*ca30*/  SEL R5, R63, R24, P0 ;  /* 0x000000183f057207 */ /* 0x004fe40000000000 */
[----:B------:R-:W-:Y:S01]  /*ca40*/  SEL R7, R24, R63, P0 ;  /* 0x0000003f18077207 */ /* 0x000fe20000000000 */
[----:B------:R-:W-:Y:S01]  /*ca50*/  BAR.SYNC.DEFER_BLOCKING 0x1, 0x100 ;  /* 0x0044000000007b1d */ /* 0x000fe20000010000 */
[----:B------:R-:W-:Y:S01]  /*ca60*/  IMAD R24, R82, UR5, RZ ;  /* 0x0000000552187c24 */ /* 0x000fe2000f8e02ff */
[----:B---3--:R-:W-:-:S02]  /*ca70*/  SEL R8, R33, R10, P0 ;  /* 0x0000000a21087207 */ /* 0x008fc40000000000 */
[----:B------:R-:W-:Y:S01]  /*ca80*/  SEL R10, R10, R33, P0 ;  /* 0x000000210a0a7207 */ /* 0x000fe20000000000 */
[----:B------:R-:W-:Y:S01]  /*ca90*/  IMAD R33, R83, UR44, R24 ;  /* 0x0000002c53217c24 */ /* 0x000fe2000f8e0218 */
[----:B------:R-:W1:Y:S04]  /*caa0*/  SHFL.IDX PT, R14, R91, R0, 0x1c1f ;  /* 0x001c1f005b0e7589 */ /* 0x000e6800000e0000 */
[----:B------:R-:W2:Y:S01]  /*cab0*/  SHFL.IDX PT, R44, R53, R0, 0x1c1f ;  /* 0x001c1f00352c7589 */ /* 0x000ea200000e0000 */
[----:B----4-:R-:W-:Y:S02]  /*cac0*/  SEL R9, R65, R26, P0 ;  /* 0x0000001a41097207 */ /* 0x010fe40000000000 */
[----:B------:R-:W-:Y:S01]  /*cad0*/  SEL R11, R26, R65, P0 ;  /* 0x000000411a0b7207 */ /* 0x000fe20000000000 */
[----:B------:R-:W-:Y:S04]  /*cae0*/  SHFL.IDX PT, R41, R41, R50, 0x1c1f ;  /* 0x001c1f3229297589 */ /* 0x000fe800000e0000 */
[----:B------:R-:W-:Y:S04]  /*caf0*/  SHFL.IDX PT, R47, R47, R50, 0x1c1f ;  /* 0x001c1f322f2f7589 */ /* 0x000fe800000e0000 */
[----:B------:R-:W-:Y:S04]  /*cb00*/  SHFL.IDX PT, R71, R71, R50, 0x1c1f ;  /* 0x001c1f3247477589 */ /* 0x000fe800000e0000 */
[----:B------:R-:W3:Y:S04]  /*cb10*/  SHFL.IDX PT, R20, R45, R0, 0x1c1f ;  /* 0x001c1f002d147589 */ /* 0x000ee800000e0000 */
[----:B------:R-:W4:Y:S01]  /*cb20*/  SHFL.IDX PT, R32, R37, R0, 0x1c1f ;  /* 0x001c1f0025207589 */ /* 0x000f2200000e0000 */
[----:B-1----:R-:W-:-:S02]  /*cb30*/  SEL R24, R39, R14, P0 ;  /* 0x0000000e27187207 */ /* 0x002fc40000000000 */
[----:B------:R-:W-:Y:S01]  /*cb40*/  SEL R26, R14, R39, P0 ;  /* 0x000000270e1a7207 */ /* 0x000fe20000000000 */
[----:B------:R-:W1:Y:S01]  /*cb50*/  SHFL.IDX PT, R46, R43, R0, 0x1c1f ;  /* 0x001c1f002b2e7589 */ /* 0x000e6200000e0000 */
[----:B--2---:R-:W-:-:S03]  /*cb60*/  SEL R25, R67, R44, P0 ;  /* 0x0000002c43197207 */ /* 0x004fc60000000000 */
[----:B------:R-:W-:Y:S04]  /*cb70*/  SHFL.IDX PT, R49, R49, R50, 0x1c1f ;  /* 0x001c1f3231317589 */ /* 0x000fe800000e0000 */
[----:B------:R-:W-:Y:S04]  /*cb80*/  SHFL.IDX PT, R51, R51, R50, 0x1c1f ;  /* 0x001c1f3233337589 */ /* 0x000fe800000e0000 */
[----:B------:R-:W-:Y:S04]  /*cb90*/  SHFL.IDX PT, R57, R57, R50, 0x1c1f ;  /* 0x001c1f3239397589 */ /* 0x000fe800000e0000 */
[----:B------:R-:W-:Y:S01]  /*cba0*/  SHFL.IDX PT, R73, R73, R50, 0x1c1f ;  /* 0x001c1f3249497589 */ /* 0x000fe200000e0000 */
[----:B---3--:R-:W-:-:S02]  /*cbb0*/  SEL R28, R41, R20, P0 ;  /* 0x00000014291c7207 */ /* 0x008fc40000000000 */
[----:B------:R-:W-:Y:S01]  /*cbc0*/  SEL R30, R20, R41, P0 ;  /* 0x00000029141e7207 */ /* 0x000fe20000000000 */
[----:B------:R-:W-:Y:S01]  /*cbd0*/  SHFL.IDX PT, R75, R75, R50, 0x1c1f ;  /* 0x001c1f324b4b7589 */ /* 0x000fe200000e0000 */
[----:B----4-:R-:W-:Y:S02]  /*cbe0*/  SEL R36, R47, R32, P0 ;  /* 0x000000202f247207 */ /* 0x010fe40000000000 */
[----:B------:R-:W-:Y:S01]  /*cbf0*/  SEL R38, R32, R47, P0 ;  /* 0x0000002f20267207 */ /* 0x000fe20000000000 */
[----:B------:R-:W-:Y:S01]  /*cc00*/  SHFL.IDX PT, R77, R77, R50, 0x1c1f ;  /* 0x001c1f324d4d7589 */ /* 0x000fe200000e0000 */
[----:B-1----:R-:W-:-:S03]  /*cc10*/  SEL R31, R46, R71, P0 ;  /* 0x000000472e1f7207 */ /* 0x002fc60000000000 */
[----:B------:R-:W-:Y:S04]  /*cc20*/  SHFL.IDX PT, R81, R81, R50, 0x1c1f ;  /* 0x001c1f3251517589 */ /* 0x000fe800000e0000 */
[----:B------:R-:W1:Y:S04]  /*cc30*/  SHFL.IDX PT, R48, R35, R0, 0x1c1f ;  /* 0x001c1f0023307589 */ /* 0x000e6800000e0000 */
[----:B------:R2:W3:Y:S04]  /*cc40*/  SHFL.IDX PT, R34, R29, R0, 0x1c1f ;  /* 0x001c1f001d227589 */ /* 0x0004e800000e0000 */
[----:B------:R-:W-:Y:S04]  /*cc50*/  SHFL.IDX PT, R40, R55, R0, 0x1c1f ;  /* 0x001c1f0037287589 */ /* 0x000fe800000e0000 */
[----:B------:R4:W5:Y:S01]  /*cc60*/  SHFL.IDX PT, R50, R27, R0, 0x1c1f ;  /* 0x001c1f001b327589 */ /* 0x00096200000e0000 */
[----:B--2---:R-:W-:-:S03]  /*cc70*/  SEL R29, R71, R46, P0 ;  /* 0x0000002e471d7207 */ /* 0x004fc60000000000 */
[----:B------:R-:W2:Y:S04]  /*cc80*/  SHFL.IDX PT, R42, R59, R0, 0x1c1f ;  /* 0x001c1f003b2a7589 */ /* 0x000ea800000e0000 */
[----:B------:R-:W2:Y:S01]  /*cc90*/  SHFL.IDX PT, R52, R79, R0, 0x1c1f ;  /* 0x001c1f004f347589 */ /* 0x000ea200000e0000 */
[----:B----4-:R-:W-:-:S03]  /*cca0*/  SEL R27, R44, R67, P0 ;  /* 0x000000432c1b7207 */ /* 0x010fc60000000000 */
[----:B------:R4:W2:Y:S01]  /*ccb0*/  SHFL.IDX PT, R54, R87, R0, 0x1c1f ;  /* 0x001c1f0057367589 */ /* 0x0008a200000e0000 */
[----:B-1----:R-:W-:Y:S02]  /*ccc0*/  SEL R37, R73, R48, P0 ;  /* 0x0000003049257207 */ /* 0x002fe40000000000 */
[----:B------:R-:W-:Y:S01]  /*ccd0*/  SEL R39, R48, R73, P0 ;  /* 0x0000004930277207 */ /* 0x000fe20000000000 */
[----:B------:R1:W-:Y:S01]  /*cce0*/  STSM.16.M88.4 [R66], R4 ;  /* 0x0000000442007844 */ /* 0x0003e20000000200 */
[----:B---3--:R-:W-:Y:S02]  /*ccf0*/  SEL R32, R49, R34, P0 ;  /* 0x0000002231207207 */ /* 0x008fe40000000000 */
[----:B------:R-:W-:Y:S01]  /*cd00*/  SEL R34, R34, R49, P0 ;  /* 0x0000003122227207 */ /* 0x000fe20000000000 */
[----:B------:R3:W-:Y:S01]  /*cd10*/  STSM.16.M88.4 [R64], R8 ;  /* 0x0000000840007844 */ /* 0x0007e20000000200 */
[----:B----4-:R-:W-:Y:S02]  /*cd20*/  IADD3 R0, P3, R85, R12, RZ ;  /* 0x0000000c55007210 */ /* 0x010fe40007f7e0ff */
[----:B-----5:R-:W-:Y:S01]  /*cd30*/  SEL R35, R50, R75, P0 ;  /* 0x0000004b32237207 */ /* 0x020fe20000000000 */
[----:B------:R-:W-:Y:S04]  /*cd40*/  STSM.16.M88.4 [R62], R24 ;  /* 0x000000183e007844 */ /* 0x000fe80000000200 */
[----:B------:R-:W-:Y:S01]  /*cd50*/  STSM.16.M88.4 [R60], R28 ;  /* 0x0000001c3c007844 */ /* 0x000fe20000000200 */
[----:B-1----:R-:W-:-:S03]  /*cd60*/  SHF.R.S32.HI R5, RZ, 0x1f, R85 ;  /* 0x0000001fff057819 */ /* 0x002fc60000011455 */
[----:B------:R-:W-:Y:S01]  /*cd70*/  STSM.16.M88.4 [R58], R36 ;  /* 0x000000243a007844 */ /* 0x000fe20000000200 */
[----:B------:R-:W-:Y:S02]  /*cd80*/  IADD3.X R5, R5, R13, R33, P3, !PT ;  /* 0x0000000d05057210 */ /* 0x000fe40001ffe421 */
[----:B---3--:R-:W-:Y:S02]  /*cd90*/  SEL R8, R51, R40, P0 ;  /* 0x0000002833087207 */ /* 0x008fe40000000000 */
[----:B------:R-:W-:Y:S02]  /*cda0*/  SEL R10, R40, R51, P0 ;  /* 0x00000033280a7207 */ /* 0x000fe40000000000 */
[----:B------:R-:W-:Y:S02]  /*cdb0*/  SEL R33, R75, R50, P0 ;  /* 0x000000324b217207 */ /* 0x000fe40000000000 */
[----:B--2---:R-:W-:Y:S02]  /*cdc0*/  SEL R40, R57, R42, P0 ;  /* 0x0000002a39287207 */ /* 0x004fe40000000000 */
[----:B------:R-:W-:Y:S01]  /*cdd0*/  SEL R9, R77, R52, P0 ;  /* 0x000000344d097207 */ /* 0x000fe20000000000 */
[----:B------:R-:W-:Y:S01]  /*cde0*/  STSM.16.M88.4 [R56], R32 ;  /* 0x0000002038007844 */ /* 0x000fe20000000200 */
[----:B------:R-:W-:-:S02]  /*cdf0*/  SEL R11, R52, R77, P0 ;  /* 0x0000004d340b7207 */ /* 0x000fc40000000000 */
[----:B------:R-:W-:Y:S02]  /*ce00*/  SEL R42, R42, R57, P0 ;  /* 0x000000392a2a7207 */ /* 0x000fe40000000000 */
[----:B------:R-:W-:Y:S01]  /*ce10*/  SEL R41, R81, R54, P0 ;  /* 0x0000003651297207 */ /* 0x000fe20000000000 */
[----:B------:R-:W-:Y:S01]  /*ce20*/  STSM.16.M88.4 [R21], R8 ;  /* 0x0000000815007844 */ /* 0x000fe20000000200 */
[----:B------:R-:W-:Y:S02]  /*ce30*/  SEL R43, R54, R81, P0 ;  /* 0x00000051362b7207 */ /* 0x000fe40000000000 */
        /* <DEDUP_REMOVED lines=32> */
.L_x_1904:
[----:B------:R-:W-:Y:S05]  /*d040*/  BSYNC B0 ;  /* 0x0000000000007941 */ /* 0x000fea0003800000 */
.L_x_1903:
[----:B------:R-:W-:Y:S05]  /*d050*/  BRA `(.L_x_1902) ;  /* 0x00000008001c7947 */ /* 0x000fea0003800000 */
.L_x_1901:
        /* <DEDUP_REMOVED lines=31> */
.L_x_1906:
[----:B------:R-:W-:Y:S05]  /*d250*/  BSYNC B0 ;  /* 0x0000000000007941 */ /* 0x000fea0003800000 */
.L_x_1905:
        /* <DEDUP_REMOVED lines=39> */
.L_x_1908:
[----:B------:R-:W-:Y:S05]  /*d4d0*/  BSYNC B0 ;  /* 0x0000000000007941 */ /* 0x000fea0003800000 */
.L_x_1907:
        /* <DEDUP_REMOVED lines=20> */
.L_x_1910:
[----:B------:R-:W-:Y:S05]  /*d620*/  BSYNC B0 ;  /* 0x0000000000007941 */ /* 0x000fea0003800000 */
.L_x_1909:
        /* <DEDUP_REMOVED lines=20> */
.L_x_1912:
[----:B------:R-:W-:Y:S05]  /*d770*/  BSYNC B0 ;  /* 0x0000000000007941 */ /* 0x000fea0003800000 */
.L_x_1911:
        /* <DEDUP_REMOVED lines=20> */
.L_x_1913:
[----:B------:R-:W-:Y:S05]  /*d8c0*/  BSYNC B0 ;  /* 0x0000000000007941 */ /* 0x000fea0003800000 */
.L_x_1902:
[----:B------:R-:W5:Y:S02]  /*d8d0*/  LDC R0, c[0x0][0xda8] ;  /* 0x00036a00ff007b82 */ /* 0x000f640000000800 */
[----:B-----5:R-:W-:-:S13]  /*d8e0*/  ISETP.LE.AND P0, PT, R0, UR4, PT ;  /* 0x0000000400007c0c */ /* 0x020fda000bf03270 */
[----:B------:R-:W-:Y:S05]  /*d8f0*/  @!P0 BRA `(.L_x_1914) ;  /* 0xffffff3400308947 */ /* 0x000fea000383ffff */
[----:B------:R-:W-:Y:S05]  /*d900*/  EXIT ;  /* 0x000000000000794d */ /* 0x000fea0003800000 */
.L_x_1863:
[----:B------:R-:W-:-:S08]  /*d910*/  NOP ;  /* 0x0000000000007918 */ /* 0x000fd00000000000 */
[----:B------:R-:W1:-:S00]  /*d920*/  USETMAXREG.DEALLOC.CTAPOOL 0x18 ;  /* 0x00000018000079c8 */ /* 0x000e4000080e0500 */
[----:B-1----:R-:W-:-:S06]  /*d930*/  LOP3.LUT R0, R0, 0x3, RZ, 0xc0, !PT ;  /* 0x0000000300007812 */ /* 0x002fcc00078ec0ff */
[----:B------:R-:W1:Y:S01]  /*d940*/  S2UR UR4, SR_CTAID.X ;  /* 0x00000000000479c3 */ /* 0x000e620000002500 */
[----:B------:R-:W2:Y:S02]  /*d950*/  SHFL.IDX PT, R0, R0, RZ, 0x1f ;  /* 0x00001fff00007589 */ /* 0x000ea400000e0000 */
[----:B--2---:R-:W-:-:S05]  /*d960*/  ISETP.NE.AND P0, PT, R0, RZ, PT ;  /* 0x000000ff0000720c */ /* 0x004fca0003f05270 */
[----:B------:R-:W1:Y:S01]  /*d970*/  LDC R0, c[0x0][0xda8] ;  /* 0x00036a00ff007b82 */ /* 0x000e620000000800 */
[----:B------:R-:W-:-:S05]  /*d980*/  P2R R2, PR, RZ, 0x1 ;  /* 0x00000001ff027803 */ /* 0x000fca0000000000 */
[----:B------:R2:W-:Y:S02]  /*d990*/  STL [R1+0x28], R2 ;  /* 0x0000280201007387 */ /* 0x0005e40000100800 */
[----:B------:R-:W-:Y:S06]  /*d9a0*/  @P0 BAR.ARV 0x4, 0x180 ;  /* 0x0106000000000b1d */ /* 0x000fec0000002000 */
[----:B------:R2:W-:Y:S04]  /*d9b0*/  STL [R1+0x24], RZ ;  /* 0x000024ff01007387 */ /* 0x0005e80000100800 */
[----:B------:R2:W-:Y:S01]  /*d9c0*/  STL [R1], RZ ;  /* 0x000000ff01007387 */ /* 0x0005e20000100800 */
[----:B-1----:R-:W-:Y:S01]  /*d9d0*/  ISETP.LE.AND P0, PT, R0, UR4, PT ;  /* 0x0000000400007c0c */ /* 0x002fe2000bf03270 */
[----:B------:R-:W-:-:S05]  /*d9e0*/  IMAD.MOV.U32 R0, RZ, RZ, 0x1 ;  /* 0x00000001ff007424 */ /* 0x000fca00078e00ff */
[----:B------:R2:W-:Y:S07]  /*d9f0*/  STL [R1+0xc], R0 ;  /* 0x00000c0001007387 */ /* 0x0005ee0000100800 */
[----:B------:R-:W-:Y:S05]  /*da00*/  @P0 BRA `(.L_x_1915) ;  /* 0x0000003000a40947 */ /* 0x000fea0003800000 */
[----:B--2---:R-:W1:Y:S01]  /*da10*/  S2R R2, SR_TID.X ;  /* 0x0000000000027919 */ /* 0x004e620000002100 */
        /* <DEDUP_REMOVED lines=27> */
[----:B------:R-:W-:Y:S01]  /*dbd0*/  SEL R2, R0, 0xffffffc0, !P0 ;  /* 0xffffffc000027807 */ /* 0x000fe20004000000 */
[----:B------:R-:W-:-:S05]  /*dbe0*/  IMAD.U32 R0, RZ, RZ, UR4 ;  /* 0x00000004ff007e24 */ /* 0x000fca000f8e00ff */
[----:B------:R1:W-:Y:S04]  /*dbf0*/  STL [R1+0x20], R0 ;  /* 0x0000200001007387 */ /* 0x0003e80000100800 */
[----:B------:R2:W-:Y:S01]  /*dc00*/  STL [R1+0x24], RZ ;  /* 0x000024ff01007387 */ /* 0x0005e20000100800 */
[----:B-1----:R-:W-:-:S05]  /*dc10*/  IMAD.MOV.U32 R0, RZ, RZ, 0x1 ;  /* 0x00000001ff007424 */ /* 0x002fca00078e00ff */
[----:B------:R2:W-:Y:S02]  /*dc20*/  STL [R1+0xc], R0 ;  /* 0x00000c0001007387 */ /* 0x0005e40000100800 */
.L_x_1969:
        /* <DEDUP_REMOVED lines=22> */
.L_x_1916:
[----:B------:R-:W-:Y:S01]  /*dd90*/  ULDC UR9, c[0x0][0xdc4] ;  /* 0x0003710000097ab9 */ /* 0x000fe20000000800 */
[----:B------:R-:W-:Y:S01]  /*dda0*/  UMOV UR6, UR7 ;  /* 0x0000000700067c82 */ /* 0x000fe20008000000 */
[----:B------:R-:W-:-:S11]  /*ddb0*/  UISETP.NE.AND UP0, UPT, UR9, 0x1, UPT ;  /* 0x000000010900788c */ /* 0x000fd6000bf05270 */
[----:B------:R-:W-:Y:S02]  /*ddc0*/  @UP0 ULDC.64 UR10, c[0x0][0xdc8] ;  /* 0x00037200000a0ab9 */ /* 0x000fe40000000a00 */
[----:B------:R-:W-:-:S04]  /*ddd0*/  UIMAD.WIDE.U32 UR4, UR7, UR10, URZ ;  /* 0x0000000a070472a5 */ /* 0x000fc8000f8e003f */
[----:B------:R-:W-:-:S04]  /*dde0*/  @UP0 USHF.R.U32.HI UR6, URZ, UR11, UR5 ;  /* 0x0000000b3f060299 */ /* 0x000fc80008011605 */
[----:B------:R-:W-:-:S12]  /*ddf0*/  UIMAD UR4, UR6, UR9, URZ ;  /* 0x00000009060472a4 */ /* 0x000fd8000f8e023f */
.L_x_1917:
[----:B------:R-:W-:Y:S01]  /*de00*/  ULDC.64 UR10, c[0x0][0x3f8] ;  /* 0x0000fe00000a7ab9 */ /* 0x000fe20000000a00 */
[----:B------:R-:W-:Y:S01]  /*de10*/  ULOP3.LUT UR6, URZ, UR6, URZ, 0x33, !UPT ;  /* 0x000000063f067292 */ /* 0x000fe2000f8e333f */
[----:B------:R-:W-:Y:S01]  /*de20*/  BSSY B6, `(.L_x_1918) ;  /* 0x00002cc000067945 */ /* 0x000fe20003800000 */
[----:B------:R-:W-:Y:S02]  /*de30*/  UISETP.NE.U32.AND UP0, UPT, UR10, URZ, UPT ;  /* 0x0000003f0a00728c */ /* 0x000fe4000bf05070 */
[----:B------:R-:W-:Y:S02]  /*de40*/  UIADD3 UR9, UR7, -UR4, URZ ;  /* 0x8000000407097290 */ /* 0x000fe4000fffe03f */
[----:B------:R-:W-:Y:S01]  /*de50*/  UISETP.NE.AND.EX UP0, UPT, UR11, URZ, UPT, UP0 ;  /* 0x0000003f0b00728c */ /* 0x000fe2000bf05300 */
[----:B------:R-:W-:Y:S01]  /*de60*/  ULDC UR4, c[0x0][0xdac] ;  /* 0x00036b0000047ab9 */ /* 0x000fe20000000800 */
[----:B------:R-:W-:Y:S01]  /*de70*/  ULDC UR5, c[0x0][0x404] ;  /* 0x0001010000057ab9 */ /* 0x000fe20000000800 */
[----:B------:R-:W-:Y:S01]  /*de80*/  UIADD3 UR6, UR6, UR4, URZ ;  /* 0x0000000406067290 */ /* 0x000fe2000fffe03f */
[----:B------:R-:W-:-:S02]  /*de90*/  ULDC UR7, c[0x0][0x2e0] ;  /* 0x0000b80000077ab9 */ /* 0x000fc40000000800 */
[----:B------:R-:W-:Y:S01]  /*dea0*/  ULDC UR4, c[0x0][0x288] ;  /* 0x0000a20000047ab9 */ /* 0x000fe20000000800 */
[----:B------:R-:W-:Y:S02]  /*deb0*/  USHF.L.U32 UR37, UR6, 0x7, URZ ;  /* 0x0000000706257899 */ /* 0x000fe4000800063f */
[----:B------:R-:W-:Y:S02]  /*dec0*/  USEL UR6, UR5, 0x1, UP0 ;  /* 0x0000000105067887 */ /* 0x000fe40008000000 */
[----:B------:R-:W-:Y:S02]  /*ded0*/  UIADD3 UR5, UR37, 0x11f, -UR4 ;  /* 0x0000011f25057890 */ /* 0x000fe4000fffe804 */
[----:B------:R-:W-:Y:S02]  /*dee0*/  UIMAD UR4, UR6, UR7, 0x9f ;  /* 0x0000009f060474a4 */ /* 0x000fe4000f8e0207 */
[----:B------:R-:W-:Y:S02]  /*def0*/  UIMAD UR6, UR6, UR7, UR5 ;  /* 0x00000007060672a4 */ /* 0x000fe4000f8e0205 */
[----:B------:R-:W-:Y:S01]  /*df00*/  UIMAD.WIDE UR4, UR4, 0x66666667, URZ ;  /* 0x66666667040478a5 */ /* 0x000fe2000f8e023f */
[----:B------:R-:W-:Y:S01]  /*df10*/  ULDC UR10, c[0x0][0xdc4] ;  /* 0x00037100000a7ab9 */ /* 0x000fe20000000800 */
[----:B------:R-:W-:-:S02]  /*df20*/  UIMAD.WIDE UR6, UR6, 0x66666667, URZ ;  /* 0x66666667060678a5 */ /* 0x000fc4000f8e023f */
[----:B------:R-:W-:Y:S02]  /*df30*/  UIMAD UR10, UR8, UR10, UR9 ;  /* 0x0000000a080a72a4 */ /* 0x000fe4000f8e0209 */
[----:B------:R-:W-:Y:S01]  /*df40*/  USHF.R.U32.HI UR6, URZ, 0x1f, UR7 ;  /* 0x0000001f3f067899 */ /* 0x000fe20008011607 */
[----:B------:R-:W-:Y:S01]  /*df50*/  UMOV UR8, UR5 ;  /* 0x0000000500087c82 */ /* 0x000fe20008000000 */
[----:B------:R-:W-:Y:S01]  /*df60*/  ULDC UR11, c[0x0][0xdb8] ;  /* 0x00036e00000b7ab9 */ /* 0x000fe20000000800 */
[----:B------:R-:W-:Y:S02]  /*df70*/  USHF.R.U32.HI UR9, URZ, 0x1f, UR8 ;  /* 0x0000001f3f097899 */ /* 0x000fe40008011608 */
[----:B------:R-:W-:Y:S02]  /*df80*/  ULEA.HI.SX32 UR6, UR7, UR6, 0x1a ;  /* 0x0000000607067291 */ /* 0x000fe4000f8fd23f */
[----:B------:R-:W-:Y:S02]  /*df90*/  ULEA.HI.SX32 UR9, UR8, UR9, 0x1a ;  /* 0x0000000908097291 */ /* 0x000fe4000f8fd23f */
[----:B------:R-:W-:-:S02]  /*dfa0*/  UISETP.NE.AND UP1, UPT, UR11, 0x1, UPT ;  /* 0x000000010b00788c */ /* 0x000fc4000bf25270 */
[----:B------:R-:W-:Y:S01]  /*dfb0*/  UISETP.LT.AND UP0, UPT, UR9, UR6, UPT ;  /* 0x000000060900728c */ /* 0x000fe2000bf01270 */
[----:B------:R-:W-:-:S03]  /*dfc0*/  UMOV UR39, UR10 ;  /* 0x0000000a00277c82 */ /* 0x000fc60008000000 */
[----:B------:R-:W-:-:S05]  /*dfd0*/  USEL UR41, UR9, UR6, UP0 ;  /* 0x0000000609297287 */ /* 0x000fca0008000000 */
[----:B------:R-:W-:Y:S01]  /*dfe0*/  @UP1 ULDC UR12, c[0x0][0xdbc] ;  /* 0x00036f00000c1ab9 */ /* 0x000fe20000000800 */
[----:B------:R-:W-:Y:S01]  /*dff0*/  ISETP.LT.AND P0, PT, RZ, UR41, PT ;  /* 0x00000029ff007c0c */ /* 0x000fe2000bf01270 */
[----:B------:R-:W-:Y:S01]  /*e000*/  UIMAD.WIDE.U32 UR4, UR10, UR12, URZ ;  /* 0x0000000c0a0472a5 */ /* 0x000fe2000f8e003f */
[----:B------:R-:W-:-:S03]  /*e010*/  @UP1 ULDC UR7, c[0x0][0xdc0] ;  /* 0x0003700000071ab9 */ /* 0x000fc60000000800 */
[----:B------:R-:W-:-:S04]  /*e020*/  @UP1 USHF.R.U32.HI UR39, URZ, UR7, UR5 ;  /* 0x000000073f271299 */ /* 0x000fc80008011605 */
[----:B------:R-:W-:-:S04]  /*e030*/  UIADD3 UR38, -UR39, URZ, URZ ;  /* 0x0000003f27267290 */ /* 0x000fc8000fffe13f */
[----:B------:R-:W-:Y:S01]  /*e040*/  UIMAD UR38, UR11, UR38, UR10 ;  /* 0x000000260b2672a4 */ /* 0x000fe2000f8e020a */
[----:B------:R-:W-:Y:S11]  /*e050*/  @P0 BRA `(.L_x_1919) ;  /* 0x0000000000480947 */ /* 0x000ff60003800000 */
        /* <DEDUP_REMOVED lines=18> */
.L_x_1919:
        /* <DEDUP_REMOVED lines=23> */
.L_x_1921:
        /* <DEDUP_REMOVED lines=20> */
.L_x_1922:
        /* <DEDUP_REMOVED lines=20> */
.L_x_1923:
        /* <DEDUP_REMOVED lines=18> */
.L_x_1924:
[----:B------:R-:W-:Y:S01]  /*e690*/  ULDC.64 UR4, c[0x0][0x9f8] ;  /* 0x00027e0000047ab9 */ /* 0x000fe20000000a00 */
[----:B------:R-:W-:Y:S01]  /*e6a0*/  IMAD.U32 R5, RZ, RZ, UR39 ;  /* 0x00000027ff057e24 */ /* 0x000fe2000f8e00ff */
[----:B------:R-:W-:Y:S01]  /*e6b0*/  ISETP.NE.U32.AND P0, PT, RZ, UR4, PT ;  /* 0x00000004ff007c0c */ /* 0x000fe2000bf05070 */
[----:B------:R-:W-:Y:S01]  /*e6c0*/  IMAD.U32 R8, RZ, RZ, UR39 ;  /* 0x00000027ff087e24 */ /* 0x000fe2000f8e00ff */
[----:B------:R-:W1:Y:S01]  /*e6d0*/  LDC R0, c[0x0][0x428] ;  /* 0x00010a00ff007b82 */ /* 0x000e620000000800 */
[----:B------:R-:W2:Y:S01]  /*e6e0*/  S2R R17, SR_TID.X ;  /* 0x0000000000117919 */ /* 0x000ea20000002100 */
[----:B------:R-:W-:-:S13]  /*e6f0*/  ISETP.NE.AND.EX P0, PT, RZ, UR5, PT, P0 ;  /* 0x00000005ff007c0c */ /* 0x000fda000bf05300 */
[----:B------:R-:W3:Y:S01]  /*e700*/  @P0 LDC.64 R2, c[0x0][0x9f8] ;  /* 0x00027e00ff020b82 */ /* 0x000ee20000000a00 */
[----:B------:R-:W-:Y:S01]  /*e710*/  IMAD.U32 R4, RZ, RZ, UR38 ;  /* 0x00000026ff047e24 */ /* 0x000fe2000f8e00ff */
[----:B--2---:R-:W-:Y:S01]  /*e720*/  LOP3.LUT R16, R17, 0x7f, RZ, 0xc0, !PT ;  /* 0x0000007f11107812 */ /* 0x004fe200078ec0ff */
[----:B---3--:R-:W-:-:S05]  /*e730*/  @P0 IMAD.WIDE R2, R5, 0x4, R2 ;  /* 0x0000000405020825 */ /* 0x008fca00078e0202 */
[----:B------:R2:W3:Y:S01]  /*e740*/  @P0 LDG.E R8, desc[UR54][R2.64] ;  /* 0x0000003602080981 */ /* 0x0004e2000c1e1900 */
[----:B-1----:R-:W-:Y:S01]  /*e750*/  ISETP.NE.AND P0, PT, R0, 0x1, PT ;  /* 0x000000010000780c */ /* 0x002fe20003f05270 */
        /* <DEDUP_REMOVED lines=8> */
[----:B--2---:R-:W1:Y:S01]  /*e7e0*/  LDC.64 R2, c[0x0][0x3f8] ;  /* 0x0000fe00ff027b82 */ /* 0x004e620000000a00 */
        /* <DEDUP_REMOVED lines=24> */
.L_x_1988:
        /* <DEDUP_REMOVED lines=8> */
.L_x_1991:
        /* <DEDUP_REMOVED lines=20> */
.L_x_1929:
[----:B--2---:R-:W2:Y:S04]  /*eb30*/  LDL R3, [R1] ;  /* 0x0000000001037983 */ /* 0x004ea80000100800 */
[----:B------:R-:W3:Y:S01]  /*eb40*/  LDL R2, [R1+0xc] ;  /* 0x00000c0001027983 */ /* 0x000ee20000100800 */
[----:B------:R-:W-:Y:S02]  /*eb50*/  ISETP.NE.AND P0, PT, R16, RZ, PT ;  /* 0x000000ff1000720c */ /* 0x000fe40003f05270 */
[----:B--2---:R-:W-:Y:S02]  /*eb60*/  LEA R5, R3, UR40, 0x3 ;  /* 0x0000002803057c11 */ /* 0x004fe4000f8e18ff */
[----:B---3--:R-:W-:-:S04]  /*eb70*/  SHF.L.U32 R2, R2, 0x1f, RZ ;  /* 0x0000001f02027819 */ /* 0x008fc800000006ff */
[----:B------:R-:W2:Y:S02]  /*eb80*/  SYNCS.PHASECHK.TRANS64.TRYWAIT P3, [R5+URZ+0x29880], R2 ;  /* 0x02988002050075a7 */ /* 0x000ea4000806017f */
[----:B--2---:R-:W-:Y:S05]  /*eb90*/  @!P3 BRA `(.L_x_1930) ;  /* 0x000000280034b947 */ /* 0x004fea0003800000 */
.L_x_1992:
        /* <DEDUP_REMOVED lines=8> */
.L_x_1931:
        /* <DEDUP_REMOVED lines=19> */
.L_x_1993:
        /* <DEDUP_REMOVED lines=8> */
.L_x_1933:
        /* <DEDUP_REMOVED lines=28> */
.L_x_1928:
        /* <DEDUP_REMOVED lines=31> */
.L_x_1926:
        /* <DEDUP_REMOVED lines=10> */
.L_x_1994:
[----:B------:R-:W-:Y:S05]  /*f220*/  BSYNC B0 ;  /* 0x0000000000007941 */ /* 0x000fea0003800000 */
.L_x_1934:
[----:B------:R-:W-:-:S06]  /*f230*/  UISETP.GE.AND UP0, UPT, UR41, 0x2, UPT ;  /* 0x000000022900788c */ /* 0x000fcc000bf06270 */
[----:B------:R-:W-:-:S13]  /*f240*/  PLOP3.LUT P0, PT, PT, PT, UP0, 0x80, 0x0 ;  /* 0x000000000000781c */ /* 0x000fda0003f0f008 */
[----:B------:R-:W-:Y:S05]  /*f250*/  @!P0 BRA `(.L_x_1936) ;  /* 0x0000001000108947 */ /* 0x000fea0003800000 */
[----:B------:R3:W5:Y:S01]  /*f260*/  LDL.LU R6, [R1+0xc] ;  /* 0x00000c0001067983 */ /* 0x0007620000300800 */
[----:B------:R-:W-:-:S03]  /*f270*/  UIADD3 UR4, UR41, -0x2, URZ ;  /* 0xfffffffe29047890 */ /* 0x000fc6000fffe03f */
[----:B------:R3:W5:Y:S03]  /*f280*/  LDL.LU R7, [R1] ;  /* 0x0000000001077983 */ /* 0x0007660000300800 */
[----:B------:R-:W-:-:S07]  /*f290*/  IMAD.U32 R20, RZ, RZ, UR4 ;  /* 0x00000004ff147e24 */ /* 0x000fce000f8e00ff */
.L_x_1958:
        /* <DEDUP_REMOVED lines=10> */
[----:B------:R-:W-:Y:S01]  /*f340*/  IMAD.MOV.U32 R8, RZ, RZ, R20 ;  /* 0x000000ffff087224 */ /* 0x000fe200078e0014 */
[----:B------:R-:W-:Y:S06]  /*f350*/  @!P1 BRA `(.L_x_1939) ;  /* 0x0000000000509947 */ /* 0x000fec0003800000 */
[----:B------:R-:W4:Y:S01]  /*f360*/  LDL R11, [R1+0x14] ;  /* 0x00001400010b7983 */ /* 0x000f220000100800 */
[----:B------:R-:W2:Y:S01]  /*f370*/  LDC R5, c[0x0][0x41c] ;  /* 0x00010700ff057b82 */ /* 0x000ea20000000800 */
[----:B------:R-:W-:Y:S02]  /*f380*/  ULDC.64 UR4, c[0x0][0x408] ;  /* 0x0001020000047ab9 */ /* 0x000fe40000000a00 */
[----:B-1----:R-:W3:Y:S01]  /*f390*/  LDL R4, [R1+0x10] ;  /* 0x0000100001047983 */ /* 0x002ee20000100800 */
[----:B--2---:R-:W-:-:S13]  /*f3a0*/  ISETP.NE.AND P0, PT, R5, 0x1, PT ;  /* 0x000000010500780c */ /* 0x004fda0003f05270 */
        /* <DEDUP_REMOVED lines=8> */
[C---:B---3--:R-:W-:Y:S02]  /*f430*/  IMAD R0, R4.reuse, UR5, R0 ;  /* 0x0000000504007c24 */ /* 0x048fe4000f8e0200 */
[----:B------:R-:W-:Y:S01]  /*f440*/  IMAD.WIDE.U32 R2, R4, UR4, R2 ;  /* 0x0000000404027c25 */ /* 0x000fe2000f8e0002 */
[----:B------:R-:W-:-:S03]  /*f450*/  ULDC.64 UR4, c[0x0][0x3f8] ;  /* 0x0000fe0000047ab9 */ /* 0x000fc60000000a00 */
[----:B------:R-:W-:Y:S01]  /*f460*/  IMAD.IADD R0, R0, 0x1, R3 ;  /* 0x0000000100007824 */ /* 0x000fe200078e0203 */
[----:B------:R-:W-:-:S04]  /*f470*/  LEA R4, P0, R2, UR4, 0x2 ;  /* 0x0000000402047c11 */ /* 0x000fc8000f8010ff */
[----:B------:R-:W-:-:S05]  /*f480*/  LEA.HI.X R5, R2, UR5, R0, 0x2, P0 ;  /* 0x0000000502057c11 */ /* 0x000fca00080f1400 */
[----:B------:R4:W5:Y:S04]  /*f490*/  LDG.E R0, desc[UR54][R4.64] ;  /* 0x0000003604007981 */ /* 0x000968000c1e1900 */
.L_x_1939:
[----:B------:R-:W2:Y:S01]  /*f4a0*/  S2R R2, SR_TID.X ;  /* 0x0000000000027919 */ /* 0x000ea20000002100 */
[----:B-1--4-:R-:W-:Y:S01]  /*f4b0*/  LEA R4, R10, UR40, 0x3 ;  /* 0x000000280a047c11 */ /* 0x012fe2000f8e18ff */
[----:B------:R-:W-:Y:S01]  /*f4c0*/  BSSY B1, `(.L_x_1940) ;  /* 0x0000006000017945 */ /* 0x000fe20003800000 */
[----:B--2---:R-:W-:Y:S02]  /*f4d0*/  LOP3.LUT R3, R2, 0x7f, RZ, 0xc0, !PT ;  /* 0x0000007f02037812 */ /* 0x004fe400078ec0ff */
[----:B------:R-:W-:Y:S02]  /*f4e0*/  SHF.L.U32 R2, R9, 0x1f, RZ ;  /* 0x0000001f09027819 */ /* 0x000fe400000006ff */
[----:B------:R-:W-:Y:S02]  /*f4f0*/  ISETP.NE.AND P3, PT, R3, RZ, PT ;  /* 0x000000ff0300720c */ /* 0x000fe40003f65270 */
[----:B------:R-:W1:Y:S02]  /*f500*/  SYNCS.PHASECHK.TRANS64.TRYWAIT P0, [R4+URZ+0x29880], R2 ;  /* 0x02988002040075a7 */ /* 0x000e64000800017f */
[----:B-1----:R-:W-:Y:S09]  /*f510*/  @!P0 BRA `(.L_x_1941) ;  /* 0x0000002000148947 */ /* 0x002ff20003800000 */
.L_x_1995:
[----:B------:R-:W-:Y:S05]  /*f520*/  BSYNC B1 ;  /* 0x0000000000017941 */ /* 0x000fea0003800000 */
.L_x_1940:
[----:B------:R-:W-:Y:S04]  /*f530*/  BSSY B1, `(.L_x_1942) ;  /* 0x0000009000017945 */ /* 0x000fe80003800000 */
        /* <DEDUP_REMOVED lines=8> */
.L_x_1943:
[----:B------:R-:W-:Y:S05]  /*f5c0*/  BSYNC B1 ;  /* 0x0000000000017941 */ /* 0x000fea0003800000 */
.L_x_1942:
[----:B------:R-:W2:Y:S04]  /*f5d0*/  LDL R3, [R1] ;  /* 0x0000000001037983 */ /* 0x000ea80000100800 */
[----:B------:R-:W4:Y:S01]  /*f5e0*/  LDL R9, [R1+0x8] ;  /* 0x0000080001097983 */ /* 0x000f220000100800 */
        /* <DEDUP_REMOVED lines=9> */
[----:B--2---:R-:W-:Y:S01]  /*f680*/  IMAD R3, R3, 0x5000, R5 ;  /* 0x0000500003037824 */ /* 0x004fe200078e0205 */
[----:B----4-:R-:W-:-:S03]  /*f690*/  R2UR UR12, R9 ;  /* 0x00000000090c72ca */ /* 0x010fc600000e0000 */
[----:B------:R-:W-:Y:S02]  /*f6a0*/  VIADD R3, R3, 0xa400 ;  /* 0x0000a40003037836 */ /* 0x000fe40000000000 */
[----:B------:R-:W-:-:S10]  /*f6b0*/  VIADD R9, R4, 0x29870 ;  /* 0x0002987004097836 */ /* 0x000fd40000000000 */
.L_x_1944:
        /* <DEDUP_REMOVED lines=12> */
.L_x_1996:
[----:B------:R-:W-:Y:S05]  /*f780*/  BSYNC B1 ;  /* 0x0000000000017941 */ /* 0x000fea0003800000 */
.L_x_1945:
[----:B------:R-:W-:Y:S01]  /*f790*/  BSSY B1, `(.L_x_1947) ;  /* 0x000000b000017945 */ /* 0x000fe20003800000 */
[----:B-12---:R-:W-:Y:S02]  /*f7a0*/  IMAD.MOV.U32 R2, RZ, RZ, 0x0 ;  /* 0x00000000ff027424 */ /* 0x006fe400078e00ff */
        /* <DEDUP_REMOVED lines=9> */
.L_x_1948:
[----:B------:R-:W-:Y:S05]  /*f840*/  BSYNC B1 ;  /* 0x0000000000017941 */ /* 0x000fea0003800000 */
.L_x_1947:
        /* <DEDUP_REMOVED lines=12> */
.L_x_1949:
        /* <DEDUP_REMOVED lines=16> */
.L_x_1950:
        /* <DEDUP_REMOVED lines=16> */
.L_x_1951:
        /* <DEDUP_REMOVED lines=8> */
[----:B----4-:R-:W-:Y:S05]  /*fb90*/  @P0 BRA.U.ANY `(.L_x_1951) ;  /* 0xfffffffd00dc0947 */ /* 0x010fea000393ffff */
.L_x_1938:
[----:B------:R-:W-:Y:S05]  /*fba0*/  BSYNC B0 ;  /* 0x0000000000007941 */ /* 0x000fea0003800000 */
.L_x_1937:
[----:B------:R-:W-:-:S06]  /*fbb0*/  UISETP.NE.AND UP0, UPT, UR44, 0x3, UPT ;  /* 0x000000032c00788c */ /* 0x000fcc000bf05270 */
[----:B------:R-:W-:-:S13]  /*fbc0*/  PLOP3.LUT P0, PT, PT, PT, UP0, 0x80, 0x0 ;  /* 0x000000000000781c */ /* 0x000fda0003f0f008 */
[----:B------:R-:W-:Y:S05]  /*fbd0*/  @!P0 BRA `(.L_x_1952) ;  /* 0x0000000000048947 */ /* 0x000fea0003800000 */
[----:B------:R-:W-:Y:S01]  /*fbe0*/  BPT.TRAP 0x1 ;  /* 0x000000040000795c */ /* 0x000fe20000300000 */
.L_x_1952:
        /* <DEDUP_REMOVED lines=9> */
.L_x_1997:
[----:B------:R-:W-:Y:S05]  /*fc80*/  BSYNC B0 ;  /* 0x0000000000007941 */ /* 0x000fea0003800000 */
.L_x_1953:
[----:B------:R-:W-:Y:S05]  /*fc90*/  @!P0 BRA `(.L_x_1955) ;  /* 0x0000000000048947 */ /* 0x000fea0003800000 */
[----:B------:R-:W-:Y:S01]  /*fca0*/  BPT.TRAP 0x1 ;  /* 0x000000040000795c */ /* 0x000fe20000300000 */
.L_x_1955:
[----:B----4-:R-:W4:Y:S01]  /*fcb0*/  LDL R2, [R1+0x4] ;  /* 0x0000040001027983 */ /* 0x010f220000100800 */
[----:B------:R-:W-:-:S04]  /*fcc0*/  SHF.L.U32 R3, R6, 0x1f, RZ ;  /* 0x0000001f06037819 */ /* 0x000fc800000006ff */
[----:B----4-:R4:W5:Y:S02]  /*fcd0*/  SYNCS.PHASECHK.TRANS64.TRYWAIT P3, [R2+URZ+0x29860], R3 ;  /* 0x02986003020075a7 */ /* 0x010964000806017f */
[----:B----4-:R-:W-:Y:S01]  /*fce0*/  IMAD R2, R7, 0x5000, RZ ;  /* 0x0000500007027824 */ /* 0x010fe200078e02ff */
[----:B-----5:R-:W-:Y:S06]  /*fcf0*/  @!P3 BRA `(.L_x_1956) ;  /* 0x00000018005cb947 */ /* 0x020fec0003800000 */
.L_x_1998:
[----:B-1----:R-:W4:Y:S04]  /*fd00*/  LDL R4, [R1+0x1c] ;  /* 0x00001c0001047983 */ /* 0x002f280000100800 */
[----:B------:R-:W5:Y:S01]  /*fd10*/  LDL R12, [R1+0x18] ;  /* 0x00001800010c7983 */ /* 0x000f620000100800 */
[----:B------:R-:W-:Y:S05]  /*fd20*/  WARPSYNC.ALL ;  /* 0x0000000000007948 */ /* 0x000fea0003800000 */
[----:B------:R-:W1:Y:S01]  /*fd30*/  S2R R8, SR_TID.X ;  /* 0x0000000000087919 */ /* 0x000e620000002100 */
[----:B--2---:R-:W-:Y:S01]  /*fd40*/  IMAD.MOV.U32 R10, RZ, RZ, 0x40 ;  /* 0x00000040ff0a7424 */ /* 0x004fe200078e00ff */
[----:B-1----:R-:W-:-:S04]  /*fd50*/  LOP3.LUT P3, RZ, R8, 0x4, RZ, 0xc0, !PT ;  /* 0x0000000408ff7812 */ /* 0x002fc8000786c0ff */
[----:B------:R-:W-:Y:S02]  /*fd60*/  SEL R10, R10, 0xffffffc0, !P3 ;  /* 0xffffffc00a0a7807 */ /* 0x000fe40005800000 */
[C---:B----4-:R-:W-:Y:S02]  /*fd70*/  LOP3.LUT R3, R2.reuse, R4, RZ, 0xfc, !PT ;  /* 0x0000000402037212 */ /* 0x050fe400078efcff */
[----:B-----5:R-:W-:-:S03]  /*fd80*/  IADD3 R2, R2, UR40, R12 ;  /* 0x0000002802027c10 */ /* 0x020fc6000fffe00c */
        /* <DEDUP_REMOVED lines=70> */
.L_x_1957:
        /* <DEDUP_REMOVED lines=11> */
.L_x_1936:
        /* <DEDUP_REMOVED lines=15> */
.L_x_1960:
[----:B------:R-:W-:Y:S05]  /*10390*/  BSYNC B0 ;  /* 0x0000000000007941 */ /* 0x000fea0003800000 */
.L_x_1959:
[----:B------:R-:W-:-:S06]  /*103a0*/  UISETP.NE.AND UP0, UPT, UR44, 0x3, UPT ;  /* 0x000000032c00788c */ /* 0x000fcc000bf05270 */
[----:B------:R-:W-:-:S13]  /*103b0*/  PLOP3.LUT P0, PT, PT, PT, UP0, 0x80, 0x0 ;  /* 0x000000000000781c */ /* 0x000fda0003f0f008 */
[----:B------:R-:W-:Y:S05]  /*103c0*/  @!P0 BRA `(.L_x_1961) ;  /* 0x0000000000048947 */ /* 0x000fea0003800000 */
[----:B------:R-:W-:Y:S01]  /*103d0*/  BPT.TRAP 0x1 ;  /* 0x000000040000795c */ /* 0x000fe20000300000 */
.L_x_1961:
        /* <DEDUP_REMOVED lines=10> */
.L_x_1999:
[----:B------:R-:W-:Y:S05]  /*10480*/  BSYNC B0 ;  /* 0x0000000000007941 */ /* 0x000fea0003800000 */
.L_x_1962:
[----:B------:R-:W-:Y:S05]  /*10490*/  @!P1 BRA `(.L_x_1964) ;  /* 0x0000000000049947 */ /* 0x000fea0003800000 */
[----:B------:R-:W-:Y:S01]  /*104a0*/  BPT.TRAP 0x1 ;  /* 0x000000040000795c */ /* 0x000fe20000300000 */
.L_x_1964:
[----:B------:R-:W1:Y:S02]  /*104b0*/  LDL R0, [R1+0xc] ;  /* 0x00000c0001007983 */ /* 0x000e640000100800 */
[----:B-1----:R-:W-:-:S04]  /*104c0*/  SHF.L.U32 R3, R0, 0x1f, RZ ;  /* 0x0000001f00037819 */ /* 0x002fc800000006ff */
[----:B------:R-:W1:Y:S02]  /*104d0*/  SYNCS.PHASECHK.TRANS64.TRYWAIT P0, [R20+URZ+0x29860], R3 ;  /* 0x02986003140075a7 */ /* 0x000e64000800017f */
[----:B-1----:R-:W-:Y:S05]  /*104e0*/  @!P0 BRA `(.L_x_1965) ;  /* 0x00000010008c8947 */ /* 0x002fea0003800000 */
.L_x_2000:
        /* <DEDUP_REMOVED lines=81> */
.L_x_1966:
        /* <DEDUP_REMOVED lines=14> */
.L_x_1920:
[----:B------:R-:W-:Y:S05]  /*10ae0*/  BSYNC B6 ;  /* 0x0000000000067941 */ /* 0x000fea0003800000 */
.L_x_1918:
[----:B-12---:R-:W2:Y:S04]  /*10af0*/  LDL R0, [R1+0x28] ;  /* 0x0000280001007983 */ /* 0x006ea80000100800 */
[----:B------:R1:W5:Y:S01]  /*10b00*/  LDL R2, [R1+0x20] ;  /* 0x0000200001027983 */ /* 0x0003620000100800 */
[----:B--2---:R-:W-:-:S13]  /*10b10*/  ISETP.NE.AND P0, PT, R0, RZ, PT ;  /* 0x000000ff0000720c */ /* 0x004fda0003f05270 */
        /* <DEDUP_REMOVED lines=9> */
.L_x_1967:
        /* <DEDUP_REMOVED lines=11> */
.L_x_1968:
[----:B--2---:R-:W2:Y:S01]  /*10c60*/  LDL R0, [R1+0x20] ;  /* 0x0000200001007983 */ /* 0x004ea20000100800 */
[----:B------:R-:W-:Y:S02]  /*10c70*/  ULDC UR4, c[0x0][0xda8] ;  /* 0x00036a0000047ab9 */ /* 0x000fe40000000800 */
[----:B--2---:R-:W-:-:S13]  /*10c80*/  ISETP.GE.AND P0, PT, R0, UR4, PT ;  /* 0x0000000400007c0c */ /* 0x004fda000bf06270 */
[----:B------:R-:W-:Y:S05]  /*10c90*/  @!P0 BRA `(.L_x_1969) ;  /* 0xffffffcc00e48947 */ /* 0x000fea000383ffff */
.L_x_1915:
[----:B--2---:R-:W2:Y:S01]  /*10ca0*/  LDL.LU R0, [R1+0x24] ;  /* 0x0000240001007983 */ /* 0x004ea20000300800 */
[----:B------:R-:W-:Y:S01]  /*10cb0*/  BSSY B0, `(.L_x_1970) ;  /* 0x000000b000007945 */ /* 0x000fe20003800000 */
[----:B------:R-:W3:Y:S01]  /*10cc0*/  S2R R5, SR_CgaCtaId ;  /* 0x0000000000057919 */ /* 0x000ee20000008800 */
[----:B--2---:R-:W-:-:S05]  /*10cd0*/  VIADD R0, R0, 0x1 ;  /* 0x0000000100007836 */ /* 0x004fca0000000000 */
[----:B-1----:R-:W-:-:S04]  /*10ce0*/  LEA.HI R2, R0, R0, RZ, 0x1 ;  /* 0x0000000000027211 */ /* 0x002fc800078f08ff */
[----:B------:R-:W-:-:S05]  /*10cf0*/  LOP3.LUT R3, R2, 0xfffffffe, RZ, 0xc0, !PT ;  /* 0xfffffffe02037812 */ /* 0x000fca00078ec0ff */
[----:B------:R-:W-:Y:S01]  /*10d00*/  IMAD.IADD R3, R0, 0x1, -R3 ;  /* 0x0000000100037824 */ /* 0x000fe200078e0a03 */
[----:B------:R-:W-:-:S04]  /*10d10*/  MOV R0, 0x400 ;  /* 0x0000040000007802 */ /* 0x000fc80000000f00 */
[----:B---3--:R-:W-:Y:S02]  /*10d20*/  LEA R0, R5, R0, 0x18 ;  /* 0x0000000005007211 */ /* 0x008fe400078ec0ff */
[----:B------:R-:W-:-:S04]  /*10d30*/  SHF.L.U32 R3, R3, 0x1f, RZ ;  /* 0x0000001f03037819 */ /* 0x000fc800000006ff */
[----:B------:R-:W1:Y:S02]  /*10d40*/  SYNCS.PHASECHK.TRANS64.TRYWAIT P0, [R0+URZ+0x29820], R3 ;  /* 0x02982003000075a7 */ /* 0x000e64000800017f */
[----:B-1----:R-:W-:Y:S05]  /*10d50*/  @!P0 BRA `(.L_x_1971) ;  /* 0x0000000800848947 */ /* 0x002fea0003800000 */
.L_x_2001:
[----:B------:R-:W-:Y:S05]  /*10d60*/  BSYNC B0 ;  /* 0x0000000000007941 */ /* 0x000fea0003800000 */
.L_x_1970:
[----:B------:R-:W-:-:S03]  /*10d70*/  UMOV UR4, 0xffffffff ;  /* 0xffffffff00047882 */ /* 0x000fc60000000000 */
[----:B------:R-:W-:Y:S05]  /*10d80*/  BRA.DIV UR4, `(.L_x_1972) ;  /* 0x0000000a048c7947 */ /* 0x000fea000b800000 */
[----:B------:R-:W2:Y:S02]  /*10d90*/  S2R R2, SR_TID.X ;  /* 0x0000000000027919 */ /* 0x000ea40000002100 */
[----:B--2---:R-:W-:-:S04]  /*10da0*/  SHF.R.U32.HI R2, RZ, 0x5, R2 ;  /* 0x00000005ff027819 */ /* 0x004fc80000011602 */
[----:B------:R-:W-:-:S05]  /*10db0*/  LOP3.LUT R2, R2, 0x3, RZ, 0xc0, !PT ;  /* 0x0000000302027812 */ /* 0x000fca00078ec0ff */
[----:B------:R2:W3:Y:S02]  /*10dc0*/  SHFL.IDX PT, R14, R2, RZ, 0x1f ;  /* 0x00001fff020e7589 */ /* 0x0004e400000e0000 */
.L_x_2004:
[----:B---3--:R-:W-:Y:S01]  /*10dd0*/  ISETP.NE.AND P0, PT, R14, RZ, PT ;  /* 0x000000ff0e00720c */ /* 0x008fe20003f05270 */
[----:B------:R-:W-:-:S12]  /*10de0*/  BSSY B0, `(.L_x_1973) ;  /* 0x000002e000007945 */ /* 0x000fd80003800000 */
[----:B------:R-:W-:Y:S05]  /*10df0*/  @P0 BRA `(.L_x_1974) ;  /* 0x0000000000b00947 */ /* 0x000fea0003800000 */
[----:B------:R-:W-:-:S03]  /*10e00*/  UMOV UR4, 0xffffffff ;  /* 0xffffffff00047882 */ /* 0x000fc60000000000 */
[----:B------:R-:W-:Y:S05]  /*10e10*/  BRA.DIV UR4, `(.L_x_1975) ;  /* 0x0000000a049c7947 */ /* 0x000fea000b800000 */
[----:B------:R-:W-:-:S13]  /*10e20*/  ELECT P6, URZ, PT ;  /* 0x00000000003f782f */ /* 0x000fda00038c0000 */
.L_x_2007:
[----:B------:R-:W-:Y:S05]  /*10e30*/  @!P6 BRA `(.L_x_1974) ;  /* 0x0000000000a0e947 */ /* 0x000fea0003800000 */
[----:B------:R-:W-:-:S06]  /*10e40*/  ULOP3.LUT UR4, UR61, 0x2, URZ, 0xfc, !UPT ;  /* 0x000000023d047892 */ /* 0x000fcc000f8efc3f */
[----:B--2---:R-:W-:-:S05]  /*10e50*/  IMAD.U32 R2, RZ, RZ, UR4 ;  /* 0x00000004ff027e24 */ /* 0x004fca000f8e00ff */
[----:B------:R-:W-:-:S13]  /*10e60*/  ISETP.NE.AND P0, PT, R2, 0x3, PT ;  /* 0x000000030200780c */ /* 0x000fda0003f05270 */
[----:B------:R-:W-:Y:S05]  /*10e70*/  @!P0 BRA `(.L_x_1976) ;  /* 0x0000000000048947 */ /* 0x000fea0003800000 */
[----:B------:R-:W-:Y:S01]  /*10e80*/  BPT.TRAP 0x1 ;  /* 0x000000040000795c */ /* 0x000fe20000300000 */
.L_x_1976:
        /* <DEDUP_REMOVED lines=14> */
.L_x_2008:
[----:B------:R-:W2:Y:S02]  /*10f70*/  SYNCS.PHASECHK.TRANS64.TRYWAIT P1, [R7+URZ], R2 ;  /* 0x00000002070075a7 */ /* 0x000ea4000802017f */
[----:B--2---:R-:W-:Y:S05]  /*10f80*/  @!P1 BRA `(.L_x_1978) ;  /* 0x0000000800749947 */ /* 0x004fea0003800000 */
.L_x_2009:
[----:B------:R-:W-:Y:S05]  /*10f90*/  @!P0 BRA `(.L_x_1979) ;  /* 0x0000000000048947 */ /* 0x000fea0003800000 */
[----:B------:R-:W-:Y:S01]  /*10fa0*/  BPT.TRAP 0x1 ;  /* 0x000000040000795c */ /* 0x000fe20000300000 */
.L_x_1979:
[----:B------:R-:W3:Y:S02]  /*10fb0*/  LDL.LU R4, [R1] ;  /* 0x0000000001047983 */ /* 0x000ee40000300800 */
[----:B---3--:R-:W-:-:S04]  /*10fc0*/  IMAD R4, R4, 0x8, R0 ;  /* 0x0000000804047824 */ /* 0x008fc800078e0200 */
[----:B------:R-:W3:Y:S02]  /*10fd0*/  SYNCS.PHASECHK.TRANS64.TRYWAIT P1, [R4+URZ+0x29860], R5 ;  /* 0x02986005040075a7 */ /* 0x000ee4000802017f */
[----:B---3--:R-:W-:Y:S05]  /*10fe0*/  @!P1 BRA `(.L_x_1980) ;  /* 0x0000000800709947 */ /* 0x008fea0003800000 */
.L_x_2010:
[----:B------:R-:W-:Y:S05]  /*10ff0*/  @!P0 BRA `(.L_x_1981) ;  /* 0x0000000000048947 */ /* 0x000fea0003800000 */
[----:B------:R-:W-:Y:S01]  /*11000*/  BPT.TRAP 0x1 ;  /* 0x000000040000795c */ /* 0x000fe20000300000 */
.L_x_1981:
[----:B------:R-:W-:-:S04]  /*11010*/  IMAD R3, R3, 0x8, R0 ;  /* 0x0000000803037824 */ /* 0x000fc800078e0200 */
[----:B------:R-:W4:Y:S02]  /*11020*/  SYNCS.PHASECHK.TRANS64.TRYWAIT P1, [R3+URZ+0x29860], R2 ;  /* 0x02986002030075a7 */ /* 0x000f24000802017f */
[----:B----4-:R-:W-:Y:S05]  /*11030*/  @!P1 BRA `(.L_x_1982) ;  /* 0x0000000800709947 */ /* 0x010fea0003800000 */
.L_x_2011:
[----:B------:R-:W-:Y:S05]  /*11040*/  @!P0 BRA `(.L_x_1983) ;  /* 0x0000000000048947 */ /* 0x000fea0003800000 */
[----:B------:R-:W-:Y:S01]  /*11050*/  BPT.TRAP 0x1 ;  /* 0x000000040000795c */ /* 0x000fe20000300000 */
.L_x_1983:
[----:B------:R-:W5:Y:S02]  /*11060*/  SYNCS.PHASECHK.TRANS64.TRYWAIT P0, [R4+URZ+0x29880], R5 ;  /* 0x02988005040075a7 */ /* 0x000f64000800017f */
[----:B-----5:R-:W-:Y:S05]  /*11070*/  @!P0 BRA `(.L_x_1984) ;  /* 0x0000000800748947 */ /* 0x020fea0003800000 */
.L_x_1985:
[----:B------:R1:W1:Y:S02]  /*11080*/  SYNCS.PHASECHK.TRANS64.TRYWAIT P0, [R3+URZ+0x29880], R2 ;  /* 0x02988002030075a7 */ /* 0x000264000800017f */
[----:B-1----:R-:W-:Y:S05]  /*11090*/  @!P0 NANOSLEEP.SYNCS 0x989680 ;  /* 0x009896800000895d */ /* 0x002fea0003900000 */
[----:B------:R-:W1:Y:S02]  /*110a0*/  @!P0 SYNCS.PHASECHK.TRANS64 P0, [R3+URZ+0x29880], R2 ;  /* 0x02988002030085a7 */ /* 0x000e64000800007f */
[----:B-1----:R-:W-:Y:S05]  /*110b0*/  @!P0 BRA `(.L_x_1985) ;  /* 0xfffffffc00f08947 */ /* 0x002fea000383ffff */
.L_x_1974:
[----:B------:R-:W-:Y:S05]  /*110c0*/  BSYNC B0 ;  /* 0x0000000000007941 */ /* 0x000fea0003800000 */
.L_x_1973:
[----:B------:R-:W-:Y:S05]  /*110d0*/  EXIT ;  /* 0x000000000000794d */ /* 0x000fea0003800000 */
.L_x_1869:
[----:B-1----:R-:W-:-:S04]  /*110e0*/  IMAD.U32 R3, RZ, RZ, UR38 ;  /* 0x00000026ff037e24 */ /* 0x002fc8000f8e00ff */
[----:B------:R1:W2:Y:S03]  /*110f0*/  SYNCS.PHASECHK.TRANS64.TRYWAIT P1, [R3+URZ+0x29800], R0 ;  /* 0x02980000030075a7 */ /* 0x0002a6000802017f */
[----:B--2---:R-:W-:Y:S05]  /*11100*/  @!P1 NANOSLEEP.SYNCS 0x989680 ;  /* 0x009896800000995d */ /* 0x004fea0003900000 */
[----:B------:R-:W2:Y:S02]  /*11110*/  @!P1 SYNCS.PHASECHK.TRANS64 P1, [R3+URZ+0x29800], R0 ;  /* 0x02980000030095a7 */ /* 0x000ea4000802007f */
[----:B--2---:R-:W-:Y:S05]  /*11120*/  @!P1 BRA `(.L_x_1869) ;  /* 0xfffffffc00ec9947 */ /* 0x004fea000383ffff */
[----:B------:R-:W-:Y:S05]  /*11130*/  BRA `(.L_x_1986) ;  /* 0xffffff0800387947 */ /* 0x000fea000383ffff */
.L_x_1873:
[----:B--2---:R2:W3:Y:S02]  /*11140*/  SYNCS.PHASECHK.TRANS64.TRYWAIT P2, [R2+URZ+0x29830], R3 ;  /* 0x02983003020075a7 */ /* 0x0044e4000804017f */
[----:B---3--:R-:W-:Y:S05]  /*11150*/  @!P2 NANOSLEEP.SYNCS 0x989680 ;  /* 0x009896800000a95d */ /* 0x008fea0003900000 */
[----:B------:R-:W3:Y:S02]  /*11160*/  @!P2 SYNCS.PHASECHK.TRANS64 P2, [R2+URZ+0x29830], R3 ;  /* 0x029830030200a5a7 */ /* 0x000ee4000804007f */
[----:B---3--:R-:W-:Y:S05]  /*11170*/  @!P2 BRA `(.L_x_1873) ;  /* 0xfffffffc00f0a947 */ /* 0x008fea000383ffff */
[----:B------:R-:W-:Y:S05]  /*11180*/  BRA `(.L_x_1872) ;  /* 0xffffff0800607947 */ /* 0x000fea000383ffff */
.L_x_1878:
[----:B--2---:R-:W-:-:S04]  /*11190*/  IMAD.U32 R7, RZ, RZ, UR5 ;  /* 0x00000005ff077e24 */ /* 0x004fc8000f8e00ff */
[----:B------:R2:W3:Y:S03]  /*111a0*/  SYNCS.PHASECHK.TRANS64.TRYWAIT P2, [R7+URZ+0x29830], R0 ;  /* 0x02983000070075a7 */ /* 0x0004e6000804017f */
[----:B---3--:R-:W-:Y:S05]  /*111b0*/  @!P2 NANOSLEEP.SYNCS 0x989680 ;  /* 0x009896800000a95d */ /* 0x008fea0003900000 */
[----:B------:R-:W3:Y:S02]  /*111c0*/  @!P2 SYNCS.PHASECHK.TRANS64 P2, [R7+URZ+0x29830], R0 ;  /* 0x029830000700a5a7 */ /* 0x000ee4000804007f */
[----:B---3--:R-:W-:Y:S05]  /*111d0*/  @!P2 BRA `(.L_x_1878) ;  /* 0xfffffffc00eca947 */ /* 0x008fea000383ffff */
[----:B------:R-:W-:Y:S05]  /*111e0*/  BRA `(.L_x_1875) ;  /* 0xffffff4000007947 */ /* 0x000fea000383ffff */
.L_x_1882:
[----:B--2---:R-:W-:-:S04]  /*111f0*/  IMAD.U32 R7, RZ, RZ, UR5 ;  /* 0x00000005ff077e24 */ /* 0x004fc8000f8e00ff */
[----:B------:R2:W3:Y:S03]  /*11200*/  SYNCS.PHASECHK.TRANS64.TRYWAIT P2, [R7+URZ+0x29850], R0 ;  /* 0x02985000070075a7 */ /* 0x0004e6000804017f */
[----:B---3--:R-:W-:Y:S05]  /*11210*/  @!P2 NANOSLEEP.SYNCS 0x989680 ;  /* 0x009896800000a95d */ /* 0x008fea0003900000 */
[----:B------:R-:W3:Y:S02]  /*11220*/  @!P2 SYNCS.PHASECHK.TRANS64 P2, [R7+URZ+0x29850], R0 ;  /* 0x029850000700a5a7 */ /* 0x000ee4000804007f */
[----:B---3--:R-:W-:Y:S05]  /*11230*/  @!P2 BRA `(.L_x_1882) ;  /* 0xfffffffc00eca947 */ /* 0x008fea000383ffff */
[----:B------:R-:W-:Y:S05]  /*11240*/  BRA `(.L_x_1879) ;  /* 0xffffff4c00087947 */ /* 0x000fea000383ffff */
.L_x_1889:
[----:B--2---:R-:W-:-:S04]  /*11250*/  IMAD.U32 R9, RZ, RZ, UR5 ;  /* 0x00000005ff097e24 */ /* 0x004fc8000f8e00ff */
[----:B------:R2:W3:Y:S03]  /*11260*/  SYNCS.PHASECHK.TRANS64.TRYWAIT P2, [R9+URZ+0x29830], R0 ;  /* 0x02983000090075a7 */ /* 0x0004e6000804017f */
[----:B---3--:R-:W-:Y:S05]  /*11270*/  @!P2 NANOSLEEP.SYNCS 0x989680 ;  /* 0x009896800000a95d */ /* 0x008fea0003900000 */
[----:B------:R-:W3:Y:S02]  /*11280*/  @!P2 SYNCS.PHASECHK.TRANS64 P2, [R9+URZ+0x29830], R0 ;  /* 0x029830000900a5a7 */ /* 0x000ee4000804007f */
[----:B---3--:R-:W-:Y:S05]  /*11290*/  @!P2 BRA `(.L_x_1889) ;  /* 0xfffffffc00eca947 */ /* 0x008fea000383ffff */
[----:B------:R-:W-:Y:S05]  /*112a0*/  BRA `(.L_x_1886) ;  /* 0xffffff7400d07947 */ /* 0x000fea000383ffff */
.L_x_1893:
[----:B--2---:R-:W-:-:S04]  /*112b0*/  IMAD.U32 R9, RZ, RZ, UR5 ;  /* 0x00000005ff097e24 */ /* 0x004fc8000f8e00ff */
[----:B------:R2:W3:Y:S03]  /*112c0*/  SYNCS.PHASECHK.TRANS64.TRYWAIT P2, [R9+URZ+0x29850], R0 ;  /* 0x02985000090075a7 */ /* 0x0004e6000804017f */
[----:B---3--:R-:W-:Y:S05]  /*112d0*/  @!P2 NANOSLEEP.SYNCS 0x989680 ;  /* 0x009896800000a95d */ /* 0x008fea0003900000 */
[----:B------:R-:W3:Y:S02]  /*112e0*/  @!P2 SYNCS.PHASECHK.TRANS64 P2, [R9+URZ+0x29850], R0 ;  /* 0x029850000900a5a7 */ /* 0x000ee4000804007f */
[----:B---3--:R-:W-:Y:S05]  /*112f0*/  @!P2 BRA `(.L_x_1893) ;  /* 0xfffffffc00eca947 */ /* 0x008fea000383ffff */
[----:B------:R-:W-:Y:S05]  /*11300*/  BRA `(.L_x_1890) ;  /* 0xffffff8000cc7947 */ /* 0x000fea000383ffff */
.L_x_1899:
[----:B--2---:R-:W-:-:S04]  /*11310*/  IMAD.U32 R5, RZ, RZ, UR9 ;  /* 0x00000009ff057e24 */ /* 0x004fc8000f8e00ff */
[----:B------:R2:W3:Y:S03]  /*11320*/  SYNCS.PHASECHK.TRANS64.TRYWAIT P1, [R5+URZ+0x29850], R4 ;  /* 0x02985004050075a7 */ /* 0x0004e6000802017f */
[----:B---3--:R-:W-:Y:S05]  /*11330*/  @!P1 NANOSLEEP.SYNCS 0x989680 ;  /* 0x009896800000995d */ /* 0x008fea0003900000 */
[----:B------:R-:W3:Y:S02]  /*11340*/  @!P1 SYNCS.PHASECHK.TRANS64 P1, [R5+URZ+0x29850], R4 ;  /* 0x02985004050095a7 */ /* 0x000ee4000802007f */
[----:B---3--:R-:W-:Y:S05]  /*11350*/  @!P1 BRA `(.L_x_1899) ;  /* 0xfffffffc00ec9947 */ /* 0x008fea000383ffff */
[----:B------:R-:W-:Y:S05]  /*11360*/  BRA `(.L_x_1898) ;  /* 0xffffffa000a07947 */ /* 0x000fea000383ffff */
.L_x_1925:
[----:B------:R-:W-:Y:S02]  /*11370*/  IMAD.MOV.U32 R13, RZ, RZ, R4 ;  /* 0x000000ffff0d7224 */ /* 0x000fe400078e0004 */
[----:B------:R-:W-:Y:S02]  /*11380*/  IMAD.MOV.U32 R12, RZ, RZ, RZ ;  /* 0x000000ffff0c7224 */ /* 0x000fe400078e00ff */
[----:B------:R-:W-:Y:S02]  /*11390*/  IMAD.MOV.U32 R11, RZ, RZ, 0x1f ;  /* 0x0000001fff0b7424 */ /* 0x000fe400078e00ff */
[----:B------:R-:W-:-:S07]  /*113a0*/  IMAD.MOV.U32 R15, RZ, RZ, -0x1 ;  /* 0xffffffffff0f7424 */ /* 0x000fce00078e00ff */
[----:B------:R-:W-:Y:S05]  /*113b0*/  WARPSYNC.COLLECTIVE R15, `(.L_x_1987) ;  /* 0x000000000f087348 */ /* 0x000fea0003c00000 */
[----:B------:R1:W2:Y:S02]  /*113c0*/  SHFL.IDX P6, R14, R13, R12, R11 ;  /* 0x0000000c0d0e7389 */ /* 0x0002a400000c000b */
[----:B-12---:R-:W-:Y:S01]  /*113d0*/  ENDCOLLECTIVE ;  /* 0x000000000000791b */ /* 0x006fe20003800000 */
.L_x_1987:
[----:B------:R-:W-:Y:S05]  /*113e0*/  BRA `(.L_x_1988) ;  /* 0xffffffd400607947 */ /* 0x000fea000383ffff */
.L_x_1927:
[----:B------:R-:W-:Y:S01]  /*113f0*/  BSSY B0, `(.L_x_1989) ;  /* 0x0000006000007945 */ /* 0x000fe20003800000 */
[----:B------:R-:W-:-:S07]  /*11400*/  IMAD.MOV.U32 R15, RZ, RZ, -0x1 ;  /* 0xffffffffff0f7424 */ /* 0x000fce00078e00ff */
[----:B-1----:R-:W-:Y:S05]  /*11410*/  WARPSYNC.COLLECTIVE R15, `(.L_x_1990) ;  /* 0x000000000f0c7348 */ /* 0x002fea0003c00000 */
[----:B------:R-:W-:Y:S02]  /*11420*/  ELECT P6, UR62, PT ;  /* 0x00000000003e782f */ /* 0x000fe400038c0000 */
[----:B------:R-:W-:Y:S01]  /*11430*/  MOV R14, UR62 ;  /* 0x0000003e000e7c02 */ /* 0x000fe20008000f00 */
[----:B-1----:R-:W-:Y:S10]  /*11440*/  ENDCOLLECTIVE ;  /* 0x000000000000791b */ /* 0x002ff40003800000 */
.L_x_1990:
[----:B------:R-:W-:Y:S05]  /*11450*/  BSYNC B0 ;  /* 0x0000000000007941 */ /* 0x000fea0003800000 */
.L_x_1989:
[----:B------:R-:W-:Y:S05]  /*11460*/  BRA `(.L_x_1991) ;  /* 0xffffffd400607947 */ /* 0x000fea000383ffff */
.L_x_1930:
[----:B--2---:R2:W3:Y:S02]  /*11470*/  SYNCS.PHASECHK.TRANS64.TRYWAIT P3, [R5+URZ+0x29880], R2 ;  /* 0x02988002050075a7 */ /* 0x0044e4000806017f */
[----:B---3--:R-:W-:Y:S05]  /*11480*/  @!P3 NANOSLEEP.SYNCS 0x989680 ;  /* 0x009896800000b95d */ /* 0x008fea0003900000 */
[----:B------:R-:W3:Y:S02]  /*11490*/  @!P3 SYNCS.PHASECHK.TRANS64 P3, [R5+URZ+0x29880], R2 ;  /* 0x029880020500b5a7 */ /* 0x000ee4000806007f */
[----:B---3--:R-:W-:Y:S05]  /*114a0*/  @!P3 BRA `(.L_x_1930) ;  /* 0xfffffffc00f0b947 */ /* 0x008fea000383ffff */
[----:B------:R-:W-:Y:S05]  /*114b0*/  BRA `(.L_x_1992) ;  /* 0xffffffd400b87947 */ /* 0x000fea000383ffff */
.L_x_1932:
[----:B-1----:R1:W3:Y:S02]  /*114c0*/  SYNCS.PHASECHK.TRANS64.TRYWAIT P3, [R5+URZ+0x29840], R2 ;  /* 0x02984002050075a7 */ /* 0x0022e4000806017f */
[----:B---3--:R-:W-:Y:S05]  /*114d0*/  @!P3 NANOSLEEP.SYNCS 0x989680 ;  /* 0x009896800000b95d */ /* 0x008fea0003900000 */
[----:B------:R-:W3:Y:S02]  /*114e0*/  @!P3 SYNCS.PHASECHK.TRANS64 P3, [R5+URZ+0x29840], R2 ;  /* 0x029840020500b5a7 */ /* 0x000ee4000806007f */
[----:B---3--:R-:W-:Y:S05]  /*114f0*/  @!P3 BRA `(.L_x_1932) ;  /* 0xfffffffc00f0b947 */ /* 0x008fea000383ffff */
[----:B------:R-:W-:Y:S05]  /*11500*/  BRA `(.L_x_1993) ;  /* 0xffffffd800107947 */ /* 0x000fea000383ffff */
.L_x_1935:
[----:B--2---:R-:W-:-:S04]  /*11510*/  IMAD.U32 R3, RZ, RZ, UR40 ;  /* 0x00000028ff037e24 */ /* 0x004fc8000f8e00ff */
[----:B------:R2:W3:Y:S03]  /*11520*/  SYNCS.PHASECHK.TRANS64.TRYWAIT P0, [R3+URZ+0x29820], R2 ;  /* 0x02982002030075a7 */ /* 0x0004e6000800017f */
[----:B---3--:R-:W-:Y:S05]  /*11530*/  @!P0 NANOSLEEP.SYNCS 0x989680 ;  /* 0x009896800000895d */ /* 0x008fea0003900000 */
[----:B------:R-:W3:Y:S02]  /*11540*/  @!P0 SYNCS.PHASECHK.TRANS64 P0, [R3+URZ+0x29820], R2 ;  /* 0x02982002030085a7 */ /* 0x000ee4000800007f */
[----:B---3--:R-:W-:Y:S05]  /*11550*/  @!P0 BRA `(.L_x_1935) ;  /* 0xfffffffc00ec8947 */ /* 0x008fea000383ffff */
[----:B------:R-:W-:Y:S05]  /*11560*/  BRA `(.L_x_1994) ;  /* 0xffffffdc002c7947 */ /* 0x000fea000383ffff */
.L_x_1941:
[----:B-1----:R1:W2:Y:S02]  /*11570*/  SYNCS.PHASECHK.TRANS64.TRYWAIT P0, [R4+URZ+0x29880], R2 ;  /* 0x02988002040075a7 */ /* 0x0022a4000800017f */
[----:B--2---:R-:W-:Y:S05]  /*11580*/  @!P0 NANOSLEEP.SYNCS 0x989680 ;  /* 0x009896800000895d */ /* 0x004fea0003900000 */
[----:B------:R-:W2:Y:S02]  /*11590*/  @!P0 SYNCS.PHASECHK.TRANS64 P0, [R4+URZ+0x29880], R2 ;  /* 0x02988002040085a7 */ /* 0x000ea4000800007f */
[----:B--2---:R-:W-:Y:S05]  /*115a0*/  @!P0 BRA `(.L_x_1941) ;  /* 0xfffffffc00f08947 */ /* 0x004fea000383ffff */
[----:B------:R-:W-:Y:S05]  /*115b0*/  BRA `(.L_x_1995) ;  /* 0xffffffdc00d87947 */ /* 0x000fea000383ffff */
.L_x_1946:
[----:B--2---:R2:W4:Y:S02]  /*115c0*/  SYNCS.PHASECHK.TRANS64.TRYWAIT P0, [R4+URZ+0x29840], R2 ;  /* 0x02984002040075a7 */ /* 0x004524000800017f */
[----:B----4-:R-:W-:Y:S05]  /*115d0*/  @!P0 NANOSLEEP.SYNCS 0x989680 ;  /* 0x009896800000895d */ /* 0x010fea0003900000 */
[----:B------:R-:W4:Y:S02]  /*115e0*/  @!P0 SYNCS.PHASECHK.TRANS64 P0, [R4+URZ+0x29840], R2 ;  /* 0x02984002040085a7 */ /* 0x000f24000800007f */
[----:B----4-:R-:W-:Y:S05]  /*115f0*/  @!P0 BRA `(.L_x_1946) ;  /* 0xfffffffc00f08947 */ /* 0x010fea000383ffff */
[----:B------:R-:W-:Y:S05]  /*11600*/  BRA `(.L_x_1996) ;  /* 0xffffffe0005c7947 */ /* 0x000fea000383ffff */
.L_x_1954:
[----:B----4-:R-:W4:Y:S02]  /*11610*/  LDL R3, [R1+0x4] ;  /* 0x0000040001037983 */ /* 0x010f240000100800 */
[----:B----4-:R4:W1:Y:S02]  /*11620*/  SYNCS.PHASECHK.TRANS64.TRYWAIT P3, [R3+URZ+0x29870], R2 ;  /* 0x02987002030075a7 */ /* 0x010864000806017f */
[----:B-1----:R-:W-:Y:S05]  /*11630*/  @!P3 NANOSLEEP.SYNCS 0x989680 ;  /* 0x009896800000b95d */ /* 0x002fea0003900000 */
[----:B------:R-:W1:Y:S02]  /*11640*/  @!P3 SYNCS.PHASECHK.TRANS64 P3, [R3+URZ+0x29870], R2 ;  /* 0x029870020300b5a7 */ /* 0x000e64000806007f */
[----:B-1----:R-:W-:Y:S05]  /*11650*/  @!P3 BRA `(.L_x_1954) ;  /* 0xfffffffc00ecb947 */ /* 0x002fea000383ffff */
[----:B------:R-:W-:Y:S05]  /*11660*/  BRA `(.L_x_1997) ;  /* 0xffffffe400847947 */ /* 0x000fea000383ffff */
.L_x_1956:
[----:B-1----:R-:W4:Y:S02]  /*11670*/  LDL R4, [R1+0x4] ;  /* 0x0000040001047983 */ /* 0x002f240000100800 */
[----:B----4-:R1:W4:Y:S02]  /*11680*/  SYNCS.PHASECHK.TRANS64.TRYWAIT P3, [R4+URZ+0x29860], R3 ;  /* 0x02986003040075a7 */ /* 0x010324000806017f */
[----:B----4-:R-:W-:Y:S05]  /*11690*/  @!P3 NANOSLEEP.SYNCS 0x989680 ;  /* 0x009896800000b95d */ /* 0x010fea0003900000 */
[----:B------:R-:W4:Y:S02]  /*116a0*/  @!P3 SYNCS.PHASECHK.TRANS64 P3, [R4+URZ+0x29860], R3 ;  /* 0x029860030400b5a7 */ /* 0x000f24000806007f */
[----:B----4-:R-:W-:Y:S05]  /*116b0*/  @!P3 BRA `(.L_x_1956) ;  /* 0xfffffffc00ecb947 */ /* 0x010fea000383ffff */
[----:B------:R-:W-:Y:S05]  /*116c0*/  BRA `(.L_x_1998) ;  /* 0xffffffe4008c7947 */ /* 0x000fea000383ffff */
.L_x_1963:
[----:B-1----:R1:W2:Y:S02]  /*116d0*/  SYNCS.PHASECHK.TRANS64.TRYWAIT P0, [R20+URZ+0x29870], R3 ;  /* 0x02987003140075a7 */ /* 0x0022a4000800017f */
[----:B--2---:R-:W-:Y:S05]  /*116e0*/  @!P0 NANOSLEEP.SYNCS 0x989680 ;  /* 0x009896800000895d */ /* 0x004fea0003900000 */
[----:B------:R-:W2:Y:S02]  /*116f0*/  @!P0 SYNCS.PHASECHK.TRANS64 P0, [R20+URZ+0x29870], R3 ;  /* 0x02987003140085a7 */ /* 0x000ea4000800007f */
[----:B--2---:R-:W-:Y:S05]  /*11700*/  @!P0 BRA `(.L_x_1963) ;  /* 0xfffffffc00f08947 */ /* 0x004fea000383ffff */
[----:B------:R-:W-:Y:S05]  /*11710*/  BRA `(.L_x_1999) ;  /* 0xffffffec00587947 */ /* 0x000fea000383ffff */
.L_x_1965:
[----:B-1----:R1:W2:Y:S02]  /*11720*/  SYNCS.PHASECHK.TRANS64.TRYWAIT P0, [R20+URZ+0x29860], R3 ;  /* 0x02986003140075a7 */ /* 0x0022a4000800017f */
[----:B--2---:R-:W-:Y:S05]  /*11730*/  @!P0 NANOSLEEP.SYNCS 0x989680 ;  /* 0x009896800000895d */ /* 0x004fea0003900000 */
[----:B------:R-:W2:Y:S02]  /*11740*/  @!P0 SYNCS.PHASECHK.TRANS64 P0, [R20+URZ+0x29860], R3 ;  /* 0x02986003140085a7 */ /* 0x000ea4000800007f */
[----:B--2---:R-:W-:Y:S05]  /*11750*/  @!P0 BRA `(.L_x_1965) ;  /* 0xfffffffc00f08947 */ /* 0x004fea000383ffff */
[----:B------:R-:W-:Y:S05]  /*11760*/  BRA `(.L_x_2000) ;  /* 0xffffffec00607947 */ /* 0x000fea000383ffff */
.L_x_1971:
[----:B-1----:R1:W2:Y:S02]  /*11770*/  SYNCS.PHASECHK.TRANS64.TRYWAIT P0, [R0+URZ+0x29820], R3 ;  /* 0x02982003000075a7 */ /* 0x0022a4000800017f */
[----:B--2---:R-:W-:Y:S05]  /*11780*/  @!P0 NANOSLEEP.SYNCS 0x989680 ;  /* 0x009896800000895d */ /* 0x004fea0003900000 */
[----:B------:R-:W2:Y:S02]  /*11790*/  @!P0 SYNCS.PHASECHK.TRANS64 P0, [R0+URZ+0x29820], R3 ;  /* 0x02982003000085a7 */ /* 0x000ea4000800007f */
[----:B--2---:R-:W-:Y:S05]  /*117a0*/  @!P0 BRA `(.L_x_1971) ;  /* 0xfffffffc00f08947 */ /* 0x004fea000383ffff */
[----:B------:R-:W-:Y:S05]  /*117b0*/  BRA `(.L_x_2001) ;  /* 0xfffffff400687947 */ /* 0x000fea000383ffff */
.L_x_1972:
        /* <DEDUP_REMOVED lines=11> */
.L_x_2003:
[----:B------:R-:W-:Y:S05]  /*11870*/  BSYNC B0 ;  /* 0x0000000000007941 */ /* 0x000fea0003800000 */
.L_x_2002:
[----:B------:R-:W-:Y:S05]  /*11880*/  BRA `(.L_x_2004) ;  /* 0xfffffff400507947 */ /* 0x000fea000383ffff */
.L_x_1975:
[----:B------:R-:W-:Y:S01]  /*11890*/  BSSY B1, `(.L_x_2005) ;  /* 0x0000006000017945 */ /* 0x000fe20003800000 */
[----:B------:R-:W-:-:S07]  /*118a0*/  IMAD.MOV.U32 R15, RZ, RZ, -0x1 ;  /* 0xffffffffff0f7424 */ /* 0x000fce00078e00ff */
[----:B-12---:R-:W-:Y:S05]  /*118b0*/  WARPSYNC.COLLECTIVE R15, `(.L_x_2006) ;  /* 0x000000000f0c7348 */ /* 0x006fea0003c00000 */
[----:B------:R-:W-:Y:S02]  /*118c0*/  ELECT P6, UR62, PT ;  /* 0x00000000003e782f */ /* 0x000fe400038c0000 */
[----:B------:R-:W-:Y:S01]  /*118d0*/  MOV R14, UR62 ;  /* 0x0000003e000e7c02 */ /* 0x000fe20008000f00 */
[----:B-12---:R-:W-:Y:S10]  /*118e0*/  ENDCOLLECTIVE ;  /* 0x000000000000791b */ /* 0x006ff40003800000 */
.L_x_2006:
[----:B------:R-:W-:Y:S05]  /*118f0*/  BSYNC B1 ;  /* 0x0000000000017941 */ /* 0x000fea0003800000 */
.L_x_2005:
[----:B------:R-:W-:Y:S05]  /*11900*/  BRA `(.L_x_2007) ;  /* 0xfffffff400487947 */ /* 0x000fea000383ffff */
.L_x_1977:
[----:B-1----:R1:W2:Y:S02]  /*11910*/  SYNCS.PHASECHK.TRANS64.TRYWAIT P1, [R6+URZ], R5 ;  /* 0x00000005060075a7 */ /* 0x0022a4000802017f */
[----:B--2---:R-:W-:Y:S05]  /*11920*/  @!P1 NANOSLEEP.SYNCS 0x989680 ;  /* 0x009896800000995d */ /* 0x004fea0003900000 */
[----:B------:R-:W2:Y:S02]  /*11930*/  @!P1 SYNCS.PHASECHK.TRANS64 P1, [R6+URZ], R5 ;  /* 0x00000005060095a7 */ /* 0x000ea4000802007f */
[----:B--2---:R-:W-:Y:S05]  /*11940*/  @!P1 BRA `(.L_x_1977) ;  /* 0xfffffffc00f09947 */ /* 0x004fea000383ffff */
[----:B------:R-:W-:Y:S05]  /*11950*/  BRA `(.L_x_2008) ;  /* 0xfffffff400847947 */ /* 0x000fea000383ffff */
.L_x_1978:
[----:B--2---:R2:W3:Y:S02]  /*11960*/  SYNCS.PHASECHK.TRANS64.TRYWAIT P1, [R7+URZ], R2 ;  /* 0x00000002070075a7 */ /* 0x0044e4000802017f */
[----:B---3--:R-:W-:Y:S05]  /*11970*/  @!P1 NANOSLEEP.SYNCS 0x989680 ;  /* 0x009896800000995d */ /* 0x008fea0003900000 */
[----:B------:R-:W3:Y:S02]  /*11980*/  @!P1 SYNCS.PHASECHK.TRANS64 P1, [R7+URZ], R2 ;  /* 0x00000002070095a7 */ /* 0x000ee4000802007f */
[----:B---3--:R-:W-:Y:S05]  /*11990*/  @!P1 BRA `(.L_x_1978) ;  /* 0xfffffffc00f09947 */ /* 0x008fea000383ffff */
[----:B------:R-:W-:Y:S05]  /*119a0*/  BRA `(.L_x_2009) ;  /* 0xfffffff400787947 */ /* 0x000fea000383ffff */
.L_x_1980:
[----:B---3--:R3:W4:Y:S02]  /*119b0*/  SYNCS.PHASECHK.TRANS64.TRYWAIT P1, [R4+URZ+0x29860], R5 ;  /* 0x02986005040075a7 */ /* 0x008724000802017f */
[----:B----4-:R-:W-:Y:S05]  /*119c0*/  @!P1 NANOSLEEP.SYNCS 0x989680 ;  /* 0x009896800000995d */ /* 0x010fea0003900000 */
[----:B------:R-:W4:Y:S02]  /*119d0*/  @!P1 SYNCS.PHASECHK.TRANS64 P1, [R4+URZ+0x29860], R5 ;  /* 0x02986005040095a7 */ /* 0x000f24000802007f */
[----:B----4-:R-:W-:Y:S05]  /*119e0*/  @!P1 BRA `(.L_x_1980) ;  /* 0xfffffffc00f09947 */ /* 0x010fea000383ffff */
[----:B------:R-:W-:Y:S05]  /*119f0*/  BRA `(.L_x_2010) ;  /* 0xfffffff4007c7947 */ /* 0x000fea000383ffff */
.L_x_1982:
[----:B----4-:R4:W1:Y:S02]  /*11a00*/  SYNCS.PHASECHK.TRANS64.TRYWAIT P1, [R3+URZ+0x29860], R2 ;  /* 0x02986002030075a7 */ /* 0x010864000802017f */
[----:B-1----:R-:W-:Y:S05]  /*11a10*/  @!P1 NANOSLEEP.SYNCS 0x989680 ;  /* 0x009896800000995d */ /* 0x002fea0003900000 */
[----:B------:R-:W1:Y:S02]  /*11a20*/  @!P1 SYNCS.PHASECHK.TRANS64 P1, [R3+URZ+0x29860], R2 ;  /* 0x02986002030095a7 */ /* 0x000e64000802007f */
[----:B-1----:R-:W-:Y:S05]  /*11a30*/  @!P1 BRA `(.L_x_1982) ;  /* 0xfffffffc00f09947 */ /* 0x002fea000383ffff */
[----:B------:R-:W-:Y:S05]  /*11a40*/  BRA `(.L_x_2011) ;  /* 0xfffffff4007c7947 */ /* 0x000fea000383ffff */
.L_x_1984:
[----:B------:R1:W1:Y:S02]  /*11a50*/  SYNCS.PHASECHK.TRANS64.TRYWAIT P0, [R4+URZ+0x29880], R5 ;  /* 0x02988005040075a7 */ /* 0x000264000800017f */
[----:B-1----:R-:W-:Y:S05]  /*11a60*/  @!P0 NANOSLEEP.SYNCS 0x989680 ;  /* 0x009896800000895d */ /* 0x002fea0003900000 */
[----:B------:R-:W1:Y:S02]  /*11a70*/  @!P0 SYNCS.PHASECHK.TRANS64 P0, [R4+URZ+0x29880], R5 ;  /* 0x02988005040085a7 */ /* 0x000e64000800007f */
[----:B-1----:R-:W-:Y:S05]  /*11a80*/  @!P0 BRA `(.L_x_1984) ;  /* 0xfffffffc00f08947 */ /* 0x002fea000383ffff */
[----:B------:R-:W-:Y:S05]  /*11a90*/  BRA `(.L_x_1985) ;  /* 0xfffffff400787947 */ /* 0x000fea000383ffff */
.L_x_2012:
        /* <DEDUP_REMOVED lines=14> */
.L_x_2674:


//--------------------- .text._ZN7cutlass13device_kernelIN5flash11enable_sm90INS1_16FlashAttnFwdSm90INS1_25CollectiveMainloopFwdSm90ILi2EN4cute5tupleIJNS5_1CILi1EEES8_S8_EEENS6_IJNS7_ILi128EEENS7_ILi160EEENS7_ILi192EEEEEELi128ENS_12float_e4m3_tEfNS_4arch4Sm90ELb1ELb0ELb0ELb1ELb0ELb0ELb0ELb1ELb1ELb0ELb0ELb0EEENS1_21CollectiveEpilogueFwdINS6_IJSA_SA_SB_EEES9_NS_10bfloat16_tESG_Li256ELb1ELb0ELb0ELb1EEENS1_36VarlenDynamicPersistentTileSchedulerILi128ELi160ELi256ELi128ELb0ELb0ELb1ELb1ELb1ELb1EEEEEEEEEvNT_6ParamsE --------------------------
	.section	.text._ZN7cutlass13device_kernelIN5flash11enable_sm90INS1_16FlashAttnFwdSm90INS1_25CollectiveMainloopFwdSm90ILi2EN4cute5tupleIJNS5_1CILi1EEES8_S8_EEENS6_IJNS7_ILi128EEENS7_ILi160EEENS7_ILi192EEEEEELi128ENS_12float_e4m3_tEfNS_4arch4Sm90ELb1ELb0ELb0ELb1ELb0ELb0ELb0ELb1ELb1ELb0ELb0ELb0EEENS1_21CollectiveEpilogueFwdINS6_IJSA_SA_SB_EEES9_NS_10bfloat16_tESG_Li256ELb1ELb0ELb0ELb1EEENS1_36VarlenDynamicPersistentTileSchedulerILi128ELi160ELi256ELi128ELb0ELb0ELb1ELb1ELb1ELb1EEEEEEEEEvNT_6ParamsE,"ax",@progbits
	.align	128
.text._ZN7cutlass13device_kernelIN5flash11enable_sm90INS1_16FlashAttnFwdSm90INS1_25CollectiveMainloopFwdSm90ILi2EN4cute5tupleIJNS5_1CILi1EEES8_S8_EEENS6_IJNS7_ILi128EEENS7_ILi160EEENS7_ILi192EEEEEELi128ENS_12float_e4m3_tEfNS_4arch4Sm90ELb1ELb0ELb0ELb1ELb0ELb0ELb0ELb1ELb1ELb0ELb0ELb0EEENS1_21CollectiveEpilogueFwdINS6_IJSA_SA_SB_EEES9_NS_10bfloat16_tESG_Li256ELb1ELb0ELb0ELb1EEENS1_36VarlenDynamicPersistentTileSchedulerILi128ELi160ELi256ELi128ELb0ELb0ELb1ELb1ELb1ELb1EEEEEEEEEvNT_6ParamsE:
        .type           _ZN7cutlass13device_kernelIN5flash11enable_sm90INS1_16FlashAttnFwdSm90INS1_25CollectiveMainloopFwdSm90ILi2EN4cute5tupleIJNS5_1CILi1EEES8_S8_EEENS6_IJNS7_ILi128EEENS7_ILi160EEENS7_ILi192EEEEEELi128ENS_12float_e4m3_tEfNS_4arch4Sm90ELb1ELb0ELb0ELb1ELb0ELb0ELb0ELb1ELb1ELb0ELb0ELb0EEENS1_21CollectiveEpilogueFwdINS6_IJSA_SA_SB_EEES9_NS_10bfloat16_tESG_Li256ELb1ELb0ELb0ELb1EEENS1_36VarlenDynamicPersistentTileSchedulerILi128ELi160ELi256ELi128ELb0ELb0ELb1ELb1ELb1ELb1EEEEEEEEEvNT_6ParamsE,@function
        .size           _ZN7cutlass13device_kernelIN5flash11enable_sm90INS1_16FlashAttnFwdSm90INS1_25CollectiveMainloopFwdSm90ILi2EN4cute5tupleIJNS5_1CILi1EEES8_S8_EEENS6_IJNS7_ILi128EEENS7_ILi160EEENS7_ILi192EEEEEELi128ENS_12float_e4m3_tEfNS_4arch4Sm90ELb1ELb0ELb0ELb1ELb0ELb0ELb0ELb1ELb1ELb0ELb0ELb0EEENS1_21CollectiveEpilogueFwdINS6_IJSA_SA_SB_EEES9_NS_10bfloat16_tESG_Li256ELb1ELb0ELb0ELb1EEENS1_36VarlenDynamicPersistentTileSchedulerILi128ELi160ELi256ELi128ELb0ELb0ELb1ELb1ELb1ELb1EEEEEEEEEvNT_6ParamsE,(.L_x_2675 - _ZN7cutlass13device_kernelIN5flash11enable_sm90INS1_16FlashAttnFwdSm90INS1_25CollectiveMainloopFwdSm90ILi2EN4cute5tupleIJNS5_1CILi1EEES8_S8_EEENS6_IJNS7_ILi128EEENS7_ILi160EEENS7_ILi192EEEEEELi128ENS_12float_e4m3_tEfNS_4arch4Sm90ELb1ELb0ELb0ELb1ELb0ELb0ELb0ELb1ELb1ELb0ELb0ELb0EEENS1_21CollectiveEpilogueFwdINS6_IJSA_SA_SB_EEES9_NS_10bfloat16_tESG_Li256ELb1ELb0ELb0ELb1EEENS1_36VarlenDynamicPersistentTileSchedulerILi128ELi160ELi256ELi128ELb0ELb0ELb1ELb1ELb1ELb1EEEEEEEEEvNT_6ParamsE)
        .other          _ZN7cutlass13device_kernelIN5flash11enable_sm90INS1_16FlashAttnFwdSm90INS1_25CollectiveMainloopFwdSm90ILi2EN4cute5tupleIJNS5_1CILi1EEES8_S8_EEENS6_IJNS7_ILi128EEENS7_ILi160EEENS7_ILi192EEEEEELi128ENS_12float_e4m3_tEfNS_4arch4Sm90ELb1ELb0ELb0ELb1ELb0ELb0ELb0ELb1ELb1ELb0ELb0ELb0EEENS1_21CollectiveEpilogueFwdINS6_IJSA_SA_SB_EEES9_NS_10bfloat16_tESG_Li256ELb1ELb0ELb0ELb1EEENS1_36VarlenDynamicPersistentTileSchedulerILi128ELi160ELi256ELi128ELb0ELb0ELb1ELb1ELb1ELb1EEEEEEEEEvNT_6ParamsE,@"STO_CUDA_ENTRY STV_DEFAULT"
_ZN7cutlass13device_kernelIN5flash11enable_sm90INS1_16FlashAttnFwdSm90INS1_25CollectiveMainloopFwdSm90ILi2EN4cute5tupleIJNS5_1CILi1EEES8_S8_EEENS6_IJNS7_ILi128EEENS7_ILi160EEENS7_ILi192EEEEEELi128ENS_12float_e4m3_tEfNS_4arch4Sm90ELb1ELb0ELb0ELb1ELb0ELb0ELb0ELb1ELb1ELb0ELb0ELb0EEENS1_21CollectiveEpilogueFwdINS6_IJSA_SA_SB_EEES9_NS_10bfloat16_tESG_Li256ELb1ELb0ELb0ELb1EEENS1_36VarlenDynamicPersistentTileSchedulerILi128ELi160ELi256ELi128ELb0ELb0ELb1ELb1ELb1ELb1EEEEEEEEEvNT_6ParamsE:
        /* <DEDUP_REMOVED lines=21> */
.L_x_2014:
[----:B------:R-:W-:Y:S05]  /*0150*/  BSYNC B0 ;  /* 0x0000000000007941 */ /* 0x000fea0003800000 */
.L_x_2013:
        /* <DEDUP_REMOVED lines=41> */
.L_x_2015:
        /* <DEDUP_REMOVED lines=22> */
.L_x_2016:
        /* <DEDUP_REMOVED lines=18> */
.L_x_2017:
        /* <DEDUP_REMOVED lines=22> */
.L_x_2018:
        /* <DEDUP_REMOVED lines=22> */
.L_x_2019:
[----:B------:R-:W-:Y:S01]  /*0930*/  PLOP3.LUT P0, PT, PT, PT, UP0, 0x80, 0x0 ;  /* 0x000000000000781c */ /* 0x000fe20003f0f008 */
[----:B------:R-:W-:Y:S01]  /*0940*/  UMOV UR40, 0x1 ;  /* 0x0000000100287882 */ /* 0x000fe20000000000 */
[----:B------:R-:W-:Y:S01]  /*0950*/  NOP ;  /* 0x0000000000007918 */ /* 0x000fe20000000000 */
[----:B------:R-:W-:Y:S01]  /*0960*/  USEL UR40, UR40, 0x2, !UP0 ;  /* 0x0000000228287887 */ /* 0x000fe2000c000000 */
[----:B------:R-:W-:Y:S01]  /*0970*/  ULDC.64 UR54, c[0x0][0x208] ;  /* 0x0000820000367ab9 */ /* 0x000fe20000000a00 */
[----:B012-4-:R-:W-:Y:S08]  /*0980*/  BAR.SYNC.DEFER_BLOCKING 0x0 ;  /* 0x0000000000007b1d */ /* 0x017ff00000010000 */
[----:B------:R-:W-:Y:S05]  /*0990*/  @!P0 BRA `(.L_x_2020) ;  /* 0x000000dc00508947 */ /* 0x000fea0003800000 */
.L_x_2021:
        /* <DEDUP_REMOVED lines=43> */
[-C--:B------:R-:W-:Y:S01]  /*0c50*/  LEA.HI R4, R0, R191.reuse, RZ, 0x5 ;  /* 0x000000bf00047211 */ /* 0x080fe200078f28ff */
[----:B------:R-:W-:Y:S01]  /*0c60*/  IMAD.IADD R17, R188, 0x1, -R17 ;  /* 0x00000001bc117824 */ /* 0x000fe200078e0a11 */
[----:B------:R-:W-:Y:S01]  /*0c70*/  LEA.HI R0, R0, R191, RZ, 0x3 ;  /* 0x000000bf00007211 */ /* 0x000fe200078f18ff */
[----:B------:R-:W-:Y:S01]  /*0c80*/  IMAD.IADD R10, R5, 0x1, -R6 ;  /* 0x00000001050a7824 */ /* 0x000fe200078e0a06 */
[----:B------:R-:W-:Y:S01]  /*0c90*/  SHF.R.S32.HI R6, RZ, 0x4, R3 ;  /* 0x00000004ff067819 */ /* 0x000fe20000011403 */
[----:B------:R-:W-:Y:S01]  /*0ca0*/  IMAD.SHL.U32 R5, R4, 0x20, RZ ;  /* 0x0000002004057824 */ /* 0x000fe200078e00ff */
[----:B------:R-:W-:Y:S01]  /*0cb0*/  LOP3.LUT R4, R3, 0x3fffff0, RZ, 0xc0, !PT ;  /* 0x03fffff003047812 */ /* 0x000fe200078ec0ff */
        /* <DEDUP_REMOVED lines=13> */
.L_x_2078:
[----:B0-----:R-:W0:Y:S01]  /*0d90*/  LDC.64 R2, c[0x0][0xc60] ;  /* 0x00031800ff027b82 */ /* 0x001e220000000a00 */
[----:B------:R-:W-:Y:S01]  /*0da0*/  ULDC.64 UR4, c[0x0][0xa28] ;  /* 0x00028a0000047ab9 */ /* 0x000fe20000000a00 */
[----:B------:R-:W-:Y:S01]  /*0db0*/  ULDC.64 UR6, c[0x0][0xa18] ;  /* 0x0002860000067ab9 */ /* 0x000fe20000000a00 */
[----:B------:R-:W-:Y:S01]  /*0dc0*/  ULDC UR8, c[0x0][0x404] ;  /* 0x0001010000087ab9 */ /* 0x000fe20000000800 */
[----:B0-----:R-:W-:-:S06]  /*0dd0*/  IMAD.WIDE R2, R47, 0x4, R2 ;  /* 0x000000042f027825 */ /* 0x001fcc00078e0202 */
[----:B--2---:R-:W2:Y:S01]  /*0de0*/  LDG.E R2, desc[UR54][R2.64] ;  /* 0x0000003602027981 */ /* 0x004ea2000c1e1900 */
[----:B------:R-:W-:Y:S02]  /*0df0*/  UISETP.NE.U32.AND UP0, UPT, UR4, URZ, UPT ;  /* 0x0000003f0400728c */ /* 0x000fe4000bf05070 */
[----:B------:R-:W-:Y:S02]  /*0e00*/  UISETP.NE.U32.AND UP1, UPT, UR6, URZ, UPT ;  /* 0x0000003f0600728c */ /* 0x000fe4000bf25070 */
[----:B------:R-:W-:Y:S02]  /*0e10*/  UISETP.NE.AND.EX UP0, UPT, UR5, URZ, UPT, UP0 ;  /* 0x0000003f0500728c */ /* 0x000fe4000bf05300 */
[----:B------:R-:W-:-:S04]  /*0e20*/  UISETP.NE.AND.EX UP1, UPT, UR7, URZ, UPT, UP1 ;  /* 0x0000003f0700728c */ /* 0x000fc8000bf25310 */
[----:B------:R-:W-:Y:S02]  /*0e30*/  PLOP3.LUT P0, PT, PT, PT, UP0, 0x80, 0x0 ;  /* 0x000000000000781c */ /* 0x000fe40003f0f008 */
[----:B------:R-:W-:Y:S02]  /*0e40*/  PLOP3.LUT P2, PT, PT, PT, UP1, 0x80, 0x0 ;  /* 0x000000000000781c */ /* 0x000fe40003f4f018 */
[----:B--2---:R-:W-:-:S13]  /*0e50*/  R2UR UR36, R2 ;  /* 0x00000000022472ca */ /* 0x004fda00000e0000 */
[----:B------:R-:W-:Y:S02]  /*0e60*/  USHF.R.S32.HI UR37, URZ, 0x1f, UR36 ;  /* 0x0000001f3f257899 */ /* 0x000fe40008011424 */
[----:B------:R-:W-:-:S04]  /*0e70*/  @UP0 ULEA UR4, UP2, UR36, UR4, 0x2 ;  /* 0x0000000424040291 */ /* 0x000fc8000f84103f */
[----:B------:R-:W-:Y:S02]  /*0e80*/  @UP0 ULEA.HI.X UR5, UR36, UR5, UR37, 0x2, UP2 ;  /* 0x0000000524050291 */ /* 0x000fe400090f1425 */
[----:B------:R-:W-:Y:S01]  /*0e90*/  @UP1 ULEA UR6, UP0, UR36, UR6, 0x2 ;  /* 0x0000000624061291 */ /* 0x000fe2000f80103f */
[----:B------:R-:W-:-:S03]  /*0ea0*/  IMAD.U32 R2, RZ, RZ, UR4 ;  /* 0x00000004ff027e24 */ /* 0x000fc6000f8e00ff */
[----:B------:R-:W-:Y:S01]  /*0eb0*/  @UP1 ULEA.HI.X UR7, UR36, UR7, UR37, 0x2, UP0 ;  /* 0x0000000724071291 */ /* 0x000fe200080f1425 */
[----:B------:R-:W-:Y:S01]  /*0ec0*/  IMAD.U32 R3, RZ, RZ, UR5 ;  /* 0x00000005ff037e24 */ /* 0x000fe2000f8e00ff */
[----:B------:R-:W-:Y:S01]  /*0ed0*/  ULDC.64 UR4, c[0x0][0x3f8] ;  /* 0x0000fe0000047ab9 */ /* 0x000fe20000000a00 */
[----:B---345:R-:W-:-:S03]  /*0ee0*/  IMAD.U32 R4, RZ, RZ, UR6 ;  /* 0x00000006ff047e24 */ /* 0x038fc6000f8e00ff */
[----:B------:R-:W-:Y:S01]  /*0ef0*/  IMAD.U32 R5, RZ, RZ, UR7 ;  /* 0x00000007ff057e24 */ /* 0x000fe2000f8e00ff */
[----:B------:R-:W2:Y:S01]  /*0f00*/  @P0 LDG.E R2, desc[UR54][R2.64] ;  /* 0x0000003602020981 */ /* 0x000ea2000c1e1900 */
[----:B------:R-:W-:Y:S01]  /*0f10*/  UISETP.NE.U32.AND UP0, UPT, UR4, URZ, UPT ;  /* 0x0000003f0400728c */ /* 0x000fe2000bf05070 */
[----:B------:R-:W-:Y:S02]  /*0f20*/  ULDC.64 UR6, c[0x0][0xa20] ;  /* 0x0002880000067ab9 */ /* 0x000fe40000000a00 */
[----:B------:R-:W3:Y:S01]  /*0f30*/  @P2 LDG.E R4, desc[UR54][R4.64] ;  /* 0x0000003604042981 */ /* 0x000ee2000c1e1900 */
[----:B------:R-:W-:Y:S01]  /*0f40*/  UISETP.NE.AND.EX UP0, UPT, UR5, URZ, UPT, UP0 ;  /* 0x0000003f0500728c */ /* 0x000fe2000bf05300 */
[----:B------:R-:W-:Y:S01]  /*0f50*/  ISETP.NE.U32.AND P1, PT, RZ, UR6, PT ;  /* 0x00000006ff007c0c */ /* 0x000fe2000bf25070 */
[----:B------:R-:W-:Y:S01]  /*0f60*/  ULDC UR4, c[0x0][0x2e0] ;  /* 0x0000b80000047ab9 */ /* 0x000fe20000000800 */
[----:B------:R-:W-:Y:S01]  /*0f70*/  UMOV UR50, URZ ;  /* 0x0000003f00327c82 */ /* 0x000fe20008000000 */
[----:B------:R-:W-:Y:S01]  /*0f80*/  USEL UR8, UR8, 0x1, UP0 ;  /* 0x0000000108087887 */ /* 0x000fe20008000000 */
[----:B------:R-:W-:Y:S01]  /*0f90*/  ISETP.NE.AND.EX P1, PT, RZ, UR7, PT, P1 ;  /* 0x00000007ff007c0c */ /* 0x000fe2000bf25310 */
[----:B------:R-:W-:-:S02]  /*0fa0*/  ULDC UR51, c[0x0][0x288] ;  /* 0x0000a20000337ab9 */ /* 0x000fc40000000800 */
[----:B------:R-:W-:Y:S01]  /*0fb0*/  UIMAD UR8, UR8, UR4, URZ ;  /* 0x00000004080872a4 */ /* 0x000fe2000f8e023f */
[----:B--2---:R-:W-:Y:S02]  /*0fc0*/  @P0 R2UR UR50, R2 ;  /* 0x00000000023202ca */ /* 0x004fe400000e0000 */
[----:B---3--:R-:W-:Y:S01]  /*0fd0*/  @P2 R2UR UR51, R4 ;  /* 0x00000000043322ca */ /* 0x008fe200000e0000 */
[----:B-1----:R-:W-:-:S14]  /*0fe0*/  @P2 BRA `(.L_x_2022) ;  /* 0x0000000000342947 */ /* 0x002fdc0003800000 */
        /* <DEDUP_REMOVED lines=13> */
.L_x_2022:
[----:B------:R-:W-:Y:S01]  /*10c0*/  UMOV UR43, UR52 ;  /* 0x00000034002b7c82 */ /* 0x000fe20008000000 */
[----:B------:R-:W-:Y:S01]  /*10d0*/  UMOV UR42, UR45 ;  /* 0x0000002d002a7c82 */ /* 0x000fe20008000000 */
[----:B------:R-:W-:Y:S05]  /*10e0*/  @!P1 BRA `(.L_x_2023) ;  /* 0x00000000001c9947 */ /* 0x000fea0003800000 */
[----:B------:R-:W-:-:S04]  /*10f0*/  ULEA UR4, UP0, UR36, UR6, 0x2 ;  /* 0x0000000624047291 */ /* 0x000fc8000f80103f */
[----:B------:R-:W-:Y:S02]  /*1100*/  ULEA.HI.X UR5, UR36, UR7, UR37, 0x2, UP0 ;  /* 0x0000000724057291 */ /* 0x000fe400080f1425 */
[----:B------:R-:W-:-:S04]  /*1110*/  IMAD.U32 R2, RZ, RZ, UR4 ;  /* 0x00000004ff027e24 */ /* 0x000fc8000f8e00ff */
[----:B------:R-:W-:-:S05]  /*1120*/  IMAD.U32 R3, RZ, RZ, UR5 ;  /* 0x00000005ff037e24 */ /* 0x000fca000f8e00ff */
[----:B------:R-:W2:Y:S02]  /*1130*/  LDG.E R2, desc[UR54][R2.64] ;  /* 0x0000003602027981 */ /* 0x000ea4000c1e1900 */
[----:B--2---:R-:W-:Y:S01]  /*1140*/  R2UR UR8, R2 ;  /* 0x00000000020872ca */ /* 0x004fe200000e0000 */
[----:B------:R-:W-:-:S14]  /*1150*/  BRA `(.L_x_2024) ;  /* 0x0000000000347947 */ /* 0x000fdc0003800000 */
.L_x_2023:
        /* <DEDUP_REMOVED lines=13> */
.L_x_2024:
[----:B------:R-:W-:Y:S01]  /*1230*/  ULDC.64 UR6, c[0x0][0x990] ;  /* 0x0002640000067ab9 */ /* 0x000fe20000000a00 */
[----:B------:R-:W-:Y:S01]  /*1240*/  ULDC.64 UR4, c[0x0][0x998] ;  /* 0x0002660000047ab9 */ /* 0x000fe20000000a00 */
[----:B------:R-:W-:Y:S01]  /*1250*/  UISETP.NE.U32.AND UP0, UPT, UR6, URZ, UPT ;  /* 0x0000003f0600728c */ /* 0x000fe2000bf05070 */
[----:B------:R-:W-:Y:S01]  /*1260*/  IMAD.MOV.U32 R3, RZ, RZ, 0x3f800000 ;  /* 0x3f800000ff037424 */ /* 0x000fe200078e00ff */
[----:B------:R-:W-:Y:S01]  /*1270*/  UISETP.NE.U32.AND UP1, UPT, UR4, URZ, UPT ;  /* 0x0000003f0400728c */ /* 0x000fe2000bf25070 */
[----:B------:R-:W-:Y:S01]  /*1280*/  IMAD.MOV.U32 R0, RZ, RZ, 0x3f800000 ;  /* 0x3f800000ff007424 */ /* 0x000fe200078e00ff */
[----:B------:R-:W-:Y:S02]  /*1290*/  UISETP.NE.AND.EX UP0, UPT, UR7, URZ, UPT, UP0 ;  /* 0x0000003f0700728c */ /* 0x000fe4000bf05300 */
[----:B------:R-:W-:Y:S01]  /*12a0*/  UISETP.NE.AND.EX UP1, UPT, UR5, URZ, UPT, UP1 ;  /* 0x0000003f0500728c */ /* 0x000fe2000bf25310 */
[----:B------:R-:W-:Y:S02]  /*12b0*/  ULDC UR9, c[0x0][0x428] ;  /* 0x00010a0000097ab9 */ /* 0x000fe40000000800 */
[----:B------:R-:W-:Y:S01]  /*12c0*/  UISETP.NE.AND UP2, UPT, UR9, 0x1, UPT ;  /* 0x000000010900788c */ /* 0x000fe2000bf45270 */
[----:B------:R-:W-:-:S02]  /*12d0*/  PLOP3.LUT P0, PT, PT, PT, UP0, 0x80, 0x0 ;  /* 0x000000000000781c */ /* 0x000fc40003f0f008 */
[----:B------:R-:W-:-:S03]  /*12e0*/  PLOP3.LUT P1, PT, PT, PT, UP1, 0x80, 0x0 ;  /* 0x000000000000781c */ /* 0x000fc60003f2f018 */
[----:B------:R-:W-:Y:S02]  /*12f0*/  @UP0 ULDC.64 UR12, c[0x0][0x9a8] ;  /* 0x00026a00000c0ab9 */ /* 0x000fe40000000a00 */
[----:B------:R-:W-:Y:S01]  /*1300*/  @UP0 UIMAD UR9, UR37, UR12, URZ ;  /* 0x0000000c250902a4 */ /* 0x000fe2000f8e023f */
[----:B------:R-:W-:Y:S01]  /*1310*/  @UP1 ULDC.64 UR16, c[0x0][0x9b8] ;  /* 0x00026e0000101ab9 */ /* 0x000fe20000000a00 */
[----:B------:R-:W-:Y:S02]  /*1320*/  @UP0 UIMAD.WIDE.U32 UR10, UR36, UR12, URZ ;  /* 0x0000000c240a02a5 */ /* 0x000fe4000f8e003f */
[----:B------:R-:W-:Y:S02]  /*1330*/  @UP0 UIMAD UR18, UR36, UR13, UR9 ;  /* 0x0000000d241202a4 */ /* 0x000fe4000f8e0209 */
[----:B------:R-:W-:Y:S01]  /*1340*/  @UP1 UIMAD UR9, UR37, UR16, URZ ;  /* 0x00000010250912a4 */ /* 0x000fe2000f8e023f */
[----:B------:R-:W-:Y:S01]  /*1350*/  @UP2 ULDC UR12, c[0x0][0x42c] ;  /* 0x00010b00000c2ab9 */ /* 0x000fe20000000800 */
[----:B------:R-:W-:-:S02]  /*1360*/  @UP1 UIMAD.WIDE.U32 UR14, UR36, UR16, URZ ;  /* 0x00000010240e12a5 */ /* 0x000fc4000f8e003f */
[----:B------:R-:W-:Y:S02]  /*1370*/  UIMAD.WIDE.U32 UR12, UR45, UR12, URZ ;  /* 0x0000000c2d0c72a5 */ /* 0x000fe4000f8e003f */
[----:B------:R-:W-:Y:S01]  /*1380*/  @UP1 UIMAD UR19, UR36, UR17, UR9 ;  /* 0x00000011241312a4 */ /* 0x000fe2000f8e0209 */
[----:B------:R-:W-:Y:S02]  /*1390*/  @UP2 ULDC UR16, c[0x0][0x430] ;  /* 0x00010c0000102ab9 */ /* 0x000fe40000000800 */
[----:B------:R-:W-:Y:S01]  /*13a0*/  UMOV UR9, UR45 ;  /* 0x0000002d00097c82 */ /* 0x000fe20008000000 */
[----:B------:R-:W-:Y:S02]  /*13b0*/  @UP2 USHF.R.U32.HI UR9, URZ, UR16, UR13 ;  /* 0x000000103f092299 */ /* 0x000fe4000801160d */
[----:B------:R-:W-:Y:S02]  /*13c0*/  @UP0 UIADD3 UR11, UR11, UR18, URZ ;  /* 0x000000120b0b0290 */ /* 0x000fe4000fffe03f */
[----:B------:R-:W-:-:S02]  /*13d0*/  @UP0 USHF.R.S32.HI UR18, URZ, 0x1f, UR9 ;  /* 0x0000001f3f120899 */ /* 0x000fc40008011409 */
[----:B------:R-:W-:Y:S01]  /*13e0*/  @UP1 USHF.R.S32.HI UR20, URZ, 0x1f, UR9 ;  /* 0x0000001f3f141899 */ /* 0x000fe20008011409 */
[----:B------:R-:W-:Y:S01]  /*13f0*/  @UP0 ULDC.64 UR16, c[0x0][0x9b0] ;  /* 0x00026c0000100ab9 */ /* 0x000fe20000000a00 */
[----:B------:R-:W-:Y:S01]  /*1400*/  @UP1 ULDC.64 UR12, c[0x0][0x9c0] ;  /* 0x00027000000c1ab9 */ /* 0x000fe20000000a00 */
[----:B------:R-:W-:Y:S02]  /*1410*/  @UP1 UIADD3 UR15, UR15, UR19, URZ ;  /* 0x000000130f0f1290 */ /* 0x000fe4000fffe03f */
[----:B------:R-:W-:Y:S02]  /*1420*/  @UP0 UIMAD UR18, UR18, UR16, URZ ;  /* 0x00000010121202a4 */ /* 0x000fe4000f8e023f */
[----:B------:R-:W-:Y:S02]  /*1430*/  @UP1 UIMAD UR19, UR20, UR12, URZ ;  /* 0x0000000c141312a4 */ /* 0x000fe4000f8e023f */
[----:B------:R-:W-:Y:S02]  /*1440*/  @UP0 UIMAD.WIDE.U32 UR10, UR9, UR16, UR10 ;  /* 0x00000010090a02a5 */ /* 0x000fe4000f8e000a */
[----:B------:R-:W-:-:S02]  /*1450*/  @UP0 UIMAD UR17, UR9, UR17, UR18 ;  /* 0x00000011091102a4 */ /* 0x000fc4000f8e0212 */
[----:B------:R-:W-:Y:S02]  /*1460*/  @UP1 UIMAD.WIDE.U32 UR14, UR9, UR12, UR14 ;  /* 0x0000000c090e12a5 */ /* 0x000fe4000f8e000e */
[----:B------:R-:W-:Y:S02]  /*1470*/  @UP1 UIMAD UR9, UR9, UR13, UR19 ;  /* 0x0000000d090912a4 */ /* 0x000fe4000f8e0213 */
[----:B------:R-:W-:Y:S02]  /*1480*/  @UP0 UIADD3 UR11, UR11, UR17, URZ ;  /* 0x000000110b0b0290 */ /* 0x000fe4000fffe03f */
[----:B------:R-:W-:Y:S02]  /*1490*/  @UP0 ULEA UR6, UP3, UR10, UR6, 0x2 ;  /* 0x000000060a060291 */ /* 0x000fe4000f86103f */
[----:B------:R-:W-:Y:S02]  /*14a0*/  @UP1 UIADD3 UR9, UR15, UR9, URZ ;  /* 0x000000090f091290 */ /* 0x000fe4000fffe03f */
[----:B------:R-:W-:-:S02]  /*14b0*/  @UP1 ULEA UR4, UP4, UR14, UR4, 0x2 ;  /* 0x000000040e041291 */ /* 0x000fc4000f88103f */
[----:B------:R-:W-:Y:S01]  /*14c0*/  @UP0 ULEA.HI.X UR7, UR10, UR7, UR11, 0x2, UP3 ;  /* 0x000000070a070291 */ /* 0x000fe200098f140b */
[----:B------:R-:W-:Y:S01]  /*14d0*/  IMAD.U32 R4, RZ, RZ, UR6 ;  /* 0x00000006ff047e24 */ /* 0x000fe2000f8e00ff */
[----:B------:R-:W-:Y:S02]  /*14e0*/  @UP1 ULEA.HI.X UR5, UR14, UR5, UR9, 0x2, UP4 ;  /* 0x000000050e051291 */ /* 0x000fe4000a0f1409 */
[----:B------:R-:W-:Y:S01]  /*14f0*/  IMAD.U32 R6, RZ, RZ, UR4 ;  /* 0x00000004ff067e24 */ /* 0x000fe2000f8e00ff */
[----:B------:R-:W-:Y:S01]  /*1500*/  UIADD3 UR50, -UR50, UR8, URZ ;  /* 0x0000000832327290 */ /* 0x000fe2000fffe13f */
[----:B------:R-:W-:Y:S01]  /*1510*/  IMAD.U32 R5, RZ, RZ, UR7 ;  /* 0x00000007ff057e24 */ /* 0x000fe2000f8e00ff */
[----:B------:R-:W-:Y:S01]  /*1520*/  ULDC UR4, c[0x0][0x988] ;  /* 0x0002620000047ab9 */ /* 0x000fe20000000800 */
[----:B------:R-:W-:-:S03]  /*1530*/  IMAD.U32 R7, RZ, RZ, UR5 ;  /* 0x00000005ff077e24 */ /* 0x000fc6000f8e00ff */
[----:B------:R-:W2:Y:S04]  /*1540*/  @P0 LDG.E R3, desc[UR54][R4.64] ;  /* 0x0000003604030981 */ /* 0x000ea8000c1e1900 */
[----:B------:R0:W2:Y:S01]  /*1550*/  @P1 LDG.E R0, desc[UR54][R6.64] ;  /* 0x0000003606001981 */ /* 0x0000a2000c1e1900 */
[----:B------:R-:W-:Y:S01]  /*1560*/  UIADD3 UR5, UR50, 0x11f, -UR51 ;  /* 0x0000011f32057890 */ /* 0x000fe2000fffe833 */
[----:B------:R-:W-:Y:S01]  /*1570*/  PLOP3.LUT P0, PT, PT, PT, PT, 0x80, 0x0 ;  /* 0x000000000000781c */ /* 0x000fe20003f0f070 */
[----:B------:R-:W-:Y:S01]  /*1580*/  IMAD.MOV.U32 R87, RZ, RZ, RZ ;  /* 0x000000ffff577224 */ /* 0x000fe200078e00ff */
[----:B------:R-:W-:Y:S01]  /*1590*/  CS2R R8, SRZ ;  /* 0x0000000000087805 */ /* 0x000fe2000001ff00 */
[----:B------:R-:W-:Y:S01]  /*15a0*/  ULEA UR6, UR52, UR5, 0x7 ;  /* 0x0000000534067291 */ /* 0x000fe2000f8e383f */
[----:B------:R-:W-:-:S02]  /*15b0*/  CS2R R10, SRZ ;  /* 0x00000000000a7805 */ /* 0x000fc4000001ff00 */
[----:B------:R-:W-:Y:S02]  /*15c0*/  CS2R R12, SRZ ;  /* 0x00000000000c7805 */ /* 0x000fe4000001ff00 */
[----:B------:R-:W-:Y:S01]  /*15d0*/  CS2R R14, SRZ ;  /* 0x00000000000e7805 */ /* 0x000fe2000001ff00 */
[----:B------:R-:W-:Y:S01]  /*15e0*/  UIMAD.WIDE UR6, UR6, 0x66666667, URZ ;  /* 0x66666667060678a5 */ /* 0x000fe2000f8e023f */
[----:B0-----:R-:W-:Y:S02]  /*15f0*/  CS2R R6, SRZ ;  /* 0x0000000000067805 */ /* 0x001fe4000001ff00 */
[----:B------:R-:W-:Y:S02]  /*1600*/  CS2R R20, SRZ ;  /* 0x0000000000147805 */ /* 0x000fe4000001ff00 */
[----:B------:R-:W-:Y:S01]  /*1610*/  CS2R R24, SRZ ;  /* 0x0000000000187805 */ /* 0x000fe2000001ff00 */
[----:B------:R-:W-:Y:S01]  /*1620*/  USHF.R.U32.HI UR6, URZ, 0x1f, UR7 ;  /* 0x0000001f3f067899 */ /* 0x000fe20008011607 */
[----:B------:R-:W-:-:S02]  /*1630*/  CS2R R28, SRZ ;  /* 0x00000000001c7805 */ /* 0x000fc4000001ff00 */
[----:B------:R-:W-:Y:S02]  /*1640*/  CS2R R26, SRZ ;  /* 0x00000000001a7805 */ /* 0x000fe4000001ff00 */
[----:B------:R-:W-:Y:S01]  /*1650*/  CS2R R32, SRZ ;  /* 0x0000000000207805 */ /* 0x000fe2000001ff00 */
[----:B------:R-:W-:Y:S01]  /*1660*/  ULEA.HI.SX32 UR6, UR7, UR6, 0x1a ;  /* 0x0000000607067291 */ /* 0x000fe2000f8fd23f */
        /* <DEDUP_REMOVED lines=22> */
[----:B--2---:R-:W-:Y:S01]  /*17d0*/  FMUL.FTZ R0, R3, R0 ;  /* 0x0000000003007220 */ /* 0x004fe20000410000 */
[----:B------:R-:W-:-:S03]  /*17e0*/  CS2R R2, SRZ ;  /* 0x0000000000027805 */ /* 0x000fc6000001ff00 */
[----:B------:R-:W-:Y:S01]  /*17f0*/  FMUL.FTZ R0, R0, UR4 ;  /* 0x0000000400007c20 */ /* 0x000fe20008410000 */
[----:B------:R-:W-:-:S04]  /*1800*/  UIADD3 UR4, UR50, 0x9f, URZ ;  /* 0x0000009f32047890 */ /* 0x000fc8000fffe03f */
[----:B------:R-:W-:Y:S01]  /*1810*/  UIMAD.WIDE UR4, UR4, 0x66666667, URZ ;  /* 0x66666667040478a5 */ /* 0x000fe2000f8e023f */
[----:B------:R-:W-:-:S03]  /*1820*/  R2UR UR38, R0 ;  /* 0x00000000002672ca */ /* 0x000fc600000e0000 */
[----:B------:R-:W-:-:S04]  /*1830*/  USHF.R.U32.HI UR4, URZ, 0x1f, UR5 ;  /* 0x0000001f3f047899 */ /* 0x000fc80008011605 */
[----:B------:R-:W-:-:S03]  /*1840*/  ULEA.HI.SX32 UR4, UR5, UR4, 0x1a ;  /* 0x0000000405047291 */ /* 0x000fc6000f8fd23f */
[----:B------:R-:W-:Y:S01]  /*1850*/  @UP2 ULDC UR5, c[0x0][0x42c] ;  /* 0x00010b0000052ab9 */ /* 0x000fe20000000800 */
        /* <DEDUP_REMOVED lines=39> */
.L_x_2026:
        /* <DEDUP_REMOVED lines=9> */
.L_x_2167:
[----:B------:R-:W-:Y:S05]  /*1b60*/  @!P0 BRA `(.L_x_2028) ;  /* 0x0000000000048947 */ /* 0x000fea0003800000 */
[----:B------:R-:W-:Y:S01]  /*1b70*/  BPT.TRAP 0x1 ;  /* 0x000000040000795c */ /* 0x000fe20000300000 */
.L_x_2028:
[----:B------:R-:W-:Y:S02]  /*1b80*/  IMAD.U32 R2, RZ, RZ, UR56 ;  /* 0x00000038ff027e24 */ /* 0x000fe4000f8e00ff */
[----:B0-----:R-:W-:-:S03]  /*1b90*/  IMAD.U32 R3, RZ, RZ, UR46 ;  /* 0x0000002eff037e24 */ /* 0x001fc6000f8e00ff */
[----:B------:R-:W-:Y:S02]  /*1ba0*/  LEA R2, R2, UR41, 0x3 ;  /* 0x0000002902027c11 */ /* 0x000fe4000f8e18ff */
[----:B------:R-:W-:-:S04]  /*1bb0*/  SHF.L.U32 R3, R3, 0x1f, RZ ;  /* 0x0000001f03037819 */ /* 0x000fc800000006ff */
[----:B------:R0:W1:Y:S01]  /*1bc0*/  SYNCS.PHASECHK.TRANS64.TRYWAIT P2, [R2+URZ+0x29830], R3 ;  /* 0x02983003020075a7 */ /* 0x000062000804017f */
[----:B------:R-:W-:Y:S05]  /*1bd0*/  @!P0 BRA `(.L_x_2029) ;  /* 0x0000000000048947 */ /* 0x000fea0003800000 */
[----:B------:R-:W-:Y:S01]  /*1be0*/  BPT.TRAP 0x1 ;  /* 0x000000040000795c */ /* 0x000fe20000300000 */
.L_x_2029:
[----:B------:R-:W2:Y:S01]  /*1bf0*/  S2R R0, SR_TID.X ;  /* 0x0000000000007919 */ /* 0x000ea20000002100 */
[----:B------:R-:W-:Y:S01]  /*1c00*/  IMAD.MOV.U32 R87, RZ, RZ, RZ ;  /* 0x000000ffff577224 */ /* 0x000fe200078e00ff */
[----:B--2---:R-:W-:Y:S01]  /*1c10*/  LOP3.LUT P1, RZ, R0, 0x7f, RZ, 0xc0, !PT ;  /* 0x0000007f00ff7812 */ /* 0x004fe2000782c0ff */
[----:B-1----:R-:W-:-:S12]  /*1c20*/  @P2 BRA `(.L_x_2030) ;  /* 0x0000000000082947 */ /* 0x002fd80003800000 */
[----:B------:R-:W1:Y:S02]  /*1c30*/  SYNCS.PHASECHK.TRANS64.TRYWAIT P2, [R2+URZ+0x29830], R3 ;  /* 0x02983003020075a7 */ /* 0x000e64000804017f */
[----:B-1----:R-:W-:Y:S05]  /*1c40*/  @!P2 BRA `(.L_x_2031) ;  /* 0x0000011800e0a947 */ /* 0x002fea0003800000 */
.L_x_2030:
[----:B------:R-:W-:Y:S05]  /*1c50*/  WARPSYNC.ALL ;  /* 0x0000000000007948 */ /* 0x000fea0003800000 */
[----:B------:R-:W-:Y:S01]  /*1c60*/  UIADD3 UR4, UR41, 0x1a400, URZ ;  /* 0x0001a40029047890 */ /* 0x000fe2000fffe03f */
[----:B------:R-:W-:Y:S01]  /*1c70*/  WARPGROUP.ARRIVE ;  /* 0x00000000000079c5 */ /* 0x000fe20000000000 */
[----:B------:R-:W-:Y:S01]  /*1c80*/  ULOP3.LUT UR20, UR57, 0x10000, URZ, 0xfc, !UPT ;  /* 0x0001000039147892 */ /* 0x000fe2000f8efc3f */
[----:B01----:R-:W-:Y:S01]  /*1c90*/  IMAD.U32 R3, RZ, RZ, UR52 ;  /* 0x00000034ff037e24 */ /* 0x003fe2000f8e00ff */
[----:B------:R-:W-:Y:S01]  /*1ca0*/  USHF.R.U32.HI UR4, URZ, 0x4, UR4 ;  /* 0x000000043f047899 */ /* 0x000fe20008011604 */
[----:B------:R-:W-:Y:S01]  /*1cb0*/  IMAD.U32 R83, RZ, RZ, UR38 ;  /* 0x00000026ff537e24 */ /* 0x000fe2000f8e00ff */
[----:B------:R-:W-:Y:S01]  /*1cc0*/  UMOV UR25, 0x80000020 ;  /* 0x8000002000197882 */ /* 0x000fe20000000000 */
[----:B------:R-:W-:Y:S01]  /*1cd0*/  UMOV UR27, 0x80000020 ;  /* 0x80000020001b7882 */ /* 0x000fe20000000000 */
[----:B------:R-:W-:Y:S01]  /*1ce0*/  ULOP3.LUT UR4, UR4, 0x3fff, URZ, 0xc0, !UPT ;  /* 0x00003fff04047892 */ /* 0x000fe2000f8ec03f */
[----:B------:R-:W-:Y:S01]  /*1cf0*/  IMAD R12, R3, 0x80, R22 ;  /* 0x00000080030c7824 */ /* 0x000fe200078e0216 */
[----:B------:R-:W-:Y:S01]  /*1d00*/  UMOV UR24, UR20 ;  /* 0x0000001400187c82 */ /* 0x000fe20008000000 */
[----:B------:R-:W-:Y:S01]  /*1d10*/  UMOV UR5, UR25 ;  /* 0x0000001900057c82 */ /* 0x000fe20008000000 */
[----:B------:R-:W-:Y:S01]  /*1d20*/  ULOP3.LUT UR49, UR4, 0x10000, URZ, 0xfc, !UPT ;  /* 0x0001000004317892 */ /* 0x000fe2000f8efc3f */
[----:B------:R-:W-:Y:S01]  /*1d30*/  @!P1 VIADD R2, R2, 0x29840 ;  /* 0x0002984002029836 */ /* 0x000fe20000000000 */
[----:B------:R-:W-:Y:S01]  /*1d40*/  UMOV UR7, 0x80000020 ;  /* 0x8000002000077882 */ /* 0x000fe20000000000 */
[----:B------:R-:W-:Y:S01]  /*1d50*/  UMOV UR4, UR24 ;  /* 0x0000001800047c82 */ /* 0x000fe20008000000 */
[----:B------:R-:W-:Y:S01]  /*1d60*/  UIMAD UR28, UR56, 0x780, UR49 ;  /* 0x00000780381c78a4 */ /* 0x000fe2000f8e0231 */
[--C-:B------:R-:W-:Y:S01]  /*1d70*/  IMAD.MOV.U32 R86, RZ, RZ, R87.reuse ;  /* 0x000000ffff567224 */ /* 0x100fe200078e0057 */
[----:B------:R-:W-:Y:S01]  /*1d80*/  UIADD3 UR9, UR20, 0x2, URZ ;  /* 0x0000000214097890 */ /* 0x000fe2000fffe03f */
[----:B------:R-:W-:Y:S01]  /*1d90*/  @!P1 PRMT R2, RZ, 0x654, R2 ;  /* 0x00000654ff029816 */ /* 0x000fe20000000002 */
[----:B------:R-:W-:Y:S01]  /*1da0*/  UIADD3 UR6, UR28, 0x180, URZ ;  /* 0x000001801c067890 */ /* 0x000fe2000fffe03f */
[--C-:B------:R-:W-:Y:S01]  /*1db0*/  IMAD.MOV.U32 R85, RZ, RZ, R87.reuse ;  /* 0x000000ffff557224 */ /* 0x100fe200078e0057 */
[----:B------:R-:W-:Y:S01]  /*1dc0*/  UIADD3 UR8, UR28, 0x200, URZ ;  /* 0x000002001c087890 */ /* 0x000fe2000fffe03f */
[--C-:B------:R-:W-:Y:S01]  /*1dd0*/  IMAD.MOV.U32 R84, RZ, RZ, R87.reuse ;  /* 0x000000ffff547224 */ /* 0x100fe200078e0057 */
[----:B------:R-:W-:Y:S01]  /*1de0*/  UMOV UR26, UR28 ;  /* 0x0000001c001a7c82 */ /* 0x000fe20008000000 */
[----:B------:R-:W-:Y:S01]  /*1df0*/  UIADD3 UR10, UR28, 0x2, URZ ;  /* 0x000000021c0a7890 */ /* 0x000fe2000fffe03f */
[----:B------:R-:W-:Y:S01]  /*1e00*/  QGMMA.64x32x32.F32.E4M3.E4M3 R104, gdesc[UR24], RZ, !UPT, gsb0 ;  /* 0x00600000186879f3 */ /* 0x000fe2000c0008ff */
[----:B------:R-:W-:Y:S01]  /*1e10*/  UIADD3 UR26, UR28, 0x80, URZ ;  /* 0x000000801c1a7890 */ /* 0x000fe2000fffe03f */
[--C-:B------:R-:W-:Y:S01]  /*1e20*/  IMAD.MOV.U32 R82, RZ, RZ, R87.reuse ;  /* 0x000000ffff527224 */ /* 0x100fe200078e0057 */
[----:B------:R-:W-:Y:S01]  /*1e30*/  UMOV UR27, 0x80000020 ;  /* 0x80000020001b7882 */ /* 0x000fe20000000000 */
[----:B------:R-:W-:Y:S01]  /*1e40*/  UMOV UR11, 0x80000020 ;  /* 0x80000020000b7882 */ /* 0x000fe20000000000 */
[----:B------:R-:W-:Y:S01]  /*1e50*/  UIADD3 UR12, UR28, 0x202, URZ ;  /* 0x000002021c0c7890 */ /* 0x000fe2000fffe03f */
[----:B------:R-:W-:Y:S01]  /*1e60*/  IMAD.MOV.U32 R80, RZ, RZ, R87 ;  /* 0x000000ffff507224 */ /* 0x000fe200078e0057 */
[----:B------:R-:W-:-:S02]  /*1e70*/  UIADD3 UR13, UR20, 0x200, URZ ;  /* 0x00000200140d7890 */ /* 0x000fc4000fffe03f */
[----:B------:R-:W-:Y:S01]  /*1e80*/  UIADD3 UR14, UR28, 0x280, URZ ;  /* 0x000002801c0e7890 */ /* 0x000fe2000fffe03f */
[----:B------:R-:W-:Y:S01]  /*1e90*/  UMOV UR15, 0x80000020 ;  /* 0x80000020000f7882 */ /* 0x000fe20000000000 */
[----:B------:R-:W-:Y:S02]  /*1ea0*/  UIADD3 UR16, UR28, 0x282, URZ ;  /* 0x000002821c107890 */ /* 0x000fe4000fffe03f */
[----:B------:R-:W-:Y:S01]  /*1eb0*/  UIADD3 UR18, UR28, 0x402, URZ ;  /* 0x000004021c127890 */ /* 0x000fe2000fffe03f */
[----:B------:R-:W-:Y:S01]  /*1ec0*/  UMOV UR19, 0x80000020 ;  /* 0x8000002000137882 */ /* 0x000fe20000000000 */
[----:B------:R-:W-:Y:S01]  /*1ed0*/  UIADD3 UR22, UR28, 0x680, URZ ;  /* 0x000006801c167890 */ /* 0x000fe2000fffe03f */
[----:B------:R-:W-:Y:S01]  /*1ee0*/  UMOV UR23, 0x80000020 ;  /* 0x8000002000177882 */ /* 0x000fe20000000000 */
[----:B------:R-:W-:Y:S01]  /*1ef0*/  UIADD3 UR57, UR53, -0x2, URZ ;  /* 0xfffffffe35397890 */ /* 0x000fe2000fffe03f */
        /* <DEDUP_REMOVED lines=136> */
[----:B------:R-:W-:Y:S02]  /*2780*/  UIADD3 UR7, UR6, 0xa0, URZ ;  /* 0x000000a006077890 */ /* 0x000fe4000fffe03f */
[----:B------:R-:W-:-:S04]  /*2790*/  UIADD3 UR6, -UR51, 0xa1, UR6 ;  /* 0x000000a133067890 */ /* 0x000fc8000fffe106 */
[----:B------:R-:W-:Y:S02]  /*27a0*/  IMAD.U32 R6, RZ, RZ, UR7 ;  /* 0x00000007ff067e24 */ /* 0x000fe4000f8e00ff */
[----:B------:R-:W-:Y:S01]  /*27b0*/  IMAD.U32 R0, RZ, RZ, UR6 ;  /* 0x00000006ff007e24 */ /* 0x000fe2000f8e00ff */
[----:B------:R-:W-:Y:S01]  /*27c0*/  UIADD3 UR6, UR50, -UR51, URZ ;  /* 0x8000003332067290 */ /* 0x000fe2000fffe03f */
[C---:B------:R-:W-:Y:S02]  /*27d0*/  IMAD R6, R17.reuse, -0x2, R6 ;  /* 0xfffffffe11067824 */ /* 0x040fe400078e0206 */
[----:B------:R-:W-:Y:S01]  /*27e0*/  IMAD R9, R17, -0x2, R0 ;  /* 0xfffffffe11097824 */ /* 0x000fe200078e0200 */
[----:B------:R-:W-:-:S04]  /*27f0*/  ULEA UR6, UR52, UR6, 0x7 ;  /* 0x0000000634067291 */ /* 0x000fc8000f8e383f */
[----:B------:R-:W-:Y:S01]  /*2800*/  VIADDMNMX R4, R12, R9, R6, PT ;  /* 0x000000090c047246 */ /* 0x000fe20003800106 */
[----:B------:R-:W-:-:S03]  /*2810*/  UIMAD.WIDE UR6, UR6, 0x66666667, URZ ;  /* 0x66666667060678a5 */ /* 0x000fc6000f8e023f */
[C---:B------:R-:W-:Y:S01]  /*2820*/  ISETP.GT.AND P2, PT, R4.reuse, RZ, PT ;  /* 0x000000ff0400720c */ /* 0x040fe20003f44270 */
[----:B------:R-:W-:Y:S01]  /*2830*/  USHF.R.U32.HI UR6, URZ, 0x1f, UR7 ;  /* 0x0000001f3f067899 */ /* 0x000fe20008011607 */
[C---:B------:R-:W-:Y:S02]  /*2840*/  ISETP.GT.AND P3, PT, R4.reuse, 0x1, PT ;  /* 0x000000010400780c */ /* 0x040fe40003f64270 */
[----:B------:R-:W-:Y:S01]  /*2850*/  ISETP.GT.AND P4, PT, R4, 0x8, PT ;  /* 0x000000080400780c */ /* 0x000fe20003f84270 */
[----:B------:R-:W-:-:S04]  /*2860*/  ULEA.HI.SX32 UR6, UR7, UR6, 0x1a ;  /* 0x0000000607067291 */ /* 0x000fc8000f8fd23f */
[----:B------:R-:W-:-:S04]  /*2870*/  UISETP.LT.AND UP0, UPT, URZ, UR6, UPT ;  /* 0x000000063f00728c */ /* 0x000fc8000bf01270 */
[----:B------:R-:W-:-:S04]  /*2880*/  USEL UR53, URZ, UR6, !UP0 ;  /* 0x000000063f357287 */ /* 0x000fc8000c000000 */
[----:B------:R-:W-:Y:S01]  /*2890*/  UISETP.GE.AND UP0, UPT, UR57, UR53, UPT ;  /* 0x000000353900728c */ /* 0x000fe2000bf06270 */
        /* <DEDUP_REMOVED lines=92> */
[----:B------:R-:W-:Y:S01]  /*2e60*/  FMNMX.FTZ R57, R69, R0, !PT ;  /* 0x0000000045397209 */ /* 0x000fe20007810000 */
[----:B------:R-:W-:-:S02]  /*2e70*/  WARPGROUP.DEPBAR.LE gsb0, 0x0 ;  /* 0x00008000000079c5 */ /* 0x000fc40000010000 */
[----:B------:R-:W-:Y:S01]  /*2e80*/  WARPGROUP.ARRIVE ;  /* 0x00000000000079c5 */ /* 0x000fe20000000000 */
[----:B------:R-:W-:Y:S02]  /*2e90*/  FSEL R40, R40, -INF , P3 ;  /* 0xff80000028287808 */ /* 0x000fe40001800000 */
[----:B------:R-:W-:Y:S02]  /*2ea0*/  ISETP.GT.AND P3, PT, R4, 0x68, PT ;  /* 0x000000680400780c */ /* 0x000fe40003f64270 */
[----:B------:R-:W-:Y:S01]  /*2eb0*/  FSEL R41, R41, -INF , P2 ;  /* 0xff80000029297808 */ /* 0x000fe20001000000 */
[----:B------:R-:W-:Y:S01]  /*2ec0*/  QGMMA.64x32x32.F32.E4M3.E4M3 R24, gdesc[UR20], R24, gsb0 ;  /* 0x00600000141879f3 */ /* 0x000fe20008000818 */
        /* <DEDUP_REMOVED lines=22> */
[----:B------:R-:W-:Y:S01]  /*3030*/  FSEL R24, R24, -INF , P3 ;  /* 0xff80000018187808 */ /* 0x000fe20001800000 */
[----:B------:R0:W-:Y:S01]  /*3040*/  @!P1 SYNCS.ARRIVE.TRANS64.RED.A1T0 RZ, [R2+URZ], RZ ;  /* 0x000000ff02ff99a7 */ /* 0x0001e2000810043f */
        /* <DEDUP_REMOVED lines=18> */
[----:B------:R-:W-:Y:S02]  /*3170*/  FSEL R37, R37, -INF , P2 ;  /* 0xff80000025257808 */ /* 0x000fe40001000000 */
[----:B------:R-:W-:-:S04]  /*3180*/  FMNMX.FTZ R0, R36, R57, !PT ;  /* 0x0000003924007209 */ /* 0x000fc80007810000 */
[----:B------:R-:W-:-:S05]  /*3190*/  FMNMX.FTZ R8, R37, R0, !PT ;  /* 0x0000000025087209 */ /* 0x000fca0007810000 */
[----:B------:R-:W1:Y:S02]  /*31a0*/  SHFL.BFLY PT, R57, R8, 0x2, 0x1f ;  /* 0x0c401f0008397f89 */ /* 0x000e6400000e0000 */
[----:B-1----:R-:W-:-:S05]  /*31b0*/  FMNMX.FTZ R57, R8, R57, !PT ;  /* 0x0000003908397209 */ /* 0x002fca0007810000 */
[----:B------:R-:W1:Y:S02]  /*31c0*/  SHFL.BFLY PT, R0, R57, 0x1, 0x1f ;  /* 0x0c201f0039007f89 */ /* 0x000e6400000e0000 */
[----:B-1----:R-:W-:-:S04]  /*31d0*/  FMNMX.FTZ R0, R57, R0, !PT ;  /* 0x0000000039007209 */ /* 0x002fc80007810000 */
        /* <DEDUP_REMOVED lines=28> */
[--C-:B-1----:R-:W-:Y:S01]  /*33a0*/  FFMA.FTZ R14, R117, UR38, -R4.reuse ;  /* 0x00000026750e7c23 */ /* 0x102fe20008010804 */
        /* <DEDUP_REMOVED lines=23> */
[--C-:B------:R-:W-:Y:S01]  /*3520*/  FFMA.FTZ R20, R89, UR38, -R4.reuse ;  /* 0x0000002659147c23 */ /* 0x100fe20008010804 */
[----:B------:R-:W-:Y:S01]  /*3530*/  FSEL R119, R119, -INF , P2 ;  /* 0xff80000077777808 */ /* 0x000fe20001000000 */
[--C-:B------:R-:W-:Y:S01]  /*3540*/  FFMA.FTZ R37, R37, UR38, -R4.reuse ;  /* 0x0000002625257c23 */ /* 0x100fe20008010804 */
[----:B------:R-:W-:Y:S01]  /*3550*/  ISETP.GT.AND P2, PT, R6, 0x20, PT ;  /* 0x000000200600780c */ /* 0x000fe20003f44270 */
[----:B------:R-:W-:Y:S01]  /*3560*/  MUFU.EX2 R3, R3 ;  /* 0x0000000300037308 */ /* 0x000fe20000000800 */
[----:B------:R-:W-:Y:S01]  /*3570*/  FMNMX.FTZ R56, R118, R15, !PT ;  /* 0x0000000f76387209 */ /* 0x000fe20007810000 */
[----:B-1----:R-:W-:Y:S01]  /*3580*/  FFMA.FTZ R57, R21, UR38, -R4 ;  /* 0x0000002615397c23 */ /* 0x002fe20008010804 */
[----:B------:R-:W-:-:S02]  /*3590*/  ISETP.GT.AND P3, PT, R6, 0x21, PT ;  /* 0x000000210600780c */ /* 0x000fc40003f64270 */
[----:B------:R-:W-:Y:S02]  /*35a0*/  FSEL R90, R90, -INF , P2 ;  /* 0xff8000005a5a7808 */ /* 0x000fe40001000000 */
[----:B------:R-:W-:Y:S01]  /*35b0*/  FMNMX.FTZ R15, R119, R56, !PT ;  /* 0x00000038770f7209 */ /* 0x000fe20007810000 */
[----:B------:R-:W1:Y:S01]  /*35c0*/  MUFU.EX2 R8, R105 ;  /* 0x0000006900087308 */ /* 0x000e620000000800 */
[----:B------:R-:W-:Y:S02]  /*35d0*/  ISETP.GT.AND P2, PT, R6, 0x28, PT ;  /* 0x000000280600780c */ /* 0x000fe40003f44270 */
[----:B------:R-:W-:Y:S02]  /*35e0*/  FSEL R91, R91, -INF , P3 ;  /* 0xff8000005b5b7808 */ /* 0x000fe40001800000 */
[----:B------:R-:W-:Y:S02]  /*35f0*/  FMNMX.FTZ R56, R90, R15, !PT ;  /* 0x0000000f5a387209 */ /* 0x000fe40007810000 */
[----:B------:R-:W-:Y:S01]  /*3600*/  ISETP.GT.AND P3, PT, R6, 0x29, PT ;  /* 0x000000290600780c */ /* 0x000fe20003f64270 */
[----:B------:R2:W-:Y:S01]  /*3610*/  MUFU.EX2 R15, R57 ;  /* 0x00000039000f7308 */ /* 0x0005e20000000800 */
[----:B------:R-:W-:-:S02]  /*3620*/  FSEL R94, R94, -INF , P2 ;  /* 0xff8000005e5e7808 */ /* 0x000fc40001000000 */
[----:B------:R-:W-:Y:S01]  /*3630*/  FMNMX.FTZ R21, R91, R56, !PT ;  /* 0x000000385b157209 */ /* 0x000fe20007810000 */
[----:B------:R-:W-:-:S01]  /*3640*/  FFMA.FTZ R56, R93, UR38, -R4 ;  /* 0x000000265d387c23 */ /* 0x000fc20008010804 */
[----:B------:R-:W-:Y:S02]  /*3650*/  ISETP.GT.AND P2, PT, R6, 0x30, PT ;  /* 0x000000300600780c */ /* 0x000fe40003f44270 */
[----:B------:R-:W-:Y:S01]  /*3660*/  FSEL R95, R95, -INF , P3 ;  /* 0xff8000005f5f7808 */ /* 0x000fe20001800000 */
[----:B------:R-:W3:Y:S01]  /*3670*/  MUFU.EX2 R7, R7 ;  /* 0x0000000700077308 */ /* 0x000ee20000000800 */
[----:B------:R-:W-:Y:S02]  /*3680*/  FMNMX.FTZ R60, R94, R21, !PT ;  /* 0x000000155e3c7209 */ /* 0x000fe40007810000 */
[----:B------:R-:W-:Y:S02]  /*3690*/  ISETP.GT.AND P3, PT, R6, 0x31, PT ;  /* 0x000000310600780c */ /* 0x000fe40003f64270 */
[----:B------:R-:W-:-:S02]  /*36a0*/  FSEL R98, R98, -INF , P2 ;  /* 0xff80000062627808 */ /* 0x000fc40001000000 */
[----:B------:R-:W-:Y:S01]  /*36b0*/  FMNMX.FTZ R21, R95, R60, !PT ;  /* 0x0000003c5f157209 */ /* 0x000fe20007810000 */
[----:B------:R-:W-:Y:S01]  /*36c0*/  MUFU.EX2 R10, R10 ;  /* 0x0000000a000a7308 */ /* 0x000fe20000000800 */
[----:B------:R-:W-:Y:S02]  /*36d0*/  ISETP.GT.AND P2, PT, R6, 0x38, PT ;  /* 0x000000380600780c */ /* 0x000fe40003f44270 */
[----:B------:R-:W-:Y:S02]  /*36e0*/  FSEL R99, R99, -INF , P3 ;  /* 0xff80000063637808 */ /* 0x000fe40001800000 */
[----:B------:R-:W-:Y:S02]  /*36f0*/  FMNMX.FTZ R60, R98, R21, !PT ;  /* 0x00000015623c7209 */ /* 0x000fe40007810000 */
[----:B------:R-:W-:Y:S01]  /*3700*/  ISETP.GT.AND P3, PT, R6, 0x39, PT ;  /* 0x000000390600780c */ /* 0x000fe20003f64270 */
[----:B------:R4:W-:Y:S01]  /*3710*/  MUFU.EX2 R21, R73 ;  /* 0x0000004900157308 */ /* 0x0009e20000000800 */
[----:B------:R-:W-:-:S02]  /*3720*/  FSEL R102, R102, -INF , P2 ;  /* 0xff80000066667808 */ /* 0x000fc40001000000 */
[----:B--2---:R-:W-:Y:S02]  /*3730*/  FMNMX.FTZ R57, R99, R60, !PT ;  /* 0x0000003c63397209 */ /* 0x004fe40007810000 */
[----:B------:R-:W-:Y:S02]  /*3740*/  FSEL R103, R103, -INF , P3 ;  /* 0xff80000067677808 */ /* 0x000fe40001800000 */
[----:B------:R-:W-:Y:S01]  /*3750*/  ISETP.GT.AND P2, PT, R6, 0x40, PT ;  /* 0x000000400600780c */ /* 0x000fe20003f44270 */
[----:B------:R-:W-:Y:S01]  /*3760*/  MUFU.EX2 R12, R12 ;  /* 0x0000000c000c7308 */ /* 0x000fe20000000800 */
[----:B------:R-:W-:Y:S02]  /*3770*/  FMNMX.FTZ R60, R102, R57, !PT ;  /* 0x00000039663c7209 */ /* 0x000fe40007810000 */
[----:B------:R-:W-:Y:S02]  /*3780*/  ISETP.GT.AND P3, PT, R6, 0x41, PT ;  /* 0x000000410600780c */ /* 0x000fe40003f64270 */
[----:B------:R-:W-:-:S02]  /*3790*/  FSEL R64, R58, -INF , P2 ;  /* 0xff8000003a407808 */ /* 0x000fc40001000000 */
[----:B------:R-:W-:Y:S01]  /*37a0*/  FMNMX.FTZ R57, R103, R60, !PT ;  /* 0x0000003c67397209 */ /* 0x000fe20007810000 */
[----:B------:R-:W-:Y:S01]  /*37b0*/  MUFU.EX2 R11, R11 ;  /* 0x0000000b000b7308 */ /* 0x000fe20000000800 */
[----:B------:R-:W-:Y:S02]  /*37c0*/  FSEL R72, R59, -INF , P3 ;  /* 0xff8000003b487808 */ /* 0x000fe40001800000 */
[----:B------:R-:W-:Y:S02]  /*37d0*/  ISETP.GT.AND P2, PT, R6, 0x48, PT ;  /* 0x000000480600780c */ /* 0x000fe40003f44270 */
[----:B------:R-:W-:Y:S02]  /*37e0*/  FMNMX.FTZ R59, R64, R57, !PT ;  /* 0x00000039403b7209 */ /* 0x000fe40007810000 */
[----:B------:R-:W-:Y:S01]  /*37f0*/  ISETP.GT.AND P3, PT, R6, 0x49, PT ;  /* 0x000000490600780c */ /* 0x000fe20003f64270 */
[----:B------:R2:W-:Y:S01]  /*3800*/  MUFU.EX2 R57, R75 ;  /* 0x0000004b00397308 */ /* 0x0005e20000000800 */
[----:B----4-:R-:W-:-:S02]  /*3810*/  FSEL R73, R62, -INF , P2 ;  /* 0xff8000003e497808 */ /* 0x010fc40001000000 */
[----:B------:R-:W-:Y:S02]  /*3820*/  FMNMX.FTZ R60, R72, R59, !PT ;  /* 0x0000003b483c7209 */ /* 0x000fe40007810000 */
[C---:B------:R-:W-:Y:S02]  /*3830*/  ISETP.GT.AND P2, PT, R6.reuse, 0x50, PT ;  /* 0x000000500600780c */ /* 0x040fe40003f44270 */
[----:B------:R-:W-:Y:S01]  /*3840*/  FSEL R63, R63, -INF , P3 ;  /* 0xff8000003f3f7808 */ /* 0x000fe20001800000 */
[----:B------:R-:W-:Y:S01]  /*3850*/  MUFU.EX2 R14, R14 ;  /* 0x0000000e000e7308 */ /* 0x000fe20000000800 */
        /* <DEDUP_REMOVED lines=20> */
[----:B------:R-:W-:Y:S02]  /*39a0*/  ISETP.GT.AND P2, PT, R6, 0x68, PT ;  /* 0x000000680600780c */ /* 0x000fe40003f44270 */
[----:B------:R-:W-:Y:S01]  /*39b0*/  FSEL R75, R43, -INF , P3 ;  /* 0xff8000002b4b7808 */ /* 0x000fe20001800000 */
[----:B------:R-:W-:-:S01]  /*39c0*/  FFMA.FTZ R43, R81, UR38, -R4 ;  /* 0x00000026512b7c23 */ /* 0x000fc20008010804 */
[----:B----4-:R-:W-:Y:S02]  /*39d0*/  FMNMX.FTZ R76, R74, R77, !PT ;  /* 0x0000004d4a4c7209 */ /* 0x010fe40007810000 */
        /* <DEDUP_REMOVED lines=20> */
[----:B------:R-:W-:-:S02]  /*3b20*/  FSEL R55, R55, -INF , P3 ;  /* 0xff80000037377808 */ /* 0x000fc40001800000 */
[----:B------:R-:W-:Y:S01]  /*3b30*/  ISETP.GT.AND P2, PT, R6, 0x80, PT ;  /* 0x000000800600780c */ /* 0x000fe20003f44270 */
[----:B------:R-:W-:Y:S01]  /*3b40*/  MUFU.EX2 R5, R5 ;  /* 0x0000000500057308 */ /* 0x000fe20000000800 */
[----:B------:R-:W-:Y:S02]  /*3b50*/  FMNMX.FTZ R76, R54, R61, !PT ;  /* 0x0000003d364c7209 */ /* 0x000fe40007810000 */
[----:B------:R-:W-:Y:S02]  /*3b60*/  ISETP.GT.AND P3, PT, R6, 0x81, PT ;  /* 0x000000810600780c */ /* 0x000fe40003f64270 */
[----:B------:R-:W-:Y:S02]  /*3b70*/  FSEL R61, R26, -INF , P2 ;  /* 0xff8000001a3d7808 */ /* 0x000fe40001000000 */
[----:B------:R-:W-:Y:S01]  /*3b80*/  FMNMX.FTZ R76, R55, R76, !PT ;  /* 0x0000004c374c7209 */ /* 0x000fe20007810000 */
[----:B------:R2:W-:Y:S01]  /*3b90*/  MUFU.EX2 R26, R78 ;  /* 0x0000004e001a7308 */ /* 0x0005e20000000800 */
[----:B------:R-:W-:-:S02]  /*3ba0*/  ISETP.GT.AND P2, PT, R6, 0x88, PT ;  /* 0x000000880600780c */ /* 0x000fc40003f44270 */
[----:B------:R-:W-:Y:S01]  /*3bb0*/  FSEL R65, R27, -INF , P3 ;  /* 0xff8000001b417808 */ /* 0x000fe20001800000 */
[----:B------:R-:W-:-:S01]  /*3bc0*/  FFMA.FTZ R27, R68, UR38, -R4 ;  /* 0x00000026441b7c23 */ /* 0x000fc20008010804 */
[----:B------:R-:W-:Y:S02]  /*3bd0*/  FMNMX.FTZ R76, R61, R76, !PT ;  /* 0x0000004c3d4c7209 */ /* 0x000fe40007810000 */
[----:B------:R-:W-:Y:S01]  /*3be0*/  ISETP.GT.AND P3, PT, R6, 0x89, PT ;  /* 0x000000890600780c */ /* 0x000fe20003f64270 */
[----:B------:R-:W-:Y:S01]  /*3bf0*/  MUFU.EX2 R24, R24 ;  /* 0x0000001800187308 */ /* 0x000fe20000000800 */
[----:B------:R-:W-:Y:S01]  /*3c00*/  FSEL R68, R30, -INF , P2 ;  /* 0xff8000001e447808 */ /* 0x000fe20001000000 */
[----:B------:R-:W-:Y:S01]  /*3c10*/  FFMA.FTZ R30, R69, UR38, -R4 ;  /* 0x00000026451e7c23 */ /* 0x000fe20008010804 */
[----:B------:R-:W-:Y:S02]  /*3c20*/  FMNMX.FTZ R77, R65, R76, !PT ;  /* 0x0000004c414d7209 */ /* 0x000fe40007810000 */
[----:B------:R-:W-:-:S02]  /*3c30*/  ISETP.GT.AND P2, PT, R6, 0x90, PT ;  /* 0x000000900600780c */ /* 0x000fc40003f44270 */
[----:B------:R-:W-:Y:S01]  /*3c40*/  FSEL R76, R31, -INF , P3 ;  /* 0xff8000001f4c7808 */ /* 0x000fe20001800000 */
[--C-:B------:R-:W-:Y:S01]  /*3c50*/  FFMA.FTZ R31, R40, UR38, -R4.reuse ;  /* 0x00000026281f7c23 */ /* 0x100fe20008010804 */
[----:B------:R-:W-:Y:S01]  /*3c60*/  FMNMX.FTZ R77, R68, R77, !PT ;  /* 0x0000004d444d7209 */ /* 0x000fe20007810000 */
[----:B------:R-:W-:Y:S01]  /*3c70*/  FFMA.FTZ R40, R45, UR38, -R4 ;  /* 0x000000262d287c23 */ /* 0x000fe20008010804 */
[----:B------:R-:W-:Y:S01]  /*3c80*/  FSEL R69, R34, -INF , P2 ;  /* 0xff80000022457808 */ /* 0x000fe20001000000 */
[----:B------:R-:W-:Y:S01]  /*3c90*/  IMAD.U32 R45, RZ, RZ, UR38 ;  /* 0x00000026ff2d7e24 */ /* 0x000fe2000f8e00ff */
[----:B------:R-:W-:Y:S01]  /*3ca0*/  ISETP.GT.AND P3, PT, R6, 0x91, PT ;  /* 0x000000910600780c */ /* 0x000fe20003f64270 */
[----:B------:R-:W-:Y:S01]  /*3cb0*/  MUFU.EX2 R27, R27 ;  /* 0x0000001b001b7308 */ /* 0x000fe20000000800 */
[----:B------:R-:W-:Y:S02]  /*3cc0*/  FMNMX.FTZ R34, R76, R77, !PT ;  /* 0x0000004d4c227209 */ /* 0x000fe40007810000 */
[----:B------:R-:W-:-:S02]  /*3cd0*/  ISETP.GT.AND P2, PT, R6, 0x98, PT ;  /* 0x000000980600780c */ /* 0x000fc40003f44270 */
[----:B------:R-:W-:Y:S02]  /*3ce0*/  FSEL R77, R35, -INF , P3 ;  /* 0xff800000234d7808 */ /* 0x000fe40001800000 */
[----:B------:R-:W-:Y:S01]  /*3cf0*/  FMNMX.FTZ R34, R69, R34, !PT ;  /* 0x0000002245227209 */ /* 0x000fe20007810000 */
[----:B------:R-:W-:Y:S01]  /*3d00*/  MUFU.EX2 R30, R30 ;  /* 0x0000001e001e7308 */ /* 0x000fe20000000800 */
[----:B------:R-:W-:Y:S02]  /*3d10*/  ISETP.GT.AND P3, PT, R6, 0x99, PT ;  /* 0x000000990600780c */ /* 0x000fe40003f64270 */
[----:B--2---:R-:W-:Y:S01]  /*3d20*/  FSEL R78, R38, -INF , P2 ;  /* 0xff800000264e7808 */ /* 0x004fe20001000000 */
[----:B------:R-:W-:-:S01]  /*3d30*/  FFMA.FTZ R38, R48, UR38, -R4 ;  /* 0x0000002630267c23 */ /* 0x000fc20008010804 */
[----:B------:R-:W-:Y:S01]  /*3d40*/  FMNMX.FTZ R35, R77, R34, !PT ;  /* 0x000000224d237209 */ /* 0x000fe20007810000 */
[----:B------:R-:W-:-:S01]  /*3d50*/  FFMA.FTZ R34, R41, UR38, -R4 ;  /* 0x0000002629227c23 */ /* 0x000fc20008010804 */
[----:B------:R-:W-:Y:S01]  /*3d60*/  FSEL R79, R39, -INF , P3 ;  /* 0xff800000274f7808 */ /* 0x000fe20001800000 */
[----:B------:R-:W-:-:S01]  /*3d70*/  FFMA.FTZ R39, R49, UR38, -R4 ;  /* 0x0000002631277c23 */ /* 0x000fc20008010804 */
[----:B------:R-:W-:Y:S01]  /*3d80*/  FMNMX.FTZ R6, R78, R35, !PT ;  /* 0x000000234e067209 */ /* 0x000fe20007810000 */
[----:B------:R-:W-:-:S01]  /*3d90*/  FFMA.FTZ R35, R44, UR38, -R4 ;  /* 0x000000262c237c23 */ /* 0x000fc20008010804 */
[--C-:B------:R-:W-:Y:S01]  /*3da0*/  FFMA.FTZ R41, R52, UR38, -R4.reuse ;  /* 0x0000002634297c23 */ /* 0x100fe20008010804 */
[----:B------:R-:W-:-:S01]  /*3db0*/  FFMA.FTZ R44, R53, UR38, -R4 ;  /* 0x00000026352c7c23 */ /* 0x000fc20008010804 */
[----:B------:R-:W-:Y:S01]  /*3dc0*/  FMNMX.FTZ R6, R79, R6, !PT ;  /* 0x000000064f067209 */ /* 0x000fe20007810000 */
[----:B-1----:R-:W-:-:S01]  /*3dd0*/  FADD.FTZ R52, R3, R8 ;  /* 0x0000000803347221 */ /* 0x002fc20000010000 */
[----:B------:R-:W-:Y:S03]  /*3de0*/  MUFU.EX2 R31, R31 ;  /* 0x0000001f001f7308 */ /* 0x000fe60000000800 */
[----:B------:R-:W1:Y:S01]  /*3df0*/  SHFL.BFLY PT, R81, R6, 0x2, 0x1f ;  /* 0x0c401f0006517f89 */ /* 0x000e6200000e0000 */
[----:B---3--:R-:W-:-:S04]  /*3e00*/  FADD.FTZ R53, R7, R52 ;  /* 0x0000003407357221 */ /* 0x008fc80000010000 */
[----:B------:R-:W-:Y:S08]  /*3e10*/  MUFU.EX2 R34, R34 ;  /* 0x0000002200227308 */ /* 0x000ff00000000800 */
        /* <DEDUP_REMOVED lines=9> */
[----:B------:R-:W-:Y:S01]  /*3eb0*/  IMAD.MOV.U32 R81, RZ, RZ, R87 ;  /* 0x000000ffff517224 */ /* 0x000fe200078e0057 */
[C---:B------:R-:W-:Y:S01]  /*3ec0*/  FSETP.NEU.FTZ.AND P2, PT, R6.reuse, -INF , PT ;  /* 0xff8000000600780b */ /* 0x040fe20003f5d000 */
[----:B------:R-:W-:-:S05]  /*3ed0*/  FFMA.FTZ R45, R6, R45, -8 ;  /* 0xc1000000062d7423 */ /* 0x000fca000001002d */
[----:B------:R-:W-:Y:S01]  /*3ee0*/  MUFU.EX2 R25, R25 ;  /* 0x0000001900197308 */ /* 0x000fe20000000800 */
[----:B------:R-:W-:Y:S02]  /*3ef0*/  FSEL R4, R45, RZ, P2 ;  /* 0x000000ff2d047208 */ /* 0x000fe40001000000 */
        /* <DEDUP_REMOVED lines=48> */
[----:B---3--:R-:W-:-:S01]  /*4200*/  FADD.FTZ R49, R111, R52 ;  /* 0x000000346f317221 */ /* 0x008fc20000010000 */
[----:B------:R-:W-:Y:S01]  /*4210*/  FFMA.FTZ R79, R79, UR38, -R4 ;  /* 0x000000264f4f7c23 */ /* 0x000fe20008010804 */
[----:B------:R-:W-:-:S04]  /*4220*/  F2FP.SATFINITE.E4M3.F32.PACK_AB_MERGE_C R110, R111, R110, RZ ;  /* 0x0000006e6f6e723e */ /* 0x000fc800048070ff */
[----:B------:R-:W-:Y:S01]  /*4230*/  F2FP.SATFINITE.E4M3.F32.PACK_AB_MERGE_C R185, R107, R106, R110 ;  /* 0x0000006a6bb9723e */ /* 0x000fe2000480706e */
[----:B------:R-:W2:Y:S01]  /*4240*/  MUFU.EX2 R118, R118 ;  /* 0x0000007600767308 */ /* 0x000ea20000000800 */
[----:B0-----:R-:W-:-:S07]  /*4250*/  FADD.FTZ R2, R114, R49 ;  /* 0x0000003172027221 */ /* 0x001fce0000010000 */
[----:B------:R-:W0:Y:S01]  /*4260*/  MUFU.EX2 R119, R119 ;  /* 0x0000007700777308 */ /* 0x000e220000000800 */
[----:B-1----:R-:W-:-:S07]  /*4270*/  FADD.FTZ R49, R115, R2 ;  /* 0x0000000273317221 */ /* 0x002fce0000010000 */
[----:B------:R1:W-:Y:S01]  /*4280*/  MUFU.EX2 R45, R72 ;  /* 0x00000048002d7308 */ /* 0x0003e20000000800 */
[----:B--2---:R-:W-:-:S07]  /*4290*/  FADD.FTZ R2, R118, R49 ;  /* 0x0000003176027221 */ /* 0x004fce0000010000 */
[----:B------:R-:W2:Y:S01]  /*42a0*/  MUFU.EX2 R90, R90 ;  /* 0x0000005a005a7308 */ /* 0x000ea20000000800 */
[----:B-1----:R-:W-:-:S01]  /*42b0*/  FADD.FTZ R72, R10, R53 ;  /* 0x000000350a487221 */ /* 0x002fc20000010000 */
[C---:B0-----:R-:W-:Y:S01]  /*42c0*/  FADD.FTZ R49, R119.reuse, R2 ;  /* 0x0000000277317221 */ /* 0x041fe20000010000 */
[----:B------:R-:W-:Y:S02]  /*42d0*/  F2FP.SATFINITE.E4M3.F32.PACK_AB_MERGE_C R118, R119, R118, RZ ;  /* 0x000000767776723e */ /* 0x000fe400048070ff */
[----:B------:R-:W-:Y:S01]  /*42e0*/  FADD.FTZ R53, R9, R72 ;  /* 0x0000004809357221 */ /* 0x000fe20000010000 */
[----:B------:R-:W-:Y:S01]  /*42f0*/  IMAD.MOV.U32 R72, RZ, RZ, R87 ;  /* 0x000000ffff487224 */ /* 0x000fe200078e0057 */
[----:B------:R-:W-:Y:S01]  /*4300*/  F2FP.SATFINITE.E4M3.F32.PACK_AB_MERGE_C R187, R115, R114, R118 ;  /* 0x0000007273bb723e */ /* 0x000fe20004807076 */
[----:B------:R-:W0:Y:S01]  /*4310*/  MUFU.EX2 R91, R91 ;  /* 0x0000005b005b7308 */ /* 0x000e220000000800 */
[----:B------:R-:W-:-:S04]  /*4320*/  FADD.FTZ R52, R12, R53 ;  /* 0x000000350c347221 */ /* 0x000fc80000010000 */
[----:B------:R-:W-:-:S03]  /*4330*/  FADD.FTZ R53, R11, R52 ;  /* 0x000000340b357221 */ /* 0x000fc60000010000 */
[----:B------:R-:W1:Y:S01]  /*4340*/  MUFU.EX2 R94, R94 ;  /* 0x0000005e005e7308 */ /* 0x000e620000000800 */
[----:B------:R-:W-:-:S01]  /*4350*/  FADD.FTZ R52, R14, R53 ;  /* 0x000000350e347221 */ /* 0x000fc20000010000 */
[----:B--2---:R-:W-:Y:S01]  /*4360*/  FADD.FTZ R2, R90, R49 ;  /* 0x000000315a027221 */ /* 0x004fe20000010000 */
[----:B------:R-:W-:Y:S02]  /*4370*/  F2FP.SATFINITE.E4M3.F32.PACK_AB_MERGE_C R14, R14, R11, RZ ;  /* 0x0000000b0e0e723e */ /* 0x000fe400048070ff */
[----:B------:R-:W-:Y:S02]  /*4380*/  FADD.FTZ R53, R13, R52 ;  /* 0x000000340d357221 */ /* 0x000fe40000010000 */
[----:B------:R-:W-:Y:S01]  /*4390*/  F2FP.SATFINITE.E4M3.F32.PACK_AB_MERGE_C R186, R12, R9, R14 ;  /* 0x000000090cba723e */ /* 0x000fe2000480700e */
[----:B------:R-:W2:Y:S01]  /*43a0*/  MUFU.EX2 R95, R95 ;  /* 0x0000005f005f7308 */ /* 0x000ea20000000800 */
[----:B------:R-:W-:-:S01]  /*43b0*/  FADD.FTZ R52, R20, R53 ;  /* 0x0000003514347221 */ /* 0x000fc20000010000 */
[----:B0-----:R-:W-:-:S03]  /*43c0*/  FADD.FTZ R49, R91, R2 ;  /* 0x000000025b317221 */ /* 0x001fc60000010000 */
[----:B------:R-:W-:Y:S01]  /*43d0*/  FADD.FTZ R53, R15, R52 ;  /* 0x000000340f357221 */ /* 0x000fe20000010000 */
[----:B------:R-:W-:Y:S02]  /*43e0*/  F2FP.SATFINITE.E4M3.F32.PACK_AB_MERGE_C R15, R56, R15, RZ ;  /* 0x0000000f380f723e */ /* 0x000fe400048070ff */
[----:B------:R-:W0:Y:S01]  /*43f0*/  MUFU.EX2 R98, R98 ;  /* 0x0000006200627308 */ /* 0x000e220000000800 */
[----:B-1----:R-:W-:-:S01]  /*4400*/  FADD.FTZ R2, R94, R49 ;  /* 0x000000315e027221 */ /* 0x002fc20000010000 */
[----:B------:R-:W-:Y:S01]  /*4410*/  FADD.FTZ R52, R56, R53 ;  /* 0x0000003538347221 */ /* 0x000fe20000010000 */
[----:B------:R-:W-:Y:S01]  /*4420*/  F2FP.SATFINITE.E4M3.F32.PACK_AB_MERGE_C R180, R20, R13, R15 ;  /* 0x0000000d14b4723e */ /* 0x000fe2000480700f */
[----:B------:R-:W-:Y:S02]  /*4430*/  IMAD.MOV.U32 R56, RZ, RZ, R87 ;  /* 0x000000ffff387224 */ /* 0x000fe400078e0057 */
[----:B------:R-:W-:-:S02]  /*4440*/  FADD.FTZ R53, R21, R52 ;  /* 0x0000003415357221 */ /* 0x000fc40000010000 */
[----:B------:R-:W1:Y:S01]  /*4450*/  MUFU.EX2 R99, R99 ;  /* 0x0000006300637308 */ /* 0x000e620000000800 */
[----:B--2---:R-:W-:-:S01]  /*4460*/  FADD.FTZ R49, R95, R2 ;  /* 0x000000025f317221 */ /* 0x004fc20000010000 */
[----:B------:R-:W-:Y:S01]  /*4470*/  FADD.FTZ R52, R58, R53 ;  /* 0x000000353a347221 */ /* 0x000fe20000010000 */
[----:B------:R-:W-:-:S03]  /*4480*/  F2FP.SATFINITE.E4M3.F32.PACK_AB_MERGE_C R94, R95, R94, RZ ;  /* 0x0000005e5f5e723e */ /* 0x000fc600048070ff */
[----:B------:R-:W-:Y:S01]  /*4490*/  FADD.FTZ R53, R57, R52 ;  /* 0x0000003439357221 */ /* 0x000fe20000010000 */
[----:B------:R-:W-:Y:S01]  /*44a0*/  F2FP.SATFINITE.E4M3.F32.PACK_AB_MERGE_C R52, R10, R7, RZ ;  /* 0x000000070a34723e */ /* 0x000fe200048070ff */
[----:B------:R-:W2:Y:S01]  /*44b0*/  MUFU.EX2 R102, R102 ;  /* 0x0000006600667308 */ /* 0x000ea20000000800 */
[----:B0-----:R-:W-:-:S01]  /*44c0*/  FADD.FTZ R2, R98, R49 ;  /* 0x0000003162027221 */ /* 0x001fc20000010000 */
[----:B------:R-:W-:Y:S01]  /*44d0*/  FADD.FTZ R4, R60, R53 ;  /* 0x000000353c047221 */ /* 0x000fe20000010000 */
[----:B------:R-:W-:Y:S01]  /*44e0*/  F2FP.SATFINITE.E4M3.F32.PACK_AB_MERGE_C R184, R8, R3, R52 ;  /* 0x0000000308b8723e */ /* 0x000fe20004807034 */
[--C-:B------:R-:W-:Y:S01]  /*44f0*/  IMAD.MOV.U32 R53, RZ, RZ, R87.reuse ;  /* 0x000000ffff357224 */ /* 0x100fe200078e0057 */
[----:B------:R-:W-:Y:S01]  /*4500*/  F2FP.SATFINITE.E4M3.F32.PACK_AB_MERGE_C R57, R60, R57, RZ ;  /* 0x000000393c39723e */ /* 0x000fe200048070ff */
[----:B------:R-:W-:Y:S01]  /*4510*/  IMAD.MOV.U32 R60, RZ, RZ, R87 ;  /* 0x000000ffff3c7224 */ /* 0x000fe200078e0057 */
[----:B------:R-:W-:Y:S01]  /*4520*/  F2FP.SATFINITE.E4M3.F32.PACK_AB_MERGE_C R181, R91, R90, R94 ;  /* 0x0000005a5bb5723e */ /* 0x000fe2000480705e */
[----:B------:R-:W0:Y:S01]  /*4530*/  MUFU.EX2 R103, R103 ;  /* 0x0000006700677308 */ /* 0x000e220000000800 */
[----:B-1----:R-:W-:-:S01]  /*4540*/  FADD.FTZ R49, R99, R2 ;  /* 0x0000000263317221 */ /* 0x002fc20000010000 */
[----:B------:R-:W-:Y:S01]  /*4550*/  F2FP.SATFINITE.E4M3.F32.PACK_AB_MERGE_C R182, R58, R21, R57 ;  /* 0x000000153ab6723e */ /* 0x000fe20004807039 */
[----:B------:R-:W-:-:S02]  /*4560*/  IMAD.MOV.U32 R58, RZ, RZ, R87 ;  /* 0x000000ffff3a7224 */ /* 0x000fc400078e0057 */
[--C-:B------:R-:W-:Y:S02]  /*4570*/  IMAD.MOV.U32 R57, RZ, RZ, R87.reuse ;  /* 0x000000ffff397224 */ /* 0x100fe400078e0057 */
[----:B------:R-:W-:Y:S01]  /*4580*/  IMAD.MOV.U32 R52, RZ, RZ, R87 ;  /* 0x000000ffff347224 */ /* 0x000fe200078e0057 */
[----:B------:R-:W1:Y:S01]  /*4590*/  MUFU.EX2 R64, R64 ;  /* 0x0000004000407308 */ /* 0x000e620000000800 */
[----:B--2---:R-:W-:-:S01]  /*45a0*/  FADD.FTZ R2, R102, R49 ;  /* 0x0000003166027221 */ /* 0x004fc20000010000 */
[----:B------:R-:W-:-:S04]  /*45b0*/  FADD.FTZ R49, R59, R4 ;  /* 0x000000043b317221 */ /* 0x000fc80000010000 */
[----:B------:R-:W-:Y:S01]  /*45c0*/  FADD.FTZ R4, R42, R49 ;  /* 0x000000312a047221 */ /* 0x000fe20000010000 */
[----:B------:R-:W-:Y:S01]  /*45d0*/  IMAD.MOV.U32 R49, RZ, RZ, R87 ;  /* 0x000000ffff317224 */ /* 0x000fe200078e0057 */
[----:B------:R-:W2:Y:S01]  /*45e0*/  MUFU.EX2 R73, R73 ;  /* 0x0000004900497308 */ /* 0x000ea20000000800 */
[----:B0-----:R-:W-:-:S01]  /*45f0*/  FADD.FTZ R7, R103, R2 ;  /* 0x0000000267077221 */ /* 0x001fc20000010000 */
[----:B------:R-:W-:-:S04]  /*4600*/  F2FP.SATFINITE.E4M3.F32.PACK_AB_MERGE_C R102, R103, R102, RZ ;  /* 0x000000666766723e */ /* 0x000fc800048070ff */
[----:B------:R-:W-:Y:S02]  /*4610*/  F2FP.SATFINITE.E4M3.F32.PACK_AB_MERGE_C R183, R99, R98, R102 ;  /* 0x0000006263b7723e */ /* 0x000fe40004807066 */
[----:B------:R0:W3:Y:S01]  /*4620*/  MUFU.EX2 R48, R63 ;  /* 0x0000003f00307308 */ /* 0x0000e20000000800 */
[----:B-1----:R-:W-:-:S01]  /*4630*/  FADD.FTZ R2, R64, R7 ;  /* 0x0000000740027221 */ /* 0x002fc20000010000 */
[----:B------:R-:W-:Y:S01]  /*4640*/  FADD.FTZ R7, R43, R4 ;  /* 0x000000042b077221 */ /* 0x000fe20000010000 */
[----:B------:R-:W-:Y:S02]  /*4650*/  F2FP.SATFINITE.E4M3.F32.PACK_AB_MERGE_C R43, R46, R43, RZ ;  /* 0x0000002b2e2b723e */ /* 0x000fe400048070ff */
[----:B------:R-:W-:Y:S02]  /*4660*/  FADD.FTZ R2, R45, R2 ;  /* 0x000000022d027221 */ /* 0x000fe40000010000 */
[----:B------:R-:W-:Y:S01]  /*4670*/  F2FP.SATFINITE.E4M3.F32.PACK_AB_MERGE_C R176, R42, R59, R43 ;  /* 0x0000003b2ab0723e */ /* 0x000fe2000480702b */
[----:B------:R-:W1:Y:S01]  /*4680*/  MUFU.EX2 R66, R66 ;  /* 0x0000004200427308 */ /* 0x000e620000000800 */
[----:B--2---:R-:W-:-:S01]  /*4690*/  FADD.FTZ R11, R73, R2 ;  /* 0x00000002490b7221 */ /* 0x004fc20000010000 */
[----:B------:R-:W-:Y:S01]  /*46a0*/  FADD.FTZ R2, R46, R7 ;  /* 0x000000072e027221 */ /* 0x000fe20000010000 */
[----:B0-----:R-:W-:-:S02]  /*46b0*/  IMAD.MOV.U32 R63, RZ, RZ, R87 ;  /* 0x000000ffff3f7224 */ /* 0x001fc400078e0057 */
[----:B------:R-:W-:Y:S02]  /*46c0*/  IMAD.MOV.U32 R59, RZ, RZ, R87 ;  /* 0x000000ffff3b7224 */ /* 0x000fe400078e0057 */
[----:B------:R-:W-:-:S01]  /*46d0*/  FADD.FTZ R7, R5, R2 ;  /* 0x0000000205077221 */ /* 0x000fc20000010000 */
[----:B------:R-:W-:Y:S01]  /*46e0*/  IMAD.MOV.U32 R46, RZ, RZ, R87 ;  /* 0x000000ffff2e7224 */ /* 0x000fe200078e0057 */
[----:B------:R-:W0:Y:S01]  /*46f0*/  MUFU.EX2 R67, R67 ;  /* 0x0000004300437308 */ /* 0x000e220000000800 */
[----:B---3--:R-:W-:-:S01]  /*4700*/  FADD.FTZ R11, R48, R11 ;  /* 0x0000000b300b7221 */ /* 0x008fc20000010000 */
[----:B------:R-:W-:Y:S01]  /*4710*/  FADD.FTZ R10, R26, R7 ;  /* 0x000000071a0a7221 */ /* 0x000fe20000010000 */
[----:B------:R-:W-:Y:S01]  /*4720*/  F2FP.SATFINITE.E4M3.F32.PACK_AB_MERGE_C R48, R48, R73, RZ ;  /* 0x000000493030723e */ /* 0x000fe200048070ff */
[----:B------:R-:W-:Y:S02]  /*4730*/  IMAD.MOV.U32 R73, RZ, RZ, R87 ;  /* 0x000000ffff497224 */ /* 0x000fe400078e0057 */
[----:B------:R-:W-:-:S01]  /*4740*/  FADD.FTZ R7, R27, R10 ;  /* 0x0000000a1b077221 */ /* 0x000fc20000010000 */
[----:B------:R-:W-:Y:S01]  /*4750*/  F2FP.SATFINITE.E4M3.F32.PACK_AB_MERGE_C R27, R30, R27, RZ ;  /* 0x0000001b1e1b723e */ /* 0x000fe200048070ff */
[----:B------:R-:W2:Y:S01]  /*4760*/  MUFU.EX2 R70, R70 ;  /* 0x0000004600467308 */ /* 0x000ea20000000800 */
[----:B-1----:R-:W-:-:S01]  /*4770*/  FADD.FTZ R4, R66, R11 ;  /* 0x0000000b42047221 */ /* 0x002fc20000010000 */
[----:B------:R-:W-:Y:S01]  /*4780*/  FADD.FTZ R30, R30, R7 ;  /* 0x000000071e1e7221 */ /* 0x000fe20000010000 */
[----:B------:R-:W-:Y:S01]  /*4790*/  F2FP.SATFINITE.E4M3.F32.PACK_AB_MERGE_C R178, R26, R5, R27 ;  /* 0x000000051ab2723e */ /* 0x000fe2000480701b */
[--C-:B------:R-:W-:Y:S01]  /*47a0*/  IMAD.MOV.U32 R43, RZ, RZ, R87.reuse ;  /* 0x000000ffff2b7224 */ /* 0x100fe200078e0057 */
[----:B------:R-:W-:Y:S01]  /*47b0*/  F2FP.SATFINITE.E4M3.F32.PACK_AB_MERGE_C R177, R45, R64, R48 ;  /* 0x000000402db1723e */ /* 0x000fe20004807030 */
[----:B------:R-:W-:-:S02]  /*47c0*/  IMAD.MOV.U32 R64, RZ, RZ, R87 ;  /* 0x000000ffff407224 */ /* 0x000fc400078e0057 */
[----:B------:R-:W1:Y:S01]  /*47d0*/  MUFU.EX2 R71, R71 ;  /* 0x0000004700477308 */ /* 0x000e620000000800 */
[----:B0-----:R-:W-:-:S01]  /*47e0*/  FADD.FTZ R3, R67, R4 ;  /* 0x0000000443037221 */ /* 0x001fc20000010000 */
[--C-:B------:R-:W-:Y:S02]  /*47f0*/  IMAD.MOV.U32 R48, RZ, RZ, R87.reuse ;  /* 0x000000ffff307224 */ /* 0x100fe400078e0057 */
[--C-:B------:R-:W-:Y:S02]  /*4800*/  IMAD.MOV.U32 R45, RZ, RZ, R87.reuse ;  /* 0x000000ffff2d7224 */ /* 0x100fe400078e0057 */
[----:B------:R-:W-:Y:S02]  /*4810*/  IMAD.MOV.U32 R42, RZ, RZ, R87 ;  /* 0x000000ffff2a7224 */ /* 0x000fe400078e0057 */
[----:B------:R-:W0:Y:S01]  /*4820*/  MUFU.EX2 R74, R74 ;  /* 0x0000004a004a7308 */ /* 0x000e220000000800 */
[----:B--2---:R-:W-:-:S01]  /*4830*/  FADD.FTZ R4, R70, R3 ;  /* 0x0000000346047221 */ /* 0x004fc20000010000 */
[----:B------:R-:W-:Y:S01]  /*4840*/  FADD.FTZ R3, R31, R30 ;  /* 0x0000001e1f037221 */ /* 0x000fe20000010000 */
[----:B------:R-:W-:-:S02]  /*4850*/  IMAD.MOV.U32 R30, RZ, RZ, R87 ;  /* 0x000000ffff1e7224 */ /* 0x000fc400078e0057 */
[----:B------:R-:W-:Y:S02]  /*4860*/  IMAD.MOV.U32 R27, RZ, RZ, R87 ;  /* 0x000000ffff1b7224 */ /* 0x000fe400078e0057 */
[----:B------:R-:W-:-:S01]  /*4870*/  FADD.FTZ R8, R34, R3 ;  /* 0x0000000322087221 */ /* 0x000fc20000010000 */
[----:B------:R-:W-:Y:S01]  /*4880*/  IMAD.MOV.U32 R26, RZ, RZ, R87 ;  /* 0x000000ffff1a7224 */ /* 0x000fe200078e0057 */
[----:B------:R-:W2:Y:S01]  /*4890*/  MUFU.EX2 R75, R75 ;  /* 0x0000004b004b7308 */ /* 0x000ea20000000800 */
[C---:B-1----:R-:W-:Y:S01]  /*48a0*/  F2FP.SATFINITE.E4M3.F32.PACK_AB_MERGE_C R70, R71.reuse, R70, RZ ;  /* 0x000000464746723e */ /* 0x042fe200048070ff */
[----:B------:R-:W-:Y:S01]  /*48b0*/  FADD.FTZ R71, R71, R4 ;  /* 0x0000000447477221 */ /* 0x000fe20000010000 */
[----:B------:R-:W-:-:S01]  /*48c0*/  FADD.FTZ R9, R35, R8 ;  /* 0x0000000823097221 */ /* 0x000fc20000010000 */
[C---:B------:R-:W-:Y:S02]  /*48d0*/  F2FP.SATFINITE.E4M3.F32.PACK_AB_MERGE_C R35, R40.reuse, R35, RZ ;  /* 0x000000232823723e */ /* 0x040fe400048070ff */
[----:B------:R-:W-:Y:S01]  /*48e0*/  F2FP.SATFINITE.E4M3.F32.PACK_AB_MERGE_C R179, R67, R66, R70 ;  /* 0x0000004243b3723e */ /* 0x000fe20004807046 */
[----:B------:R-:W-:Y:S01]  /*48f0*/  FADD.FTZ R9, R40, R9 ;  /* 0x0000000928097221 */ /* 0x000fe20000010000 */
[----:B------:R-:W1:Y:S01]  /*4900*/  MUFU.EX2 R62, R62 ;  /* 0x0000003e003e7308 */ /* 0x000e620000000800 */
[----:B0-----:R-:W-:-:S01]  /*4910*/  FADD.FTZ R4, R74, R71 ;  /* 0x000000474a047221 */ /* 0x001fc20000010000 */
[----:B------:R-:W-:Y:S01]  /*4920*/  F2FP.SATFINITE.E4M3.F32.PACK_AB_MERGE_C R172, R34, R31, R35 ;  /* 0x0000001f22ac723e */ /* 0x000fe20004807023 */
[----:B------:R-:W-:-:S02]  /*4930*/  IMAD.MOV.U32 R71, RZ, RZ, R87 ;  /* 0x000000ffff477224 */ /* 0x000fc400078e0057 */
[--C-:B------:R-:W-:Y:S02]  /*4940*/  IMAD.MOV.U32 R70, RZ, RZ, R87.reuse ;  /* 0x000000ffff467224 */ /* 0x100fe400078e0057 */
[----:B------:R-:W-:Y:S01]  /*4950*/  IMAD.MOV.U32 R67, RZ, RZ, R87 ;  /* 0x000000ffff437224 */ /* 0x000fe200078e0057 */
[----:B------:R-:W0:Y:S01]  /*4960*/  MUFU.EX2 R47, R47 ;  /* 0x0000002f002f7308 */ /* 0x000e220000000800 */
[----:B--2---:R-:W-:-:S01]  /*4970*/  FADD.FTZ R7, R75, R4 ;  /* 0x000000044b077221 */ /* 0x004fc20000010000 */
[--C-:B------:R-:W-:Y:S02]  /*4980*/  IMAD.MOV.U32 R66, RZ, RZ, R87.reuse ;  /* 0x000000ffff427224 */ /* 0x100fe400078e0057 */
[--C-:B------:R-:W-:Y:S02]  /*4990*/  IMAD.MOV.U32 R40, RZ, RZ, R87.reuse ;  /* 0x000000ffff287224 */ /* 0x100fe400078e0057 */
[----:B------:R-:W-:Y:S02]  /*49a0*/  IMAD.MOV.U32 R35, RZ, RZ, R87 ;  /* 0x000000ffff237224 */ /* 0x000fe400078e0057 */
[----:B------:R-:W2:Y:S01]  /*49b0*/  MUFU.EX2 R50, R50 ;  /* 0x0000003200327308 */ /* 0x000ea20000000800 */
[----:B-1----:R-:W-:-:S01]  /*49c0*/  FADD.FTZ R4, R62, R7 ;  /* 0x000000073e047221 */ /* 0x002fc20000010000 */
[----:B------:R-:W-:-:S02]  /*49d0*/  IMAD.MOV.U32 R34, RZ, RZ, R87 ;  /* 0x000000ffff227224 */ /* 0x000fc400078e0057 */
[----:B------:R-:W-:-:S04]  /*49e0*/  IMAD.MOV.U32 R31, RZ, RZ, R87 ;  /* 0x000000ffff1f7224 */ /* 0x000fc800078e0057 */
[----:B------:R-:W1:Y:S01]  /*49f0*/  MUFU.EX2 R51, R51 ;  /* 0x0000003300337308 */ /* 0x000e620000000800 */
[C---:B0-----:R-:W-:Y:S01]  /*4a00*/  F2FP.SATFINITE.E4M3.F32.PACK_AB_MERGE_C R62, R47.reuse, R62, RZ ;  /* 0x0000003e2f3e723e */ /* 0x041fe200048070ff */
[----:B------:R-:W-:Y:S01]  /*4a10*/  FADD.FTZ R47, R47, R4 ;  /* 0x000000042f2f7221 */ /* 0x000fe20000010000 */
[----:B------:R-:W-:-:S02]  /*4a20*/  FADD.FTZ R4, R38, R9 ;  /* 0x0000000926047221 */ /* 0x000fc40000010000 */
[----:B------:R-:W-:Y:S01]  /*4a30*/  F2FP.SATFINITE.E4M3.F32.PACK_AB_MERGE_C R173, R75, R74, R62 ;  /* 0x0000004a4bad723e */ /* 0x000fe2000480703e */
[----:B------:R-:W-:Y:S02]  /*4a40*/  IMAD.MOV.U32 R75, RZ, RZ, R87 ;  /* 0x000000ffff4b7224 */ /* 0x000fe400078e0057 */
[----:B------:R-:W-:Y:S01]  /*4a50*/  FADD.FTZ R10, R39, R4 ;  /* 0x00000004270a7221 */ /* 0x000fe20000010000 */
[----:B------:R-:W0:Y:S01]  /*4a60*/  MUFU.EX2 R54, R54 ;  /* 0x0000003600367308 */ /* 0x000e220000000800 */
[----:B--2---:R-:W-:-:S01]  /*4a70*/  FADD.FTZ R8, R50, R47 ;  /* 0x0000002f32087221 */ /* 0x004fc20000010000 */
[----:B------:R-:W-:-:S02]  /*4a80*/  IMAD.MOV.U32 R74, RZ, RZ, R87 ;  /* 0x000000ffff4a7224 */ /* 0x000fc400078e0057 */
[----:B------:R-:W-:-:S01]  /*4a90*/  FADD.FTZ R9, R41, R10 ;  /* 0x0000000a29097221 */ /* 0x000fc20000010000 */
[C---:B------:R-:W-:Y:S01]  /*4aa0*/  F2FP.SATFINITE.E4M3.F32.PACK_AB_MERGE_C R41, R44.reuse, R41, RZ ;  /* 0x000000292c29723e */ /* 0x040fe200048070ff */
[----:B------:R-:W-:Y:S02]  /*4ab0*/  IMAD.MOV.U32 R62, RZ, RZ, R87 ;  /* 0x000000ffff3e7224 */ /* 0x000fe400078e0057 */
[----:B------:R-:W-:Y:S01]  /*4ac0*/  FADD.FTZ R9, R44, R9 ;  /* 0x000000092c097221 */ /* 0x000fe20000010000 */
[----:B------:R-:W2:Y:S01]  /*4ad0*/  MUFU.EX2 R55, R55 ;  /* 0x0000003700377308 */ /* 0x000ea20000000800 */
[----:B-1----:R-:W-:-:S01]  /*4ae0*/  FADD.FTZ R7, R51, R8 ;  /* 0x0000000833077221 */ /* 0x002fc20000010000 */
[----:B------:R-:W-:Y:S01]  /*4af0*/  F2FP.SATFINITE.E4M3.F32.PACK_AB_MERGE_C R174, R39, R38, R41 ;  /* 0x0000002627ae723e */ /* 0x000fe20004807029 */
[----:B------:R-:W-:-:S01]  /*4b00*/  FADD.FTZ R10, R24, R9 ;  /* 0x00000009180a7221 */ /* 0x000fc20000010000 */
[--C-:B------:R-:W-:Y:S02]  /*4b10*/  IMAD.MOV.U32 R47, RZ, RZ, R87.reuse ;  /* 0x000000ffff2f7224 */ /* 0x100fe400078e0057 */
[----:B------:R-:W-:-:S02]  /*4b20*/  IMAD.MOV.U32 R44, RZ, RZ, R87 ;  /* 0x000000ffff2c7224 */ /* 0x000fc400078e0057 */
[----:B------:R-:W1:Y:S01]  /*4b30*/  MUFU.EX2 R61, R61 ;  /* 0x0000003d003d7308 */ /* 0x000e620000000800 */
[----:B0-----:R-:W-:-:S01]  /*4b40*/  FADD.FTZ R8, R54, R7 ;  /* 0x0000000736087221 */ /* 0x001fc20000010000 */
[----:B------:R-:W-:Y:S01]  /*4b50*/  FADD.FTZ R7, R25, R10 ;  /* 0x0000000a19077221 */ /* 0x000fe20000010000 */
[--C-:B------:R-:W-:Y:S02]  /*4b60*/  IMAD.MOV.U32 R41, RZ, RZ, R87.reuse ;  /* 0x000000ffff297224 */ /* 0x100fe400078e0057 */
[--C-:B------:R-:W-:Y:S02]  /*4b70*/  IMAD.MOV.U32 R39, RZ, RZ, R87.reuse ;  /* 0x000000ffff277224 */ /* 0x100fe400078e0057 */
[----:B------:R-:W-:Y:S01]  /*4b80*/  IMAD.MOV.U32 R38, RZ, RZ, R87 ;  /* 0x000000ffff267224 */ /* 0x000fe200078e0057 */
[----:B------:R0:W3:Y:S01]  /*4b90*/  MUFU.EX2 R2, R65 ;  /* 0x0000004100027308 */ /* 0x0000e20000000800 */
[----:B--2---:R-:W-:-:S01]  /*4ba0*/  FADD.FTZ R8, R55, R8 ;  /* 0x0000000837087221 */ /* 0x004fc20000010000 */
[----:B------:R-:W-:Y:S01]  /*4bb0*/  F2FP.SATFINITE.E4M3.F32.PACK_AB_MERGE_C R54, R55, R54, RZ ;  /* 0x000000363736723e */ /* 0x000fe200048070ff */
[----:B------:R-:W-:-:S03]  /*4bc0*/  IMAD.MOV.U32 R55, RZ, RZ, R87 ;  /* 0x000000ffff377224 */ /* 0x000fc600078e0057 */
[----:B------:R-:W-:Y:S01]  /*4bd0*/  F2FP.SATFINITE.E4M3.F32.PACK_AB_MERGE_C R175, R51, R50, R54 ;  /* 0x0000003233af723e */ /* 0x000fe20004807036 */
[----:B------:R-:W-:Y:S01]  /*4be0*/  IMAD.MOV.U32 R54, RZ, RZ, R87 ;  /* 0x000000ffff367224 */ /* 0x000fe200078e0057 */
[----:B------:R-:W2:Y:S01]  /*4bf0*/  MUFU.EX2 R28, R28 ;  /* 0x0000001c001c7308 */ /* 0x000ea20000000800 */
[----:B-1----:R-:W-:-:S01]  /*4c00*/  FADD.FTZ R5, R61, R8 ;  /* 0x000000083d057221 */ /* 0x002fc20000010000 */
[--C-:B0-----:R-:W-:Y:S02]  /*4c10*/  IMAD.MOV.U32 R65, RZ, RZ, R87.reuse ;  /* 0x000000ffff417224 */ /* 0x101fe400078e0057 */
[--C-:B------:R-:W-:Y:S02]  /*4c20*/  IMAD.MOV.U32 R51, RZ, RZ, R87.reuse ;  /* 0x000000ffff337224 */ /* 0x100fe400078e0057 */
[----:B------:R-:W-:Y:S02]  /*4c30*/  IMAD.MOV.U32 R50, RZ, RZ, R87 ;  /* 0x000000ffff327224 */ /* 0x000fe400078e0057 */
[----:B------:R-:W0:Y:S01]  /*4c40*/  MUFU.EX2 R68, R68 ;  /* 0x0000004400447308 */ /* 0x000e220000000800 */
[----:B---3--:R-:W-:-:S07]  /*4c50*/  FADD.FTZ R5, R2, R5 ;  /* 0x0000000502057221 */ /* 0x008fce0000010000 */
[----:B------:R-:W1:Y:S01]  /*4c60*/  MUFU.EX2 R29, R29 ;  /* 0x0000001d001d7308 */ /* 0x000e620000000800 */
[----:B--2---:R-:W-:-:S07]  /*4c70*/  FADD.FTZ R8, R28, R7 ;  /* 0x000000071c087221 */ /* 0x004fce0000010000 */
[----:B------:R2:W3:Y:S01]  /*4c80*/  MUFU.EX2 R3, R76 ;  /* 0x0000004c00037308 */ /* 0x0004e20000000800 */
[----:B0-----:R-:W-:-:S07]  /*4c90*/  FADD.FTZ R10, R68, R5 ;  /* 0x00000005440a7221 */ /* 0x001fce0000010000 */
[----:B------:R-:W0:Y:S01]  /*4ca0*/  MUFU.EX2 R32, R32 ;  /* 0x0000002000207308 */ /* 0x000e220000000800 */
[C---:B-1----:R-:W-:Y:S01]  /*4cb0*/  F2FP.SATFINITE.E4M3.F32.PACK_AB_MERGE_C R28, R29.reuse, R28, RZ ;  /* 0x0000001c1d1c723e */ /* 0x042fe200048070ff */
[----:B------:R-:W-:Y:S01]  /*4cc0*/  FADD.FTZ R29, R29, R8 ;  /* 0x000000081d1d7221 */ /* 0x000fe20000010000 */
[--C-:B--2---:R-:W-:Y:S02]  /*4cd0*/  IMAD.MOV.U32 R76, RZ, RZ, R87.reuse ;  /* 0x000000ffff4c7224 */ /* 0x104fe400078e0057 */
[----:B------:R-:W-:Y:S01]  /*4ce0*/  F2FP.SATFINITE.E4M3.F32.PACK_AB_MERGE_C R168, R25, R24, R28 ;  /* 0x0000001819a8723e */ /* 0x000fe2000480701c */
[----:B------:R-:W-:Y:S02]  /*4cf0*/  IMAD.MOV.U32 R28, RZ, RZ, R87 ;  /* 0x000000ffff1c7224 */ /* 0x000fe400078e0057 */
[----:B------:R-:W1:Y:S01]  /*4d00*/  MUFU.EX2 R69, R69 ;  /* 0x0000004500457308 */ /* 0x000e620000000800 */
[----:B---3--:R-:W-:-:S01]  /*4d10*/  FADD.FTZ R10, R3, R10 ;  /* 0x0000000a030a7221 */ /* 0x008fc20000010000 */
[----:B------:R-:W-:Y:S01]  /*4d20*/  F2FP.SATFINITE.E4M3.F32.PACK_AB_MERGE_C R68, R3, R68, RZ ;  /* 0x000000440344723e */ /* 0x000fe200048070ff */
[----:B------:R-:W-:-:S02]  /*4d30*/  IMAD.MOV.U32 R25, RZ, RZ, R87 ;  /* 0x000000ffff197224 */ /* 0x000fc400078e0057 */
[--C-:B------:R-:W-:Y:S01]  /*4d40*/  IMAD.MOV.U32 R24, RZ, RZ, R87.reuse ;  /* 0x000000ffff187224 */ /* 0x100fe200078e0057 */
[----:B------:R-:W-:Y:S01]  /*4d50*/  F2FP.SATFINITE.E4M3.F32.PACK_AB_MERGE_C R169, R2, R61, R68 ;  /* 0x0000003d02a9723e */ /* 0x000fe20004807044 */
[----:B------:R-:W-:Y:S01]  /*4d60*/  IMAD.MOV.U32 R68, RZ, RZ, R87 ;  /* 0x000000ffff447224 */ /* 0x000fe200078e0057 */
[----:B------:R-:W-:Y:S01]  /*4d70*/  MUFU.EX2 R36, R36 ;  /* 0x0000002400247308 */ /* 0x000fe20000000800 */
[----:B0-----:R-:W-:-:S01]  /*4d80*/  FADD.FTZ R8, R32, R29 ;  /* 0x0000001d20087221 */ /* 0x001fc20000010000 */
[--C-:B------:R-:W-:Y:S02]  /*4d90*/  IMAD.MOV.U32 R61, RZ, RZ, R87.reuse ;  /* 0x000000ffff3d7224 */ /* 0x100fe400078e0057 */
[----:B------:R-:W-:-:S04]  /*4da0*/  IMAD.MOV.U32 R29, RZ, RZ, R87 ;  /* 0x000000ffff1d7224 */ /* 0x000fc800078e0057 */
[----:B------:R-:W0:Y:S01]  /*4db0*/  MUFU.EX2 R37, R37 ;  /* 0x0000002500257308 */ /* 0x000e220000000800 */
[----:B-1----:R-:W-:-:S07]  /*4dc0*/  FADD.FTZ R3, R69, R10 ;  /* 0x0000000a45037221 */ /* 0x002fce0000010000 */
[----:B------:R-:W1:Y:S08]  /*4dd0*/  MUFU.EX2 R33, R33 ;  /* 0x0000002100217308 */ /* 0x000e700000000800 */
[----:B------:R2:W3:Y:S01]  /*4de0*/  MUFU.EX2 R4, R77 ;  /* 0x0000004d00047308 */ /* 0x0004e20000000800 */
[----:B0-----:R-:W-:-:S07]  /*4df0*/  F2FP.SATFINITE.E4M3.F32.PACK_AB_MERGE_C R2, R37, R36, RZ ;  /* 0x000000242502723e */ /* 0x001fce00048070ff */
[----:B------:R-:W0:Y:S01]  /*4e00*/  MUFU.EX2 R78, R78 ;  /* 0x0000004e004e7308 */ /* 0x000e220000000800 */
[----:B-1----:R-:W-:-:S01]  /*4e10*/  FADD.FTZ R5, R33, R8 ;  /* 0x0000000821057221 */ /* 0x002fc20000010000 */
[----:B------:R-:W-:Y:S01]  /*4e20*/  F2FP.SATFINITE.E4M3.F32.PACK_AB_MERGE_C R170, R33, R32, R2 ;  /* 0x0000002021aa723e */ /* 0x000fe20004807002 */
[----:B--2---:R-:W-:Y:S02]  /*4e30*/  IMAD.MOV.U32 R77, RZ, RZ, R87 ;  /* 0x000000ffff4d7224 */ /* 0x004fe400078e0057 */
[----:B------:R-:W-:Y:S01]  /*4e40*/  FADD.FTZ R36, R36, R5 ;  /* 0x0000000524247221 */ /* 0x000fe20000010000 */
[----:B------:R-:W-:Y:S02]  /*4e50*/  IMAD.MOV.U32 R33, RZ, RZ, R87 ;  /* 0x000000ffff217224 */ /* 0x000fe400078e0057 */
[----:B------:R-:W1:Y:S01]  /*4e60*/  MUFU.EX2 R79, R79 ;  /* 0x0000004f004f7308 */ /* 0x000e620000000800 */
[----:B---3--:R-:W-:-:S01]  /*4e70*/  FADD.FTZ R3, R4, R3 ;  /* 0x0000000304037221 */ /* 0x008fc20000010000 */
[----:B------:R-:W-:-:S03]  /*4e80*/  IMAD.MOV.U32 R32, RZ, RZ, R87 ;  /* 0x000000ffff207224 */ /* 0x000fc600078e0057 */
[----:B0-----:R-:W-:Y:S01]  /*4e90*/  FADD.FTZ R2, R78, R3 ;  /* 0x000000034e027221 */ /* 0x001fe20000010000 */
[----:B------:R-:W-:-:S01]  /*4ea0*/  FADD.FTZ R3, R37, R36 ;  /* 0x0000002425037221 */ /* 0x000fc20000010000 */
[--C-:B------:R-:W-:Y:S02]  /*4eb0*/  IMAD.MOV.U32 R37, RZ, RZ, R87.reuse ;  /* 0x000000ffff257224 */ /* 0x100fe400078e0057 */
[----:B------:R-:W-:Y:S01]  /*4ec0*/  IMAD.MOV.U32 R36, RZ, RZ, R87 ;  /* 0x000000ffff247224 */ /* 0x000fe200078e0057 */
[C---:B-1----:R-:W-:Y:S01]  /*4ed0*/  F2FP.SATFINITE.E4M3.F32.PACK_AB_MERGE_C R7, R79.reuse, R78, RZ ;  /* 0x0000004e4f07723e */ /* 0x042fe200048070ff */
[----:B------:R-:W-:-:S01]  /*4ee0*/  FADD.FTZ R2, R79, R2 ;  /* 0x000000024f027221 */ /* 0x000fc20000010000 */
[----:B------:R-:W-:Y:S02]  /*4ef0*/  IMAD.MOV.U32 R79, RZ, RZ, R87 ;  /* 0x000000ffff4f7224 */ /* 0x000fe400078e0057 */
[----:B------:R-:W-:Y:S01]  /*4f00*/  F2FP.SATFINITE.E4M3.F32.PACK_AB_MERGE_C R171, R4, R69, R7 ;  /* 0x0000004504ab723e */ /* 0x000fe20004807007 */
[----:B------:R-:W-:-:S02]  /*4f10*/  IMAD.MOV.U32 R78, RZ, RZ, R87 ;  /* 0x000000ffff4e7224 */ /* 0x000fc400078e0057 */
        /* <DEDUP_REMOVED lines=37> */
[----:B------:R-:W-:-:S05]  /*5170*/  UMOV UR58, UR56 ;  /* 0x00000038003a7c82 */ /* 0x000fca0008000000 */
.L_x_2042:
[----:B------:R-:W-:Y:S01]  /*5180*/  ISETP.NE.AND P3, PT, RZ, UR44, PT ;  /* 0x0000002cff007c0c */ /* 0x000fe2000bf65270 */
[----:B------:R-:W-:-:S04]  /*5190*/  UISETP.NE.AND UP0, UPT, UR58, 0x1, UPT ;  /* 0x000000013a00788c */ /* 0x000fc8000bf05270 */
[----:B------:R-:W-:-:S04]  /*51a0*/  USEL UR46, URZ, 0x1, UP0 ;  /* 0x000000013f2e7887 */ /* 0x000fc80008000000 */
[----:B------:R-:W-:-:S04]  /*51b0*/  ULOP3.LUT UR46, UR59, UR46, URZ, 0x3c, !UPT ;  /* 0x0000002e3b2e7292 */ /* 0x000fc8000f8e3c3f */
[----:B------:R-:W-:Y:S08]  /*51c0*/  @P3 BRA `(.L_x_2033) ;  /* 0x0000000000383947 */ /* 0x000ff00003800000 */
[----:B------:R-:W-:Y:S05]  /*51d0*/  @!P0 BRA `(.L_x_2034) ;  /* 0x0000000000048947 */ /* 0x000fea0003800000 */
[----:B------:R-:W-:Y:S01]  /*51e0*/  BPT.TRAP 0x1 ;  /* 0x000000040000795c */ /* 0x000fe20000300000 */
.L_x_2034:
        /* <DEDUP_REMOVED lines=9> */
.L_x_2035:
[----:B-1----:R-:W-:Y:S05]  /*5280*/  @P2 BRA `(.L_x_2033) ;  /* 0x0000000000082947 */ /* 0x002fea0003800000 */
[----:B------:R-:W1:Y:S02]  /*5290*/  SYNCS.PHASECHK.TRANS64.TRYWAIT P2, [UR6+0x29830], R0 ;  /* 0x02983000ff0075a7 */ /* 0x000e640008040146 */
[----:B-1----:R-:W-:Y:S05]  /*52a0*/  @!P2 BRA `(.L_x_2036) ;  /* 0x000000e4005ca947 */ /* 0x002fea0003800000 */
.L_x_2033:
        /* <DEDUP_REMOVED lines=189> */
.L_x_2038:
[----:B------:R-:W-:Y:S01]  /*5e80*/  ULEA UR6, UR58, UR41, 0x3 ;  /* 0x000000293a067291 */ /* 0x000fe2000f8e183f */
[----:B------:R-:W-:-:S05]  /*5e90*/  IMAD.U32 R0, RZ, RZ, UR59 ;  /* 0x0000003bff007e24 */ /* 0x000fca000f8e00ff */
[----:B------:R-:W-:-:S04]  /*5ea0*/  SHF.L.U32 R0, R0, 0x1f, RZ ;  /* 0x0000001f00007819 */ /* 0x000fc800000006ff */
[----:B------:R0:W1:Y:S01]  /*5eb0*/  SYNCS.PHASECHK.TRANS64.TRYWAIT P2, [UR6+0x29850], R0 ;  /* 0x02985000ff0075a7 */ /* 0x0000620008040146 */
[----:B------:R-:W-:Y:S05]  /*5ec0*/  @!P0 BRA `(.L_x_2039) ;  /* 0x0000000000048947 */ /* 0x000fea0003800000 */
[----:B------:R-:W-:Y:S01]  /*5ed0*/  BPT.TRAP 0x1 ;  /* 0x000000040000795c */ /* 0x000fe20000300000 */
.L_x_2039:
[----:B-1----:R-:W-:Y:S05]  /*5ee0*/  @P2 BRA `(.L_x_2037) ;  /* 0x0000000000082947 */ /* 0x002fea0003800000 */
[----:B------:R-:W1:Y:S02]  /*5ef0*/  SYNCS.PHASECHK.TRANS64.TRYWAIT P2, [UR6+0x29850], R0 ;  /* 0x02985000ff0075a7 */ /* 0x000e640008040146 */
[----:B-1----:R-:W-:Y:S05]  /*5f00*/  @!P2 BRA `(.L_x_2040) ;  /* 0x000000d8005ca947 */ /* 0x002fea0003800000 */
.L_x_2037:
[----:B------:R-:W-:Y:S01]  /*5f10*/  USHF.L.U32 UR6, UR52, 0x7, URZ ;  /* 0x0000000734067899 */ /* 0x000fe2000800063f */
[----:B------:R-:W-:Y:S01]  /*5f20*/  WARPGROUP.ARRIVE ;  /* 0x00000000000079c5 */ /* 0x000fe20000000000 */
[----:B------:R-:W-:Y:S02]  /*5f30*/  UMOV UR7, 0xc0000010 ;  /* 0xc000001000077882 */ /* 0x000fe40000000000 */
[----:B------:R-:W-:-:S04]  /*5f40*/  UIMAD UR6, UR57, -0xa0, UR6 ;  /* 0xffffff60390678a4 */ /* 0x000fc8000f8e0206 */
[----:B------:R-:W-:-:S04]  /*5f50*/  UIADD3 UR6, UR6, 0x1, UR50 ;  /* 0x0000000106067890 */ /* 0x000fc8000fffe032 */
[----:B------:R-:W-:-:S06]  /*5f60*/  UIADD3 UR6, UR6, -UR51, URZ ;  /* 0x8000003306067290 */ /* 0x000fcc000fffe03f */
[----:B01----:R-:W-:Y:S01]  /*5f70*/  IMAD.U32 R0, RZ, RZ, UR6 ;  /* 0x00000006ff007e24 */ /* 0x003fe2000f8e00ff */
[----:B------:R-:W-:-:S03]  /*5f80*/  UIADD3 UR6, UR41, 0x400, URZ ;  /* 0x0000040029067890 */ /* 0x000fc6000fffe03f */
[----:B------:R-:W-:Y:S01]  /*5f90*/  IMAD R7, R17, -0x2, R0 ;  /* 0xfffffffe11077824 */ /* 0x000fe200078e0200 */
[----:B------:R-:W-:-:S03]  /*5fa0*/  USHF.R.U32.HI UR6, URZ, 0x4, UR6 ;  /* 0x000000043f067899 */ /* 0x000fc60008011606 */
[----:B------:R-:W-:Y:S01]  /*5fb0*/  IMAD.IADD R6, R22, 0x1, R7 ;  /* 0x0000000116067824 */ /* 0x000fe200078e0207 */
[----:B------:R-:W-:-:S04]  /*5fc0*/  ULOP3.LUT UR6, UR6, 0x3fff, URZ, 0xc0, !UPT ;  /* 0x00003fff06067892 */ /* 0x000fc8000f8ec03f */
[C---:B------:R-:W-:Y:S01]  /*5fd0*/  ISETP.GT.AND P2, PT, R6.reuse, RZ, PT ;  /* 0x000000ff0600720c */ /* 0x040fe20003f44270 */
[----:B------:R-:W-:Y:S01]  /*5fe0*/  ULOP3.LUT UR6, UR6, 0x10000, URZ, 0xfc, !UPT ;  /* 0x0001000006067892 */ /* 0x000fe2000f8efc3f */
[----:B------:R-:W-:Y:S02]  /*5ff0*/  ISETP.GT.AND P3, PT, R6, 0x1, PT ;  /* 0x000000010600780c */ /* 0x000fe40003f64270 */
[----:B------:R-:W-:Y:S01]  /*6000*/  FSEL R7, R152, -INF , P2 ;  /* 0xff80000098077808 */ /* 0x000fe20001000000 */
[----:B------:R-:W-:Y:S01]  /*6010*/  UIMAD UR10, UR58, 0x500, UR6 ;  /* 0x000005003a0a78a4 */ /* 0x000fe2000f8e0206 */
[----:B------:R-:W-:Y:S02]  /*6020*/  ISETP.GT.AND P2, PT, R6, 0x8, PT ;  /* 0x000000080600780c */ /* 0x000fe40003f44270 */
[----:B------:R-:W-:Y:S02]  /*6030*/  FSEL R9, R153, -INF , P3 ;  /* 0xff80000099097808 */ /* 0x000fe40001800000 */
[----:B------:R-:W-:-:S02]  /*6040*/  FMNMX.FTZ R0, R7, R5, !PT ;  /* 0x0000000507007209 */ /* 0x000fc40007810000 */
        /* <DEDUP_REMOVED lines=127> */
[----:B------:R-:W0:Y:S01]  /*6840*/  SHFL.BFLY PT, R197, R10, 0x2, 0x1f ;  /* 0x0c401f000ac57f89 */ /* 0x000e2200000e0000 */
        /* <DEDUP_REMOVED lines=8> */
[----:B0-----:R-:W-:Y:S02]  /*68d0*/  FMNMX.FTZ R197, R10, R197, !PT ;  /* 0x000000c50ac57209 */ /* 0x001fe40007810000 */
[----:B------:R-:W-:Y:S02]  /*68e0*/  FSEL R139, R139, -INF , P4 ;  /* 0xff8000008b8b7808 */ /* 0x000fe40002000000 */
[----:B------:R-:W-:Y:S01]  /*68f0*/  ISETP.GT.AND P4, PT, R6, 0x29, PT ;  /* 0x000000290600780c */ /* 0x000fe20003f84270 */
[----:B------:R-:W0:Y:S03]  /*6900*/  SHFL.BFLY PT, R0, R197, 0x1, 0x1f ;  /* 0x0c201f00c5007f89 */ /* 0x000e2600000e0000 */
        /* <DEDUP_REMOVED lines=58> */
[----:B0-----:R-:W-:Y:S01]  /*6cb0*/  FMNMX.FTZ R144, R138, R157, !PT ;  /* 0x0000009d8a907209 */ /* 0x001fe20007810000 */
        /* <DEDUP_REMOVED lines=29> */
[----:B0-----:R-:W-:Y:S02]  /*6e90*/  FMNMX.FTZ R152, R122, R149, !PT ;  /* 0x000000957a987209 */ /* 0x001fe40007810000 */
        /* <DEDUP_REMOVED lines=26> */
[----:B------:R-:W-:Y:S01]  /*7040*/  FSEL R149, R110, -INF , P3 ;  /* 0xff8000006e957808 */ /* 0x000fe20001800000 */
[----:B------:R-:W-:-:S01]  /*7050*/  FFMA.FTZ R110, R128, UR38, -R8 ;  /* 0x00000026806e7c23 */ /* 0x000fc20008010808 */
[----:B------:R-:W-:Y:S02]  /*7060*/  FMNMX.FTZ R152, R125, R152, !PT ;  /* 0x000000987d987209 */ /* 0x000fe40007810000 */
[----:B------:R-:W-:Y:S01]  /*7070*/  FSEL R128, R111, -INF , P4 ;  /* 0xff8000006f807808 */ /* 0x000fe20002000000 */
[----:B------:R-:W-:Y:S01]  /*7080*/  MUFU.EX2 R14, R14 ;  /* 0x0000000e000e7308 */ /* 0x000fe20000000800 */
[----:B------:R-:W-:Y:S01]  /*7090*/  ISETP.GT.AND P3, PT, R6, 0x70, PT ;  /* 0x000000700600780c */ /* 0x000fe20003f64270 */
[----:B0-----:R-:W-:Y:S01]  /*70a0*/  FFMA.FTZ R153, R129, UR38, -R8 ;  /* 0x0000002681997c23 */ /* 0x001fe20008010808 */
        /* <DEDUP_REMOVED lines=8> */
[----:B------:R0:W-:Y:S01]  /*7130*/  MUFU.EX2 R111, R153 ;  /* 0x00000099006f7308 */ /* 0x0001e20000000800 */
[----:B------:R-:W-:-:S02]  /*7140*/  ISETP.GT.AND P4, PT, R6, 0x79, PT ;  /* 0x000000790600780c */ /* 0x000fc40003f84270 */
[----:B------:R-:W-:Y:S02]  /*7150*/  FSEL R118, R118, -INF , P3 ;  /* 0xff80000076767808 */ /* 0x000fe40001800000 */
[----:B------:R-:W-:Y:S02]  /*7160*/  FMNMX.FTZ R129, R115, R114, !PT ;  /* 0x0000007273817209 */ /* 0x000fe40007810000 */
[----:B------:R-:W-:Y:S01]  /*7170*/  FSEL R119, R119, -INF , P4 ;  /* 0xff80000077777808 */ /* 0x000fe20002000000 */
[----:B------:R-:W-:Y:S01]  /*7180*/  MUFU.EX2 R114, R156 ;  /* 0x0000009c00727308 */ /* 0x000fe20000000800 */
[----:B------:R-:W-:Y:S01]  /*7190*/  ISETP.GT.AND P3, PT, R6, 0x80, PT ;  /* 0x000000800600780c */ /* 0x000fe20003f64270 */
[----:B0-----:R-:W-:Y:S01]  /*71a0*/  FFMA.FTZ R153, R133, UR38, -R8 ;  /* 0x0000002685997c23 */ /* 0x001fe20008010808 */
[----:B------:R-:W-:Y:S02]  /*71b0*/  FMNMX.FTZ R132, R118, R129, !PT ;  /* 0x0000008176847209 */ /* 0x000fe40007810000 */
[----:B------:R-:W-:-:S02]  /*71c0*/  ISETP.GT.AND P4, PT, R6, 0x81, PT ;  /* 0x000000810600780c */ /* 0x000fc40003f84270 */
[----:B------:R-:W-:Y:S01]  /*71d0*/  FSEL R90, R90, -INF , P3 ;  /* 0xff8000005a5a7808 */ /* 0x000fe20001800000 */
[----:B------:R-:W-:Y:S01]  /*71e0*/  MUFU.EX2 R20, R20 ;  /* 0x0000001400147308 */ /* 0x000fe20000000800 */
[----:B------:R-:W-:Y:S02]  /*71f0*/  FMNMX.FTZ R133, R119, R132, !PT ;  /* 0x0000008477857209 */ /* 0x000fe40007810000 */
[----:B------:R-:W-:Y:S01]  /*7200*/  ISETP.GT.AND P3, PT, R6, 0x88, PT ;  /* 0x000000880600780c */ /* 0x000fe20003f64270 */
[----:B------:R-:W-:Y:S02]  /*7210*/  WARPGROUP.DEPBAR.LE gsb0, 0x0 ;  /* 0x00008000000079c5 */ /* 0x000fe40000010000 */
[----:B------:R-:W-:Y:S01]  /*7220*/  FSEL R129, R91, -INF , P4 ;  /* 0xff8000005b817808 */ /* 0x000fe20002000000 */
[----:B------:R-:W-:Y:S01]  /*7230*/  WARPGROUP.ARRIVE ;  /* 0x00000000000079c5 */ /* 0x000fe20000000000 */
[----:B------:R-:W-:Y:S01]  /*7240*/  FMNMX.FTZ R154, R90, R133, !PT ;  /* 0x000000855a9a7209 */ /* 0x000fe20007810000 */
[----:B------:R0:W-:Y:S01]  /*7250*/  MUFU.EX2 R91, R153 ;  /* 0x00000099005b7308 */ /* 0x0001e20000000800 */
[----:B------:R-:W-:-:S02]  /*7260*/  ISETP.GT.AND P4, PT, R6, 0x89, PT ;  /* 0x000000890600780c */ /* 0x000fc40003f84270 */
[----:B------:R-:W-:Y:S01]  /*7270*/  FSEL R132, R94, -INF , P3 ;  /* 0xff8000005e847808 */ /* 0x000fe20001800000 */
[----:B------:R-:W-:-:S01]  /*7280*/  FFMA.FTZ R94, R104, UR38, -R8 ;  /* 0x00000026685e7c23 */ /* 0x000fc20008010808 */
[----:B------:R-:W-:Y:S01]  /*7290*/  FMNMX.FTZ R133, R129, R154, !PT ;  /* 0x0000009a81857209 */ /* 0x000fe20007810000 */
[----:B------:R-:W-:Y:S01]  /*72a0*/  QGMMA.64x128x32.F32.E4M3.E4M3 R24, R172, gdesc[UR4], R24, gsb0 ;  /* 0x01e00004ac187df3 */ /* 0x000fe20008000818 */
[----:B------:R-:W-:Y:S01]  /*72b0*/  ISETP.GT.AND P3, PT, R6, 0x90, PT ;  /* 0x000000900600780c */ /* 0x000fe20003f64270 */
[--C-:B------:R-:W-:Y:S01]  /*72c0*/  FFMA.FTZ R154, R108, UR38, -R8.reuse ;  /* 0x000000266c9a7c23 */ /* 0x100fe20008010808 */
[----:B------:R-:W-:Y:S01]  /*72d0*/  FSEL R95, R95, -INF , P4 ;  /* 0xff8000005f5f7808 */ /* 0x000fe20002000000 */
[--C-:B0-----:R-:W-:Y:S01]  /*72e0*/  FFMA.FTZ R153, R105, UR38, -R8.reuse ;  /* 0x0000002669997c23 */ /* 0x101fe20008010808 */
        /* <DEDUP_REMOVED lines=11> */
[----:B------:R-:W-:Y:S01]  /*73a0*/  FFMA.FTZ R117, R101, UR38, -R8 ;  /* 0x0000002665757c23 */ /* 0x000fe20008010808 */
[----:B------:R-:W-:Y:S01]  /*73b0*/  FMNMX.FTZ R105, R98, R105, !PT ;  /* 0x0000006962697209 */ /* 0x000fe20007810000 */
[----:B------:R-:W-:Y:S01]  /*73c0*/  MUFU.EX2 R99, R153 ;  /* 0x0000009900637308 */ /* 0x000fe20000000800 */
[----:B------:R-:W-:Y:S01]  /*73d0*/  ISETP.GT.AND P4, PT, R6, 0x99, PT ;  /* 0x000000990600780c */ /* 0x000fe20003f84270 */
[----:B------:R-:W-:Y:S01]  /*73e0*/  UIADD3 UR6, UR10, 0x400, URZ ;  /* 0x000004000a067890 */ /* 0x000fe2000fffe03f */
[----:B------:R-:W-:Y:S01]  /*73f0*/  FSEL R102, R102, -INF , P3 ;  /* 0xff80000066667808 */ /* 0x000fe20001800000 */
[----:B------:R-:W-:Y:S01]  /*7400*/  UMOV UR7, 0xc0000010 ;  /* 0xc000001000077882 */ /* 0x000fe20000000000 */
[----:B------:R-:W-:-:S02]  /*7410*/  FMNMX.FTZ R133, R104, R105, !PT ;  /* 0x0000006968857209 */ /* 0x000fc40007810000 */
[----:B------:R-:W-:Y:S01]  /*7420*/  FSEL R103, R103, -INF , P4 ;  /* 0xff80000067677808 */ /* 0x000fe20002000000 */
[----:B------:R0:W-:Y:S01]  /*7430*/  MUFU.EX2 R105, R154 ;  /* 0x0000009a00697308 */ /* 0x0001e20000000800 */
[----:B------:R-:W-:Y:S02]  /*7440*/  FMNMX.FTZ R6, R102, R133, !PT ;  /* 0x0000008566067209 */ /* 0x000fe40007810000 */
[----:B------:R-:W-:Y:S02]  /*7450*/  @!P1 LEA R161, R161, UR41, 0x3 ;  /* 0x00000029a1a19c11 */ /* 0x000fe4000f8e18ff */
[----:B------:R-:W-:-:S03]  /*7460*/  FMNMX.FTZ R6, R103, R6, !PT ;  /* 0x0000000667067209 */ /* 0x000fc60007810000 */
[----:B------:R-:W-:Y:S01]  /*7470*/  MUFU.EX2 R21, R21 ;  /* 0x0000001500157308 */ /* 0x000fe20000000800 */
[----:B0-----:R-:W-:Y:S01]  /*7480*/  FSEL R154, R0, RZ, P2 ;  /* 0x000000ff009a7208 */ /* 0x001fe20001000000 */
[----:B------:R-:W0:Y:S04]  /*7490*/  SHFL.BFLY PT, R133, R6, 0x2, 0x1f ;  /* 0x0c401f0006857f89 */ /* 0x000e2800000e0000 */
[----:B------:R-:W-:-:S02]  /*74a0*/  FADD.FTZ R154, -R154, R5 ;  /* 0x000000059a9a7221 */ /* 0x000fc40000010100 */
[----:B------:R-:W-:Y:S02]  /*74b0*/  MUFU.EX2 R5, R117 ;  /* 0x0000007500057308 */ /* 0x000fe40000000800 */
[----:B------:R-:W-:-:S06]  /*74c0*/  FMUL.FTZ R101, R154, UR38 ;  /* 0x000000269a657c20 */ /* 0x000fcc0008410000 */
[----:B------:R-:W1:Y:S08]  /*74d0*/  MUFU.EX2 R101, R101 ;  /* 0x0000006500657308 */ /* 0x000e700000000800 */
[----:B------:R-:W-:Y:S01]  /*74e0*/  MUFU.EX2 R137, R137 ;  /* 0x0000008900897308 */ /* 0x000fe20000000800 */
[----:B0-----:R-:W-:-:S05]  /*74f0*/  FMNMX.FTZ R133, R6, R133, !PT ;  /* 0x0000008506857209 */ /* 0x001fca0007810000 */
[----:B------:R-:W0:Y:S02]  /*7500*/  SHFL.BFLY PT, R6, R133, 0x1, 0x1f ;  /* 0x0c201f0085067f89 */ /* 0x000e2400000e0000 */
[----:B------:R-:W-:Y:S08]  /*7510*/  MUFU.EX2 R141, R141 ;  /* 0x0000008d008d7308 */ /* 0x000ff00000000800 */
[----:B------:R-:W-:Y:S08]  /*7520*/  MUFU.EX2 R145, R145 ;  /* 0x0000009100917308 */ /* 0x000ff00000000800 */
[----:B------:R-:W-:Y:S01]  /*7530*/  MUFU.EX2 R120, R120 ;  /* 0x0000007800787308 */ /* 0x000fe20000000800 */
[----:B0-----:R-:W-:Y:S01]  /*7540*/  FMNMX.FTZ R6, R133, R6, !PT ;  /* 0x0000000685067209 */ /* 0x001fe20007810000 */
        /* <DEDUP_REMOVED lines=14> */
[----:B-1----:R-:W-:-:S01]  /*7630*/  FFMA.FTZ R162, R101, R3, R10 ;  /* 0x0000000365a27223 */ /* 0x002fc2000001000a */
[--C-:B------:R-:W-:Y:S01]  /*7640*/  FFMA.FTZ R153, R166, UR38, -R8.reuse ;  /* 0x00000026a6997c23 */ /* 0x100fe20008010808 */
[----:B------:R-:W-:-:S01]  /*7650*/  FFMA.FTZ R160, R167, UR38, -R8 ;  /* 0x00000026a7a07c23 */ /* 0x000fc20008010808 */
[----:B------:R-:W-:Y:S01]  /*7660*/  FFMA.FTZ R138, R138, UR38, -R8 ;  /* 0x000000268a8a7c23 */ /* 0x000fe20008010808 */
[----:B------:R-:W-:-:S01]  /*7670*/  FADD.FTZ R162, R7, R162 ;  /* 0x000000a207a27221 */ /* 0x000fc20000010000 */
[----:B------:R-:W-:Y:S01]  /*7680*/  MUFU.EX2 R15, R15 ;  /* 0x0000000f000f7308 */ /* 0x000fe20000000800 */
[----:B0-----:R-:W-:Y:S01]  /*7690*/  FSEL R155, R6, RZ, P2 ;  /* 0x000000ff069b7208 */ /* 0x001fe20001000000 */
        /* <DEDUP_REMOVED lines=23> */
[----:B------:R-:W-:-:S02]  /*7810*/  WARPGROUP.DEPBAR.LE gsb0, 0x0 ;  /* 0x00008000000079c5 */ /* 0x000fc40000010000 */
[----:B------:R-:W-:Y:S01]  /*7820*/  WARPGROUP.ARRIVE ;  /* 0x00000000000079c5 */ /* 0x000fe20000000000 */
[----:B------:R-:W-:-:S01]  /*7830*/  FFMA.FTZ R152, R152, UR38, -R8 ;  /* 0x0000002698987c23 */ /* 0x000fc20008010808 */
[--C-:B------:R-:W-:Y:S01]  /*7840*/  FFMA.FTZ R115, R115, UR38, -R8.reuse ;  /* 0x0000002673737c23 */ /* 0x100fe20008010808 */
[----:B------:R-:W-:-:S01]  /*7850*/  FFMA.FTZ R118, R118, UR38, -R8 ;  /* 0x0000002676767c23 */ /* 0x000fc20008010808 */
[----:B------:R-:W-:Y:S01]  /*7860*/  FFMA.FTZ R90, R90, UR38, -R8 ;  /* 0x000000265a5a7c23 */ /* 0x000fe20008010808 */
[----:B------:R-:W2:Y:S01]  /*7870*/  MUFU.EX2 R133, R133 ;  /* 0x0000008500857308 */ /* 0x000ea20000000800 */
[----:B0-----:R-:W-:-:S01]  /*7880*/  FFMA.FTZ R3, R126, R2, R15 ;  /* 0x000000027e037223 */ /* 0x001fc2000001000f */
[----:B------:R-:W-:Y:S01]  /*7890*/  QGMMA.64x128x32.F32.E4M3.E4M3 R24, R168, gdesc[UR4], R24, gsb0 ;  /* 0x01e00004a8187df3 */ /* 0x000fe20008000818 */
[----:B------:R-:W-:-:S01]  /*78a0*/  FFMA.FTZ R132, R132, UR38, -R8 ;  /* 0x0000002684847c23 */ /* 0x000fc20008010808 */
[----:B------:R-:W-:Y:S01]  /*78b0*/  FFMA.FTZ R95, R95, UR38, -R8 ;  /* 0x000000265f5f7c23 */ /* 0x000fe20008010808 */
[----:B------:R-:W-:-:S01]  /*78c0*/  FADD.FTZ R2, R154, R3 ;  /* 0x000000039a027221 */ /* 0x000fc20000010000 */
[----:B------:R-:W-:Y:S01]  /*78d0*/  FADD.FTZ R3, R9, R162 ;  /* 0x000000a209037221 */ /* 0x000fe20000010000 */
[----:B------:R-:W-:-:S01]  /*78e0*/  FFMA.FTZ R98, R98, UR38, -R8 ;  /* 0x0000002662627c23 */ /* 0x000fc20008010808 */
[----:B------:R-:W0:Y:S01]  /*78f0*/  MUFU.EX2 R158, R158 ;  /* 0x0000009e009e7308 */ /* 0x000e220000000800 */
[----:B------:R-:W-:-:S01]  /*7900*/  FADD.FTZ R155, R117, R2 ;  /* 0x00000002759b7221 */ /* 0x000fc20000010000 */
[----:B------:R-:W-:Y:S01]  /*7910*/  FADD.FTZ R2, R12, R3 ;  /* 0x000000030c027221 */ /* 0x000fe20000010000 */
[----:B------:R-:W-:-:S01]  /*7920*/  FFMA.FTZ R104, R104, UR38, -R8 ;  /* 0x0000002668687c23 */ /* 0x000fc20008010808 */
[----:B------:R-:W-:Y:S01]  /*7930*/  FFMA.FTZ R102, R102, UR38, -R8 ;  /* 0x0000002666667c23 */ /* 0x000fe20008010808 */
[----:B-1----:R-:W-:-:S01]  /*7940*/  FADD.FTZ R162, R156, R155 ;  /* 0x0000009b9ca27221 */ /* 0x002fc20000010000 */
        /* <DEDUP_REMOVED lines=36> */
[----:B------:R-:W-:Y:S01]  /*7b90*/  FADD.FTZ R2, R120, R155 ;  /* 0x0000009b78027221 */ /* 0x000fe20000010000 */
[----:B------:R-:W-:-:S05]  /*7ba0*/  FFMA.FTZ R155, R119, UR38, -R8 ;  /* 0x00000026779b7c23 */ /* 0x000fca0008010808 */
[----:B------:R0:W1:Y:S01]  /*7bb0*/  MUFU.EX2 R4, R157 ;  /* 0x0000009d00047308 */ /* 0x0000620000000800 */
        /* <DEDUP_REMOVED lines=11> */
[----:B0-----:R-:W-:-:S01]  /*7c70*/  FADD.FTZ R2, R110, R3 ;  /* 0x000000036e027221 */ /* 0x001fc20000010000 */
[----:B------:R-:W-:-:S03]  /*7c80*/  WARPGROUP.DEPBAR.LE gsb0, 0x0 ;  /* 0x00008000000079c5 */ /* 0x000fc60000010000 */
[----:B------:R-:W-:-:S03]  /*7c90*/  FADD.FTZ R3, R111, R2 ;  /* 0x000000026f037221 */ /* 0x000fc60000010000 */
[----:B------:R-:W0:Y:S01]  /*7ca0*/  MUFU.EX2 R134, R134 ;  /* 0x0000008600867308 */ /* 0x000e220000000800 */
[----:B-1----:R-:W-:-:S01]  /*7cb0*/  FADD.FTZ R162, R130, R119 ;  /* 0x0000007782a27221 */ /* 0x002fc20000010000 */
[----:B------:R-:W-:Y:S01]  /*7cc0*/  FADD.FTZ R2, R114, R3 ;  /* 0x0000000372027221 */ /* 0x000fe20000010000 */
[----:B------:R-:W-:-:S01]  /*7cd0*/  FFMA.FTZ R119, R129, UR38, -R8 ;  /* 0x0000002681777c23 */ /* 0x000fc20008010808 */
[----:B------:R-:W-:Y:S02]  /*7ce0*/  FFMA.FTZ R8, R103, UR38, -R8 ;  /* 0x0000002667087c23 */ /* 0x000fe40008010808 */
[----:B------:R-:W-:-:S02]  /*7cf0*/  FADD.FTZ R3, R91, R2 ;  /* 0x000000025b037221 */ /* 0x000fc40000010000 */
[----:B------:R-:W1:Y:S01]  /*7d00*/  MUFU.EX2 R135, R135 ;  /* 0x0000008700877308 */ /* 0x000e620000000800 */
[----:B--2---:R-:W-:-:S07]  /*7d10*/  FADD.FTZ R157, R131, R162 ;  /* 0x000000a2839d7221 */ /* 0x004fce0000010000 */
[----:B------:R-:W2:Y:S01]  /*7d20*/  MUFU.EX2 R94, R94 ;  /* 0x0000005e005e7308 */ /* 0x000ea20000000800 */
[----:B0-----:R-:W-:-:S07]  /*7d30*/  FADD.FTZ R162, R134, R157 ;  /* 0x0000009d86a27221 */ /* 0x001fce0000010000 */
[----:B------:R-:W0:Y:S01]  /*7d40*/  MUFU.EX2 R106, R106 ;  /* 0x0000006a006a7308 */ /* 0x000e220000000800 */
[----:B-1----:R-:W-:-:S07]  /*7d50*/  FADD.FTZ R129, R135, R162 ;  /* 0x000000a287817221 */ /* 0x002fce0000010000 */
[----:B------:R-:W1:Y:S01]  /*7d60*/  MUFU.EX2 R125, R125 ;  /* 0x0000007d007d7308 */ /* 0x000e620000000800 */
[----:B--2---:R-:W-:-:S04]  /*7d70*/  FADD.FTZ R2, R94, R3 ;  /* 0x000000035e027221 */ /* 0x004fc80000010000 */
[----:B------:R-:W-:-:S03]  /*7d80*/  FADD.FTZ R2, R99, R2 ;  /* 0x0000000263027221 */ /* 0x000fc60000010000 */
        /* <DEDUP_REMOVED lines=12> */
[----:B--2---:R-:W-:-:S01]  /*7e50*/  FADD.FTZ R3, R109, R2 ;  /* 0x000000026d037221 */ /* 0x004fc20000010000 */
[----:B------:R-:W-:-:S05]  /*7e60*/  IADD3 R2, -R23, 0xb, RZ ;  /* 0x0000000b17027810 */ /* 0x000fca0007ffe1ff */
[----:B------:R1:W-:Y:S06]  /*7e70*/  BAR.ARV R2, 0x100 ;  /* 0x000400020000751d */ /* 0x0003ec0000002000 */
[----:B------:R-:W2:Y:S01]  /*7e80*/  MUFU.EX2 R115, R115 ;  /* 0x0000007300737308 */ /* 0x000ea20000000800 */
[----:B-1----:R-:W-:Y:S02]  /*7e90*/  @!P1 VIADD R2, R161, 0x29840 ;  /* 0x00029840a1029836 */ /* 0x002fe40000000000 */
[----:B0-----:R-:W-:-:S03]  /*7ea0*/  FADD.FTZ R162, R112, R3 ;  /* 0x0000000370a27221 */ /* 0x001fc60000010000 */
[----:B------:R-:W-:Y:S02]  /*7eb0*/  @!P1 PRMT R2, RZ, 0x654, R2 ;  /* 0x00000654ff029816 */ /* 0x000fe40000000002 */
[----:B------:R-:W-:Y:S02]  /*7ec0*/  MUFU.EX2 R113, R113 ;  /* 0x0000007100717308 */ /* 0x000fe40000000800 */
[----:B------:R0:W-:Y:S06]  /*7ed0*/  @!P1 SYNCS.ARRIVE.TRANS64.RED.A1T0 RZ, [R2+URZ], RZ ;  /* 0x000000ff02ff99a7 */ /* 0x0001ec000810043f */
[----:B------:R-:W1:Y:S08]  /*7ee0*/  MUFU.EX2 R118, R118 ;  /* 0x0000007600767308 */ /* 0x000e700000000800 */
[----:B------:R-:W-:Y:S08]  /*7ef0*/  MUFU.EX2 R116, R116 ;  /* 0x0000007400747308 */ /* 0x000ff00000000800 */
[----:B------:R-:W3:Y:S08]  /*7f00*/  MUFU.EX2 R155, R155 ;  /* 0x0000009b009b7308 */ /* 0x000ef00000000800 */
[----:B------:R-:W-:Y:S08]  /*7f10*/  MUFU.EX2 R88, R88 ;  /* 0x0000005800587308 */ /* 0x000ff00000000800 */
[----:B------:R-:W4:Y:S08]  /*7f20*/  MUFU.EX2 R90, R90 ;  /* 0x0000005a005a7308 */ /* 0x000f300000000800 */
[----:B------:R5:W-:Y:S08]  /*7f30*/  MUFU.EX2 R157, R132 ;  /* 0x00000084009d7308 */ /* 0x000bf00000000800 */
[----:B------:R-:W-:Y:S01]  /*7f40*/  MUFU.EX2 R89, R89 ;  /* 0x0000005900597308 */ /* 0x000fe20000000800 */
[----:B-----5:R-:W-:-:S04]  /*7f50*/  FADD.FTZ R132, R152, R129 ;  /* 0x0000008198847221 */ /* 0x020fc80000010000 */
[----:B--2---:R-:W-:-:S03]  /*7f60*/  FADD.FTZ R3, R115, R132 ;  /* 0x0000008473037221 */ /* 0x004fc60000010000 */
[----:B------:R-:W2:Y:S01]  /*7f70*/  MUFU.EX2 R119, R119 ;  /* 0x0000007700777308 */ /* 0x000ea20000000800 */
[----:B-1----:R-:W-:-:S04]  /*7f80*/  FADD.FTZ R132, R118, R3 ;  /* 0x0000000376847221 */ /* 0x002fc80000010000 */
[----:B---3--:R-:W-:-:S03]  /*7f90*/  FADD.FTZ R3, R155, R132 ;  /* 0x000000849b037221 */ /* 0x008fc60000010000 */
[----:B------:R-:W-:Y:S01]  /*7fa0*/  MUFU.EX2 R92, R92 ;  /* 0x0000005c005c7308 */ /* 0x000fe20000000800 */
[----:B----4-:R-:W-:-:S07]  /*7fb0*/  FADD.FTZ R132, R90, R3 ;  /* 0x000000035a847221 */ /* 0x010fce0000010000 */
[----:B------:R1:W3:Y:S01]  /*7fc0*/  MUFU.EX2 R159, R95 ;  /* 0x0000005f009f7308 */ /* 0x0002e20000000800 */
[----:B--2---:R-:W-:-:S04]  /*7fd0*/  FADD.FTZ R132, R119, R132 ;  /* 0x0000008477847221 */ /* 0x004fc80000010000 */
[----:B------:R-:W-:-:S03]  /*7fe0*/  FADD.FTZ R132, R157, R132 ;  /* 0x000000849d847221 */ /* 0x000fc60000010000 */
[----:B------:R-:W-:Y:S01]  /*7ff0*/  MUFU.EX2 R93, R93 ;  /* 0x0000005d005d7308 */ /* 0x000fe20000000800 */
[----:B-1----:R-:W-:-:S04]  /*8000*/  FADD.FTZ R95, R113, R162 ;  /* 0x000000a2715f7221 */ /* 0x002fc80000010000 */
[----:B------:R-:W-:-:S03]  /*8010*/  FADD.FTZ R95, R116, R95 ;  /* 0x0000005f745f7221 */ /* 0x000fc60000010000 */
[----:B------:R-:W-:Y:S01]  /*8020*/  MUFU.EX2 R96, R96 ;  /* 0x0000006000607308 */ /* 0x000fe20000000800 */
[----:B---3--:R-:W-:-:S07]  /*8030*/  FADD.FTZ R132, R159, R132 ;  /* 0x000000849f847221 */ /* 0x008fce0000010000 */
[----:B------:R1:W2:Y:S08]  /*8040*/  MUFU.EX2 R171, R98 ;  /* 0x0000006200ab7308 */ /* 0x0002b00000000800 */
[----:B------:R-:W3:Y:S01]  /*8050*/  MUFU.EX2 R97, R97 ;  /* 0x0000006100617308 */ /* 0x000ee20000000800 */
[----:B-1----:R-:W-:-:S04]  /*8060*/  FADD.FTZ R98, R88, R95 ;  /* 0x0000005f58627221 */ /* 0x002fc80000010000 */
[----:B------:R-:W-:-:S03]  /*8070*/  FADD.FTZ R3, R89, R98 ;  /* 0x0000006259037221 */ /* 0x000fc60000010000 */
[----:B------:R-:W1:Y:S01]  /*8080*/  MUFU.EX2 R129, R104 ;  /* 0x0000006800817308 */ /* 0x000e620000000800 */
[----:B------:R-:W-:-:S01]  /*8090*/  FADD.FTZ R98, R92, R3 ;  /* 0x000000035c627221 */ /* 0x000fc20000010000 */
[----:B--2---:R-:W-:-:S03]  /*80a0*/  FADD.FTZ R132, R171, R132 ;  /* 0x00000084ab847221 */ /* 0x004fc60000010000 */
[----:B------:R-:W-:-:S03]  /*80b0*/  FADD.FTZ R3, R93, R98 ;  /* 0x000000625d037221 */ /* 0x000fc60000010000 */
[----:B------:R-:W2:Y:S01]  /*80c0*/  MUFU.EX2 R100, R100 ;  /* 0x0000006400647308 */ /* 0x000ea20000000800 */
[----:B0-----:R-:W-:-:S04]  /*80d0*/  FADD.FTZ R2, R96, R3 ;  /* 0x0000000360027221 */ /* 0x001fc80000010000 */
[----:B---3--:R-:W-:-:S03]  /*80e0*/  FADD.FTZ R3, R97, R2 ;  /* 0x0000000261037221 */ /* 0x008fc60000010000 */
[----:B------:R-:W0:Y:S01]  /*80f0*/  MUFU.EX2 R95, R102 ;  /* 0x00000066005f7308 */ /* 0x000e220000000800 */
[----:B-1----:R-:W-:-:S07]  /*8100*/  FADD.FTZ R132, R129, R132 ;  /* 0x0000008481847221 */ /* 0x002fce0000010000 */
[----:B------:R-:W1:Y:S01]  /*8110*/  MUFU.EX2 R103, R8 ;  /* 0x0000000800677308 */ /* 0x000e620000000800 */
[----:B--2---:R-:W-:-:S04]  /*8120*/  FADD.FTZ R2, R100, R3 ;  /* 0x0000000364027221 */ /* 0x004fc80000010000 */
[----:B------:R-:W-:Y:S01]  /*8130*/  FADD.FTZ R3, R5, R2 ;  /* 0x0000000205037221 */ /* 0x000fe20000010000 */
[----:B0-----:R-:W-:-:S04]  /*8140*/  FADD.FTZ R132, R95, R132 ;  /* 0x000000845f847221 */ /* 0x001fc80000010000 */
[----:B-1----:R-:W-:Y:S01]  /*8150*/  FADD.FTZ R2, R103, R132 ;  /* 0x0000008467027221 */ /* 0x002fe20000010000 */
[----:B------:R-:W-:Y:S06]  /*8160*/  @!P0 BRA `(.L_x_2041) ;  /* 0x0000000000048947 */ /* 0x000fec0003800000 */
[----:B------:R-:W-:Y:S01]  /*8170*/  BPT.TRAP 0x1 ;  /* 0x000000040000795c */ /* 0x000fe20000300000 */
.L_x_2041:
        /* <DEDUP_REMOVED lines=116> */
.L_x_2032:
[----:B------:R-:W-:-:S13]  /*88c0*/  ISETP.LE.AND P2, PT, RZ, UR57, PT ;  /* 0x00000039ff007c0c */ /* 0x000fda000bf43270 */
[----:B------:R-:W-:Y:S05]  /*88d0*/  @!P2 BRA `(.L_x_2043) ;  /* 0x0000002c0028a947 */ /* 0x000fea0003800000 */
[----:B------:R-:W-:Y:S01]  /*88e0*/  IMAD.MOV.U32 R7, RZ, RZ, R6 ;  /* 0x000000ffff077224 */ /* 0x000fe200078e0006 */
[----:B------:R-:W-:Y:S01]  /*88f0*/  UMOV UR51, UR46 ;  /* 0x0000002e00337c82 */ /* 0x000fe20008000000 */
[----:B------:R-:W-:Y:S01]  /*8900*/  IMAD.MOV.U32 R5, RZ, RZ, R0 ;  /* 0x000000ffff057224 */ /* 0x000fe200078e0000 */
[----:B------:R-:W-:-:S06]  /*8910*/  UMOV UR50, UR56 ;  /* 0x0000003800327c82 */ /* 0x000fcc0008000000 */
.L_x_2053:
[----:B------:R-:W-:Y:S01]  /*8920*/  ISETP.NE.AND P3, PT, RZ, UR44, PT ;  /* 0x0000002cff007c0c */ /* 0x000fe2000bf65270 */
[----:B------:R-:W-:-:S04]  /*8930*/  UISETP.NE.AND UP0, UPT, UR50, 0x1, UPT ;  /* 0x000000013200788c */ /* 0x000fc8000bf05270 */
[----:B------:R-:W-:-:S04]  /*8940*/  USEL UR46, URZ, 0x1, UP0 ;  /* 0x000000013f2e7887 */ /* 0x000fc80008000000 */
[----:B------:R-:W-:-:S04]  /*8950*/  ULOP3.LUT UR46, UR51, UR46, URZ, 0x3c, !UPT ;  /* 0x0000002e332e7292 */ /* 0x000fc8000f8e3c3f */
[----:B------:R-:W-:Y:S08]  /*8960*/  @P3 BRA `(.L_x_2044) ;  /* 0x0000000000383947 */ /* 0x000ff00003800000 */
[----:B------:R-:W-:Y:S05]  /*8970*/  @!P0 BRA `(.L_x_2045) ;  /* 0x0000000000048947 */ /* 0x000fea0003800000 */
[----:B------:R-:W-:Y:S01]  /*8980*/  BPT.TRAP 0x1 ;  /* 0x000000040000795c */ /* 0x000fe20000300000 */
.L_x_2045:
        /* <DEDUP_REMOVED lines=9> */
.L_x_2046:
[----:B-1----:R-:W-:Y:S05]  /*8a20*/  @P2 BRA `(.L_x_2044) ;  /* 0x0000000000082947 */ /* 0x002fea0003800000 */
[----:B------:R-:W1:Y:S02]  /*8a30*/  SYNCS.PHASECHK.TRANS64.TRYWAIT P2, [UR6+0x29830], R0 ;  /* 0x02983000ff0075a7 */ /* 0x000e640008040146 */
[----:B-1----:R-:W-:Y:S05]  /*8a40*/  @!P2 BRA `(.L_x_2047) ;  /* 0x000000ac00a4a947 */ /* 0x002fea0003800000 */
.L_x_2044:
        /* <DEDUP_REMOVED lines=189> */
.L_x_2049:
[----:B------:R-:W-:Y:S01]  /*9620*/  ULEA UR6, UR50, UR41, 0x3 ;  /* 0x0000002932067291 */ /* 0x000fe2000f8e183f */
[----:B------:R-:W-:-:S05]  /*9630*/  IMAD.U32 R0, RZ, RZ, UR51 ;  /* 0x00000033ff007e24 */ /* 0x000fca000f8e00ff */
[----:B------:R-:W-:-:S04]  /*9640*/  SHF.L.U32 R0, R0, 0x1f, RZ ;  /* 0x0000001f00007819 */ /* 0x000fc800000006ff */
[----:B------:R0:W1:Y:S01]  /*9650*/  SYNCS.PHASECHK.TRANS64.TRYWAIT P2, [UR6+0x29850], R0 ;  /* 0x02985000ff0075a7 */ /* 0x0000620008040146 */
[----:B------:R-:W-:Y:S05]  /*9660*/  @!P0 BRA `(.L_x_2050) ;  /* 0x0000000000048947 */ /* 0x000fea0003800000 */
[----:B------:R-:W-:Y:S01]  /*9670*/  BPT.TRAP 0x1 ;  /* 0x000000040000795c */ /* 0x000fe20000300000 */
.L_x_2050:
[----:B-1----:R-:W-:Y:S05]  /*9680*/  @P2 BRA `(.L_x_2048) ;  /* 0x0000000000082947 */ /* 0x002fea0003800000 */
[----:B------:R-:W1:Y:S02]  /*9690*/  SYNCS.PHASECHK.TRANS64.TRYWAIT P2, [UR6+0x29850], R0 ;  /* 0x02985000ff0075a7 */ /* 0x000e640008040146 */
[----:B-1----:R-:W-:Y:S05]  /*96a0*/  @!P2 BRA `(.L_x_2051) ;  /* 0x000000a000a4a947 */ /* 0x002fea0003800000 */
.L_x_2048:
[----:B------:R-:W-:Y:S01]  /*96b0*/  UIADD3 UR6, UR41, 0x400, URZ ;  /* 0x0000040029067890 */ /* 0x000fe2000fffe03f */
[----:B------:R-:W-:Y:S01]  /*96c0*/  WARPGROUP.ARRIVE ;  /* 0x00000000000079c5 */ /* 0x000fe20000000000 */
[----:B------:R-:W-:Y:S01]  /*96d0*/  UMOV UR7, 0xc0000010 ;  /* 0xc000001000077882 */ /* 0x000fe20000000000 */
[----:B01----:R-:W-:Y:S01]  /*96e0*/  FMNMX.FTZ R0, R152, R5, !PT ;  /* 0x0000000598007209 */ /* 0x003fe20007810000 */
[----:B------:R-:W-:-:S03]  /*96f0*/  USHF.R.U32.HI UR6, URZ, 0x4, UR6 ;  /* 0x000000043f067899 */ /* 0x000fc60008011606 */
        /* <DEDUP_REMOVED lines=84> */
[----:B------:R-:W-:-:S03]  /*9c40*/  FMNMX.FTZ R0, R102, R9, !PT ;  /* 0x0000000966007209 */ /* 0x000fc60007810000 */
        /* <DEDUP_REMOVED lines=44> */
[----:B------:R-:W0:Y:S01]  /*9f10*/  MUFU.EX2 R7, R7 ;  /* 0x0000000700077308 */ /* 0x000e220000000800 */
[----:B------:R-:W-:-:S01]  /*9f20*/  FFMA.FTZ R155, R163, UR38, -R101 ;  /* 0x00000026a39b7c23 */ /* 0x000fc20008010865 */
        /* <DEDUP_REMOVED lines=48> */
[----:B------:R-:W-:-:S02]  /*a230*/  WARPGROUP.DEPBAR.LE gsb0, 0x0 ;  /* 0x00008000000079c5 */ /* 0x000fc40000010000 */
[----:B------:R-:W-:Y:S01]  /*a240*/  WARPGROUP.ARRIVE ;  /* 0x00000000000079c5 */ /* 0x000fe20000000000 */
[----:B------:R-:W-:Y:S01]  /*a250*/  FFMA.FTZ R114, R114, UR38, -R101 ;  /* 0x0000002672727c23 */ /* 0x000fe20008010865 */
[----:B------:R-:W-:-:S01]  /*a260*/  FFMA.FTZ R113, R113, UR38, -R192 ;  /* 0x0000002671717c23 */ /* 0x000fc200080108c0 */
[----:B------:R-:W-:Y:S01]  /*a270*/  FFMA.FTZ R115, R115, UR38, -R101 ;  /* 0x0000002673737c23 */ /* 0x000fe20008010865 */
[----:B------:R-:W1:Y:S01]  /*a280*/  MUFU.EX2 R153, R153 ;  /* 0x0000009900997308 */ /* 0x000e620000000800 */
[----:B--2---:R-:W-:-:S01]  /*a290*/  FADD.FTZ R2, R152, R3 ;  /* 0x0000000398027221 */ /* 0x004fc20000010000 */
[----:B------:R-:W-:Y:S01]  /*a2a0*/  QGMMA.64x128x32.F32.E4M3.E4M3 R24, R176, gdesc[UR4], R24, gsb0 ;  /* 0x01e00004b0187df3 */ /* 0x000fe20008000818 */
[----:B------:R-:W-:Y:S01]  /*a2b0*/  UIADD3 UR6, UR10, 0x300, URZ ;  /* 0x000003000a067890 */ /* 0x000fe2000fffe03f */
[--C-:B------:R-:W-:Y:S01]  /*a2c0*/  FFMA.FTZ R116, R116, UR38, -R192.reuse ;  /* 0x0000002674747c23 */ /* 0x100fe200080108c0 */
[----:B------:R-:W-:Y:S01]  /*a2d0*/  UMOV UR7, 0xc0000010 ;  /* 0xc000001000077882 */ /* 0x000fe20000000000 */
[----:B------:R-:W-:Y:S01]  /*a2e0*/  FFMA.FTZ R118, R118, UR38, -R101 ;  /* 0x0000002676767c23 */ /* 0x000fe20008010865 */
[----:B------:R-:W-:-:S01]  /*a2f0*/  FFMA.FTZ R117, R117, UR38, -R192 ;  /* 0x0000002675757c23 */ /* 0x000fc200080108c0 */
[----:B------:R-:W2:Y:S01]  /*a300*/  MUFU.EX2 R11, R11 ;  /* 0x0000000b000b7308 */ /* 0x000ea20000000800 */
[----:B0-----:R-:W-:-:S01]  /*a310*/  FADD.FTZ R158, R10, R159 ;  /* 0x0000009f0a9e7221 */ /* 0x001fc20000010000 */
[----:B------:R-:W-:Y:S01]  /*a320*/  FFMA.FTZ R119, R119, UR38, -R101 ;  /* 0x0000002677777c23 */ /* 0x000fe20008010865 */
[----:B------:R-:W-:-:S01]  /*a330*/  FFMA.FTZ R88, R88, UR38, -R192 ;  /* 0x0000002658587c23 */ /* 0x000fc200080108c0 */
[--C-:B------:R-:W-:Y:S01]  /*a340*/  FFMA.FTZ R90, R90, UR38, -R101.reuse ;  /* 0x000000265a5a7c23 */ /* 0x100fe20008010865 */
[----:B------:R-:W-:-:S01]  /*a350*/  FFMA.FTZ R94, R94, UR38, -R101 ;  /* 0x000000265e5e7c23 */ /* 0x000fc20008010865 */
[----:B------:R-:W-:Y:S01]  /*a360*/  FFMA.FTZ R89, R89, UR38, -R192 ;  /* 0x0000002659597c23 */ /* 0x000fe200080108c0 */
[----:B------:R-:W-:-:S01]  /*a370*/  FFMA.FTZ R91, R91, UR38, -R101 ;  /* 0x000000265b5b7c23 */ /* 0x000fc20008010865 */
[----:B------:R-:W0:Y:S01]  /*a380*/  MUFU.EX2 R154, R154 ;  /* 0x0000009a009a7308 */ /* 0x000e220000000800 */
[----:B-1----:R-:W-:-:S01]  /*a390*/  FADD.FTZ R3, R153, R2 ;  /* 0x0000000299037221 */ /* 0x002fc20000010000 */
[--C-:B------:R-:W-:Y:S01]  /*a3a0*/  FFMA.FTZ R92, R92, UR38, -R192.reuse ;  /* 0x000000265c5c7c23 */ /* 0x100fe200080108c0 */
        /* <DEDUP_REMOVED lines=45> */
[----:B0-----:R-:W-:Y:S01]  /*a680*/  FADD.FTZ R159, R137, R158 ;  /* 0x0000009e899f7221 */ /* 0x001fe20000010000 */
[----:B------:R-:W-:-:S03]  /*a690*/  UMOV UR7, 0xc0000010 ;  /* 0xc000001000077882 */ /* 0x000fc60000000000 */
[----:B------:R-:W0:Y:S08]  /*a6a0*/  MUFU.EX2 R140, R140 ;  /* 0x0000008c008c7308 */ /* 0x000e300000000800 */
        /* <DEDUP_REMOVED lines=34> */
[----:B------:R-:W-:Y:S02]  /*a8d0*/  WARPGROUP.DEPBAR.LE gsb0, 0x0 ;  /* 0x00008000000079c5 */ /* 0x000fe40000010000 */
[----:B------:R-:W-:-:S04]  /*a8e0*/  WARPGROUP.ARRIVE ;  /* 0x00000000000079c5 */ /* 0x000fc80000000000 */
[----:B------:R-:W0:Y:S01]  /*a8f0*/  MUFU.EX2 R132, R132 ;  /* 0x0000008400847308 */ /* 0x000e220000000800 */
[----:B--2---:R-:W-:-:S01]  /*a900*/  FADD.FTZ R3, R129, R2 ;  /* 0x0000000281037221 */ /* 0x004fc20000010000 */
[----:B------:R-:W-:Y:S06]  /*a910*/  QGMMA.64x128x32.F32.E4M3.E4M3 R24, R168, gdesc[UR4], R24, gsb0 ;  /* 0x01e00004a8187df3 */ /* 0x000fec0008000818 */
        /* <DEDUP_REMOVED lines=24> */
[----:B------:R-:W-:Y:S01]  /*aaa0*/  MUFU.EX2 R114, R114 ;  /* 0x0000007200727308 */ /* 0x000fe20000000800 */
[----:B-1----:R-:W-:-:S01]  /*aab0*/  FADD.FTZ R159, R111, R158 ;  /* 0x0000009e6f9f7221 */ /* 0x002fc20000010000 */
[----:B------:R-:W-:-:S06]  /*aac0*/  IADD3 R158, -R23, 0xb, RZ ;  /* 0x0000000b179e7810 */ /* 0x000fcc0007ffe1ff */
[----:B------:R-:W1:Y:S01]  /*aad0*/  MUFU.EX2 R113, R113 ;  /* 0x0000007100717308 */ /* 0x000e620000000800 */
[----:B0-----:R-:W-:-:S07]  /*aae0*/  FADD.FTZ R2, R112, R3 ;  /* 0x0000000370027221 */ /* 0x001fce0000010000 */
[----:B------:R-:W-:Y:S08]  /*aaf0*/  MUFU.EX2 R115, R115 ;  /* 0x0000007300737308 */ /* 0x000ff00000000800 */
[----:B------:R-:W0:Y:S01]  /*ab00*/  MUFU.EX2 R116, R116 ;  /* 0x0000007400747308 */ /* 0x000e220000000800 */
[----:B-1----:R-:W-:-:S07]  /*ab10*/  FADD.FTZ R3, R113, R2 ;  /* 0x0000000271037221 */ /* 0x002fce0000010000 */
[----:B------:R-:W-:Y:S08]  /*ab20*/  MUFU.EX2 R118, R118 ;  /* 0x0000007600767308 */ /* 0x000ff00000000800 */
[----:B------:R-:W1:Y:S01]  /*ab30*/  MUFU.EX2 R117, R117 ;  /* 0x0000007500757308 */ /* 0x000e620000000800 */
[----:B0-----:R-:W-:-:S01]  /*ab40*/  FADD.FTZ R2, R116, R3 ;  /* 0x0000000374027221 */ /* 0x001fc20000010000 */
[----:B------:R-:W-:-:S06]  /*ab50*/  WARPGROUP.DEPBAR.LE gsb0, 0x0 ;  /* 0x00008000000079c5 */ /* 0x000fcc0000010000 */
[----:B------:R-:W0:Y:S08]  /*ab60*/  MUFU.EX2 R119, R119 ;  /* 0x0000007700777308 */ /* 0x000e300000000800 */
[----:B------:R-:W2:Y:S01]  /*ab70*/  MUFU.EX2 R88, R88 ;  /* 0x0000005800587308 */ /* 0x000ea20000000800 */
[----:B-1----:R-:W-:-:S07]  /*ab80*/  FADD.FTZ R3, R117, R2 ;  /* 0x0000000275037221 */ /* 0x002fce0000010000 */
[----:B------:R-:W-:Y:S08]  /*ab90*/  MUFU.EX2 R90, R90 ;  /* 0x0000005a005a7308 */ /* 0x000ff00000000800 */
[----:B------:R1:W-:Y:S08]  /*aba0*/  MUFU.EX2 R161, R94 ;  /* 0x0000005e00a17308 */ /* 0x0003f00000000800 */
[----:B------:R-:W3:Y:S01]  /*abb0*/  MUFU.EX2 R89, R89 ;  /* 0x0000005900597308 */ /* 0x000ee20000000800 */
[----:B-1----:R-:W-:-:S04]  /*abc0*/  FADD.FTZ R94, R114, R159 ;  /* 0x0000009f725e7221 */ /* 0x002fc80000010000 */
[----:B------:R-:W-:-:S03]  /*abd0*/  FADD.FTZ R159, R115, R94 ;  /* 0x0000005e739f7221 */ /* 0x000fc60000010000 */
[----:B------:R-:W-:Y:S01]  /*abe0*/  MUFU.EX2 R91, R91 ;  /* 0x0000005b005b7308 */ /* 0x000fe20000000800 */
[----:B------:R-:W-:-:S01]  /*abf0*/  FADD.FTZ R94, R118, R159 ;  /* 0x0000009f765e7221 */ /* 0x000fc20000010000 */
[----:B------:R-:W-:-:S05]  /*ac00*/  IMAD.U32 R159, RZ, RZ, UR56 ;  /* 0x00000038ff9f7e24 */ /* 0x000fca000f8e00ff */
[----:B------:R-:W-:Y:S01]  /*ac10*/  @!P1 LEA R2, R159, UR41, 0x3 ;  /* 0x000000299f029c11 */ /* 0x000fe2000f8e18ff */
[----:B------:R-:W1:Y:S04]  /*ac20*/  MUFU.EX2 R92, R92 ;  /* 0x0000005c005c7308 */ /* 0x000e680000000800 */
[----:B------:R-:W-:-:S04]  /*ac30*/  @!P1 VIADD R2, R2, 0x29840 ;  /* 0x0002984002029836 */ /* 0x000fc80000000000 */
[----:B------:R-:W4:Y:S01]  /*ac40*/  MUFU.EX2 R93, R93 ;  /* 0x0000005d005d7308 */ /* 0x000f220000000800 */
[----:B------:R-:W-:Y:S01]  /*ac50*/  @!P1 PRMT R2, RZ, 0x654, R2 ;  /* 0x00000654ff029816 */ /* 0x000fe20000000002 */
[----:B------:R0:W-:Y:S06]  /*ac60*/  BAR.ARV R158, 0x100 ;  /* 0x0004009e0000751d */ /* 0x0001ec0000002000 */
[----:B------:R0:W-:Y:S01]  /*ac70*/  MUFU.EX2 R160, R95 ;  /* 0x0000005f00a07308 */ /* 0x0001e20000000800 */
[----:B------:R5:W-:Y:S07]  /*ac80*/  @!P1 SYNCS.ARRIVE.TRANS64.RED.A1T0 RZ, [R2+URZ], RZ ;  /* 0x000000ff02ff99a7 */ /* 0x000bee000810043f */
[----:B------:R-:W5:Y:S01]  /*ac90*/  MUFU.EX2 R96, R96 ;  /* 0x0000006000607308 */ /* 0x000f620000000800 */
[----:B0-----:R-:W-:-:S01]  /*aca0*/  FADD.FTZ R95, R119, R94 ;  /* 0x0000005e775f7221 */ /* 0x001fc20000010000 */
[----:B--2---:R-:W-:-:S04]  /*acb0*/  FADD.FTZ R94, R88, R3 ;  /* 0x00000003585e7221 */ /* 0x004fc80000010000 */
[----:B---3--:R-:W-:Y:S02]  /*acc0*/  FADD.FTZ R3, R89, R94 ;  /* 0x0000005e59037221 */ /* 0x008fe40000010000 */
[----:B------:R0:W2:Y:S02]  /*acd0*/  MUFU.EX2 R171, R98 ;  /* 0x0000006200ab7308 */ /* 0x0000a40000000800 */
[----:B-1----:R-:W-:-:S04]  /*ace0*/  FADD.FTZ R94, R92, R3 ;  /* 0x000000035c5e7221 */ /* 0x002fc80000010000 */
[----:B----4-:R-:W-:Y:S02]  /*acf0*/  FADD.FTZ R3, R93, R94 ;  /* 0x0000005e5d037221 */ /* 0x010fe40000010000 */
[----:B------:R-:W1:Y:S01]  /*ad00*/  MUFU.EX2 R97, R97 ;  /* 0x0000006100617308 */ /* 0x000e620000000800 */
[----:B0-----:R-:W-:-:S01]  /*ad10*/  FADD.FTZ R98, R90, R95 ;  /* 0x0000005f5a627221 */ /* 0x001fc20000010000 */
[----:B-----5:R-:W-:-:S03]  /*ad20*/  FADD.FTZ R2, R96, R3 ;  /* 0x0000000360027221 */ /* 0x020fc60000010000 */
[----:B------:R-:W-:-:S03]  /*ad30*/  FADD.FTZ R98, R91, R98 ;  /* 0x000000625b627221 */ /* 0x000fc60000010000 */
[----:B------:R-:W0:Y:S01]  /*ad40*/  MUFU.EX2 R99, R99 ;  /* 0x0000006300637308 */ /* 0x000e220000000800 */
[----:B------:R-:W-:-:S04]  /*ad50*/  FADD.FTZ R98, R161, R98 ;  /* 0x00000062a1627221 */ /* 0x000fc80000010000 */
[----:B------:R-:W-:-:S03]  /*ad60*/  FADD.FTZ R98, R160, R98 ;  /* 0x00000062a0627221 */ /* 0x000fc60000010000 */
[----:B------:R-:W3:Y:S01]  /*ad70*/  MUFU.EX2 R100, R100 ;  /* 0x0000006400647308 */ /* 0x000ee20000000800 */
[----:B--2---:R-:W-:-:S01]  /*ad80*/  FADD.FTZ R98, R171, R98 ;  /* 0x00000062ab627221 */ /* 0x004fc20000010000 */
[----:B-1----:R-:W-:-:S06]  /*ad90*/  FADD.FTZ R3, R97, R2 ;  /* 0x0000000261037221 */ /* 0x002fcc0000010000 */
[----:B------:R-:W1:Y:S01]  /*ada0*/  MUFU.EX2 R95, R102 ;  /* 0x00000066005f7308 */ /* 0x000e620000000800 */
[----:B0-----:R-:W-:-:S07]  /*adb0*/  FADD.FTZ R98, R99, R98 ;  /* 0x0000006263627221 */ /* 0x001fce0000010000 */
[----:B------:R-:W0:Y:S01]  /*adc0*/  MUFU.EX2 R145, R145 ;  /* 0x0000009100917308 */ /* 0x000e220000000800 */
[----:B---3--:R-:W-:-:S07]  /*add0*/  FADD.FTZ R2, R100, R3 ;  /* 0x0000000364027221 */ /* 0x008fce0000010000 */
[----:B------:R-:W2:Y:S01]  /*ade0*/  MUFU.EX2 R101, R101 ;  /* 0x0000006500657308 */ /* 0x000ea20000000800 */
[----:B-1----:R-:W-:-:S01]  /*adf0*/  FADD.FTZ R98, R95, R98 ;  /* 0x000000625f627221 */ /* 0x002fc20000010000 */
[----:B0-----:R-:W-:-:S03]  /*ae00*/  FADD.FTZ R3, R145, R2 ;  /* 0x0000000291037221 */ /* 0x001fc60000010000 */
[----:B--2---:R-:W-:Y:S01]  /*ae10*/  FADD.FTZ R2, R101, R98 ;  /* 0x0000006265027221 */ /* 0x004fe20000010000 */
[----:B------:R-:W-:Y:S06]  /*ae20*/  @!P0 BRA `(.L_x_2052) ;  /* 0x0000000000048947 */ /* 0x000fec0003800000 */
[----:B------:R-:W-:Y:S01]  /*ae30*/  BPT.TRAP 0x1 ;  /* 0x000000040000795c */ /* 0x000fe20000300000 */
.L_x_2052:
        /* <DEDUP_REMOVED lines=116> */
.L_x_2043:
[----:B------:R-:W-:Y:S06]  /*b580*/  BAR.ARV 0x8, 0x120 ;  /* 0x0204800000007b1d */ /* 0x000fec0000002000 */
[----:B------:R-:W-:Y:S05]  /*b590*/  @!P0 BRA `(.L_x_2054) ;  /* 0x0000000000048947 */ /* 0x000fea0003800000 */
[----:B------:R-:W-:Y:S01]  /*b5a0*/  BPT.TRAP 0x1 ;  /* 0x000000040000795c */ /* 0x000fe20000300000 */
.L_x_2054:
[----:B------:R-:W-:Y:S01]  /*b5b0*/  ULEA UR9, UR56, UR41, 0x3 ;  /* 0x0000002938097291 */ /* 0x000fe2000f8e183f */
[----:B------:R-:W-:-:S05]  /*b5c0*/  IMAD.U32 R4, RZ, RZ, UR46 ;  /* 0x0000002eff047e24 */ /* 0x000fca000f8e00ff */
[----:B------:R-:W-:-:S04]  /*b5d0*/  SHF.L.U32 R4, R4, 0x1f, RZ ;  /* 0x0000001f04047819 */ /* 0x000fc800000006ff */
[----:B------:R0:W1:Y:S01]  /*b5e0*/  SYNCS.PHASECHK.TRANS64.TRYWAIT P1, [UR9+0x29850], R4 ;  /* 0x02985004ff0075a7 */ /* 0x0000620008020149 */
[----:B------:R-:W-:Y:S05]  /*b5f0*/  @!P0 BRA `(.L_x_2055) ;  /* 0x0000000000048947 */ /* 0x000fea0003800000 */
[----:B------:R-:W-:Y:S01]  /*b600*/  BPT.TRAP 0x1 ;  /* 0x000000040000795c */ /* 0x000fe20000300000 */
.L_x_2055:
[----:B-1----:R-:W-:Y:S05]  /*b610*/  @P1 BRA `(.L_x_2056) ;  /* 0x0000000000081947 */ /* 0x002fea0003800000 */
[----:B------:R-:W1:Y:S02]  /*b620*/  SYNCS.PHASECHK.TRANS64.TRYWAIT P1, [UR9+0x29850], R4 ;  /* 0x02985004ff0075a7 */ /* 0x000e640008020149 */
[----:B-1----:R-:W-:Y:S05]  /*b630*/  @!P1 BRA `(.L_x_2057) ;  /* 0x0000008000d89947 */ /* 0x002fea0003800000 */
.L_x_2056:
        /* <DEDUP_REMOVED lines=11> */
[----:B------:R-:W-:-:S04]  /*b6f0*/  PLOP3.LUT P1, PT, PT, PT, UP0, 0x80, 0x0 ;  /* 0x000000000000781c */ /* 0x000fc80003f2f008 */
[----:B------:R-:W-:Y:S02]  /*b700*/  @UP0 ULDC.64 UR12, c[0x0][0x9c8] ;  /* 0x00027200000c0ab9 */ /* 0x000fe40000000a00 */
[----:B------:R-:W-:Y:S01]  /*b710*/  UMOV UR6, UR8 ;  /* 0x0000000800067c82 */ /* 0x000fe20008000000 */
[----:B------:R-:W-:-:S09]  /*b720*/  @UP0 UIMAD.WIDE.U32 UR4, UR36, UR12, URZ ;  /* 0x0000000c240402a5 */ /* 0x000fd2000f8e003f */
[----:B------:R-:W-:Y:S01]  /*b730*/  QGMMA.64x128x32.F32.E4M3.E4M3 R24, R184, gdesc[UR4], R24, gsb0 ;  /* 0x01e00004b8187df3 */ /* 0x000fe20008000818 */
[----:B------:R-:W-:Y:S01]  /*b740*/  UIADD3 UR6, UR8, 0x100, URZ ;  /* 0x0000010008067890 */ /* 0x000fe2000fffe03f */
[----:B------:R-:W-:Y:S01]  /*b750*/  UMOV UR7, 0xc0000010 ;  /* 0xc000001000077882 */ /* 0x000fe20000000000 */
[----:B------:R-:W-:Y:S02]  /*b760*/  WARPGROUP.DEPBAR.LE gsb0, 0x0 ;  /* 0x00008000000079c5 */ /* 0x000fe40000010000 */
[----:B------:R-:W-:-:S07]  /*b770*/  WARPGROUP.ARRIVE ;  /* 0x00000000000079c5 */ /* 0x000fce0000000000 */
        /* <DEDUP_REMOVED lines=13> */
[----:B01----:R-:W-:-:S03]  /*b850*/  IMAD.U32 R4, RZ, RZ, UR6 ;  /* 0x00000006ff047e24 */ /* 0x003fc6000f8e00ff */
[----:B------:R-:W-:Y:S01]  /*b860*/  IMAD.U32 R5, RZ, RZ, UR7 ;  /* 0x00000007ff057e24 */ /* 0x000fe2000f8e00ff */
[----:B------:R-:W-:Y:S02]  /*b870*/  UMOV UR7, 0xc0000010 ;  /* 0xc000001000077882 */ /* 0x000fe40000000000 */
[----:B------:R-:W-:Y:S02]  /*b880*/  UMOV UR6, UR4 ;  /* 0x0000000400067c82 */ /* 0x000fe40008000000 */
[----:B------:R0:W2:Y:S01]  /*b890*/  @P1 LDG.E R7, desc[UR54][R4.64] ;  /* 0x0000003604071981 */ /* 0x0000a2000c1e1900 */
[----:B------:R-:W-:Y:S01]  /*b8a0*/  UIADD3 UR4, UR8, 0x300, URZ ;  /* 0x0000030008047890 */ /* 0x000fe2000fffe03f */
[----:B------:R-:W-:Y:S02]  /*b8b0*/  WARPGROUP.DEPBAR.LE gsb0, 0x0 ;  /* 0x00008000000079c5 */ /* 0x000fe40000010000 */
[----:B------:R-:W-:-:S06]  /*b8c0*/  WARPGROUP.ARRIVE ;  /* 0x00000000000079c5 */ /* 0x000fcc0000000000 */
[----:B------:R-:W-:Y:S01]  /*b8d0*/  QGMMA.64x128x32.F32.E4M3.E4M3 R24, R176, gdesc[UR4], R24, gsb0 ;  /* 0x01e00004b0187df3 */ /* 0x000fe20008000818 */
[----:B------:R-:W-:Y:S01]  /*b8e0*/  UMOV UR6, UR4 ;  /* 0x0000000400067c82 */ /* 0x000fe20008000000 */
[----:B------:R-:W-:Y:S01]  /*b8f0*/  UMOV UR7, 0xc0000010 ;  /* 0xc000001000077882 */ /* 0x000fe20000000000 */
[----:B------:R-:W-:Y:S01]  /*b900*/  UIADD3 UR8, UR8, 0x400, URZ ;  /* 0x0000040008087890 */ /* 0x000fe2000fffe03f */
[----:B------:R-:W1:Y:S04]  /*b910*/  SHFL.BFLY PT, R8, R3, 0x2, 0x1f ;  /* 0x0c401f0003087f89 */ /* 0x000e6800000e0000 */
[----:B------:R-:W3:Y:S01]  /*b920*/  SHFL.BFLY PT, R9, R2, 0x2, 0x1f ;  /* 0x0c401f0002097f89 */ /* 0x000ee200000e0000 */
[----:B------:R-:W-:Y:S02]  /*b930*/  WARPGROUP.DEPBAR.LE gsb0, 0x0 ;  /* 0x00008000000079c5 */ /* 0x000fe40000010000 */
[----:B------:R-:W-:-:S06]  /*b940*/  WARPGROUP.ARRIVE ;  /* 0x00000000000079c5 */ /* 0x000fcc0000000000 */
[----:B------:R-:W-:Y:S01]  /*b950*/  QGMMA.64x128x32.F32.E4M3.E4M3 R24, R172, gdesc[UR4], R24, gsb0 ;  /* 0x01e00004ac187df3 */ /* 0x000fe20008000818 */
[----:B------:R-:W-:Y:S01]  /*b960*/  UMOV UR6, UR8 ;  /* 0x0000000800067c82 */ /* 0x000fe20008000000 */
[----:B------:R-:W-:Y:S01]  /*b970*/  UMOV UR7, 0xc0000010 ;  /* 0xc000001000077882 */ /* 0x000fe20000000000 */
[----:B-1----:R-:W-:-:S01]  /*b980*/  FADD.FTZ R8, R8, R3 ;  /* 0x0000000308087221 */ /* 0x002fc20000010000 */
[----:B---3--:R-:W-:-:S04]  /*b990*/  FADD.FTZ R9, R9, R2 ;  /* 0x0000000209097221 */ /* 0x008fc80000010000 */
[----:B0-----:R-:W0:Y:S04]  /*b9a0*/  SHFL.BFLY PT, R5, R8, 0x1, 0x1f ;  /* 0x0c201f0008057f89 */ /* 0x001e2800000e0000 */
        /* <DEDUP_REMOVED lines=17> */
[----:B------:R-:W3:Y:S01]  /*bac0*/  @P1 MUFU.RCP R10, R11 ;  /* 0x0000000b000a1308 */ /* 0x000ee20000001000 */
[----:B------:R-:W-:-:S02]  /*bad0*/  IMAD.U32 R14, RZ, RZ, UR38 ;  /* 0x00000026ff0e7e24 */ /* 0x000fc4000f8e00ff */
[----:B------:R-:W-:Y:S02]  /*bae0*/  IMAD.U32 R15, RZ, RZ, UR38 ;  /* 0x00000026ff0f7e24 */ /* 0x000fe4000f8e00ff */
[----:B0-----:R-:W-:Y:S01]  /*baf0*/  @P2 FMUL.FTZ R8, R8, 0.69314718246459960938 ;  /* 0x3f31721808082820 */ /* 0x001fe20000410000 */
[----:B------:R-:W-:Y:S01]  /*bb00*/  @P2 FMUL.FTZ R5, R14, 0.69314718246459960938 ;  /* 0x3f3172180e052820 */ /* 0x000fe20000410000 */
[----:B------:R-:W-:Y:S01]  /*bb10*/  @P3 FMUL.FTZ R14, R15, 0.69314718246459960938 ;  /* 0x3f3172180f0e3820 */ /* 0x000fe20000410000 */
[----:B-1----:R-:W-:Y:S01]  /*bb20*/  @P3 FMUL.FTZ R9, R9, 0.69314718246459960938 ;  /* 0x3f31721809093820 */ /* 0x002fe20000410000 */
[----:B------:R-:W-:Y:S02]  /*bb30*/  IMAD.MOV.U32 R3, RZ, RZ, -0x800000 ;  /* 0xff800000ff037424 */ /* 0x000fe400078e00ff */
[----:B------:R-:W-:Y:S01]  /*bb40*/  @P2 FFMA.FTZ R3, R5, R0, R8 ;  /* 0x0000000005032223 */ /* 0x000fe20000010008 */
[----:B------:R-:W-:Y:S02]  /*bb50*/  IMAD.MOV.U32 R2, RZ, RZ, -0x800000 ;  /* 0xff800000ff027424 */ /* 0x000fe400078e00ff */
[----:B------:R-:W-:Y:S01]  /*bb60*/  @P3 FFMA.FTZ R2, R14, R6, R9 ;  /* 0x000000060e023223 */ /* 0x000fe20000010009 */
[-C--:B--2---:R-:W-:Y:S01]  /*bb70*/  FMUL.FTZ R4, R4, R7.reuse ;  /* 0x0000000704047220 */ /* 0x084fe20000410000 */
[----:B---3--:R-:W-:Y:S01]  /*bb80*/  FMUL.FTZ R0, R10, R7 ;  /* 0x000000070a007220 */ /* 0x008fe20000410000 */
[----:B------:R-:W-:-:S02]  /*bb90*/  WARPGROUP.DEPBAR.LE gsb0, 0x0 ;  /* 0x00008000000079c5 */ /* 0x000fc40000010000 */
[----:B------:R-:W-:Y:S05]  /*bba0*/  @!P0 BRA `(.L_x_2058) ;  /* 0x0000000000048947 */ /* 0x000fea0003800000 */
[----:B------:R-:W-:Y:S01]  /*bbb0*/  BPT.TRAP 0x1 ;  /* 0x000000040000795c */ /* 0x000fe20000300000 */
.L_x_2058:
        /* <DEDUP_REMOVED lines=74> */
.L_x_2025:
        /* <DEDUP_REMOVED lines=12> */
[----:B------:R-:W-:Y:S01]  /*c120*/  F2FP.BF16.F32.PACK_AB R11, R11, R12 ;  /* 0x0000000c0b0b723e */ /* 0x000fe200000010ff */
[----:B------:R-:W-:Y:S01]  /*c130*/  ULDC.64 UR6, c[0x0][0xbd8] ;  /* 0x0002f60000067ab9 */ /* 0x000fe20000000a00 */
[----:B0-----:R-:W-:-:S05]  /*c140*/  IMAD.SHL.U32 R4, R51, 0x4, RZ ;  /* 0x0000000433047824 */ /* 0x001fca00078e00ff */
[----:B------:R-:W-:-:S04]  /*c150*/  LOP3.LUT R4, R4, 0xc, RZ, 0xc0, !PT ;  /* 0x0000000c04047812 */ /* 0x000fc800078ec0ff */
[----:B------:R-:W-:-:S05]  /*c160*/  IADD3 R4, P0, R4, UR4, RZ ;  /* 0x0000000404047c10 */ /* 0x000fca000ff1e0ff */
[----:B------:R-:W-:Y:S01]  /*c170*/  IMAD.X R5, RZ, RZ, UR5, P0 ;  /* 0x00000005ff057e24 */ /* 0x000fe200080e06ff */
[----:B------:R-:W-:Y:S01]  /*c180*/  F2FP.BF16.F32.PACK_AB R8, R7, R8 ;  /* 0x000000080708723e */ /* 0x000fe200000010ff */
[----:B------:R-:W-:-:S03]  /*c190*/  ULDC.64 UR4, c[0x0][0xbe0] ;  /* 0x0002f80000047ab9 */ /* 0x000fc60000000a00 */
[----:B------:R0:W2:Y:S01]  /*c1a0*/  LDG.E.CONSTANT R44, desc[UR54][R4.64] ;  /* 0x00000036042c7981 */ /* 0x0000a2000c1e9900 */
[----:B------:R-:W-:Y:S01]  /*c1b0*/  F2FP.BF16.F32.PACK_AB R60, R60, R61 ;  /* 0x0000003d3c3c723e */ /* 0x000fe200000010ff */
[----:B------:R-:W-:Y:S01]  /*c1c0*/  UISETP.NE.U32.AND UP1, UPT, UR4, URZ, UPT ;  /* 0x0000003f0400728c */ /* 0x000fe2000bf25070 */
[----:B------:R-:W-:Y:S01]  /*c1d0*/  F2FP.BF16.F32.PACK_AB R10, R9, R10 ;  /* 0x0000000a090a723e */ /* 0x000fe200000010ff */
[----:B------:R-:W-:Y:S01]  /*c1e0*/  UISETP.NE.U32.AND UP0, UPT, UR6, URZ, UPT ;  /* 0x0000003f0600728c */ /* 0x000fe2000bf05070 */
[----:B------:R-:W-:Y:S01]  /*c1f0*/  F2FP.BF16.F32.PACK_AB R87, R87, R6 ;  /* 0x000000065757723e */ /* 0x000fe200000010ff */
[----:B------:R-:W-:Y:S01]  /*c200*/  UISETP.NE.AND.EX UP1, UPT, UR5, URZ, UPT, UP1 ;  /* 0x0000003f0500728c */ /* 0x000fe2000bf25310 */
[----:B------:R-:W-:Y:S01]  /*c210*/  F2FP.BF16.F32.PACK_AB R92, R92, R93 ;  /* 0x0000005d5c5c723e */ /* 0x000fe200000010ff */
[----:B------:R-:W-:Y:S01]  /*c220*/  USHF.L.U32 UR8, UR36, 0x2, URZ ;  /* 0x0000000224087899 */ /* 0x000fe2000800063f */
[----:B------:R-:W-:Y:S01]  /*c230*/  F2FP.BF16.F32.PACK_AB R52, R52, R89 ;  /* 0x000000593434723e */ /* 0x000fe200000010ff */
[----:B0-----:R-:W0:Y:S01]  /*c240*/  S2R R5, SR_SWINHI ;  /* 0x0000000000057919 */ /* 0x001e220000002f00 */
[----:B------:R-:W-:Y:S01]  /*c250*/  LOP3.LUT P0, R4, R51, 0x3, RZ, 0xc0, !PT ;  /* 0x0000000333047812 */ /* 0x000fe2000780c0ff */
[----:B------:R-:W-:Y:S01]  /*c260*/  UISETP.NE.AND.EX UP0, UPT, UR7, URZ, UPT, UP0 ;  /* 0x0000003f0700728c */ /* 0x000fe2000bf05300 */
[----:B------:R-:W-:Y:S01]  /*c270*/  F2FP.BF16.F32.PACK_AB R96, R96, R97 ;  /* 0x000000616060723e */ /* 0x000fe200000010ff */
[----:B------:R-:W-:Y:S01]  /*c280*/  USHF.L.U64.HI UR9, UR36, 0x2, UR37 ;  /* 0x0000000224097899 */ /* 0x000fe20008010225 */
[----:B------:R-:W-:Y:S01]  /*c290*/  ISETP.EQ.OR P0, PT, R4, 0x3, !P0 ;  /* 0x000000030400780c */ /* 0x000fe20004702670 */
[----:B------:R-:W-:Y:S01]  /*c2a0*/  UIADD3 UR6, UP2, UR8, UR6, URZ ;  /* 0x0000000608067290 */ /* 0x000fe2000ff5e03f */
[----:B------:R-:W-:Y:S01]  /*c2b0*/  F2FP.BF16.F32.PACK_AB R100, R100, R101 ;  /* 0x000000656464723e */ /* 0x000fe200000010ff */
[----:B------:R-:W-:Y:S01]  /*c2c0*/  @UP1 UIADD3 UR4, UP3, UR8, UR4, URZ ;  /* 0x0000000408041290 */ /* 0x000fe2000ff7e03f */
[----:B------:R-:W-:Y:S01]  /*c2d0*/  SEL R59, R11, R8, P0 ;  /* 0x000000080b3b7207 */ /* 0x000fe20000000000 */
[----:B------:R-:W-:Y:S01]  /*c2e0*/  UIADD3.X UR7, UR9, UR7, URZ, UP2, !UPT ;  /* 0x0000000709077290 */ /* 0x000fe200097fe43f */
[----:B------:R-:W-:Y:S01]  /*c2f0*/  SEL R61, R8, R11, P0 ;  /* 0x0000000b083d7207 */ /* 0x000fe20000000000 */
[----:B------:R-:W-:Y:S01]  /*c300*/  @UP1 UIADD3.X UR5, UR9, UR5, URZ, UP3, !UPT ;  /* 0x0000000509051290 */ /* 0x000fe20009ffe43f */
[----:B------:R-:W-:-:S02]  /*c310*/  SEL R85, R10, R87, P0 ;  /* 0x000000570a557207 */ /* 0x000fc40000000000 */
[----:B------:R-:W-:Y:S02]  /*c320*/  SEL R87, R87, R10, P0 ;  /* 0x0000000a57577207 */ /* 0x000fe40000000000 */
        /* <DEDUP_REMOVED lines=9> */
[----:B0-----:R-:W-:Y:S02]  /*c3c0*/  MOV R9, R5 ;  /* 0x0000000500097202 */ /* 0x001fe40000000f00 */
[----:B------:R-:W-:-:S02]  /*c3d0*/  SEL R53, R25, R20, P0 ;  /* 0x0000001419357207 */ /* 0x000fc40000000000 */
[----:B------:R-:W-:Y:S01]  /*c3e0*/  SEL R55, R20, R25, P0 ;  /* 0x0000001914377207 */ /* 0x000fe20000000000 */
[----:B------:R-:W-:Y:S01]  /*c3f0*/  IMAD.WIDE R4, R190, 0x2, R8 ;  /* 0x00000002be047825 */ /* 0x000fe200078e0208 */
[----:B------:R-:W-:Y:S02]  /*c400*/  F2FP.BF16.F32.PACK_AB R99, R98, R99 ;  /* 0x000000636263723e */ /* 0x000fe400000010ff */
[----:B------:R-:W-:Y:S02]  /*c410*/  F2FP.BF16.F32.PACK_AB R30, R30, R31 ;  /* 0x0000001f1e1e723e */ /* 0x000fe400000010ff */
[C---:B------:R-:W-:Y:S02]  /*c420*/  IADD3 R93, P1, R4.reuse, 0x40, RZ ;  /* 0x00000040045d7810 */ /* 0x040fe40007f3e0ff */
[C---:B------:R-:W-:Y:S02]  /*c430*/  IADD3 R89, P6, R4.reuse, 0x20, RZ ;  /* 0x0000002004597810 */ /* 0x040fe40007fde0ff */
[----:B------:R-:W-:Y:S01]  /*c440*/  LOP3.LUT R10, R93, 0x380, RZ, 0xc0, !PT ;  /* 0x000003805d0a7812 */ /* 0x000fe200078ec0ff */
[----:B------:R-:W-:Y:S01]  /*c450*/  IMAD.X R25, RZ, RZ, R5, P1 ;  /* 0x000000ffff197224 */ /* 0x000fe200008e0605 */
[----:B------:R-:W-:-:S02]  /*c460*/  IADD3 R97, P2, R4, 0x60, RZ ;  /* 0x0000006004617810 */ /* 0x000fc40007f5e0ff */
[----:B------:R-:W-:Y:S02]  /*c470*/  LOP3.LUT R6, R89, 0x380, RZ, 0xc0, !PT ;  /* 0x0000038059067812 */ /* 0x000fe400078ec0ff */
[----:B------:R-:W-:Y:S01]  /*c480*/  SHF.R.U64 R10, R10, 0x3, RZ ;  /* 0x000000030a0a7819 */ /* 0x000fe200000012ff */
[--C-:B------:R-:W-:Y:S01]  /*c490*/  IMAD.X R21, RZ, RZ, R5.reuse, P2 ;  /* 0x000000ffff157224 */ /* 0x100fe200010e0605 */
[----:B------:R-:W-:Y:S02]  /*c4a0*/  IADD3 R103, P4, R4, 0x4020, RZ ;  /* 0x0000402004677810 */ /* 0x000fe40007f9e0ff */
[----:B------:R-:W-:Y:S02]  /*c4b0*/  LOP3.LUT R12, R97, 0x380, RZ, 0xc0, !PT ;  /* 0x00000380610c7812 */ /* 0x000fe400078ec0ff */
[----:B------:R-:W-:Y:S01]  /*c4c0*/  SHF.R.U64 R6, R6, 0x3, RZ ;  /* 0x0000000306067819 */ /* 0x000fe200000012ff */
[----:B------:R-:W-:Y:S01]  /*c4d0*/  IMAD.X R13, RZ, RZ, R5, P4 ;  /* 0x000000ffff0d7224 */ /* 0x000fe200020e0605 */
[----:B------:R-:W-:-:S02]  /*c4e0*/  IADD3 R101, P3, R4, 0x4000, RZ ;  /* 0x0000400004657810 */ /* 0x000fc40007f7e0ff */
[----:B------:R-:W-:Y:S02]  /*c4f0*/  LOP3.LUT R24, R10, R93, RZ, 0x3c, !PT ;  /* 0x0000005d0a187212 */ /* 0x000fe400078e3cff */
[----:B------:R-:W-:Y:S01]  /*c500*/  SHF.R.U64 R12, R12, 0x3, RZ ;  /* 0x000000030c0c7819 */ /* 0x000fe200000012ff */
[----:B------:R-:W-:Y:S01]  /*c510*/  IMAD.X R15, RZ, RZ, R5, P3 ;  /* 0x000000ffff0f7224 */ /* 0x000fe200018e0605 */
[----:B------:R-:W-:Y:S02]  /*c520*/  LOP3.LUT R26, R6, R89, RZ, 0x3c, !PT ;  /* 0x00000059061a7212 */ /* 0x000fe400078e3cff */
[----:B------:R-:W-:Y:S02]  /*c530*/  LOP3.LUT R10, R103, 0x380, RZ, 0xc0, !PT ;  /* 0x00000380670a7812 */ /* 0x000fe400078ec0ff */
[----:B------:R-:W-:Y:S02]  /*c540*/  LOP3.LUT R6, R101, 0x380, RZ, 0xc0, !PT ;  /* 0x0000038065067812 */ /* 0x000fe400078ec0ff */
[----:B------:R-:W-:-:S02]  /*c550*/  IADD3 R105, P5, R4, 0x4040, RZ ;  /* 0x0000404004697810 */ /* 0x000fc40007fbe0ff */
[----:B------:R-:W-:Y:S02]  /*c560*/  LOP3.LUT R20, R12, R97, RZ, 0x3c, !PT ;  /* 0x000000610c147212 */ /* 0x000fe400078e3cff */
[----:B------:R-:W-:Y:S01]  /*c570*/  SHF.R.U64 R10, R10, 0x3, RZ ;  /* 0x000000030a0a7819 */ /* 0x000fe200000012ff */
[----:B------:R-:W-:Y:S01]  /*c580*/  IMAD.X R11, RZ, RZ, R5, P5 ;  /* 0x000000ffff0b7224 */ /* 0x000fe200028e0605 */
[----:B------:R-:W-:Y:S02]  /*c590*/  F2FP.BF16.F32.PACK_AB R76, R76, R77 ;  /* 0x0000004d4c4c723e */ /* 0x000fe400000010ff */
[----:B------:R-:W-:Y:S02]  /*c5a0*/  F2FP.BF16.F32.PACK_AB R73, R72, R73 ;  /* 0x000000494849723e */ /* 0x000fe400000010ff */
[----:B------:R-:W-:Y:S02]  /*c5b0*/  F2FP.BF16.F32.PACK_AB R95, R94, R95 ;  /* 0x0000005f5e5f723e */ /* 0x000fe400000010ff */
[----:B------:R-:W-:-:S02]  /*c5c0*/  SHF.R.U64 R6, R6, 0x3, RZ ;  /* 0x0000000306067819 */ /* 0x000fc400000012ff */
[----:B------:R-:W-:Y:S02]  /*c5d0*/  F2FP.BF16.F32.PACK_AB R68, R68, R69 ;  /* 0x000000454444723e */ /* 0x000fe400000010ff */
[----:B------:R-:W-:Y:S02]  /*c5e0*/  F2FP.BF16.F32.PACK_AB R65, R64, R65 ;  /* 0x000000414041723e */ /* 0x000fe400000010ff */
[----:B------:R-:W-:Y:S02]  /*c5f0*/  F2FP.BF16.F32.PACK_AB R57, R56, R57 ;  /* 0x000000393839723e */ /* 0x000fe400000010ff */
[----:B------:R-:W-:Y:S02]  /*c600*/  F2FP.BF16.F32.PACK_AB R32, R29, R32 ;  /* 0x000000201d20723e */ /* 0x000fe400000010ff */
[----:B------:R-:W-:Y:S02]  /*c610*/  F2FP.BF16.F32.PACK_AB R43, R42, R43 ;  /* 0x0000002b2a2b723e */ /* 0x000fe400000010ff */
[----:B------:R-:W-:-:S02]  /*c620*/  SEL R29, R100, R99, P0 ;  /* 0x00000063641d7207 */ /* 0x000fc40000000000 */
[----:B------:R-:W-:Y:S02]  /*c630*/  SEL R77, R30, R27, P0 ;  /* 0x0000001b1e4d7207 */ /* 0x000fe40000000000 */
[----:B------:R-:W-:Y:S01]  /*c640*/  SEL R79, R27, R30, P0 ;  /* 0x0000001e1b4f7207 */ /* 0x000fe20000000000 */
[----:B------:R-:W-:Y:S01]  /*c650*/  IMAD.X R27, RZ, RZ, R5, P6 ;  /* 0x000000ffff1b7224 */ /* 0x000fe200030e0605 */
[----:B------:R-:W-:Y:S02]  /*c660*/  LOP3.LUT R28, R105, 0x380, RZ, 0xc0, !PT ;  /* 0x00000380691c7812 */ /* 0x000fe400078ec0ff */
[----:B------:R-:W-:Y:S02]  /*c670*/  LOP3.LUT R12, R10, R103, RZ, 0x3c, !PT ;  /* 0x000000670a0c7212 */ /* 0x000fe400078e3cff */
[----:B------:R-:W-:Y:S02]  /*c680*/  MOV R64, R20 ;  /* 0x0000001400407202 */ /* 0x000fe40000000f00 */
[----:B------:R-:W-:-:S02]  /*c690*/  SEL R99, R99, R100, P0 ;  /* 0x0000006463637207 */ /* 0x000fc40000000000 */
[----:B------:R-:W-:Y:S02]  /*c6a0*/  SEL R31, R96, R95, P0 ;  /* 0x0000005f601f7207 */ /* 0x000fe40000000000 */
[----:B------:R-:W-:Y:S02]  /*c6b0*/  SEL R63, R76, R73, P0 ;  /* 0x000000494c3f7207 */ /* 0x000fe40000000000 */
[----:B------:R-:W-:Y:S02]  /*c6c0*/  LOP3.LUT R14, R6, R101, RZ, 0x3c, !PT ;  /* 0x00000065060e7212 */ /* 0x000fe400078e3cff */
[----:B------:R-:W-:Y:S02]  /*c6d0*/  SEL R95, R95, R96, P0 ;  /* 0x000000605f5f7207 */ /* 0x000fe40000000000 */
[----:B------:R-:W-:Y:S02]  /*c6e0*/  SEL R73, R73, R76, P0 ;  /* 0x0000004c49497207 */ /* 0x000fe40000000000 */
[----:B------:R-:W-:-:S02]  /*c6f0*/  SEL R67, R68, R65, P0 ;  /* 0x0000004144437207 */ /* 0x000fc40000000000 */
[----:B------:R-:W-:Y:S02]  /*c700*/  IADD3 R107, P6, R4, 0x4060, RZ ;  /* 0x00004060046b7810 */ /* 0x000fe40007fde0ff */
[----:B------:R-:W-:Y:S02]  /*c710*/  SEL R65, R65, R68, P0 ;  /* 0x0000004441417207 */ /* 0x000fe40000000000 */
[----:B------:R-:W-:Y:S02]  /*c720*/  SEL R69, R60, R57, P0 ;  /* 0x000000393c457207 */ /* 0x000fe40000000000 */
[----:B------:R-:W-:Y:S02]  /*c730*/  F2FP.BF16.F32.PACK_AB R91, R90, R91 ;  /* 0x0000005b5a5b723e */ /* 0x000fe400000010ff */
[----:B------:R-:W-:Y:S02]  /*c740*/  SEL R57, R57, R60, P0 ;  /* 0x0000003c39397207 */ /* 0x000fe40000000000 */
[----:B------:R-:W-:-:S02]  /*c750*/  SEL R71, R50, R43, P0 ;  /* 0x0000002b32477207 */ /* 0x000fc40000000000 */
[----:B------:R-:W-:Y:S02]  /*c760*/  SHF.R.U64 R28, R28, 0x3, RZ ;  /* 0x000000031c1c7819 */ /* 0x000fe400000012ff */
[----:B------:R-:W-:Y:S02]  /*c770*/  F2FP.BF16.F32.PACK_AB R49, R49, R88 ;  /* 0x000000583131723e */ /* 0x000fe400000010ff */
[----:B------:R-:W-:Y:S02]  /*c780*/  F2FP.BF16.F32.PACK_AB R41, R41, R48 ;  /* 0x000000302929723e */ /* 0x000fe400000010ff */
[----:B------:R-:W-:Y:S02]  /*c790*/  F2FP.BF16.F32.PACK_AB R38, R38, R39 ;  /* 0x000000272626723e */ /* 0x000fe400000010ff */
[----:B------:R-:W-:Y:S02]  /*c7a0*/  F2FP.BF16.F32.PACK_AB R40, R37, R40 ;  /* 0x000000282528723e */ /* 0x000fe400000010ff */
[----:B------:R-:W-:-:S02]  /*c7b0*/  F2FP.BF16.F32.PACK_AB R35, R34, R35 ;  /* 0x000000232223723e */ /* 0x000fc400000010ff */
[----:B------:R-:W-:Y:S02]  /*c7c0*/  F2FP.BF16.F32.PACK_AB R33, R33, R36 ;  /* 0x000000242121723e */ /* 0x000fe400000010ff */
[----:B------:R-:W-:Y:S02]  /*c7d0*/  SEL R43, R43, R50, P0 ;  /* 0x000000322b2b7207 */ /* 0x000fe40000000000 */
[----:B------:R-:W-:Y:S02]  /*c7e0*/  MOV R60, R12 ;  /* 0x0000000c003c7202 */ /* 0x000fe40000000f00 */
[----:B------:R-:W-:Y:S02]  /*c7f0*/  LOP3.LUT R30, R107, 0x380, RZ, 0xc0, !PT ;  /* 0x000003806b1e7812 */ /* 0x000fe400078ec0ff */
[----:B------:R-:W-:Y:S02]  /*c800*/  MOV R50, R24 ;  /* 0x0000001800327202 */ /* 0x000fe40000000f00 */
[----:B------:R-:W-:-:S02]  /*c810*/  MOV R62, R14 ;  /* 0x0000000e003e7202 */ /* 0x000fc40000000f00 */
[----:B------:R-:W-:Y:S02]  /*c820*/  MOV R27, R26 ;  /* 0x0000001a001b7202 */ /* 0x000fe40000000f00 */
        /* <DEDUP_REMOVED lines=9> */
[----:B------:R-:W-:Y:S02]  /*c8c0*/  SEL R41, R40, R41, P0 ;  /* 0x0000002928297207 */ /* 0x000fe40000000000 */
[----:B------:R-:W-:-:S02]  /*c8d0*/  SEL R33, R32, R33, P0 ;  /* 0x0000002120217207 */ /* 0x000fc40000000000 */
[----:B------:R-:W-:Y:S02]  /*c8e0*/  SEL R35, R35, R38, P0 ;  /* 0x0000002623237207 */ /* 0x000fe40000000000 */
[----:B------:R-:W-:Y:S02]  /*c8f0*/  MOV R58, R10 ;  /* 0x0000000a003a7202 */ /* 0x000fe40000000f00 */
[----:B------:R-:W-:Y:S02]  /*c900*/  LOP3.LUT R7, R4, 0x380, RZ, 0xc0, !PT ;  /* 0x0000038004077812 */ /* 0x000fe400078ec0ff */
[----:B------:R-:W-:Y:S02]  /*c910*/  LOP3.LUT R6, R30, R107, RZ, 0x3c, !PT ;  /* 0x0000006b1e067212 */ /* 0x000fe400078e3cff */
[----:B------:R-:W-:Y:S02]  /*c920*/  SHF.R.U64 R7, R7, 0x3, RZ ;  /* 0x0000000307077819 */ /* 0x000fe400000012ff */
[----:B------:R-:W-:-:S02]  /*c930*/  PLOP3.LUT P2, PT, PT, PT, UP0, 0x80, 0x0 ;  /* 0x000000000000781c */ /* 0x000fc40003f4f008 */
[----:B------:R-:W-:Y:S01]  /*c940*/  LOP3.LUT R4, R7, R4, RZ, 0x3c, !PT ;  /* 0x0000000407047212 */ /* 0x000fe200078e3cff */
[----:B------:R-:W-:-:S03]  /*c950*/  IMAD.X R7, RZ, RZ, R5, P6 ;  /* 0x000000ffff077224 */ /* 0x000fc600030e0605 */
[----:B------:R-:W-:Y:S02]  /*c960*/  MOV R48, R4 ;  /* 0x0000000400307202 */ /* 0x000fe40000000f00 */
[----:B------:R-:W-:Y:S02]  /*c970*/  MOV R21, R6 ;  /* 0x0000000600157202 */ /* 0x000fe40000000f00 */
[----:B--2---:R-:W-:Y:S01]  /*c980*/  LOP3.LUT R20, R44, 0x2, RZ, 0x3c, !PT ;  /* 0x000000022c147812 */ /* 0x004fe200078e3cff */
[----:B------:R-:W-:Y:S04]  /*c990*/  SHFL.IDX PT, R29, R29, R44, 0x1c1f ;  /* 0x001c1f2c1d1d7589 */ /* 0x000fe800000e0000 */
[----:B------:R-:W0:Y:S04]  /*c9a0*/  SHFL.IDX PT, R12, R99, R20, 0x1c1f ;  /* 0x001c1f14630c7589 */ /* 0x000e2800000e0000 */
[----:B------:R-:W-:Y:S04]  /*c9b0*/  SHFL.IDX PT, R31, R31, R44, 0x1c1f ;  /* 0x001c1f2c1f1f7589 */ /* 0x000fe800000e0000 */
[----:B------:R-:W-:Y:S04]  /*c9c0*/  SHFL.IDX PT, R63, R63, R44, 0x1c1f ;  /* 0x001c1f2c3f3f7589 */ /* 0x000fe800000e0000 */
[----:B------:R-:W1:Y:S04]  /*c9d0*/  SHFL.IDX PT, R14, R95, R20, 0x1c1f ;  /* 0x001c1f145f0e7589 */ /* 0x000e6800000e0000 */
[----:B------:R-:W2:Y:S04]  /*c9e0*/  SHFL.IDX PT, R24, R73, R20, 0x1c1f ;  /* 0x001c1f1449187589 */ /* 0x000ea800000e0000 */
[----:B------:R-:W-:Y:S04]  /*c9f0*/  SHFL.IDX PT, R67, R67, R44, 0x1c1f ;  /* 0x001c1f2c43437589 */ /* 0x000fe800000e0000 */
[----:B------:R-:W3:Y:S01]  /*ca00*/  SHFL.IDX PT, R26, R65, R20, 0x1c1f ;  /* 0x001c1f14411a7589 */ /* 0x000ee200000e0000 */
[----:B0-----:R-:W-:-:S02]  /*ca10*/  SEL R4, R29, R12, P0 ;  /* 0x0000000c1d047207 */ /* 0x001fc40000000000 */
[----:B------:R-:W-:Y:S01]  /*ca20*/  SEL R6, R12, R29, P0 ;  /* 0x0000001d0c067207 */ /* 0x000fe20000000000 */
[----:B------:R-:W-:Y:S04]  /*ca30*/  SHFL.IDX PT, R37, R37, R44, 0x1c1f ;  /* 0x001c1f2c25257589 */ /* 0x000fe800000e0000 */
[----:B------:R-:W-:Y:S04]  /*ca40*/  SHFL.IDX PT, R69, R69, R44, 0x1c1f ;  /* 0x001c1f2c45457589 */ /* 0x000fe800000e0000 */
[----:B------:R-:W0:Y:S01]  /*ca50*/  SHFL.IDX PT, R10, R91, R20, 0x1c1f ;  /* 0x001c1f145b0a7589 */ /* 0x000e2200000e0000 */
[----:B-1----:R-:W-:-:S02]  /*ca60*/  SEL R12, R31, R14, P0 ;  /* 0x0000000e1f0c7207 */ /* 0x002fc40000000000 */
[----:B------:R-:W-:Y:S01]  /*ca70*/  SEL R14, R14, R31, P0 ;  /* 0x0000001f0e0e7207 */ /* 0x000fe20000000000 */
[----:B------:R-:W1:Y:S01]  /*ca80*/  SHFL.IDX PT, R42, R57, R20, 0x1c1f ;  /* 0x001c1f14392a7589 */ /* 0x000e6200000e0000 */
[----:B--2---:R-:W-:Y:S02]  /*ca90*/  SEL R5, R63, R24, P0 ;  /* 0x000000183f057207 */ /* 0x004fe40000000000 */
[----:B------:R-:W-:Y:S01]  /*caa0*/  SEL R7, R24, R63, P0 ;  /* 0x0000003f18077207 */ /* 0x000fe20000000000 */
[----:B------:R-:W-:Y:S01]  /*cab0*/  BAR.SYNC.DEFER_BLOCKING 0x1, 0x100 ;  /* 0x0044000000007b1d */ /* 0x000fe20000010000 */
[----:B---3--:R-:W-:Y:S02]  /*cac0*/  SEL R13, R67, R26, P0 ;  /* 0x0000001a430d7207 */ /* 0x008fe40000000000 */
[----:B------:R-:W-:-:S03]  /*cad0*/  SEL R15, R26, R67, P0 ;  /* 0x000000431a0f7207 */ /* 0x000fc60000000000 */
[----:B------:R-:W-:Y:S04]  /*cae0*/  SHFL.IDX PT, R39, R39, R44, 0x1c1f ;  /* 0x001c1f2c27277589 */ /* 0x000fe800000e0000 */
[----:B------:R-:W-:Y:S04]  /*caf0*/  SHFL.IDX PT, R45, R45, R44, 0x1c1f ;  /* 0x001c1f2c2d2d7589 */ /* 0x000fe800000e0000 */
[----:B------:R-:W-:Y:S01]  /*cb00*/  SHFL.IDX PT, R51, R51, R44, 0x1c1f ;  /* 0x001c1f2c33337589 */ /* 0x000fe200000e0000 */
[----:B0-----:R-:W-:Y:S02]  /*cb10*/  SEL R24, R37, R10, P0 ;  /* 0x0000000a25187207 */ /* 0x001fe40000000000 */
[----:B------:R-:W-:Y:S01]  /*cb20*/  SEL R26, R10, R37, P0 ;  /* 0x000000250a1a7207 */ /* 0x000fe20000000000 */
[----:B------:R-:W-:Y:S01]  /*cb30*/  SHFL.IDX PT, R53, R53, R44, 0x1c1f ;  /* 0x001c1f2c35357589 */ /* 0x000fe200000e0000 */
[----:B-1----:R-:W-:-:S03]  /*cb40*/  SEL R25, R69, R42, P0 ;  /* 0x0000002a45197207 */ /* 0x002fc60000000000 */
[----:B------:R-:W-:Y:S04]  /*cb50*/  SHFL.IDX PT, R59, R59, R44, 0x1c1f ;  /* 0x001c1f2c3b3b7589 */ /* 0x000fe800000e0000 */
[----:B------:R-:W-:Y:S04]  /*cb60*/  SHFL.IDX PT, R71, R71, R44, 0x1c1f ;  /* 0x001c1f2c47477589 */ /* 0x000fe800000e0000 */
[----:B------:R-:W-:Y:S04]  /*cb70*/  SHFL.IDX PT, R75, R75, R44, 0x1c1f ;  /* 0x001c1f2c4b4b7589 */ /* 0x000fe800000e0000 */
[----:B------:R-:W-:Y:S04]  /*cb80*/  SHFL.IDX PT, R77, R77, R44, 0x1c1f ;  /* 0x001c1f2c4d4d7589 */ /* 0x000fe800000e0000 */
[----:B------:R-:W-:Y:S04]  /*cb90*/  SHFL.IDX PT, R81, R81, R44, 0x1c1f ;  /* 0x001c1f2c51517589 */ /* 0x000fe800000e0000 */
[----:B------:R-:W-:Y:S04]  /*cba0*/  SHFL.IDX PT, R85, R85, R44, 0x1c1f ;  /* 0x001c1f2c55557589 */ /* 0x000fe800000e0000 */
[----:B------:R-:W0:Y:S04]  /*cbb0*/  SHFL.IDX PT, R28, R49, R20, 0x1c1f ;  /* 0x001c1f14311c7589 */ /* 0x000e2800000e0000 */
[----:B------:R-:W1:Y:S04]  /*cbc0*/  SHFL.IDX PT, R30, R41, R20, 0x1c1f ;  /* 0x001c1f14291e7589 */ /* 0x000e6800000e0000 */
[----:B------:R-:W2:Y:S04]  /*cbd0*/  SHFL.IDX PT, R44, R43, R20, 0x1c1f ;  /* 0x001c1f142b2c7589 */ /* 0x000ea800000e0000 */
[----:B------:R2:W-:Y:S04]  /*cbe0*/  SHFL.IDX PT, R36, R33, R20, 0x1c1f ;  /* 0x001c1f1421247589 */ /* 0x0005e800000e0000 */
[----:B------:R3:W4:Y:S04]  /*cbf0*/  SHFL.IDX PT, R46, R35, R20, 0x1c1f ;  /* 0x001c1f14232e7589 */ /* 0x00072800000e0000 */
[----:B------:R-:W-:Y:S04]  /*cc00*/  SHFL.IDX PT, R38, R55, R20, 0x1c1f ;  /* 0x001c1f1437267589 */ /* 0x000fe800000e0000 */
[----:B------:R-:W-:Y:S01]  /*cc10*/  SHFL.IDX PT, R52, R79, R20, 0x1c1f ;  /* 0x001c1f144f347589 */ /* 0x000fe200000e0000 */
[----:B0-----:R-:W-:-:S02]  /*cc20*/  SEL R32, R39, R28, P0 ;  /* 0x0000001c27207207 */ /* 0x001fc40000000000 */
[----:B------:R-:W-:Y:S01]  /*cc30*/  SEL R34, R28, R39, P0 ;  /* 0x000000271c227207 */ /* 0x000fe20000000000 */
[----:B------:R-:W0:Y:S01]  /*cc40*/  SHFL.IDX PT, R54, R83, R20, 0x1c1f ;  /* 0x001c1f1453367589 */ /* 0x000e2200000e0000 */
[----:B-1----:R-:W-:Y:S02]  /*cc50*/  SEL R28, R45, R30, P0 ;  /* 0x0000001e2d1c7207 */ /* 0x002fe40000000000 */
[----:B------:R-:W-:Y:S01]  /*cc60*/  SEL R30, R30, R45, P0 ;  /* 0x0000002d1e1e7207 */ /* 0x000fe20000000000 */
[----:B------:R-:W1:Y:S01]  /*cc70*/  SHFL.IDX PT, R40, R61, R20, 0x1c1f ;  /* 0x001c1f143d287589 */ /* 0x000e6200000e0000 */
[----:B--2---:R-:W-:Y:S02]  /*cc80*/  SEL R33, R71, R44, P0 ;  /* 0x0000002c47217207 */ /* 0x004fe40000000000 */
[----:B---3--:R-:W-:Y:S01]  /*cc90*/  SEL R35, R44, R71, P0 ;  /* 0x000000472c237207 */ /* 0x008fe20000000000 */
[----:B------:R-:W2:Y:S04]  /*cca0*/  SHFL.IDX PT, R56, R87, R20, 0x1c1f ;  /* 0x001c1f1457387589 */ /* 0x000ea800000e0000 */
[----:B------:R1:W-:Y:S01]  /*ccb0*/  STSM.16.M88.4 [R48], R4 ;  /* 0x0000000430007844 */ /* 0x0003e20000000200 */
[----:B----4-:R-:W-:-:S02]  /*ccc0*/  SEL R29, R75, R46, P0 ;  /* 0x0000002e4b1d7207 */ /* 0x010fc40000000000 */
[----:B------:R-:W-:Y:S01]  /*ccd0*/  SEL R31, R46, R75, P0 ;  /* 0x0000004b2e1f7207 */ /* 0x000fe20000000000 */
[----:B------:R3:W-:Y:S01]  /*cce0*/  STSM.16.M88.4 [R27], R12 ;  /* 0x0000000c1b007844 */ /* 0x0007e20000000200 */
[----:B0-----:R-:W-:Y:S02]  /*ccf0*/  SEL R37, R81, R54, P0 ;  /* 0x0000003651257207 */ /* 0x001fe40000000000 */
[----:B------:R-:W-:Y:S02]  /*cd00*/  SEL R39, R54, R81, P0 ;  /* 0x0000005136277207 */ /* 0x000fe40000000000 */
[----:B-1----:R-:W-:Y:S01]  /*cd10*/  SEL R48, R59, R40, P0 ;  /* 0x000000283b307207 */ /* 0x002fe20000000000 */
[----:B------:R-:W-:Y:S02]  /*cd20*/  IMAD.U32 R4, RZ, RZ, UR6 ;  /* 0x00000006ff047e24 */ /* 0x000fe4000f8e00ff */
[----:B------:R-:W-:Y:S01]  /*cd30*/  IMAD.U32 R5, RZ, RZ, UR7 ;  /* 0x00000007ff057e24 */ /* 0x000fe2000f8e00ff */
[----:B---3--:R-:W-:-:S02]  /*cd40*/  SEL R27, R42, R69, P0 ;  /* 0x000000452a1b7207 */ /* 0x008fc40000000000 */
[----:B------:R-:W-:Y:S02]  /*cd50*/  SEL R12, R51, R36, P0 ;  /* 0x00000024330c7207 */ /* 0x000fe40000000000 */
[----:B------:R-:W-:Y:S01]  /*cd60*/  SEL R14, R36, R51, P0 ;  /* 0x00000033240e7207 */ /* 0x000fe20000000000 */
[----:B------:R0:W-:Y:S01]  /*cd70*/  STSM.16.M88.4 [R50], R24 ;  /* 0x0000001832007844 */ /* 0x0001e20000000200 */
[----:B------:R-:W-:Y:S02]  /*cd80*/  SEL R36, R53, R38, P0 ;  /* 0x0000002635247207 */ /* 0x000fe40000000000 */
[----:B------:R-:W-:Y:S01]  /*cd90*/  SEL R13, R77, R52, P0 ;  /* 0x000000344d0d7207 */ /* 0x000fe20000000000 */
[----:B------:R-:W-:Y:S01]  /*cda0*/  STSM.16.M88.4 [R64], R32 ;  /* 0x0000002040007844 */ /* 0x000fe20000000200 */
[----:B------:R-:W-:Y:S02]  /*cdb0*/  SEL R15, R52, R77, P0 ;  /* 0x0000004d340f7207 */ /* 0x000fe40000000000 */
[----:B------:R-:W-:Y:S01]  /*cdc0*/  SEL R38, R38, R53, P0 ;  /* 0x0000003526267207 */ /* 0x000fe20000000000 */
[----:B------:R1:W-:Y:S01]  /*cdd0*/  STSM.16.M88.4 [R62], R28 ;  /* 0x0000001c3e007844 */ /* 0x0003e20000000200 */
[----:B--2---:R-:W-:-:S02]  /*cde0*/  SEL R49, R85, R56, P0 ;  /* 0x0000003855317207 */ /* 0x004fc40000000000 */
[----:B------:R-:W-:Y:S01]  /*cdf0*/  SEL R51, R56, R85, P0 ;  /* 0x0000005538337207 */ /* 0x000fe20000000000 */
[----:B------:R2:W-:Y:S01]  /*ce00*/  STSM.16.M88.4 [R60], R12 ;  /* 0x0000000c3c007844 */ /* 0x0005e20000000200 */
[----:B0-----:R-:W-:-:S03]  /*ce10*/  SEL R50, R40, R59, P0 ;  /* 0x0000003b28327207 */ /* 0x001fc60000000000 */
[----:B------:R2:W-:Y:S01]  /*ce20*/  STSM.16.M88.4 [R58], R36 ;  /* 0x000000243a007844 */ /* 0x0005e20000000200 */
[----:B------:R-:W-:-:S03]  /*ce30*/  PLOP3.LUT P0, PT, PT, PT, UP1, 0x80, 0x0 ;  /* 0x000000000000781c */ /* 0x000fc60003f0f018 */
[----:B------:R2:W-:Y:S01]  /*ce40*/  STSM.16.M88.4 [R21], R48 ;  /* 0x0000003015007844 */ /* 0x0005e20000000200 */
[----:B------:R-:W-:Y:S01]  /*ce50*/  BAR.SYNC.DEFER_BLOCKING 0x1, 0x100 ;  /* 0x0044000000007b1d */ /* 0x000fe20000010000 */
[----:B------:R-:W-:Y:S02]  /*ce60*/  IMAD.U32 R6, RZ, RZ, UR4 ;  /* 0x00000004ff067e24 */ /* 0x000fe4000f8e00ff */
[----:B------:R-:W-:-:S03]  /*ce70*/  IMAD.U32 R7, RZ, RZ, UR5 ;  /* 0x00000005ff077e24 */ /* 0x000fc6000f8e00ff */
[----:B------:R-:W3:Y:S04]  /*ce80*/  @P2 LDG.E R10, desc[UR54][R4.64] ;  /* 0x00000036040a2981 */ /* 0x000ee8000c1e1900 */
[----:B------:R-:W4:Y:S01]  /*ce90*/  @P0 LDG.E R6, desc[UR54][R6.64] ;  /* 0x0000003606060981 */ /* 0x000f22000c1e1900 */
[----:B------:R-:W-:Y:S01]  /*cea0*/  IMAD R11, R18, 0x40, R16 ;  /* 0x00000040120b7824 */ /* 0x000fe200078e0210 */
[----:B------:R-:W-:Y:S01]  /*ceb0*/  UMOV UR4, URZ ;  /* 0x0000003f00047c82 */ /* 0x000fe20008000000 */
[----:B------:R-:W-:Y:S02]  /*cec0*/  ULDC UR8, c[0x0][0xa88] ;  /* 0x0002a20000087ab9 */ /* 0x000fe40000000800 */
[----:B------:R-:W-:-:S03]  /*ced0*/  IMAD.WIDE R8, R11, 0x2, R8 ;  /* 0x000000020b087825 */ /* 0x000fc600078e0208 */
[----:B-1----:R-:W-:Y:S02]  /*cee0*/  IADD3 R29, P1, R8, 0x1000, RZ ;  /* 0x00001000081d7810 */ /* 0x002fe40007f3e0ff */
[----:B---3--:R-:W-:Y:S02]  /*cef0*/  @P2 R2UR UR4, R10 ;  /* 0x000000000a0422ca */ /* 0x008fe400000e0000 */
[----:B----4-:R-:W-:Y:S01]  /*cf00*/  @P0 R2UR UR8, R6 ;  /* 0x00000000060802ca */ /* 0x010fe200000e0000 */
[----:B--2---:R-:W-:-:S14]  /*cf10*/  @P0 BRA `(.L_x_2061) ;  /* 0x0000000000180947 */ /* 0x004fdc0003800000 */
[----:B------:R-:W-:Y:S05]  /*cf20*/  @!P2 BRA `(.L_x_2061) ;  /* 0x000000000014a947 */ /* 0x000fea0003800000 */
[----:B------:R-:W2:Y:S04]  /*cf30*/  LDG.E R7, desc[UR54][R4.64] ;  /* 0x0000003604077981 */ /* 0x000ea8000c1e1900 */
[----:B------:R-:W3:Y:S01]  /*cf40*/  LDG.E R6, desc[UR54][R4.64+0x4] ;  /* 0x0000043604067981 */ /* 0x000ee2000c1e1900 */
[----:B--2---:R-:W-:Y:S02]  /*cf50*/  R2UR UR5, R7 ;  /* 0x00000000070572ca */ /* 0x004fe400000e0000 */
[----:B---3--:R-:W-:-:S13]  /*cf60*/  R2UR UR8, R6 ;  /* 0x00000000060872ca */ /* 0x008fda00000e0000 */
[----:B------:R-:W-:-:S12]  /*cf70*/  UIADD3 UR8, -UR5, UR8, URZ ;  /* 0x0000000805087290 */ /* 0x000fd8000fffe13f */
.L_x_2061:
[----:B------:R-:W-:Y:S01]  /*cf80*/  USHF.R.S32.HI UR12, URZ, 0x1f, UR42 ;  /* 0x0000001f3f0c7899 */ /* 0x000fe2000801142a */
[----:B------:R-:W-:Y:S01]  /*cf90*/  IMAD.U32 R5, RZ, RZ, UR43 ;  /* 0x0000002bff057e24 */ /* 0x000fe2000f8e00ff */
[----:B------:R-:W-:Y:S01]  /*cfa0*/  ULDC.64 UR10, c[0x0][0xb70] ;  /* 0x0002dc00000a7ab9 */ /* 0x000fe20000000a00 */
[----:B------:R-:W-:Y:S01]  /*cfb0*/  USHF.R.S32.HI UR5, URZ, 0x1f, UR4 ;  /* 0x0000001f3f057899 */ /* 0x000fe20008011404 */
[C---:B------:R-:W-:Y:S01]  /*cfc0*/  IADD3 R13, P2, R8.reuse, 0x2000, RZ ;  /* 0x00002000080d7810 */ /* 0x040fe20007f5e0ff */
[----:B------:R-:W-:Y:S01]  /*cfd0*/  UIMAD UR9, UR12, UR10, URZ ;  /* 0x0000000a0c0972a4 */ /* 0x000fe2000f8e023f */
[----:B------:R-:W-:Y:S01]  /*cfe0*/  IMAD R10, R5, 0x80, R22 ;  /* 0x00000080050a7824 */ /* 0x000fe200078e0216 */
[----:B------:R-:W-:Y:S01]  /*cff0*/  UIMAD.WIDE.U32 UR6, UR42, UR10, UR4 ;  /* 0x0000000a2a0672a5 */ /* 0x000fe2000f8e0004 */
[----:B------:R-:W-:Y:S01]  /*d000*/  IADD3 R7, P6, R8, 0x3000, RZ ;  /* 0x0000300008077810 */ /* 0x000fe20007fde0ff */
[----:B------:R-:W-:Y:S01]  /*d010*/  UIMAD UR9, UR42, UR11, UR9 ;  /* 0x0000000b2a0972a4 */ /* 0x000fe2000f8e0209 */
[----:B------:R-:W-:Y:S01]  /*d020*/  LOP3.LUT R28, R29, 0x380, RZ, 0xc0, !PT ;  /* 0x000003801d1c7812 */ /* 0x000fe200078ec0ff */
[----:B------:R-:W-:Y:S01]  /*d030*/  USEL UR37, UR37, URZ, !UP0 ;  /* 0x0000003f25257287 */ /* 0x000fe2000c000000 */
[----:B------:R-:W-:Y:S01]  /*d040*/  SHF.R.S32.HI R5, RZ, 0x1f, R10 ;  /* 0x0000001fff057819 */ /* 0x000fe2000001140a */
[----:B------:R-:W-:Y:S01]  /*d050*/  ULDC.64 UR10, c[0x0][0xb78] ;  /* 0x0002de00000a7ab9 */ /* 0x000fe20000000a00 */
[----:B------:R-:W-:Y:S01]  /*d060*/  UIADD3 UR7, UR7, UR9, URZ ;  /* 0x0000000907077290 */ /* 0x000fe2000fffe03f */
[----:B------:R-:W-:Y:S01]  /*d070*/  LOP3.LUT R12, R13, 0x380, RZ, 0xc0, !PT ;  /* 0x000003800d0c7812 */ /* 0x000fe200078ec0ff */
[----:B------:R-:W-:Y:S01]  /*d080*/  USEL UR36, UR36, URZ, !UP0 ;  /* 0x0000003f24247287 */ /* 0x000fe2000c000000 */
[----:B------:R-:W-:Y:S01]  /*d090*/  LOP3.LUT R4, R7, 0x380, RZ, 0xc0, !PT ;  /* 0x0000038007047812 */ /* 0x000fe200078ec0ff */
[----:B------:R-:W-:Y:S01]  /*d0a0*/  UIMAD UR9, UR37, UR10, URZ ;  /* 0x0000000a250972a4 */ /* 0x000fe2000f8e023f */
[----:B------:R-:W-:Y:S01]  /*d0b0*/  SHF.R.U64 R28, R28, 0x3, RZ ;  /* 0x000000031c1c7819 */ /* 0x000fe200000012ff */
[----:B------:R-:W-:Y:S01]  /*d0c0*/  UIMAD.WIDE.U32 UR6, UR36, UR10, UR6 ;  /* 0x0000000a240672a5 */ /* 0x000fe2000f8e0006 */
[----:B------:R-:W-:Y:S01]  /*d0d0*/  SHF.R.U64 R12, R12, 0x3, RZ ;  /* 0x000000030c0c7819 */ /* 0x000fe200000012ff */
[----:B------:R-:W-:Y:S01]  /*d0e0*/  UIMAD UR9, UR36, UR11, UR9 ;  /* 0x0000000b240972a4 */ /* 0x000fe2000f8e0209 */
[----:B------:R-:W-:-:S02]  /*d0f0*/  SHF.R.U64 R4, R4, 0x3, RZ ;  /* 0x0000000304047819 */ /* 0x000fc400000012ff */
[----:B------:R-:W-:Y:S01]  /*d100*/  LOP3.LUT R28, R28, R29, RZ, 0x3c, !PT ;  /* 0x0000001d1c1c7212 */ /* 0x000fe200078e3cff */
[--C-:B------:R-:W-:Y:S01]  /*d110*/  IMAD.X R29, RZ, RZ, R9.reuse, P1 ;  /* 0x000000ffff1d7224 */ /* 0x100fe200008e0609 */
[----:B------:R-:W-:Y:S01]  /*d120*/  IADD3 R6, P0, R10, UR6, RZ ;  /* 0x000000060a067c10 */ /* 0x000fe2000ff1e0ff */
[----:B------:R-:W-:Y:S01]  /*d130*/  IMAD.U32 R14, RZ, RZ, UR9 ;  /* 0x00000009ff0e7e24 */ /* 0x000fe2000f8e00ff */
[----:B------:R-:W-:Y:S01]  /*d140*/  LOP3.LUT R12, R12, R13, RZ, 0x3c, !PT ;  /* 0x0000000d0c0c7212 */ /* 0x000fe200078e3cff */
[----:B------:R-:W-:Y:S01]  /*d150*/  IMAD.X R13, RZ, RZ, R9, P2 ;  /* 0x000000ffff0d7224 */ /* 0x000fe200010e0609 */
[----:B------:R-:W-:Y:S02]  /*d160*/  IADD3 R37, P5, R8, 0x4000, RZ ;  /* 0x0000400008257810 */ /* 0x000fe40007fbe0ff */
[----:B------:R-:W-:Y:S01]  /*d170*/  IADD3.X R5, R5, UR7, R14, P0, !PT ;  /* 0x0000000705057c10 */ /* 0x000fe200087fe40e */
[----:B------:R-:W-:Y:S01]  /*d180*/  ULDC.64 UR6, c[0x0][0xb40] ;  /* 0x0002d00000067ab9 */ /* 0x000fe20000000a00 */
[----:B------:R-:W-:-:S02]  /*d190*/  LOP3.LUT R4, R4, R7, RZ, 0x3c, !PT ;  /* 0x0000000704047212 */ /* 0x000fc400078e3cff */
[----:B------:R-:W-:Y:S02]  /*d1a0*/  LEA R44, P0, R6, UR6, 0x2 ;  /* 0x00000006062c7c11 */ /* 0x000fe4000f8010ff */
[----:B------:R-:W-:Y:S02]  /*d1b0*/  IADD3 R41, P4, R8, 0x5000, RZ ;  /* 0x0000500008297810 */ /* 0x000fe40007f9e0ff */
[----:B------:R-:W-:Y:S01]  /*d1c0*/  LEA.HI.X R45, R6, UR7, R5, 0x2, P0 ;  /* 0x00000007062d7c11 */ /* 0x000fe200080f1405 */
[----:B------:R-:W-:Y:S01]  /*d1d0*/  VIADD R5, R10, 0x8 ;  /* 0x000000080a057836 */ /* 0x000fe20000000000 */
[----:B------:R-:W-:Y:S01]  /*d1e0*/  LOP3.LUT P0, RZ, R188, 0x3, RZ, 0xc0, !PT ;  /* 0x00000003bcff7812 */ /* 0x000fe2000780c0ff */
[----:B------:R-:W-:Y:S01]  /*d1f0*/  ULDC.64 UR6, c[0x0][0xaa0] ;  /* 0x0002a80000067ab9 */ /* 0x000fe20000000a00 */
[----:B------:R-:W-:Y:S02]  /*d200*/  IADD3 R25, P3, R8, 0x6000, RZ ;  /* 0x0000600008197810 */ /* 0x000fe40007f7e0ff */
[----:B------:R-:W-:-:S02]  /*d210*/  ISETP.GE.OR P1, PT, R10, UR8, P0 ;  /* 0x000000080a007c0c */ /* 0x000fc40008726670 */
[C---:B------:R-:W-:Y:S02]  /*d220*/  IADD3 R7, P2, R8.reuse, 0x7000, RZ ;  /* 0x0000700008077810 */ /* 0x040fe40007f5e0ff */
[----:B------:R-:W-:Y:S02]  /*d230*/  LOP3.LUT R36, R37, 0x380, RZ, 0xc0, !PT ;  /* 0x0000038025247812 */ /* 0x000fe400078ec0ff */
[----:B------:R-:W-:Y:S02]  /*d240*/  LOP3.LUT R40, R41, 0x380, RZ, 0xc0, !PT ;  /* 0x0000038029287812 */ /* 0x000fe400078ec0ff */
[----:B------:R-:W-:Y:S01]  /*d250*/  LOP3.LUT R33, R8, 0x380, RZ, 0xc0, !PT ;  /* 0x0000038008217812 */ /* 0x000fe200078ec0ff */
[----:B------:R-:W-:Y:S01]  /*d260*/  UIMAD UR5, UR5, UR6, URZ ;  /* 0x00000006050572a4 */ /* 0x000fe2000f8e023f */
[----:B------:R-:W-:Y:S01]  /*d270*/  LOP3.LUT R24, R25, 0x380, RZ, 0xc0, !PT ;  /* 0x0000038019187812 */ /* 0x000fe200078ec0ff */
[--C-:B------:R-:W-:Y:S01]  /*d280*/  IMAD.X R11, RZ, RZ, R9.reuse, P2 ;  /* 0x000000ffff0b7224 */ /* 0x100fe200010e0609 */
[----:B------:R-:W-:Y:S01]  /*d290*/  ISETP.GE.OR P0, PT, R5, UR8, P0 ;  /* 0x0000000805007c0c */ /* 0x000fe20008706670 */
[----:B------:R-:W-:Y:S01]  /*d2a0*/  IMAD.X R5, RZ, RZ, R9, P6 ;  /* 0x000000ffff057224 */ /* 0x000fe200030e0609 */
[----:B------:R-:W-:Y:S01]  /*d2b0*/  LOP3.LUT R6, R7, 0x380, RZ, 0xc0, !PT ;  /* 0x0000038007067812 */ /* 0x000fe200078ec0ff */
[----:B------:R0:W-:Y:S01]  /*d2c0*/  @!P1 STG.E desc[UR54][R44.64], R3 ;  /* 0x000000032c009986 */ /* 0x0001e2000c101936 */
[----:B------:R-:W-:-:S02]  /*d2d0*/  SHF.R.U64 R36, R36, 0x3, RZ ;  /* 0x0000000324247819 */ /* 0x000fc400000012ff */
[----:B------:R-:W-:Y:S02]  /*d2e0*/  SHF.R.U64 R40, R40, 0x3, RZ ;  /* 0x0000000328287819 */ /* 0x000fe400000012ff */
[----:B------:R-:W-:Y:S02]  /*d2f0*/  SHF.R.U64 R24, R24, 0x3, RZ ;  /* 0x0000000318187819 */ /* 0x000fe400000012ff */
[----:B------:R-:W-:Y:S02]  /*d300*/  SHF.R.U64 R33, R33, 0x3, RZ ;  /* 0x0000000321217819 */ /* 0x000fe400000012ff */
[----:B------:R-:W-:Y:S01]  /*d310*/  SHF.R.U64 R6, R6, 0x3, RZ ;  /* 0x0000000306067819 */ /* 0x000fe200000012ff */
[--C-:B------:R-:W-:Y:S01]  /*d320*/  IMAD.MOV.U32 R20, RZ, RZ, R16.reuse ;  /* 0x000000ffff147224 */ /* 0x100fe200078e0010 */
[----:B------:R-:W-:Y:S01]  /*d330*/  LOP3.LUT R36, R36, R37, RZ, 0x3c, !PT ;  /* 0x0000002524247212 */ /* 0x000fe200078e3cff */
[--C-:B------:R-:W-:Y:S01]  /*d340*/  IMAD.X R37, RZ, RZ, R9.reuse, P5 ;  /* 0x000000ffff257224 */ /* 0x100fe200028e0609 */
[----:B------:R-:W-:Y:S01]  /*d350*/  LOP3.LUT R40, R40, R41, RZ, 0x3c, !PT ;  /* 0x0000002928287212 */ /* 0x000fe200078e3cff */
[--C-:B------:R-:W-:Y:S01]  /*d360*/  IMAD.X R41, RZ, RZ, R9.reuse, P4 ;  /* 0x000000ffff297224 */ /* 0x100fe200020e0609 */
[----:B------:R-:W-:Y:S01]  /*d370*/  LOP3.LUT R24, R24, R25, RZ, 0x3c, !PT ;  /* 0x0000001918187212 */ /* 0x000fe200078e3cff */
[--C-:B------:R-:W-:Y:S01]  /*d380*/  IMAD.X R25, RZ, RZ, R9.reuse, P3 ;  /* 0x000000ffff197224 */ /* 0x100fe200018e0609 */
[----:B------:R-:W-:Y:S01]  /*d390*/  LOP3.LUT R32, R33, R8, RZ, 0x3c, !PT ;  /* 0x0000000821207212 */ /* 0x000fe200078e3cff */
[----:B------:R-:W-:Y:S01]  /*d3a0*/  IMAD.MOV.U32 R33, RZ, RZ, R9 ;  /* 0x000000ffff217224 */ /* 0x000fe200078e0009 */
[----:B------:R-:W-:Y:S01]  /*d3b0*/  LOP3.LUT R10, R6, R7, RZ, 0x3c, !PT ;  /* 0x00000007060a7212 */ /* 0x000fe200078e3cff */
[----:B0-----:R-:W-:Y:S01]  /*d3c0*/  IMAD.U32 R3, RZ, RZ, UR6 ;  /* 0x00000006ff037e24 */ /* 0x001fe2000f8e00ff */
[----:B------:R-:W-:Y:S01]  /*d3d0*/  SHF.R.S32.HI R21, RZ, 0x1f, R16 ;  /* 0x0000001fff157819 */ /* 0x000fe20000011410 */
[----:B------:R-:W-:Y:S01]  /*d3e0*/  UIMAD UR5, UR4, UR7, UR5 ;  /* 0x00000007040572a4 */ /* 0x000fe2000f8e0205 */
[----:B------:R0:W-:Y:S02]  /*d3f0*/  @!P0 STG.E desc[UR54][R44.64+0x20], R2 ;  /* 0x000020022c008986 */ /* 0x0001e4000c101936 */
[----:B------:R-:W-:-:S02]  /*d400*/  ULDC.64 UR6, c[0x0][0xae0] ;  /* 0x0002b80000067ab9 */ /* 0x000fc40000000a00 */
[----:B------:R-:W5:Y:S01]  /*d410*/  LD.E.128 R32, desc[UR54][R32.64] ;  /* 0x0000003620207980 */ /* 0x000f62000c101d00 */
[----:B------:R-:W-:-:S03]  /*d420*/  IMAD.U32 R19, RZ, RZ, UR6 ;  /* 0x00000006ff137e24 */ /* 0x000fc6000f8e00ff */
[----:B------:R-:W5:Y:S01]  /*d430*/  LD.E.128 R28, desc[UR54][R28.64] ;  /* 0x000000361c1c7980 */ /* 0x000f62000c101d00 */
[----:B0-----:R-:W-:-:S03]  /*d440*/  IMAD.WIDE.U32 R2, R3, UR4, R20 ;  /* 0x0000000403027c25 */ /* 0x001fc6000f8e0014 */
[----:B------:R-:W5:Y:S01]  /*d450*/  LD.E.128 R12, desc[UR54][R12.64] ;  /* 0x000000360c0c7980 */ /* 0x000f62000c101d00 */
[----:B------:R-:W-:-:S03]  /*d460*/  UIMAD UR4, UR12, UR6, URZ ;  /* 0x000000060c0472a4 */ /* 0x000fc6000f8e023f */
[----:B------:R-:W5:Y:S01]  /*d470*/  LD.E.128 R4, desc[UR54][R4.64] ;  /* 0x0000003604047980 */ /* 0x000f62000c101d00 */
[----:B------:R-:W-:-:S03]  /*d480*/  VIADD R3, R3, UR5 ;  /* 0x0000000503037c36 */ /* 0x000fc60008000000 */
[----:B------:R-:W5:Y:S04]  /*d490*/  LD.E.128 R36, desc[UR54][R36.64] ;  /* 0x0000003624247980 */ /* 0x000f68000c101d00 */
[----:B------:R-:W5:Y:S04]  /*d4a0*/  LD.E.128 R40, desc[UR54][R40.64] ;  /* 0x0000003628287980 */ /* 0x000f68000c101d00 */
[----:B------:R-:W5:Y:S04]  /*d4b0*/  LD.E.128 R24, desc[UR54][R24.64] ;  /* 0x0000003618187980 */ /* 0x000f68000c101d00 */
[----:B------:R-:W5:Y:S01]  /*d4c0*/  LD.E.128 R8, desc[UR54][R10.64] ;  /* 0x000000360a087980 */ /* 0x000f62000c101d00 */
[----:B------:R-:W-:-:S02]  /*d4d0*/  UIMAD UR4, UR42, UR7, UR4 ;  /* 0x000000072a0472a4 */ /* 0x000fc4000f8e0204 */
[----:B------:R-:W-:Y:S01]  /*d4e0*/  IMAD.WIDE.U32 R2, R19, UR42, R2 ;  /* 0x0000002a13027c25 */ /* 0x000fe2000f8e0002 */
[----:B------:R-:W-:Y:S01]  /*d4f0*/  UIMAD UR8, UR43, -0x80, UR8 ;  /* 0xffffff802b0878a4 */ /* 0x000fe2000f8e0208 */
[----:B------:R-:W-:Y:S01]  /*d500*/  @!PT LDS RZ, [RZ] ;  /* 0x00000000fffff984 */ /* 0x000fe20000000800 */
[----:B------:R-:W-:Y:S01]  /*d510*/  @!PT LDS RZ, [RZ] ;  /* 0x00000000fffff984 */ /* 0x000fe20000000800 */
[----:B------:R-:W-:Y:S01]  /*d520*/  @!PT LDS RZ, [RZ] ;  /* 0x00000000fffff984 */ /* 0x000fe20000000800 */
[----:B------:R-:W-:Y:S01]  /*d530*/  @!PT LDS RZ, [RZ] ;  /* 0x00000000fffff984 */ /* 0x000fe20000000800 */
[----:B------:R0:W-:Y:S06]  /*d540*/  MEMBAR.ALL.CTA ;  /* 0x0000000000007992 */ /* 0x0001ec0000008000 */
[----:B0-----:R-:W0:Y:S01]  /*d550*/  FENCE.VIEW.ASYNC.S ;  /* 0x00000000000073c6 */ /* 0x001e220000000000 */
[----:B------:R-:W-:Y:S01]  /*d560*/  BSSY B1, `(.L_x_2062) ;  /* 0x0000026000017945 */ /* 0x000fe20003800000 */
[----:B------:R-:W-:-:S02]  /*d570*/  VIADD R0, R0, 0x29820 ;  /* 0x0002982000007836 */ /* 0x000fc40000000000 */
[----:B------:R-:W-:Y:S01]  /*d580*/  VIADD R3, R3, UR4 ;  /* 0x0000000403037c36 */ /* 0x000fe20008000000 */
[----:B------:R-:W-:Y:S01]  /*d590*/  ULDC.64 UR4, c[0x0][0xae8] ;  /* 0x0002ba0000047ab9 */ /* 0x000fe20000000a00 */
[C---:B------:R-:W-:Y:S01]  /*d5a0*/  ISETP.GE.AND P2, PT, R18.reuse, UR8, PT ;  /* 0x0000000812007c0c */ /* 0x040fe2000bf46270 */
[----:B------:R-:W-:Y:S01]  /*d5b0*/  IMAD.U32 R45, RZ, RZ, UR4 ;  /* 0x00000004ff2d7e24 */ /* 0x000fe2000f8e00ff */
[----:B------:R-:W-:Y:S01]  /*d5c0*/  UIMAD UR4, UR37, UR4, URZ ;  /* 0x00000004250472a4 */ /* 0x000fe2000f8e023f */
[C---:B------:R-:W-:Y:S01]  /*d5d0*/  VIADD R19, R18.reuse, 0x20 ;  /* 0x0000002012137836 */ /* 0x040fe20000000000 */
[----:B------:R-:W-:Y:S01]  /*d5e0*/  PRMT R0, RZ, 0x654, R0 ;  /* 0x00000654ff007816 */ /* 0x000fe20000000000 */
[----:B------:R-:W-:Y:S01]  /*d5f0*/  VIADD R21, R18, 0x60 ;  /* 0x0000006012157836 */ /* 0x000fe20000000000 */
[----:B------:R-:W-:Y:S02]  /*d600*/  UIMAD UR4, UR36, UR5, UR4 ;  /* 0x00000005240472a4 */ /* 0x000fe4000f8e0204 */
[----:B------:R-:W-:Y:S01]  /*d610*/  IMAD.WIDE.U32 R44, R45, UR36, R2 ;  /* 0x000000242d2c7c25 */ /* 0x000fe2000f8e0002 */
[----:B------:R-:W-:-:S02]  /*d620*/  ISETP.GE.AND P4, PT, R19, UR8, PT ;  /* 0x0000000813007c0c */ /* 0x000fc4000bf86270 */
[----:B------:R-:W-:Y:S01]  /*d630*/  ISETP.GE.AND P1, PT, R21, UR8, PT ;  /* 0x0000000815007c0c */ /* 0x000fe2000bf26270 */
[----:B------:R-:W-:Y:S01]  /*d640*/  VIADD R20, R18, 0x40 ;  /* 0x0000004012147836 */ /* 0x000fe20000000000 */
[--C-:B------:R-:W-:Y:S01]  /*d650*/  SHF.R.S32.HI R19, RZ, 0x1f, R18.reuse ;  /* 0x0000001fff137819 */ /* 0x100fe20000011412 */
[----:B------:R-:W-:Y:S02]  /*d660*/  IMAD.U32 R21, RZ, RZ, UR43 ;  /* 0x0000002bff157e24 */ /* 0x000fe4000f8e00ff */
[----:B------:R-:W-:Y:S01]  /*d670*/  VIADD R51, R45, UR4 ;  /* 0x000000042d337c36 */ /* 0x000fe20008000000 */
[----:B------:R-:W-:Y:S01]  /*d680*/  ISETP.GE.AND P0, PT, R20, UR8, PT ;  /* 0x0000000814007c0c */ /* 0x000fe2000bf06270 */
[----:B------:R-:W-:Y:S01]  /*d690*/  IMAD.WIDE R20, R21, 0x80, R18 ;  /* 0x0000008015147825 */ /* 0x000fe200078e0212 */
[----:B0-----:R0:W-:Y:S01]  /*d6a0*/  SYNCS.ARRIVE.TRANS64.RED.A1T0 RZ, [R0+URZ], RZ ;  /* 0x000000ff00ff79a7 */ /* 0x0011e2000810043f */
[----:B------:R-:W-:Y:S10]  /*d6b0*/  @P2 BRA `(.L_x_2063) ;  /* 0x0000000000402947 */ /* 0x000ff40003800000 */
[----:B------:R-:W-:Y:S01]  /*d6c0*/  ULDC.64 UR4, c[0x0][0xad8] ;  /* 0x0002b60000047ab9 */ /* 0x000fe20000000a00 */
[----:B------:R-:W-:Y:S01]  /*d6d0*/  IMAD.MOV.U32 R2, RZ, RZ, R44 ;  /* 0x000000ffff027224 */ /* 0x000fe200078e002c */
[----:B------:R-:W-:Y:S01]  /*d6e0*/  ULDC.64 UR6, c[0x0][0xa80] ;  /* 0x0002a00000067ab9 */ /* 0x000fe20000000a00 */
[----:B------:R-:W-:Y:S02]  /*d6f0*/  IMAD.MOV.U32 R3, RZ, RZ, R51 ;  /* 0x000000ffff037224 */ /* 0x000fe400078e0033 */
[----:B------:R-:W-:Y:S02]  /*d700*/  IMAD R49, R21, UR4, RZ ;  /* 0x0000000415317c24 */ /* 0x000fe4000f8e02ff */
[----:B0-----:R-:W-:Y:S02]  /*d710*/  VIADD R0, R16, 0x40 ;  /* 0x0000004010007836 */ /* 0x001fe40000000000 */
        /* <DEDUP_REMOVED lines=10> */
.L_x_2063:
[----:B------:R-:W-:Y:S05]  /*d7c0*/  BSYNC B1 ;  /* 0x0000000000017941 */ /* 0x000fea0003800000 */
.L_x_2062:
[----:B------:R-:W-:Y:S04]  /*d7d0*/  BSSY B1, `(.L_x_2064) ;  /* 0x0000014000017945 */ /* 0x000fe80003800000 */
[----:B------:R-:W-:Y:S05]  /*d7e0*/  @P4 BRA `(.L_x_2065) ;  /* 0x0000000000484947 */ /* 0x000fea0003800000 */
[----:B-1---5:R-:W-:Y:S01]  /*d7f0*/  IADD3 R33, P2, R20, 0x20, RZ ;  /* 0x0000002014217810 */ /* 0x022fe20007f5e0ff */
[----:B------:R-:W-:Y:S01]  /*d800*/  ULDC.64 UR4, c[0x0][0xad8] ;  /* 0x0002b60000047ab9 */ /* 0x000fe20000000a00 */
[----:B------:R-:W-:Y:S01]  /*d810*/  IMAD.MOV.U32 R2, RZ, RZ, R44 ;  /* 0x000000ffff027224 */ /* 0x000fe200078e002c */
[----:B------:R-:W-:Y:S01]  /*d820*/  ULDC.64 UR6, c[0x0][0xa80] ;  /* 0x0002a00000067ab9 */ /* 0x000fe20000000a00 */
[----:B------:R-:W-:Y:S02]  /*d830*/  IMAD.MOV.U32 R3, RZ, RZ, R51 ;  /* 0x000000ffff037224 */ /* 0x000fe400078e0033 */
[----:B0-----:R-:W-:Y:S02]  /*d840*/  IMAD.X R0, RZ, RZ, R21, P2 ;  /* 0x000000ffff007224 */ /* 0x001fe400010e0615 */
        /* <DEDUP_REMOVED lines=12> */
.L_x_2065:
[----:B------:R-:W-:Y:S05]  /*d910*/  BSYNC B1 ;  /* 0x0000000000017941 */ /* 0x000fea0003800000 */
.L_x_2064:
[----:B------:R-:W-:Y:S04]  /*d920*/  BSSY B1, `(.L_x_2066) ;  /* 0x0000014000017945 */ /* 0x000fe80003800000 */
[----:B------:R-:W-:Y:S05]  /*d930*/  @P0 BRA `(.L_x_2067) ;  /* 0x0000000000480947 */ /* 0x000fea0003800000 */
[----:B--2--5:R-:W-:Y:S01]  /*d940*/  IADD3 R29, P0, R20, 0x40, RZ ;  /* 0x00000040141d7810 */ /* 0x024fe20007f1e0ff */
        /* <DEDUP_REMOVED lines=17> */
.L_x_2067:
[----:B------:R-:W-:Y:S05]  /*da60*/  BSYNC B1 ;  /* 0x0000000000017941 */ /* 0x000fea0003800000 */
.L_x_2066:
[----:B------:R-:W-:Y:S05]  /*da70*/  @P1 BRA `(.L_x_2068) ;  /* 0x0000000c00041947 */ /* 0x000fea0003800000 */
[----:B---3-5:R-:W-:Y:S01]  /*da80*/  IADD3 R13, P0, R20, 0x60, RZ ;  /* 0x00000060140d7810 */ /* 0x028fe20007f1e0ff */
        /* <DEDUP_REMOVED lines=8> */
[----:B0-----:R-:W-:Y:S02]  /*db10*/  VIADD R0, R16, 0x40 ;  /* 0x0000004010007836 */ /* 0x001fe40000000000 */
        /* <DEDUP_REMOVED lines=10> */
.L_x_2060:
[----:B------:R-:W-:Y:S01]  /*dbc0*/  ULDC.64 UR4, c[0x0][0xbe0] ;  /* 0x0002f80000047ab9 */ /* 0x000fe20000000a00 */
[----:B------:R-:W-:Y:S01]  /*dbd0*/  ULDC.64 UR6, c[0x0][0xbd8] ;  /* 0x0002f60000067ab9 */ /* 0x000fe20000000a00 */
[----:B------:R-:W-:Y:S02]  /*dbe0*/  UISETP.NE.U32.AND UP0, UPT, UR4, URZ, UPT ;  /* 0x0000003f0400728c */ /* 0x000fe4000bf05070 */
[----:B------:R-:W-:Y:S02]  /*dbf0*/  UIMAD.WIDE UR6, UR36, 0x4, UR6 ;  /* 0x00000004240678a5 */ /* 0x000fe4000f8e0206 */
[----:B------:R-:W-:-:S03]  /*dc00*/  UISETP.NE.AND.EX UP1, UPT, UR5, URZ, UPT, UP0 ;  /* 0x0000003f0500728c */ /* 0x000fc6000bf25300 */
[----:B------:R-:W-:Y:S02]  /*dc10*/  ULDC.64 UR4, c[0x0][0xbd8] ;  /* 0x0002f60000047ab9 */ /* 0x000fe40000000a00 */
[----:B------:R-:W-:Y:S01]  /*dc20*/  UISETP.NE.U32.AND UP0, UPT, UR4, URZ, UPT ;  /* 0x0000003f0400728c */ /* 0x000fe2000bf05070 */
[----:B------:R-:W-:-:S03]  /*dc30*/  PLOP3.LUT P2, PT, PT, PT, UP1, 0x80, 0x0 ;  /* 0x000000000000781c */ /* 0x000fc60003f4f018 */
[----:B------:R-:W-:-:S03]  /*dc40*/  UISETP.NE.AND.EX UP0, UPT, UR5, URZ, UPT, UP0 ;  /* 0x0000003f0500728c */ /* 0x000fc6000bf05300 */
[----:B------:R-:W-:Y:S02]  /*dc50*/  @UP1 ULDC.64 UR4, c[0x0][0xbe0] ;  /* 0x0002f80000041ab9 */ /* 0x000fe40000000a00 */
[----:B------:R-:W-:Y:S01]  /*dc60*/  @UP1 UIMAD.WIDE UR4, UR36, 0x4, UR4 ;  /* 0x00000004240418a5 */ /* 0x000fe2000f8e0204 */
[----:B------:R-:W-:-:S05]  /*dc70*/  PLOP3.LUT P1, PT, PT, PT, UP0, 0x80, 0x0 ;  /* 0x000000000000781c */ /* 0x000fca0003f2f008 */
[----:B------:R-:W-:Y:S02]  /*dc80*/  IMAD.U32 R4, RZ, RZ, UR4 ;  /* 0x00000004ff047e24 */ /* 0x000fe4000f8e00ff */
[----:B------:R-:W-:Y:S02]  /*dc90*/  IMAD.U32 R5, RZ, RZ, UR5 ;  /* 0x00000005ff057e24 */ /* 0x000fe4000f8e00ff */
[----:B------:R-:W-:-:S03]  /*dca0*/  IMAD.MOV.U32 R7, RZ, RZ, RZ ;  /* 0x000000ffff077224 */ /* 0x000fc600078e00ff */
[----:B------:R-:W2:Y:S01]  /*dcb0*/  @P2 LDG.E R4, desc[UR54][R4.64] ;  /* 0x0000003604042981 */ /* 0x000ea2000c1e1900 */
[----:B------:R-:W-:Y:S02]  /*dcc0*/  IMAD.U32 R2, RZ, RZ, UR6 ;  /* 0x00000006ff027e24 */ /* 0x000fe4000f8e00ff */
[----:B------:R-:W-:-:S05]  /*dcd0*/  IMAD.U32 R3, RZ, RZ, UR7 ;  /* 0x00000007ff037e24 */ /* 0x000fca000f8e00ff */
[----:B------:R0:W5:Y:S01]  /*dce0*/  @P1 LDG.E R7, desc[UR54][R2.64] ;  /* 0x0000003602071981 */ /* 0x000162000c1e1900 */
[----:B------:R-:W-:Y:S01]  /*dcf0*/  ULDC UR4, c[0x0][0xa88] ;  /* 0x0002a20000047ab9 */ /* 0x000fe20000000800 */
[----:B------:R-:W-:Y:S02]  /*dd00*/  ISETP.GT.AND P0, PT, R191, 0x7f, PT ;  /* 0x0000007fbf00780c */ /* 0x000fe40003f04270 */
[----:B--2---:R-:W-:Y:S01]  /*dd10*/  @P2 R2UR UR4, R4 ;  /* 0x00000000040422ca */ /* 0x004fe200000e0000 */
[----:B0-----:R-:W-:-:S14]  /*dd20*/  @P2 BRA `(.L_x_2069) ;  /* 0x0000000000182947 */ /* 0x001fdc0003800000 */
[----:B------:R-:W-:Y:S05]  /*dd30*/  @!P1 BRA `(.L_x_2069) ;  /* 0x0000000000149947 */ /* 0x000fea0003800000 */
[----:B------:R-:W2:Y:S04]  /*dd40*/  LDG.E R4, desc[UR54][R2.64] ;  /* 0x0000003602047981 */ /* 0x000ea8000c1e1900 */
[----:B------:R-:W3:Y:S01]  /*dd50*/  LDG.E R0, desc[UR54][R2.64+0x4] ;  /* 0x0000043602007981 */ /* 0x000ee2000c1e1900 */
[----:B--2---:R-:W-:Y:S02]  /*dd60*/  R2UR UR5, R4 ;  /* 0x00000000040572ca */ /* 0x004fe400000e0000 */
[----:B---3--:R-:W-:-:S13]  /*dd70*/  R2UR UR4, R0 ;  /* 0x00000000000472ca */ /* 0x008fda00000e0000 */
[----:B------:R-:W-:-:S12]  /*dd80*/  UIADD3 UR4, -UR5, UR4, URZ ;  /* 0x0000000405047290 */ /* 0x000fd8000fffe13f */
.L_x_2069:
[----:B------:R-:W-:Y:S01]  /*dd90*/  USHF.R.S32.HI UR7, URZ, 0x1f, UR42 ;  /* 0x0000001f3f077899 */ /* 0x000fe2000801142a */
[----:B------:R-:W-:Y:S01]  /*dda0*/  BSSY B1, `(.L_x_2070) ;  /* 0x000001f000017945 */ /* 0x000fe20003800000 */
[----:B------:R-:W-:Y:S01]  /*ddb0*/  USEL UR36, UR36, URZ, !UP0 ;  /* 0x0000003f24247287 */ /* 0x000fe2000c000000 */
[----:B------:R-:W-:Y:S01]  /*ddc0*/  SHF.R.S32.HI R9, RZ, 0x1f, R16 ;  /* 0x0000001fff097819 */ /* 0x000fe20000011410 */
[----:B------:R-:W-:Y:S01]  /*ddd0*/  USEL UR37, UR37, URZ, !UP0 ;  /* 0x0000003f25257287 */ /* 0x000fe2000c000000 */
[----:B-----5:R-:W-:Y:S01]  /*dde0*/  SHF.R.S32.HI R6, RZ, 0x1f, R7 ;  /* 0x0000001fff067819 */ /* 0x020fe20000011407 */
[----:B------:R-:W-:Y:S10]  /*ddf0*/  @P0 BRA `(.L_x_2071) ;  /* 0x0000000000640947 */ /* 0x000ff40003800000 */
[----:B------:R-:W0:Y:S01]  /*de00*/  S2R R2, SR_TID.X ;  /* 0x0000000000027919 */ /* 0x000e220000002100 */
[----:B------:R-:W-:-:S04]  /*de10*/  IMAD.U32 R0, RZ, RZ, UR43 ;  /* 0x0000002bff007e24 */ /* 0x000fc8000f8e00ff */
[----:B0-----:R-:W-:-:S04]  /*de20*/  IMAD R0, R0, 0x80, R2 ;  /* 0x0000008000007824 */ /* 0x001fc800078e0202 */
[----:B------:R-:W-:-:S05]  /*de30*/  VIADD R0, R0, 0xffffff80 ;  /* 0xffffff8000007836 */ /* 0x000fca0000000000 */
[----:B------:R-:W-:-:S13]  /*de40*/  ISETP.GE.AND P0, PT, R0, UR4, PT ;  /* 0x0000000400007c0c */ /* 0x000fda000bf06270 */
[----:B------:R-:W-:Y:S05]  /*de50*/  @P0 BRA `(.L_x_2071) ;  /* 0x00000000004c0947 */ /* 0x000fea0003800000 */
[C---:B------:R-:W-:Y:S01]  /*de60*/  IADD3 R2, P0, R0.reuse, R7, RZ ;  /* 0x0000000700027210 */ /* 0x040fe20007f1e0ff */
        /* <DEDUP_REMOVED lines=18> */
.L_x_2071:
[----:B------:R-:W-:Y:S05]  /*df90*/  BSYNC B1 ;  /* 0x0000000000017941 */ /* 0x000fea0003800000 */
.L_x_2070:
[----:B------:R-:W-:Y:S01]  /*dfa0*/  ULDC.64 UR8, c[0x0][0xaa0] ;  /* 0x0002a80000087ab9 */ /* 0x000fe20000000a00 */
[----:B------:R-:W-:Y:S01]  /*dfb0*/  IMAD.MOV.U32 R2, RZ, RZ, R16 ;  /* 0x000000ffff027224 */ /* 0x000fe200078e0010 */
[----:B------:R-:W-:Y:S01]  /*dfc0*/  UIMAD UR6, UR43, -0x80, UR4 ;  /* 0xffffff802b0678a4 */ /* 0x000fe2000f8e0204 */
[----:B0-----:R-:W-:Y:S01]  /*dfd0*/  IMAD.MOV.U32 R3, RZ, RZ, R9 ;  /* 0x000000ffff037224 */ /* 0x001fe200078e0009 */
[----:B------:R-:W-:Y:S01]  /*dfe0*/  BSSY B1, `(.L_x_2072) ;  /* 0x000002d000017945 */ /* 0x000fe20003800000 */
[----:B------:R-:W-:Y:S02]  /*dff0*/  IMAD R0, R6, UR8, RZ ;  /* 0x0000000806007c24 */ /* 0x000fe4000f8e02ff */
[----:B------:R-:W-:Y:S01]  /*e000*/  IMAD.WIDE.U32 R2, R7, UR8, R2 ;  /* 0x0000000807027c25 */ /* 0x000fe2000f8e0002 */
[----:B------:R-:W-:-:S03]  /*e010*/  ISETP.GE.AND P2, PT, R18, UR6, PT ;  /* 0x0000000612007c0c */ /* 0x000fc6000bf46270 */
[----:B------:R-:W-:Y:S01]  /*e020*/  IMAD R7, R7, UR9, R0 ;  /* 0x0000000907077c24 */ /* 0x000fe2000f8e0200 */
[----:B------:R-:W-:Y:S01]  /*e030*/  ULDC.64 UR8, c[0x0][0xae0] ;  /* 0x0002b80000087ab9 */ /* 0x000fe20000000a00 */
[C---:B------:R-:W-:Y:S01]  /*e040*/  VIADD R4, R18.reuse, 0x60 ;  /* 0x0000006012047836 */ /* 0x040fe20000000000 */
[----:B------:R-:W-:Y:S01]  /*e050*/  UIMAD UR5, UR7, UR8, URZ ;  /* 0x00000008070572a4 */ /* 0x000fe2000f8e023f */
[----:B------:R-:W-:Y:S01]  /*e060*/  IMAD.IADD R3, R3, 0x1, R7 ;  /* 0x0000000103037824 */ /* 0x000fe200078e0207 */
[----:B------:R-:W-:Y:S01]  /*e070*/  SHF.R.S32.HI R7, RZ, 0x1f, R18 ;  /* 0x0000001fff077819 */ /* 0x000fe20000011412 */
[----:B------:R-:W-:Y:S01]  /*e080*/  IMAD.U32 R5, RZ, RZ, UR8 ;  /* 0x00000008ff057e24 */ /* 0x000fe2000f8e00ff */
[----:B------:R-:W-:Y:S01]  /*e090*/  UIMAD UR5, UR42, UR9, UR5 ;  /* 0x000000092a0572a4 */ /* 0x000fe2000f8e0205 */
[----:B------:R-:W-:Y:S01]  /*e0a0*/  VIADD R0, R18, 0x20 ;  /* 0x0000002012007836 */ /* 0x000fe20000000000 */
[----:B------:R-:W-:Y:S01]  /*e0b0*/  ISETP.GE.AND P0, PT, R4, UR6, PT ;  /* 0x0000000604007c0c */ /* 0x000fe2000bf06270 */
[----:B------:R-:W-:Y:S01]  /*e0c0*/  IMAD.WIDE.U32 R2, R5, UR42, R2 ;  /* 0x0000002a05027c25 */ /* 0x000fe2000f8e0002 */
[----:B------:R-:W-:-:S02]  /*e0d0*/  ULDC.64 UR8, c[0x0][0xae8] ;  /* 0x0002ba0000087ab9 */ /* 0x000fc40000000a00 */
[----:B------:R-:W-:Y:S01]  /*e0e0*/  UIMAD UR4, UR37, UR8, URZ ;  /* 0x00000008250472a4 */ /* 0x000fe2000f8e023f */
[----:B------:R-:W-:Y:S01]  /*e0f0*/  VIADD R3, R3, UR5 ;  /* 0x0000000503037c36 */ /* 0x000fe20008000000 */
[----:B------:R-:W-:Y:S01]  /*e100*/  ISETP.GE.AND P3, PT, R0, UR6, PT ;  /* 0x0000000600007c0c */ /* 0x000fe2000bf66270 */
[----:B------:R-:W-:Y:S01]  /*e110*/  IMAD.U32 R5, RZ, RZ, UR8 ;  /* 0x00000008ff057e24 */ /* 0x000fe2000f8e00ff */
[----:B------:R-:W-:Y:S01]  /*e120*/  UIMAD UR4, UR36, UR9, UR4 ;  /* 0x00000009240472a4 */ /* 0x000fe2000f8e0204 */
[----:B------:R-:W-:Y:S02]  /*e130*/  VIADD R0, R18, 0x40 ;  /* 0x0000004012007836 */ /* 0x000fe40000000000 */
[----:B------:R-:W-:-:S03]  /*e140*/  IMAD.WIDE.U32 R4, R5, UR36, R2 ;  /* 0x0000002405047c25 */ /* 0x000fc6000f8e0002 */
[----:B------:R-:W-:Y:S01]  /*e150*/  ISETP.GE.AND P1, PT, R0, UR6, PT ;  /* 0x0000000600007c0c */ /* 0x000fe2000bf26270 */
[----:B------:R-:W-:Y:S02]  /*e160*/  IMAD.U32 R9, RZ, RZ, UR43 ;  /* 0x0000002bff097e24 */ /* 0x000fe4000f8e00ff */
[----:B------:R-:W-:Y:S02]  /*e170*/  IMAD.MOV.U32 R6, RZ, RZ, R18 ;  /* 0x000000ffff067224 */ /* 0x000fe400078e0012 */
        /* <DEDUP_REMOVED lines=19> */
.L_x_2073:
[----:B------:R-:W-:Y:S05]  /*e2b0*/  BSYNC B1 ;  /* 0x0000000000017941 */ /* 0x000fea0003800000 */
.L_x_2072:
        /* <DEDUP_REMOVED lines=20> */
.L_x_2075:
[----:B------:R-:W-:Y:S05]  /*e400*/  BSYNC B1 ;  /* 0x0000000000017941 */ /* 0x000fea0003800000 */
.L_x_2074:
        /* <DEDUP_REMOVED lines=20> */
.L_x_2077:
[----:B------:R-:W-:Y:S05]  /*e550*/  BSYNC B1 ;  /* 0x0000000000017941 */ /* 0x000fea0003800000 */
.L_x_2076:
        /* <DEDUP_REMOVED lines=19> */
.L_x_2068:
[----:B------:R-:W-:Y:S05]  /*e690*/  BSYNC B0 ;  /* 0x0000000000007941 */ /* 0x000fea0003800000 */
.L_x_2059:
[----:B------:R-:W-:Y:S02]  /*e6a0*/  ULDC UR4, c[0x0][0xc14] ;  /* 0x0003050000047ab9 */ /* 0x000fe40000000800 */
[----:B------:R-:W-:-:S13]  /*e6b0*/  ISETP.GE.AND P0, PT, R47, UR4, PT ;  /* 0x000000042f007c0c */ /* 0x000fda000bf06270 */
[----:B------:R-:W-:Y:S05]  /*e6c0*/  @!P0 BRA `(.L_x_2078) ;  /* 0xffffff2400b08947 */ /* 0x000fea000383ffff */
[----:B------:R-:W-:Y:S05]  /*e6d0*/  EXIT ;  /* 0x000000000000794d */ /* 0x000fea0003800000 */
.L_x_2020:
[----:B------:R-:W-:-:S08]  /*e6e0*/  NOP ;  /* 0x0000000000007918 */ /* 0x000fd00000000000 */
[----:B------:R-:W0:-:S00]  /*e6f0*/  USETMAXREG.DEALLOC.CTAPOOL 0x18 ;  /* 0x00000018000079c8 */ /* 0x000e0000080e0500 */
[----:B0-----:R-:W-:Y:S01]  /*e700*/  LOP3.LUT R0, R0, 0x3, RZ, 0xc0, !PT ;  /* 0x0000000300007812 */ /* 0x001fe200078ec0ff */
[----:B------:R-:W-:-:S05]  /*e710*/  IMAD.MOV.U32 R6, RZ, RZ, RZ ;  /* 0x000000ffff067224 */ /* 0x000fca00078e00ff */
[----:B------:R-:W0:Y:S02]  /*e720*/  SHFL.IDX PT, R0, R0, RZ, 0x1f ;  /* 0x00001fff00007589 */ /* 0x000e2400000e0000 */
[----:B0-----:R-:W-:-:S04]  /*e730*/  ISETP.NE.AND P0, PT, R0, RZ, PT ;  /* 0x000000ff0000720c */ /* 0x001fc80003f05270 */
[----:B------:R-:W-:-:S05]  /*e740*/  P2R R0, PR, RZ, 0x1 ;  /* 0x00000001ff007803 */ /* 0x000fca0000000000 */
[----:B------:R0:W-:Y:S04]  /*e750*/  STL [R1+0x30], R0 ;  /* 0x0000300001007387 */ /* 0x0001e80000100800 */
        /* <DEDUP_REMOVED lines=12> */
.L_x_2079:
[----:B0-----:R-:W0:Y:S01]  /*e820*/  S2R R0, SR_TID.X ;  /* 0x0000000000007919 */ /* 0x001e220000002100 */
        /* <DEDUP_REMOVED lines=40> */
.L_x_2085:
        /* <DEDUP_REMOVED lines=14> */
.L_x_2084:
[----:B------:R-:W-:Y:S05]  /*eb90*/  BSYNC B0 ;  /* 0x0000000000007941 */ /* 0x000fea0003800000 */
.L_x_2083:
        /* <DEDUP_REMOVED lines=22> */
.L_x_2081:
        /* <DEDUP_REMOVED lines=25> */
.L_x_2086:
        /* <DEDUP_REMOVED lines=58> */
.L_x_2082:
[----:B------:R0:W-:Y:S01]  /*f230*/  STL [R1+0x20], R0 ;  /* 0x0000200001007387 */ /* 0x0001e20000100800 */
[----:B------:R-:W-:-:S03]  /*f240*/  UMOV UR38, URZ ;  /* 0x0000003f00267c82 */ /* 0x000fc60008000000 */
[----:B------:R0:W-:Y:S02]  /*f250*/  STL [R1+0x24], RZ ;  /* 0x000024ff01007387 */ /* 0x0001e40000100800 */
.L_x_2087:
        /* <DEDUP_REMOVED lines=11> */
.L_x_2080:
[----:B0-----:R-:W-:Y:S01]  /*f310*/  IMAD.MOV.U32 R0, RZ, RZ, 0x1 ;  /* 0x00000001ff007424 */ /* 0x001fe200078e00ff */
[----:B------:R-:W-:Y:S01]  /*f320*/  ULDC UR4, c[0x0][0xc14] ;  /* 0x0003050000047ab9 */ /* 0x000fe20000000800 */
[----:B------:R0:W-:Y:S01]  /*f330*/  STL [R1+0x2c], RZ ;  /* 0x00002cff01007387 */ /* 0x0001e20000100800 */
[----:B------:R-:W-:-:S03]  /*f340*/  UISETP.GE.AND UP0, UPT, UR48, UR4, UPT ;  /* 0x000000043000728c */ /* 0x000fc6000bf06270 */
[----:B------:R0:W-:Y:S03]  /*f350*/  STL [R1+0xc], R0 ;  /* 0x00000c0001007387 */ /* 0x0001e60000100800 */
[----:B------:R-:W-:Y:S01]  /*f360*/  PLOP3.LUT P0, PT, PT, PT, UP0, 0x80, 0x0 ;  /* 0x000000000000781c */ /* 0x000fe20003f0f008 */
[----:B------:R0:W-:-:S12]  /*f370*/  STL [R1], RZ ;  /* 0x000000ff01007387 */ /* 0x0001d80000100800 */
[----:B0-----:R-:W-:Y:S05]  /*f380*/  @P0 BRA `(.L_x_2088) ;  /* 0x0000003c00e80947 */ /* 0x001fea0003800000 */
        /* <DEDUP_REMOVED lines=26> */
[----:B------:R1:W-:Y:S01]  /*f530*/  STL [R1], RZ ;  /* 0x000000ff01007387 */ /* 0x0003e20000100800 */
[----:B0-----:R-:W-:-:S05]  /*f540*/  IMAD.MOV.U32 R0, RZ, RZ, 0x40 ;  /* 0x00000040ff007424 */ /* 0x001fca00078e00ff */
[----:B------:R-:W-:Y:S01]  /*f550*/  SEL R2, R0, 0xffffffc0, !P0 ;  /* 0xffffffc000027807 */ /* 0x000fe20004000000 */
[----:B------:R-:W-:-:S05]  /*f560*/  IMAD.MOV.U32 R0, RZ, RZ, 0x1 ;  /* 0x00000001ff007424 */ /* 0x000fca00078e00ff */
[----:B------:R1:W-:Y:S04]  /*f570*/  STL [R1+0xc], R0 ;  /* 0x00000c0001007387 */ /* 0x0003e80000100800 */
[----:B------:R1:W-:Y:S02]  /*f580*/  STL [R1+0x2c], RZ ;  /* 0x00002cff01007387 */ /* 0x0003e40000100800 */
.L_x_2150:
[----:B------:R-:W-:Y:S01]  /*f590*/  ULDC.64 UR4, c[0x0][0xc60] ;  /* 0x0003180000047ab9 */ /* 0x000fe20000000a00 */
[----:B------:R-:W-:Y:S01]  /*f5a0*/  ULDC.64 UR10, c[0x0][0xa00] ;  /* 0x00028000000a7ab9 */ /* 0x000fe20000000a00 */
[----:B------:R-:W-:Y:S01]  /*f5b0*/  UIMAD.WIDE UR4, UR48, 0x4, UR4 ;  /* 0x00000004300478a5 */ /* 0x000fe2000f8e0204 */
[----:B------:R-:W-:Y:S01]  /*f5c0*/  ULDC.64 UR6, c[0x0][0xa18] ;  /* 0x0002860000067ab9 */ /* 0x000fe20000000a00 */
[----:B------:R-:W-:-:S04]  /*f5d0*/  ULDC.64 UR12, c[0x0][0xa08] ;  /* 0x00028200000c7ab9 */ /* 0x000fc80000000a00 */
[----:B------:R-:W-:Y:S02]  /*f5e0*/  IMAD.U32 R2, RZ, RZ, UR4 ;  /* 0x00000004ff027e24 */ /* 0x000fe4000f8e00ff */
[----:B------:R-:W-:Y:S01]  /*f5f0*/  IMAD.U32 R3, RZ, RZ, UR5 ;  /* 0x00000005ff037e24 */ /* 0x000fe2000f8e00ff */
[----:B------:R-:W-:-:S04]  /*f600*/  ULDC.64 UR4, c[0x0][0xa28] ;  /* 0x00028a0000047ab9 */ /* 0x000fc80000000a00 */
[----:B--2---:R-:W2:Y:S01]  /*f610*/  LDG.E R2, desc[UR54][R2.64] ;  /* 0x0000003602027981 */ /* 0x004ea2000c1e1900 */
[----:B------:R-:W-:Y:S01]  /*f620*/  UISETP.NE.U32.AND UP0, UPT, UR4, URZ, UPT ;  /* 0x0000003f0400728c */ /* 0x000fe2000bf05070 */
[----:B-1----:R-:W-:-:S03]  /*f630*/  IMAD.MOV.U32 R0, RZ, RZ, RZ ;  /* 0x000000ffff007224 */ /* 0x002fc600078e00ff */
[----:B------:R-:W-:-:S06]  /*f640*/  UISETP.NE.AND.EX UP0, UPT, UR5, URZ, UPT, UP0 ;  /* 0x0000003f0500728c */ /* 0x000fcc000bf05300 */
[----:B------:R-:W-:Y:S02]  /*f650*/  PLOP3.LUT P0, PT, PT, PT, UP0, 0x80, 0x0 ;  /* 0x000000000000781c */ /* 0x000fe40003f0f008 */
[----:B------:R-:W-:-:S04]  /*f660*/  ISETP.NE.U32.AND P1, PT, RZ, UR12, PT ;  /* 0x0000000cff007c0c */ /* 0x000fc8000bf25070 */
[----:B------:R-:W-:Y:S01]  /*f670*/  ISETP.NE.AND.EX P1, PT, RZ, UR13, PT, P1 ;  /* 0x0000000dff007c0c */ /* 0x000fe2000bf25310 */
[----:B------:R-:W-:Y:S02]  /*f680*/  IMAD.MOV.U32 R18, RZ, RZ, RZ ;  /* 0x000000ffff127224 */ /* 0x000fe400078e00ff */
[----:B------:R-:W-:Y:S01]  /*f690*/  IMAD.MOV.U32 R9, RZ, RZ, RZ ;  /* 0x000000ffff097224 */ /* 0x000fe200078e00ff */
[----:B--2---:R-:W-:-:S13]  /*f6a0*/  R2UR UR45, R2 ;  /* 0x00000000022d72ca */ /* 0x004fda00000e0000 */
[----:B------:R-:W-:Y:S02]  /*f6b0*/  USHF.R.S32.HI UR44, URZ, 0x1f, UR45 ;  /* 0x0000001f3f2c7899 */ /* 0x000fe4000801142d */
[----:B------:R-:W-:-:S04]  /*f6c0*/  @UP0 ULEA UR4, UP1, UR45, UR4, 0x2 ;  /* 0x000000042d040291 */ /* 0x000fc8000f82103f */
[----:B------:R-:W-:Y:S02]  /*f6d0*/  @UP0 ULEA.HI.X UR5, UR45, UR5, UR44, 0x2, UP1 ;  /* 0x000000052d050291 */ /* 0x000fe400088f142c */
[----:B------:R-:W-:Y:S01]  /*f6e0*/  USHF.L.U32 UR43, UR45, 0x2, URZ ;  /* 0x000000022d2b7899 */ /* 0x000fe2000800063f */
[----:B------:R-:W-:Y:S01]  /*f6f0*/  IMAD.U32 R2, RZ, RZ, UR4 ;  /* 0x00000004ff027e24 */ /* 0x000fe2000f8e00ff */
[----:B------:R-:W-:Y:S02]  /*f700*/  USHF.L.U64.HI UR44, UR45, 0x2, UR44 ;  /* 0x000000022d2c7899 */ /* 0x000fe4000801022c */
[----:B------:R-:W-:Y:S01]  /*f710*/  IMAD.U32 R3, RZ, RZ, UR5 ;  /* 0x00000005ff037e24 */ /* 0x000fe2000f8e00ff */
[----:B------:R-:W-:-:S04]  /*f720*/  UIADD3 UR5, UP0, UR43, UR10, URZ ;  /* 0x0000000a2b057290 */ /* 0x000fc8000ff1e03f */
[----:B------:R-:W-:Y:S01]  /*f730*/  UIADD3.X UR8, UR44, UR11, URZ, UP0, !UPT ;  /* 0x0000000b2c087290 */ /* 0x000fe200087fe43f */
[----:B0-----:R0:W5:Y:S01]  /*f740*/  @P0 LDG.E R0, desc[UR54][R2.64] ;  /* 0x0000003602000981 */ /* 0x001162000c1e1900 */
[----:B------:R-:W-:Y:S01]  /*f750*/  UISETP.NE.U32.AND UP0, UPT, UR6, URZ, UPT ;  /* 0x0000003f0600728c */ /* 0x000fe2000bf05070 */
[----:B------:R-:W-:Y:S01]  /*f760*/  ISETP.NE.U32.AND P0, PT, RZ, UR10, PT ;  /* 0x0000000aff007c0c */ /* 0x000fe2000bf05070 */
[----:B------:R-:W-:Y:S02]  /*f770*/  UIADD3 UR9, UP1, UR43, UR12, URZ ;  /* 0x0000000c2b097290 */ /* 0x000fe4000ff3e03f */
[----:B------:R-:W-:Y:S01]  /*f780*/  UISETP.NE.AND.EX UP0, UPT, UR7, URZ, UPT, UP0 ;  /* 0x0000003f0700728c */ /* 0x000fe2000bf05300 */
[----:B------:R-:W-:Y:S01]  /*f790*/  ISETP.NE.AND.EX P0, PT, RZ, UR11, PT, P0 ;  /* 0x0000000bff007c0c */ /* 0x000fe2000bf05300 */
[----:B------:R-:W-:Y:S02]  /*f7a0*/  UIADD3.X UR4, UR44, UR13, URZ, UP1, !UPT ;  /* 0x0000000d2c047290 */ /* 0x000fe40008ffe43f */
[----:B------:R-:W-:-:S02]  /*f7b0*/  IMAD.U32 R4, RZ, RZ, UR9 ;  /* 0x00000009ff047e24 */ /* 0x000fc4000f8e00ff */
[----:B0-----:R-:W-:Y:S02]  /*f7c0*/  IMAD.U32 R2, RZ, RZ, UR5 ;  /* 0x00000005ff027e24 */ /* 0x001fe4000f8e00ff */
[----:B------:R-:W-:Y:S01]  /*f7d0*/  IMAD.U32 R5, RZ, RZ, UR4 ;  /* 0x00000004ff057e24 */ /* 0x000fe2000f8e00ff */
[----:B------:R-:W-:Y:S01]  /*f7e0*/  PLOP3.LUT P2, PT, PT, PT, UP0, 0x80, 0x0 ;  /* 0x000000000000781c */ /* 0x000fe20003f4f008 */
[----:B------:R-:W-:Y:S01]  /*f7f0*/  IMAD.U32 R3, RZ, RZ, UR8 ;  /* 0x00000008ff037e24 */ /* 0x000fe2000f8e00ff */
[----:B------:R-:W-:Y:S02]  /*f800*/  @UP0 UIADD3 UR4, UP1, UR43, UR6, URZ ;  /* 0x000000062b040290 */ /* 0x000fe4000ff3e03f */
[----:B------:R0:W5:Y:S02]  /*f810*/  @P1 LDG.E R9, desc[UR54][R4.64] ;  /* 0x0000003604091981 */ /* 0x000164000c1e1900 */
[----:B------:R-:W-:Y:S01]  /*f820*/  @UP0 UIADD3.X UR5, UR44, UR7, URZ, UP1, !UPT ;  /* 0x000000072c050290 */ /* 0x000fe20008ffe43f */
[----:B------:R-:W-:Y:S01]  /*f830*/  ULDC UR6, c[0x0][0x288] ;  /* 0x0000a20000067ab9 */ /* 0x000fe20000000800 */
[----:B------:R-:W-:Y:S01]  /*f840*/  IMAD.U32 R6, RZ, RZ, UR4 ;  /* 0x00000004ff067e24 */ /* 0x000fe2000f8e00ff */
[----:B------:R0:W5:Y:S01]  /*f850*/  @P0 LDG.E R18, desc[UR54][R2.64] ;  /* 0x0000003602120981 */ /* 0x000162000c1e1900 */
[----:B------:R-:W-:-:S02]  /*f860*/  IMAD.U32 R8, RZ, RZ, UR6 ;  /* 0x00000006ff087e24 */ /* 0x000fc4000f8e00ff */
[----:B------:R-:W-:-:S05]  /*f870*/  IMAD.U32 R7, RZ, RZ, UR5 ;  /* 0x00000005ff077e24 */ /* 0x000fca000f8e00ff */
[----:B------:R0:W5:Y:S01]  /*f880*/  @P2 LDG.E R8, desc[UR54][R6.64] ;  /* 0x0000003606082981 */ /* 0x000162000c1e1900 */
[----:B------:R-:W-:Y:S05]  /*f890*/  @P2 BRA `(.L_x_2089) ;  /* 0x0000000000102947 */ /* 0x000fea0003800000 */
[----:B------:R-:W-:Y:S05]  /*f8a0*/  @!P0 BRA `(.L_x_2089) ;  /* 0x00000000000c8947 */ /* 0x000fea0003800000 */
[----:B0-----:R-:W2:Y:S04]  /*f8b0*/  LDG.E R7, desc[UR54][R2.64] ;  /* 0x0000003602077981 */ /* 0x001ea8000c1e1900 */
[----:B-----5:R-:W2:Y:S02]  /*f8c0*/  LDG.E R8, desc[UR54][R2.64+0x4] ;  /* 0x0000043602087981 */ /* 0x020ea4000c1e1900 */
[----:B--2---:R-:W-:-:S07]  /*f8d0*/  IMAD.IADD R8, R8, 0x1, -R7 ;  /* 0x0000000108087824 */ /* 0x004fce00078e0a07 */
.L_x_2089:
[----:B0----5:R-:W-:Y:S01]  /*f8e0*/  IMAD.IADD R2, R9, 0x1, R0 ;  /* 0x0000000109027824 */ /* 0x021fe200078e0200 */
[----:B------:R-:W-:Y:S01]  /*f8f0*/  ULDC.64 UR4, c[0x0][0x3f8] ;  /* 0x0000fe0000047ab9 */ /* 0x000fe20000000a00 */
[----:B------:R-:W-:Y:S01]  /*f900*/  ULDC.64 UR6, c[0x0][0xa20] ;  /* 0x0002880000067ab9 */ /* 0x000fe20000000a00 */
[----:B------:R-:W-:Y:S01]  /*f910*/  UISETP.NE.U32.AND UP0, UPT, UR4, URZ, UPT ;  /* 0x0000003f0400728c */ /* 0x000fe2000bf05070 */
[----:B------:R-:W-:Y:S01]  /*f920*/  ISETP.NE.U32.AND P0, PT, RZ, UR6, PT ;  /* 0x00000006ff007c0c */ /* 0x000fe2000bf05070 */
[----:B------:R0:W-:Y:S01]  /*f930*/  STL [R1+0x18], R2 ;  /* 0x0000180201007387 */ /* 0x0001e20000100800 */
[----:B------:R-:W-:Y:S01]  /*f940*/  ULDC UR4, c[0x0][0x404] ;  /* 0x0001010000047ab9 */ /* 0x000fe20000000800 */
[----:B------:R-:W-:Y:S01]  /*f950*/  UISETP.NE.AND.EX UP0, UPT, UR5, URZ, UPT, UP0 ;  /* 0x0000003f0500728c */ /* 0x000fe2000bf05300 */
[----:B------:R-:W-:Y:S02]  /*f960*/  ISETP.NE.AND.EX P0, PT, RZ, UR7, PT, P0 ;  /* 0x00000007ff007c0c */ /* 0x000fe4000bf05300 */
[----:B------:R-:W-:Y:S01]  /*f970*/  ULDC UR5, c[0x0][0x2e0] ;  /* 0x0000b80000057ab9 */ /* 0x000fe20000000800 */
[----:B------:R-:W-:-:S04]  /*f980*/  USEL UR4, UR4, 0x1, UP0 ;  /* 0x0000000104047887 */ /* 0x000fc80008000000 */
[----:B------:R-:W-:-:S06]  /*f990*/  UIMAD UR4, UR4, UR5, URZ ;  /* 0x00000005040472a4 */ /* 0x000fcc000f8e023f */
[----:B------:R-:W-:Y:S01]  /*f9a0*/  IMAD.U32 R3, RZ, RZ, UR4 ;  /* 0x00000004ff037e24 */ /* 0x000fe2000f8e00ff */
[----:B0-----:R-:W-:Y:S06]  /*f9b0*/  @!P0 BRA `(.L_x_2090) ;  /* 0x0000000000188947 */ /* 0x001fec0003800000 */
[----:B------:R-:W-:-:S04]  /*f9c0*/  UIADD3 UR4, UP0, UR43, UR6, URZ ;  /* 0x000000062b047290 */ /* 0x000fc8000ff1e03f */
[----:B------:R-:W-:Y:S02]  /*f9d0*/  UIADD3.X UR5, UR44, UR7, URZ, UP0, !UPT ;  /* 0x000000072c057290 */ /* 0x000fe400087fe43f */
[----:B------:R-:W-:-:S04]  /*f9e0*/  IMAD.U32 R2, RZ, RZ, UR4 ;  /* 0x00000004ff027e24 */ /* 0x000fc8000f8e00ff */
[----:B------:R-:W-:-:S06]  /*f9f0*/  IMAD.U32 R3, RZ, RZ, UR5 ;  /* 0x00000005ff037e24 */ /* 0x000fcc000f8e00ff */
[----:B------:R0:W5:Y:S01]  /*fa00*/  LDG.E R3, desc[UR54][R2.64] ;  /* 0x0000003602037981 */ /* 0x000162000c1e1900 */
[----:B------:R-:W-:Y:S05]  /*fa10*/  BRA `(.L_x_2091) ;  /* 0x0000000000107947 */ /* 0x000fea0003800000 */
.L_x_2090:
[----:B------:R-:W-:Y:S05]  /*fa20*/  @!P1 BRA `(.L_x_2091) ;  /* 0x00000000000c9947 */ /* 0x000fea0003800000 */
[----:B------:R-:W2:Y:S04]  /*fa30*/  LDG.E R2, desc[UR54][R4.64] ;  /* 0x0000003604027981 */ /* 0x000ea8000c1e1900 */
[----:B------:R-:W2:Y:S02]  /*fa40*/  LDG.E R3, desc[UR54][R4.64+0x4] ;  /* 0x0000043604037981 */ /* 0x000ea4000c1e1900 */
[----:B--2---:R-:W-:-:S07]  /*fa50*/  IMAD.IADD R3, R3, 0x1, -R2 ;  /* 0x0000000103037824 */ /* 0x004fce00078e0a02 */
.L_x_2091:
[----:B------:R-:W2:Y:S01]  /*fa60*/  LDL R19, [R1+0x24] ;  /* 0x0000240001137983 */ /* 0x000ea20000100800 */
[----:B-----5:R-:W-:Y:S01]  /*fa70*/  IMAD.IADD R3, R3, 0x1, -R0 ;  /* 0x0000000103037824 */ /* 0x020fe200078e0a00 */
[----:B------:R-:W-:Y:S01]  /*fa80*/  BSSY B6, `(.L_x_2092) ;  /* 0x00002c2000067945 */ /* 0x000fe20003800000 */
[----:B--2---:R-:W-:-:S04]  /*fa90*/  LEA R0, R19, 0x11f, 0x7 ;  /* 0x0000011f13007811 */ /* 0x004fc800078e38ff */
[C---:B------:R-:W-:Y:S01]  /*faa0*/  IADD3 R0, R3.reuse, R0, -R8 ;  /* 0x0000000003007210 */ /* 0x040fe20007ffe808 */
[----:B------:R-:W-:-:S04]  /*fab0*/  VIADD R3, R3, 0x9f ;  /* 0x0000009f03037836 */ /* 0x000fc80000000000 */
[----:B------:R-:W-:-:S04]  /*fac0*/  IMAD.HI R3, R3, 0x66666667, RZ ;  /* 0x6666666703037827 */ /* 0x000fc800078e02ff */
[----:B0-----:R-:W-:Y:S01]  /*fad0*/  IMAD.HI R2, R0, 0x66666667, RZ ;  /* 0x6666666700027827 */ /* 0x001fe200078e02ff */
[----:B------:R-:W-:-:S04]  /*fae0*/  SHF.R.U32.HI R0, RZ, 0x1f, R3 ;  /* 0x0000001fff007819 */ /* 0x000fc80000011603 */
[----:B------:R-:W-:Y:S02]  /*faf0*/  LEA.HI.SX32 R0, R3, R0, 0x1a ;  /* 0x0000000003007211 */ /* 0x000fe400078fd2ff */
[----:B------:R-:W-:-:S04]  /*fb00*/  SHF.R.U32.HI R3, RZ, 0x1f, R2 ;  /* 0x0000001fff037819 */ /* 0x000fc80000011602 */
[----:B------:R-:W-:-:S04]  /*fb10*/  LEA.HI.SX32 R3, R2, R3, 0x1a ;  /* 0x0000000302037211 */ /* 0x000fc800078fd2ff */
[----:B------:R-:W-:-:S04]  /*fb20*/  VIMNMX R16, R0, R3, PT ;  /* 0x0000000300107248 */ /* 0x000fc80003fe0100 */
[----:B------:R-:W-:-:S13]  /*fb30*/  ISETP.GT.AND P0, PT, R16, RZ, PT ;  /* 0x000000ff1000720c */ /* 0x000fda0003f04270 */
[----:B------:R-:W-:Y:S05]  /*fb40*/  @P0 BRA `(.L_x_2093) ;  /* 0x0000000000480947 */ /* 0x000fea0003800000 */
        /* <DEDUP_REMOVED lines=18> */
.L_x_2093:
        /* <DEDUP_REMOVED lines=23> */
.L_x_2095:
        /* <DEDUP_REMOVED lines=20> */
.L_x_2096:
        /* <DEDUP_REMOVED lines=20> */
.L_x_2097:
        /* <DEDUP_REMOVED lines=18> */
.L_x_2098:
[----:B------:R-:W0:Y:S01]  /*10180*/  LDC R0, c[0x0][0x428] ;  /* 0x00010a00ff007b82 */ /* 0x000e220000000800 */
[----:B------:R-:W-:Y:S01]  /*10190*/  ULDC.64 UR4, c[0x0][0x9f8] ;  /* 0x00027e0000047ab9 */ /* 0x000fe20000000a00 */
[----:B------:R-:W-:Y:S01]  /*101a0*/  IMAD.U32 R2, RZ, RZ, UR38 ;  /* 0x00000026ff027e24 */ /* 0x000fe2000f8e00ff */
[----:B------:R-:W-:Y:S01]  /*101b0*/  UISETP.NE.U32.AND UP0, UPT, UR4, URZ, UPT ;  /* 0x0000003f0400728c */ /* 0x000fe2000bf05070 */
[----:B------:R-:W-:Y:S01]  /*101c0*/  IMAD.U32 R10, RZ, RZ, UR45 ;  /* 0x0000002dff0a7e24 */ /* 0x000fe2000f8e00ff */
[----:B------:R-:W1:Y:S01]  /*101d0*/  S2R R4, SR_TID.X ;  /* 0x0000000000047919 */ /* 0x000e620000002100 */
[----:B------:R-:W-:Y:S01]  /*101e0*/  IMAD R6, R19, 0x80, R18 ;  /* 0x0000008013067824 */ /* 0x000fe200078e0212 */
[----:B------:R-:W-:Y:S01]  /*101f0*/  UISETP.NE.AND.EX UP0, UPT, UR5, URZ, UPT, UP0 ;  /* 0x0000003f0500728c */ /* 0x000fe2000bf05300 */
[----:B------:R-:W-:-:S05]  /*10200*/  ULDC.64 UR14, c[0x0][0xa08] ;  /* 0x00028200000e7ab9 */ /* 0x000fca0000000a00 */
[----:B------:R-:W-:-:S05]  /*10210*/  PLOP3.LUT P1, PT, PT, PT, UP0, 0x80, 0x0 ;  /* 0x000000000000781c */ /* 0x000fca0003f2f008 */
[----:B------:R-:W-:-:S04]  /*10220*/  @UP0 UIADD3 UR4, UP1, UR43, UR4, URZ ;  /* 0x000000042b040290 */ /* 0x000fc8000ff3e03f */
[----:B------:R-:W-:Y:S01]  /*10230*/  @UP0 UIADD3.X UR5, UR44, UR5, URZ, UP1, !UPT ;  /* 0x000000052c050290 */ /* 0x000fe20008ffe43f */
[----:B0-----:R-:W-:-:S13]  /*10240*/  ISETP.NE.AND P0, PT, R0, 0x1, PT ;  /* 0x000000010000780c */ /* 0x001fda0003f05270 */
[----:B------:R-:W0:Y:S01]  /*10250*/  @P0 LDC R0, c[0x0][0x42c] ;  /* 0x00010b00ff000b82 */ /* 0x000e220000000800 */
[----:B-1----:R-:W-:-:S07]  /*10260*/  LOP3.LUT R17, R4, 0x7f, RZ, 0xc0, !PT ;  /* 0x0000007f04117812 */ /* 0x002fce00078ec0ff */
[----:B------:R-:W1:Y:S01]  /*10270*/  @P0 LDC R3, c[0x0][0x430] ;  /* 0x00010c00ff030b82 */ /* 0x000e620000000800 */
[----:B0-----:R-:W-:-:S05]  /*10280*/  @P0 IMAD.HI.U32 R0, R0, UR38, RZ ;  /* 0x0000002600000c27 */ /* 0x001fca000f8e00ff */
[----:B-1----:R-:W-:Y:S01]  /*10290*/  @P0 SHF.R.U32.HI R2, RZ, R3, R0 ;  /* 0x00000003ff020219 */ /* 0x002fe20000011600 */
[----:B------:R-:W-:-:S04]  /*102a0*/  IMAD.U32 R3, RZ, RZ, UR5 ;  /* 0x00000005ff037e24 */ /* 0x000fc8000f8e00ff */
[----:B------:R0:W-:Y:S02]  /*102b0*/  STL [R1+0x8], R2 ;  /* 0x0000080201007387 */ /* 0x0001e40000100800 */
[----:B0-----:R-:W-:Y:S01]  /*102c0*/  IMAD.U32 R2, RZ, RZ, UR4 ;  /* 0x00000004ff027e24 */ /* 0x001fe2000f8e00ff */
[----:B------:R-:W-:-:S04]  /*102d0*/  ULDC.64 UR4, c[0x0][0xa00] ;  /* 0x0002800000047ab9 */ /* 0x000fc80000000a00 */
[----:B------:R0:W2:Y:S01]  /*102e0*/  @P1 LDG.E R10, desc[UR54][R2.64] ;  /* 0x00000036020a1981 */ /* 0x0000a2000c1e1900 */
[----:B------:R-:W-:Y:S01]  /*102f0*/  ISETP.NE.AND P1, PT, R17, RZ, PT ;  /* 0x000000ff1100720c */ /* 0x000fe20003f25270 */
[----:B------:R-:W-:Y:S01]  /*10300*/  UMOV UR36, URZ ;  /* 0x0000003f00247c82 */ /* 0x000fe20008000000 */
[----:B------:R-:W-:Y:S01]  /*10310*/  ISETP.NE.U32.AND P0, PT, RZ, UR4, PT ;  /* 0x00000004ff007c0c */ /* 0x000fe2000bf05070 */
[----:B------:R-:W-:Y:S01]  /*10320*/  UMOV UR4, 0x40 ;  /* 0x0000004000047882 */ /* 0x000fe20000000000 */
[----:B------:R-:W-:Y:S01]  /*10330*/  R2UR UR37, R6 ;  /* 0x00000000062572ca */ /* 0x000fe200000e0000 */
[----:B------:R-:W-:Y:S01]  /*10340*/  UMOV UR6, UR38 ;  /* 0x0000002600067c82 */ /* 0x000fe20008000000 */
[----:B------:R-:W-:Y:S01]  /*10350*/  ISETP.NE.AND.EX P0, PT, RZ, UR5, PT, P0 ;  /* 0x00000005ff007c0c */ /* 0x000fe2000bf05300 */
[----:B------:R-:W-:Y:S01]  /*10360*/  UMOV UR8, 0x80 ;  /* 0x0000008000087882 */ /* 0x000fe20000000000 */
[----:B------:R-:W-:Y:S01]  /*10370*/  UMOV UR10, UR38 ;  /* 0x00000026000a7c82 */ /* 0x000fe20008000000 */
[----:B0-----:R-:W0:Y:S01]  /*10380*/  LDC.64 R2, c[0x0][0x3f8] ;  /* 0x0000fe00ff027b82 */ /* 0x001e220000000a00 */
[----:B------:R-:W-:-:S02]  /*10390*/  SEL R7, RZ, UR45, P0 ;  /* 0x0000002dff077c07 */ /* 0x000fc40008000000 */
[----:B------:R-:W-:Y:S01]  /*103a0*/  SHF.R.U32.HI R4, RZ, 0x5, R4 ;  /* 0x00000005ff047819 */ /* 0x000fe20000011604 */
[----:B------:R-:W-:Y:S01]  /*103b0*/  VOTEU.ALL UP1, P1 ;  /* 0x00000000003f7886 */ /* 0x000fe20000820000 */
[----:B------:R-:W-:Y:S02]  /*103c0*/  R2UR UR39, R7 ;  /* 0x00000000072772ca */ /* 0x000fe400000e0000 */
[----:B------:R-:W-:Y:S01]  /*103d0*/  LOP3.LUT R4, R4, 0x3, RZ, 0xc0, !PT ;  /* 0x0000000304047812 */ /* 0x000fe200078ec0ff */
[----:B------:R-:W-:Y:S01]  /*103e0*/  UMOV UR5, UR37 ;  /* 0x0000002500057c82 */ /* 0x000fe20008000000 */
[----:B------:R-:W-:Y:S01]  /*103f0*/  @!UP1 UIADD3 UR12, UP0, UR50, 0x270, URZ ;  /* 0x00000270320c9890 */ /* 0x000fe2000ff1e03f */
[----:B------:R-:W-:-:S03]  /*10400*/  UMOV UR9, UR37 ;  /* 0x0000002500097c82 */ /* 0x000fc60008000000 */
[----:B------:R-:W-:-:S05]  /*10410*/  @!UP1 UIADD3.X UR13, URZ, UR51, URZ, UP0, !UPT ;  /* 0x000000333f0d9290 */ /* 0x000fca00087fe43f */
[----:B------:R-:W-:Y:S01]  /*10420*/  UMOV UR7, UR39 ;  /* 0x0000002700077c82 */ /* 0x000fe20008000000 */
[----:B------:R-:W-:-:S03]  /*10430*/  UMOV UR11, UR39 ;  /* 0x00000027000b7c82 */ /* 0x000fc60008000000 */
[----:B------:R1:W-:Y:S01]  /*10440*/  @!UP1 UTMAPF.L2.4D [UR36], [UR12] ;  /* 0x000000240c0095b8 */ /* 0x0003e20008018000 */
[----:B0-----:R-:W-:Y:S01]  /*10450*/  LOP3.LUT P0, RZ, R2, UR14, RZ, 0xfc, !PT ;  /* 0x0000000e02ff7c12 */ /* 0x001fe2000f80fcff */
[----:B------:R-:W-:-:S03]  /*10460*/  UMOV UR14, 0xffffffff ;  /* 0xffffffff000e7882 */ /* 0x000fc60000000000 */
[----:B------:R-:W-:Y:S01]  /*10470*/  LOP3.LUT P0, RZ, R3, UR15, RZ, 0xfc, P0 ;  /* 0x0000000f03ff7c12 */ /* 0x000fe2000800fcff */
[----:B------:R1:W-:Y:S01]  /*10480*/  @!UP1 UTMAPF.L2.4D [UR4], [UR12] ;  /* 0x000000040c0095b8 */ /* 0x0003e20008018000 */
[----:B------:R1:W-:Y:S01]  /*10490*/  @!UP1 UTMAPF.L2.4D [UR8], [UR12] ;  /* 0x000000080c0095b8 */ /* 0x0003e20008018000 */
[----:B--2---:R-:W-:Y:S01]  /*104a0*/  SHF.R.S32.HI R19, RZ, 0x1f, R10 ;  /* 0x0000001fff137819 */ /* 0x004fe2000001140a */
[----:B------:R1:W-:Y:S01]  /*104b0*/  STL [R1+0x10], R10 ;  /* 0x0000100a01007387 */ /* 0x0003e20000100800 */
[----:B------:R-:W-:-:S03]  /*104c0*/  SEL R0, R10, RZ, !P0 ;  /* 0x000000ff0a007207 */ /* 0x000fc60004000000 */
[----:B------:R1:W-:Y:S01]  /*104d0*/  STL [R1+0x14], R19 ;  /* 0x0000141301007387 */ /* 0x0003e20000100800 */
[----:B------:R-:W-:Y:S05]  /*104e0*/  BRA.DIV UR14, `(.L_x_2099) ;  /* 0x000000360e447947 */ /* 0x000fea000b800000 */
[----:B------:R0:W2:Y:S02]  /*104f0*/  SHFL.IDX PT, R14, R4, RZ, 0x1f ;  /* 0x00001fff040e7589 */ /* 0x0000a400000e0000 */
.L_x_2169:
[----:B--2---:R-:W-:Y:S02]  /*10500*/  ISETP.NE.AND P0, PT, R14, RZ, PT ;  /* 0x000000ff0e00720c */ /* 0x004fe40003f05270 */
[----:B------:R-:W-:-:S11]  /*10510*/  PLOP3.LUT P6, PT, PT, PT, PT, 0x8, 0x0 ;  /* 0x000000000000781c */ /* 0x000fd60003fce170 */
[----:B------:R-:W-:Y:S05]  /*10520*/  @P0 BRA `(.L_x_2100) ;  /* 0x0000000800000947 */ /* 0x000fea0003800000 */
[----:B-1----:R-:W-:Y:S01]  /*10530*/  UMOV UR4, 0xffffffff ;  /* 0xffffffff00047882 */ /* 0x002fe20000000000 */
[----:B------:R-:W-:Y:S02]  /*10540*/  VIADD R8, R16, 0xffffffff ;  /* 0xffffffff10087836 */ /* 0x000fe40000000000 */
[----:B------:R-:W-:Y:S05]  /*10550*/  BRA.DIV UR4, `(.L_x_2101) ;  /* 0x0000003604487947 */ /* 0x000fea000b800000 */
[----:B------:R-:W-:-:S13]  /*10560*/  ELECT P6, URZ, PT ;  /* 0x00000000003f782f */ /* 0x000fda00038c0000 */
.L_x_2172:
        /* <DEDUP_REMOVED lines=22> */
.L_x_2103:
[----:B-1----:R-:W2:Y:S04]  /*106d0*/  LDL R3, [R1] ;  /* 0x0000000001037983 */ /* 0x002ea80000100800 */
[----:B------:R-:W3:Y:S01]  /*106e0*/  LDL R2, [R1+0xc] ;  /* 0x00000c0001027983 */ /* 0x000ee20000100800 */
[----:B------:R-:W-:Y:S02]  /*106f0*/  ISETP.NE.AND P0, PT, R17, RZ, PT ;  /* 0x000000ff1100720c */ /* 0x000fe40003f05270 */
[----:B--2---:R-:W-:Y:S02]  /*10700*/  LEA R3, R3, UR41, 0x3 ;  /* 0x0000002903037c11 */ /* 0x004fe4000f8e18ff */
[----:B---3--:R-:W-:-:S04]  /*10710*/  SHF.L.U32 R2, R2, 0x1f, RZ ;  /* 0x0000001f02027819 */ /* 0x008fc800000006ff */
[----:B------:R-:W1:Y:S02]  /*10720*/  SYNCS.PHASECHK.TRANS64.TRYWAIT P2, [R3+URZ+0x29880], R2 ;  /* 0x02988002030075a7 */ /* 0x000e64000804017f */
[----:B-1----:R-:W-:Y:S05]  /*10730*/  @!P2 BRA `(.L_x_2104) ;  /* 0x0000003000f0a947 */ /* 0x002fea0003800000 */
.L_x_2173:
        /* <DEDUP_REMOVED lines=8> */
.L_x_2105:
        /* <DEDUP_REMOVED lines=20> */
.L_x_2174:
        /* <DEDUP_REMOVED lines=8> */
.L_x_2107:
        /* <DEDUP_REMOVED lines=28> */
.L_x_2102:
        /* <DEDUP_REMOVED lines=31> */
.L_x_2100:
[----:B------:R-:W2:Y:S01]  /*10d30*/  LDL.LU R3, [R1+0x2c] ;  /* 0x00002c0001037983 */ /* 0x000ea20000300800 */
[----:B------:R-:W-:Y:S01]  /*10d40*/  BSSY B0, `(.L_x_2108) ;  /* 0x000000a000007945 */ /* 0x000fe20003800000 */
[----:B------:R-:W-:Y:S01]  /*10d50*/  ISETP.GE.AND P2, PT, R16, 0x2, PT ;  /* 0x000000021000780c */ /* 0x000fe20003f46270 */
        /* <DEDUP_REMOVED lines=8> */
.L_x_2175:
[----:B-1----:R-:W-:Y:S05]  /*10de0*/  BSYNC B0 ;  /* 0x0000000000007941 */ /* 0x002fea0003800000 */
.L_x_2108:
[----:B------:R-:W-:Y:S05]  /*10df0*/  @!P2 BRA `(.L_x_2110) ;  /* 0x000000100018a947 */ /* 0x000fea0003800000 */
[----:B------:R1:W5:Y:S01]  /*10e00*/  LDL.LU R6, [R1+0xc] ;  /* 0x00000c0001067983 */ /* 0x0003620000300800 */
[----:B------:R-:W-:-:S03]  /*10e10*/  VIADD R20, R16, 0xfffffffe ;  /* 0xfffffffe10147836 */ /* 0x000fc60000000000 */
[----:B------:R1:W5:Y:S04]  /*10e20*/  LDL.LU R7, [R1] ;  /* 0x0000000001077983 */ /* 0x0003680000300800 */
.L_x_2132:
        /* <DEDUP_REMOVED lines=18> */
[----:B0-----:R-:W2:Y:S01]  /*10f50*/  LDL R4, [R1+0x10] ;  /* 0x0000100001047983 */ /* 0x001ea20000100800 */
[----:B----4-:R-:W-:-:S13]  /*10f60*/  ISETP.NE.AND P0, PT, R8, 0x1, PT ;  /* 0x000000010800780c */ /* 0x010fda0003f05270 */
[----:B------:R-:W0:Y:S02]  /*10f70*/  @P0 LDC.64 R2, c[0x0][0x420] ;  /* 0x00010800ff020b82 */ /* 0x000e240000000a00 */
[----:B0-----:R-:W-:-:S04]  /*10f80*/  @P0 IMAD.HI.U32 R0, R20, R2, RZ ;  /* 0x0000000214000227 */ /* 0x001fc800078e00ff */
        /* <DEDUP_REMOVED lines=12> */
.L_x_2113:
[----:B0--3--:R-:W-:Y:S01]  /*11050*/  LEA R4, R10, UR41, 0x3 ;  /* 0x000000290a047c11 */ /* 0x009fe2000f8e18ff */
[----:B------:R-:W0:Y:S01]  /*11060*/  S2R R2, SR_TID.X ;  /* 0x0000000000027919 */ /* 0x000e220000002100 */
[----:B------:R-:W-:Y:S01]  /*11070*/  SHF.L.U32 R3, R9, 0x1f, RZ ;  /* 0x0000001f09037819 */ /* 0x000fe200000006ff */
[----:B------:R-:W-:Y:S03]  /*11080*/  BSSY B1, `(.L_x_2114) ;  /* 0x0000005000017945 */ /* 0x000fe60003800000 */
[----:B------:R-:W3:Y:S01]  /*11090*/  SYNCS.PHASECHK.TRANS64.TRYWAIT P0, [R4+URZ+0x29880], R3 ;  /* 0x02988003040075a7 */ /* 0x000ee2000800017f */
[----:B0-----:R-:W-:-:S04]  /*110a0*/  LOP3.LUT R2, R2, 0x7f, RZ, 0xc0, !PT ;  /* 0x0000007f02027812 */ /* 0x001fc800078ec0ff */
[----:B------:R-:W-:Y:S01]  /*110b0*/  ISETP.NE.AND P2, PT, R2, RZ, PT ;  /* 0x000000ff0200720c */ /* 0x000fe20003f45270 */
[----:B---3--:R-:W-:-:S12]  /*110c0*/  @!P0 BRA `(.L_x_2115) ;  /* 0x0000002800cc8947 */ /* 0x008fd80003800000 */
.L_x_2176:
[----:B------:R-:W-:Y:S05]  /*110d0*/  BSYNC B1 ;  /* 0x0000000000017941 */ /* 0x000fea0003800000 */
.L_x_2114:
        /* <DEDUP_REMOVED lines=9> */
.L_x_2117:
[----:B------:R-:W-:Y:S05]  /*11170*/  BSYNC B1 ;  /* 0x0000000000017941 */ /* 0x000fea0003800000 */
.L_x_2116:
        /* <DEDUP_REMOVED lines=16> */
.L_x_2118:
        /* <DEDUP_REMOVED lines=12> */
.L_x_2177:
[----:B------:R-:W-:Y:S05]  /*11340*/  BSYNC B1 ;  /* 0x0000000000017941 */ /* 0x000fea0003800000 */
.L_x_2119:
[----:B------:R-:W-:Y:S01]  /*11350*/  BSSY B1, `(.L_x_2121) ;  /* 0x000000b000017945 */ /* 0x000fe20003800000 */
[----:B------:R-:W-:Y:S02]  /*11360*/  IMAD.MOV.U32 R8, RZ, RZ, 0x0 ;  /* 0x00000000ff087424 */ /* 0x000fe400078e00ff */
[----:B------:R-:W-:Y:S01]  /*11370*/  IMAD.MOV.U32 R9, RZ, RZ, 0x14f00000 ;  /* 0x14f00000ff097424 */ /* 0x000fe200078e00ff */
[----:B------:R-:W-:Y:S06]  /*11380*/  @P2 BRA `(.L_x_2122) ;  /* 0x00000000001c2947 */ /* 0x000fec0003800000 */
[----:B------:R-:W3:Y:S01]  /*11390*/  S2R R11, SR_TID.X ;  /* 0x00000000000b7919 */ /* 0x000ee20000002100 */
[----:B0-2---:R-:W-:-:S04]  /*113a0*/  IMAD.MOV.U32 R3, RZ, RZ, 0x7800 ;  /* 0x00007800ff037424 */ /* 0x005fc800078e00ff */
[----:B------:R4:W-:Y:S01]  /*113b0*/  SYNCS.ARRIVE.TRANS64 RZ, [R4+URZ+0x29830], R3 ;  /* 0x0298300304ff79a7 */ /* 0x0009e2000800003f */
[----:B---3--:R-:W-:-:S04]  /*113c0*/  LOP3.LUT R11, R11, 0x1f, RZ, 0xc0, !PT ;  /* 0x0000001f0b0b7812 */ /* 0x008fc800078ec0ff */
[----:B------:R-:W-:-:S13]  /*113d0*/  ISETP.NE.AND P0, PT, R11, RZ, PT ;  /* 0x000000ff0b00720c */ /* 0x000fda0003f05270 */
[----:B----4-:R-:W-:Y:S05]  /*113e0*/  @!P0 BRA `(.L_x_2122) ;  /* 0x0000000000048947 */ /* 0x010fea0003800000 */
[----:B------:R-:W-:Y:S01]  /*113f0*/  BPT.TRAP 0x1 ;  /* 0x000000040000795c */ /* 0x000fe20000300000 */
.L_x_2122:
[----:B------:R-:W-:Y:S05]  /*11400*/  BSYNC B1 ;  /* 0x0000000000017941 */ /* 0x000fea0003800000 */
.L_x_2121:
[----:B------:R-:W3:Y:S04]  /*11410*/  LDL R11, [R1+0x8] ;  /* 0x00000800010b7983 */ /* 0x000ee80000100800 */
[----:B0-2---:R-:W2:Y:S01]  /*11420*/  LDL R3, [R1] ;  /* 0x0000000001037983 */ /* 0x005ea20000100800 */
        /* <DEDUP_REMOVED lines=10> */
.L_x_2123:
        /* <DEDUP_REMOVED lines=16> */
.L_x_2124:
        /* <DEDUP_REMOVED lines=16> */
.L_x_2125:
        /* <DEDUP_REMOVED lines=9> */
.L_x_2112:
[----:B------:R-:W-:Y:S05]  /*11760*/  BSYNC B0 ;  /* 0x0000000000007941 */ /* 0x000fea0003800000 */
.L_x_2111:
[----:B------:R-:W-:-:S06]  /*11770*/  UISETP.NE.AND UP0, UPT, UR42, 0x3, UPT ;  /* 0x000000032a00788c */ /* 0x000fcc000bf05270 */
[----:B------:R-:W-:-:S13]  /*11780*/  PLOP3.LUT P0, PT, PT, PT, UP0, 0x80, 0x0 ;  /* 0x000000000000781c */ /* 0x000fda0003f0f008 */
[----:B------:R-:W-:Y:S05]  /*11790*/  @!P0 BRA `(.L_x_2126) ;  /* 0x0000000000048947 */ /* 0x000fea0003800000 */
[----:B------:R-:W-:Y:S01]  /*117a0*/  BPT.TRAP 0x1 ;  /* 0x000000040000795c */ /* 0x000fe20000300000 */
.L_x_2126:
        /* <DEDUP_REMOVED lines=9> */
.L_x_2178:
[----:B------:R-:W-:Y:S05]  /*11840*/  BSYNC B0 ;  /* 0x0000000000007941 */ /* 0x000fea0003800000 */
.L_x_2127:
[----:B------:R-:W-:Y:S05]  /*11850*/  @!P0 BRA `(.L_x_2129) ;  /* 0x0000000000048947 */ /* 0x000fea0003800000 */
[----:B------:R-:W-:Y:S01]  /*11860*/  BPT.TRAP 0x1 ;  /* 0x000000040000795c */ /* 0x000fe20000300000 */
.L_x_2129:
[----:B---3--:R-:W3:Y:S01]  /*11870*/  LDL R2, [R1+0x4] ;  /* 0x0000040001027983 */ /* 0x008ee20000100800 */
[----:B------:R-:W-:-:S04]  /*11880*/  SHF.L.U32 R3, R6, 0x1f, RZ ;  /* 0x0000001f06037819 */ /* 0x000fc800000006ff */
[----:B---3--:R3:W4:Y:S02]  /*11890*/  SYNCS.PHASECHK.TRANS64.TRYWAIT P2, [R2+URZ+0x29860], R3 ;  /* 0x02986003020075a7 */ /* 0x008724000804017f */
[----:B---3--:R-:W-:Y:S01]  /*118a0*/  IMAD R2, R7, 0x5000, RZ ;  /* 0x0000500007027824 */ /* 0x008fe200078e02ff */
[----:B----4-:R-:W-:Y:S06]  /*118b0*/  @!P2 BRA `(.L_x_2130) ;  /* 0x000000240010a947 */ /* 0x010fec0003800000 */
.L_x_2179:
[----:B0-----:R-:W3:Y:S04]  /*118c0*/  LDL R4, [R1+0x28] ;  /* 0x0000280001047983 */ /* 0x001ee80000100800 */
[----:B------:R-:W4:Y:S01]  /*118d0*/  LDL R12, [R1+0x1c] ;  /* 0x00001c00010c7983 */ /* 0x000f220000100800 */
[----:B------:R-:W-:Y:S05]  /*118e0*/  WARPSYNC.ALL ;  /* 0x0000000000007948 */ /* 0x000fea0003800000 */
[----:B------:R-:W0:Y:S01]  /*118f0*/  S2R R8, SR_TID.X ;  /* 0x0000000000087919 */ /* 0x000e220000002100 */
[----:B--2---:R-:W-:Y:S01]  /*11900*/  IMAD.MOV.U32 R10, RZ, RZ, 0x40 ;  /* 0x00000040ff0a7424 */ /* 0x004fe200078e00ff */
[----:B0-----:R-:W-:-:S04]  /*11910*/  LOP3.LUT P2, RZ, R8, 0x4, RZ, 0xc0, !PT ;  /* 0x0000000408ff7812 */ /* 0x001fc8000784c0ff */
[----:B------:R-:W-:Y:S02]  /*11920*/  SEL R10, R10, 0xffffffc0, !P2 ;  /* 0xffffffc00a0a7807 */ /* 0x000fe40005000000 */
[C---:B---3--:R-:W-:Y:S02]  /*11930*/  LOP3.LUT R3, R2.reuse, R4, RZ, 0xfc, !PT ;  /* 0x0000000402037212 */ /* 0x048fe400078efcff */
[----:B----4-:R-:W-:-:S03]  /*11940*/  IADD3 R2, R2, UR41, R12 ;  /* 0x0000002902027c10 */ /* 0x010fc6000fffe00c */
        /* <DEDUP_REMOVED lines=70> */
.L_x_2131:
[----:B------:R-:W2:Y:S01]  /*11db0*/  LDL.LU R3, [R1+0x4] ;  /* 0x0000040001037983 */ /* 0x000ea20000300800 */
[C---:B------:R-:W-:Y:S01]  /*11dc0*/  ISETP.GT.AND P0, PT, R20.reuse, RZ, PT ;  /* 0x000000ff1400720c */ /* 0x040fe20003f04270 */
[----:B------:R-:W-:Y:S02]  /*11dd0*/  VIADD R20, R20, 0xffffffff ;  /* 0xffffffff14147836 */ /* 0x000fe40000000000 */
[----:B0-----:R3:W5:Y:S04]  /*11de0*/  LDL R6, [R1+0xc] ;  /* 0x00000c0001067983 */ /* 0x0017680000100800 */
[----:B------:R3:W5:Y:S01]  /*11df0*/  LDL R7, [R1] ;  /* 0x0000000001077983 */ /* 0x0007620000100800 */
[----:B--2---:R3:W-:Y:S01]  /*11e00*/  SYNCS.ARRIVE.TRANS64.A1T0 RZ, [R3+URZ+0x29850], RZ ;  /* 0x029850ff03ff79a7 */ /* 0x0047e2000810003f */
[----:B------:R-:W-:-:S05]  /*11e10*/  @!P1 VIADD R2, R3, 0x29880 ;  /* 0x0002988003029836 */ /* 0x000fca0000000000 */
[----:B------:R-:W-:Y:S01]  /*11e20*/  @!P1 PRMT R2, RZ, 0x654, R2 ;  /* 0x00000654ff029816 */ /* 0x000fe20000000002 */
[----:B------:R-:W-:Y:S06]  /*11e30*/  BAR.SYNC.DEFER_BLOCKING 0x2, 0x80 ;  /* 0x0082000000007b1d */ /* 0x000fec0000010000 */
[----:B------:R3:W-:Y:S01]  /*11e40*/  @!P1 SYNCS.ARRIVE.TRANS64.RED.A1T0 RZ, [R2+URZ], RZ ;  /* 0x000000ff02ff99a7 */ /* 0x0007e2000810043f */
[----:B------:R-:W-:Y:S05]  /*11e50*/  @P0 BRA `(.L_x_2132) ;  /* 0xffffffec00f40947 */ /* 0x000fea000383ffff */
.L_x_2110:
        /* <DEDUP_REMOVED lines=9> */
[----:B0-----:R-:W0:Y:S02]  /*11ef0*/  S2R R4, SR_LTMASK ;  /* 0x0000000000047919 */ /* 0x001e240000003900 */
[----:B0-----:R-:W-:-:S04]  /*11f00*/  LOP3.LUT R4, R4, UR4, RZ, 0xc0, !PT ;  /* 0x0000000404047c12 */ /* 0x001fc8000f8ec0ff */
[----:B-----5:R-:W0:Y:S01]  /*11f10*/  POPC R7, R4 ;  /* 0x0000000400077309 */ /* 0x020e220000000000 */
[----:B--2---:R-:W0:Y:S02]  /*11f20*/  SHFL.IDX PT, R0, R3, R0, 0x1f ;  /* 0x00001f0003007589 */ /* 0x004e2400000e0000 */
[----:B0-----:R-:W-:-:S05]  /*11f30*/  IADD3 R0, R0, UR46, R7 ;  /* 0x0000002e00007c10 */ /* 0x001fca000fffe007 */
[----:B------:R4:W-:Y:S02]  /*11f40*/  STL [R1+0x20], R0 ;  /* 0x0000200001007387 */ /* 0x0009e40000100800 */
.L_x_2134:
[----:B------:R-:W-:Y:S05]  /*11f50*/  BSYNC B0 ;  /* 0x0000000000007941 */ /* 0x000fea0003800000 */
.L_x_2133:
[----:B------:R-:W-:-:S06]  /*11f60*/  UISETP.NE.AND UP0, UPT, UR42, 0x3, UPT ;  /* 0x000000032a00788c */ /* 0x000fcc000bf05270 */
[----:B------:R-:W-:-:S13]  /*11f70*/  PLOP3.LUT P0, PT, PT, PT, UP0, 0x80, 0x0 ;  /* 0x000000000000781c */ /* 0x000fda0003f0f008 */
[----:B------:R-:W-:Y:S05]  /*11f80*/  @!P0 BRA `(.L_x_2135) ;  /* 0x0000000000048947 */ /* 0x000fea0003800000 */
[----:B------:R-:W-:Y:S01]  /*11f90*/  BPT.TRAP 0x1 ;  /* 0x000000040000795c */ /* 0x000fe20000300000 */
.L_x_2135:
        /* <DEDUP_REMOVED lines=10> */
.L_x_2180:
[----:B------:R-:W-:Y:S05]  /*12040*/  BSYNC B0 ;  /* 0x0000000000007941 */ /* 0x000fea0003800000 */
.L_x_2136:
[----:B------:R-:W-:Y:S05]  /*12050*/  @!P2 BRA `(.L_x_2138) ;  /* 0x000000000004a947 */ /* 0x000fea0003800000 */
[----:B------:R-:W-:Y:S01]  /*12060*/  BPT.TRAP 0x1 ;  /* 0x000000040000795c */ /* 0x000fe20000300000 */
.L_x_2138:
[----:B------:R-:W2:Y:S02]  /*12070*/  LDL R0, [R1+0xc] ;  /* 0x00000c0001007983 */ /* 0x000ea40000100800 */
[----:B--2---:R-:W-:-:S04]  /*12080*/  SHF.L.U32 R3, R0, 0x1f, RZ ;  /* 0x0000001f00037819 */ /* 0x004fc800000006ff */
[----:B------:R-:W2:Y:S02]  /*12090*/  SYNCS.PHASECHK.TRANS64.TRYWAIT P0, [R20+URZ+0x29860], R3 ;  /* 0x02986003140075a7 */ /* 0x000ea4000800017f */
[----:B--2---:R-:W-:Y:S05]  /*120a0*/  @!P0 BRA `(.L_x_2139) ;  /* 0x0000001c00408947 */ /* 0x004fea0003800000 */
.L_x_2181:
[----:B------:R-:W3:Y:S04]  /*120b0*/  LDL R0, [R1] ;  /* 0x0000000001007983 */ /* 0x000ee80000100800 */
[----:B------:R-:W4:Y:S04]  /*120c0*/  LDL R2, [R1+0x28] ;  /* 0x0000280001027983 */ /* 0x000f280000100800 */
[----:B------:R-:W2:Y:S01]  /*120d0*/  LDL R12, [R1+0x1c] ;  /* 0x00001c00010c7983 */ /* 0x000ea20000100800 */
[----:B------:R-:W-:Y:S05]  /*120e0*/  WARPSYNC.ALL ;  /* 0x0000000000007948 */ /* 0x000fea0003800000 */
[----:B------:R-:W0:Y:S01]  /*120f0*/  S2R R8, SR_TID.X ;  /* 0x0000000000087919 */ /* 0x000e220000002100 */
[----:B------:R-:W-:Y:S01]  /*12100*/  IMAD.MOV.U32 R10, RZ, RZ, 0x40 ;  /* 0x00000040ff0a7424 */ /* 0x000fe200078e00ff */
[----:B0-----:R-:W-:-:S04]  /*12110*/  LOP3.LUT P0, RZ, R8, 0x4, RZ, 0xc0, !PT ;  /* 0x0000000408ff7812 */ /* 0x001fc8000780c0ff */
[----:B------:R-:W-:Y:S01]  /*12120*/  SEL R10, R10, 0xffffffc0, !P0 ;  /* 0xffffffc00a0a7807 */ /* 0x000fe20004000000 */
[----:B---3--:R-:W-:-:S05]  /*12130*/  IMAD R0, R0, 0x5000, RZ ;  /* 0x0000500000007824 */ /* 0x008fca00078e02ff */
[C---:B----4-:R-:W-:Y:S02]  /*12140*/  LOP3.LUT R2, R0.reuse, R2, RZ, 0xfc, !PT ;  /* 0x0000000200027212 */ /* 0x050fe400078efcff */
[----:B--2---:R-:W-:-:S03]  /*12150*/  IADD3 R0, R0, UR41, R12 ;  /* 0x0000002900007c10 */ /* 0x004fc6000fffe00c */
        /* <DEDUP_REMOVED lines=70> */
.L_x_2140:
        /* <DEDUP_REMOVED lines=14> */
.L_x_2094:
[----:B------:R-:W-:Y:S05]  /*126a0*/  BSYNC B6 ;  /* 0x0000000000067941 */ /* 0x000fea0003800000 */
.L_x_2092:
[----:B0-2---:R-:W2:Y:S02]  /*126b0*/  LDL R0, [R1+0x30] ;  /* 0x0000300001007983 */ /* 0x005ea40000100800 */
[----:B--2---:R-:W-:-:S13]  /*126c0*/  ISETP.NE.AND P0, PT, R0, RZ, PT ;  /* 0x000000ff0000720c */ /* 0x004fda0003f05270 */
        /* <DEDUP_REMOVED lines=13> */
.L_x_2141:
        /* <DEDUP_REMOVED lines=41> */
.L_x_2147:
        /* <DEDUP_REMOVED lines=14> */
.L_x_2146:
[----:B------:R-:W-:Y:S05]  /*12b10*/  BSYNC B0 ;  /* 0x0000000000007941 */ /* 0x000fea0003800000 */
.L_x_2145:
        /* <DEDUP_REMOVED lines=21> */
.L_x_2143:
        /* <DEDUP_REMOVED lines=21> */
.L_x_2148:
        /* <DEDUP_REMOVED lines=64> */
.L_x_2144:
[----:B------:R0:W-:Y:S01]  /*131c0*/  STL [R1+0x20], R0 ;  /* 0x0000200001007387 */ /* 0x0001e20000100800 */
[----:B------:R-:W-:Y:S01]  /*131d0*/  ULDC UR48, c[0x0][0xc14] ;  /* 0x0003050000307ab9 */ /* 0x000fe20000000800 */
[----:B------:R-:W-:Y:S02]  /*131e0*/  UMOV UR38, URZ ;  /* 0x0000003f00267c82 */ /* 0x000fe40008000000 */
[----:B------:R0:W-:Y:S03]  /*131f0*/  STL [R1+0x24], RZ ;  /* 0x000024ff01007387 */ /* 0x0001e60000100800 */
.L_x_2149:
        /* <DEDUP_REMOVED lines=15> */
.L_x_2142:
[----:B------:R-:W-:Y:S02]  /*132f0*/  ULDC UR4, c[0x0][0xc14] ;  /* 0x0003050000047ab9 */ /* 0x000fe40000000800 */
[----:B------:R-:W-:-:S06]  /*13300*/  UISETP.GE.AND UP0, UPT, UR48, UR4, UPT ;  /* 0x000000043000728c */ /* 0x000fcc000bf06270 */
[----:B------:R-:W-:-:S13]  /*13310*/  PLOP3.LUT P0, PT, PT, PT, UP0, 0x80, 0x0 ;  /* 0x000000000000781c */ /* 0x000fda0003f0f008 */
[----:B------:R-:W-:Y:S05]  /*13320*/  @!P0 BRA `(.L_x_2150) ;  /* 0xffffffc000988947 */ /* 0x000fea000383ffff */
.L_x_2088:
        /* <DEDUP_REMOVED lines=12> */
.L_x_2182:
[----:B------:R-:W-:Y:S05]  /*133f0*/  BSYNC B0 ;  /* 0x0000000000007941 */ /* 0x000fea0003800000 */
.L_x_2151:
[----:B------:R-:W-:-:S03]  /*13400*/  UMOV UR4, 0xffffffff ;  /* 0xffffffff00047882 */ /* 0x000fc60000000000 */
[----:B------:R-:W-:Y:S05]  /*13410*/  BRA.DIV UR4, `(.L_x_2153) ;  /* 0x0000000a048c7947 */ /* 0x000fea000b800000 */
[----:B------:R-:W1:Y:S02]  /*13420*/  S2R R2, SR_TID.X ;  /* 0x0000000000027919 */ /* 0x000e640000002100 */
[----:B-1----:R-:W-:-:S04]  /*13430*/  SHF.R.U32.HI R2, RZ, 0x5, R2 ;  /* 0x00000005ff027819 */ /* 0x002fc80000011602 */
[----:B------:R-:W-:-:S05]  /*13440*/  LOP3.LUT R2, R2, 0x3, RZ, 0xc0, !PT ;  /* 0x0000000302027812 */ /* 0x000fca00078ec0ff */
[----:B------:R1:W2:Y:S02]  /*13450*/  SHFL.IDX PT, R14, R2, RZ, 0x1f ;  /* 0x00001fff020e7589 */ /* 0x0002a400000e0000 */
.L_x_2185:
[----:B--2---:R-:W-:Y:S01]  /*13460*/  ISETP.NE.AND P0, PT, R14, RZ, PT ;  /* 0x000000ff0e00720c */ /* 0x004fe20003f05270 */
[----:B------:R-:W-:-:S12]  /*13470*/  BSSY B0, `(.L_x_2154) ;  /* 0x000002e000007945 */ /* 0x000fd80003800000 */
[----:B------:R-:W-:Y:S05]  /*13480*/  @P0 BRA `(.L_x_2155) ;  /* 0x0000000000b00947 */ /* 0x000fea0003800000 */
[----:B------:R-:W-:-:S03]  /*13490*/  UMOV UR4, 0xffffffff ;  /* 0xffffffff00047882 */ /* 0x000fc60000000000 */
[----:B------:R-:W-:Y:S05]  /*134a0*/  BRA.DIV UR4, `(.L_x_2156) ;  /* 0x0000000a049c7947 */ /* 0x000fea000b800000 */
[----:B------:R-:W-:-:S13]  /*134b0*/  ELECT P6, URZ, PT ;  /* 0x00000000003f782f */ /* 0x000fda00038c0000 */
.L_x_2188:
[----:B------:R-:W-:Y:S05]  /*134c0*/  @!P6 BRA `(.L_x_2155) ;  /* 0x0000000000a0e947 */ /* 0x000fea0003800000 */
[----:B------:R-:W-:-:S06]  /*134d0*/  ULOP3.LUT UR4, UR40, 0x2, URZ, 0xfc, !UPT ;  /* 0x0000000228047892 */ /* 0x000fcc000f8efc3f */
[----:B-1----:R-:W-:-:S05]  /*134e0*/  IMAD.U32 R2, RZ, RZ, UR4 ;  /* 0x00000004ff027e24 */ /* 0x002fca000f8e00ff */
[----:B------:R-:W-:-:S13]  /*134f0*/  ISETP.NE.AND P0, PT, R2, 0x3, PT ;  /* 0x000000030200780c */ /* 0x000fda0003f05270 */
[----:B------:R-:W-:Y:S05]  /*13500*/  @!P0 BRA `(.L_x_2157) ;  /* 0x0000000000048947 */ /* 0x000fea0003800000 */
[----:B------:R-:W-:Y:S01]  /*13510*/  BPT.TRAP 0x1 ;  /* 0x000000040000795c */ /* 0x000fe20000300000 */
.L_x_2157:
        /* <DEDUP_REMOVED lines=14> */
.L_x_2189:
[----:B------:R-:W1:Y:S02]  /*13600*/  SYNCS.PHASECHK.TRANS64.TRYWAIT P1, [R7+URZ], R2 ;  /* 0x00000002070075a7 */ /* 0x000e64000802017f */
[----:B-1----:R-:W-:Y:S05]  /*13610*/  @!P1 BRA `(.L_x_2159) ;  /* 0x0000000800749947 */ /* 0x002fea0003800000 */
.L_x_2190:
[----:B------:R-:W-:Y:S05]  /*13620*/  @!P0 BRA `(.L_x_2160) ;  /* 0x0000000000048947 */ /* 0x000fea0003800000 */
[----:B------:R-:W-:Y:S01]  /*13630*/  BPT.TRAP 0x1 ;  /* 0x000000040000795c */ /* 0x000fe20000300000 */
.L_x_2160:
[----:B------:R-:W2:Y:S02]  /*13640*/  LDL.LU R4, [R1] ;  /* 0x0000000001047983 */ /* 0x000ea40000300800 */
[----:B--2---:R-:W-:-:S04]  /*13650*/  IMAD R4, R4, 0x8, R0 ;  /* 0x0000000804047824 */ /* 0x004fc800078e0200 */
[----:B------:R-:W2:Y:S02]  /*13660*/  SYNCS.PHASECHK.TRANS64.TRYWAIT P1, [R4+URZ+0x29860], R5 ;  /* 0x02986005040075a7 */ /* 0x000ea4000802017f */
[----:B--2---:R-:W-:Y:S05]  /*13670*/  @!P1 BRA `(.L_x_2161) ;  /* 0x0000000800709947 */ /* 0x004fea0003800000 */
.L_x_2191:
[----:B------:R-:W-:Y:S05]  /*13680*/  @!P0 BRA `(.L_x_2162) ;  /* 0x0000000000048947 */ /* 0x000fea0003800000 */
[----:B------:R-:W-:Y:S01]  /*13690*/  BPT.TRAP 0x1 ;  /* 0x000000040000795c */ /* 0x000fe20000300000 */
.L_x_2162:
[----:B------:R-:W-:-:S04]  /*136a0*/  IMAD R3, R3, 0x8, R0 ;  /* 0x0000000803037824 */ /* 0x000fc800078e0200 */
[----:B------:R-:W3:Y:S02]  /*136b0*/  SYNCS.PHASECHK.TRANS64.TRYWAIT P1, [R3+URZ+0x29860], R2 ;  /* 0x02986002030075a7 */ /* 0x000ee4000802017f */
[----:B---3--:R-:W-:Y:S05]  /*136c0*/  @!P1 BRA `(.L_x_2163) ;  /* 0x0000000800709947 */ /* 0x008fea0003800000 */
.L_x_2192:
[----:B------:R-:W-:Y:S05]  /*136d0*/  @!P0 BRA `(.L_x_2164) ;  /* 0x0000000000048947 */ /* 0x000fea0003800000 */
[----:B------:R-:W-:Y:S01]  /*136e0*/  BPT.TRAP 0x1 ;  /* 0x000000040000795c */ /* 0x000fe20000300000 */
.L_x_2164:
[----:B------:R-:W4:Y:S02]  /*136f0*/  SYNCS.PHASECHK.TRANS64.TRYWAIT P0, [R4+URZ+0x29880], R5 ;  /* 0x02988005040075a7 */ /* 0x000f24000800017f */
[----:B----4-:R-:W-:Y:S05]  /*13700*/  @!P0 BRA `(.L_x_2165) ;  /* 0x0000000800748947 */ /* 0x010fea0003800000 */
.L_x_2166:
[----:B------:R0:W0:Y:S02]  /*13710*/  SYNCS.PHASECHK.TRANS64.TRYWAIT P0, [R3+URZ+0x29880], R2 ;  /* 0x02988002030075a7 */ /* 0x000024000800017f */
[----:B0-----:R-:W-:Y:S05]  /*13720*/  @!P0 NANOSLEEP.SYNCS 0x989680 ;  /* 0x009896800000895d */ /* 0x001fea0003900000 */
[----:B------:R-:W0:Y:S02]  /*13730*/  @!P0 SYNCS.PHASECHK.TRANS64 P0, [R3+URZ+0x29880], R2 ;  /* 0x02988002030085a7 */ /* 0x000e24000800007f */
[----:B0-----:R-:W-:Y:S05]  /*13740*/  @!P0 BRA `(.L_x_2166) ;  /* 0xfffffffc00f08947 */ /* 0x001fea000383ffff */
.L_x_2155:
[----:B------:R-:W-:Y:S05]  /*13750*/  BSYNC B0 ;  /* 0x0000000000007941 */ /* 0x000fea0003800000 */
.L_x_2154:
[----:B------:R-:W-:Y:S05]  /*13760*/  EXIT ;  /* 0x000000000000794d */ /* 0x000fea0003800000 */
.L_x_2027:
[----:B0-----:R-:W-:-:S04]  /*13770*/  IMAD.U32 R3, RZ, RZ, UR41 ;  /* 0x00000029ff037e24 */ /* 0x001fc8000f8e00ff */
[----:B------:R0:W1:Y:S03]  /*13780*/  SYNCS.PHASECHK.TRANS64.TRYWAIT P1, [R3+URZ+0x29800], R0 ;  /* 0x02980000030075a7 */ /* 0x000066000802017f */
[----:B-1----:R-:W-:Y:S05]  /*13790*/  @!P1 NANOSLEEP.SYNCS 0x989680 ;  /* 0x009896800000995d */ /* 0x002fea0003900000 */
[----:B------:R-:W1:Y:S02]  /*137a0*/  @!P1 SYNCS.PHASECHK.TRANS64 P1, [R3+URZ+0x29800], R0 ;  /* 0x02980000030095a7 */ /* 0x000e64000802007f */
[----:B-1----:R-:W-:Y:S05]  /*137b0*/  @!P1 BRA `(.L_x_2027) ;  /* 0xfffffffc00ec9947 */ /* 0x002fea000383ffff */
[----:B------:R-:W-:Y:S05]  /*137c0*/  BRA `(.L_x_2167) ;  /* 0xfffffee000e47947 */ /* 0x000fea000383ffff */
.L_x_2031:
[----:B-1----:R1:W2:Y:S02]  /*137d0*/  SYNCS.PHASECHK.TRANS64.TRYWAIT P2, [R2+URZ+0x29830], R3 ;  /* 0x02983003020075a7 */ /* 0x0022a4000804017f */
[----:B--2---:R-:W-:Y:S05]  /*137e0*/  @!P2 NANOSLEEP.SYNCS 0x989680 ;  /* 0x009896800000a95d */ /* 0x004fea0003900000 */
[----:B------:R-:W2:Y:S02]  /*137f0*/  @!P2 SYNCS.PHASECHK.TRANS64 P2, [R2+URZ+0x29830], R3 ;  /* 0x029830030200a5a7 */ /* 0x000ea4000804007f */
[----:B--2---:R-:W-:Y:S05]  /*13800*/  @!P2 BRA `(.L_x_2031) ;  /* 0xfffffffc00f0a947 */ /* 0x004fea000383ffff */
[----:B------:R-:W-:Y:S05]  /*13810*/  BRA `(.L_x_2030) ;  /* 0xfffffee4000c7947 */ /* 0x000fea000383ffff */
.L_x_2036:
[----:B-1----:R-:W-:-:S04]  /*13820*/  IMAD.U32 R7, RZ, RZ, UR6 ;  /* 0x00000006ff077e24 */ /* 0x002fc8000f8e00ff */
[----:B------:R1:W2:Y:S03]  /*13830*/  SYNCS.PHASECHK.TRANS64.TRYWAIT P2, [R7+URZ+0x29830], R0 ;  /* 0x02983000070075a7 */ /* 0x0002a6000804017f */
[----:B--2---:R-:W-:Y:S05]  /*13840*/  @!P2 NANOSLEEP.SYNCS 0x989680 ;  /* 0x009896800000a95d */ /* 0x004fea0003900000 */
[----:B------:R-:W2:Y:S02]  /*13850*/  @!P2 SYNCS.PHASECHK.TRANS64 P2, [R7+URZ+0x29830], R0 ;  /* 0x029830000700a5a7 */ /* 0x000ea4000804007f */
[----:B--2---:R-:W-:Y:S05]  /*13860*/  @!P2 BRA `(.L_x_2036) ;  /* 0xfffffffc00eca947 */ /* 0x004fea000383ffff */
[----:B------:R-:W-:Y:S05]  /*13870*/  BRA `(.L_x_2033) ;  /* 0xffffff18008c7947 */ /* 0x000fea000383ffff */
.L_x_2040:
[----:B-1----:R-:W-:-:S04]  /*13880*/  IMAD.U32 R7, RZ, RZ, UR6 ;  /* 0x00000006ff077e24 */ /* 0x002fc8000f8e00ff */
[----:B------:R1:W2:Y:S03]  /*13890*/  SYNCS.PHASECHK.TRANS64.TRYWAIT P2, [R7+URZ+0x29850], R0 ;  /* 0x02985000070075a7 */ /* 0x0002a6000804017f */
[----:B--2---:R-:W-:Y:S05]  /*138a0*/  @!P2 NANOSLEEP.SYNCS 0x989680 ;  /* 0x009896800000a95d */ /* 0x004fea0003900000 */
[----:B------:R-:W2:Y:S02]  /*138b0*/  @!P2 SYNCS.PHASECHK.TRANS64 P2, [R7+URZ+0x29850], R0 ;  /* 0x029850000700a5a7 */ /* 0x000ea4000804007f */
[----:B--2---:R-:W-:Y:S05]  /*138c0*/  @!P2 BRA `(.L_x_2040) ;  /* 0xfffffffc00eca947 */ /* 0x004fea000383ffff */
[----:B------:R-:W-:Y:S05]  /*138d0*/  BRA `(.L_x_2037) ;  /* 0xffffff24008c7947 */ /* 0x000fea000383ffff */
.L_x_2047:
[----:B-1----:R-:W-:-:S04]  /*138e0*/  IMAD.U32 R9, RZ, RZ, UR6 ;  /* 0x00000006ff097e24 */ /* 0x002fc8000f8e00ff */
[----:B------:R1:W2:Y:S03]  /*138f0*/  SYNCS.PHASECHK.TRANS64.TRYWAIT P2, [R9+URZ+0x29830], R0 ;  /* 0x02983000090075a7 */ /* 0x0002a6000804017f */
[----:B--2---:R-:W-:Y:S05]  /*13900*/  @!P2 NANOSLEEP.SYNCS 0x989680 ;  /* 0x009896800000a95d */ /* 0x004fea0003900000 */
[----:B------:R-:W2:Y:S02]  /*13910*/  @!P2 SYNCS.PHASECHK.TRANS64 P2, [R9+URZ+0x29830], R0 ;  /* 0x029830000900a5a7 */ /* 0x000ea4000804007f */
[----:B--2---:R-:W-:Y:S05]  /*13920*/  @!P2 BRA `(.L_x_2047) ;  /* 0xfffffffc00eca947 */ /* 0x004fea000383ffff */
[----:B------:R-:W-:Y:S05]  /*13930*/  BRA `(.L_x_2044) ;  /* 0xffffff5000447947 */ /* 0x000fea000383ffff */
.L_x_2051:
[----:B-1----:R-:W-:-:S04]  /*13940*/  IMAD.U32 R9, RZ, RZ, UR6 ;  /* 0x00000006ff097e24 */ /* 0x002fc8000f8e00ff */
[----:B------:R1:W2:Y:S03]  /*13950*/  SYNCS.PHASECHK.TRANS64.TRYWAIT P2, [R9+URZ+0x29850], R0 ;  /* 0x02985000090075a7 */ /* 0x0002a6000804017f */
[----:B--2---:R-:W-:Y:S05]  /*13960*/  @!P2 NANOSLEEP.SYNCS 0x989680 ;  /* 0x009896800000a95d */ /* 0x004fea0003900000 */
[----:B------:R-:W2:Y:S02]  /*13970*/  @!P2 SYNCS.PHASECHK.TRANS64 P2, [R9+URZ+0x29850], R0 ;  /* 0x029850000900a5a7 */ /* 0x000ea4000804007f */
[----:B--2---:R-:W-:Y:S05]  /*13980*/  @!P2 BRA `(.L_x_2051) ;  /* 0xfffffffc00eca947 */ /* 0x004fea000383ffff */
[----:B------:R-:W-:Y:S05]  /*13990*/  BRA `(.L_x_2048) ;  /* 0xffffff5c00447947 */ /* 0x000fea000383ffff */
.L_x_2057:
[----:B-1----:R-:W-:-:S04]  /*139a0*/  IMAD.U32 R5, RZ, RZ, UR9 ;  /* 0x00000009ff057e24 */ /* 0x002fc8000f8e00ff */
[----:B------:R1:W2:Y:S03]  /*139b0*/  SYNCS.PHASECHK.TRANS64.TRYWAIT P1, [R5+URZ+0x29850], R4 ;  /* 0x02985004050075a7 */ /* 0x0002a6000802017f */
[----:B--2---:R-:W-:Y:S05]  /*139c0*/  @!P1 NANOSLEEP.SYNCS 0x989680 ;  /* 0x009896800000995d */ /* 0x004fea0003900000 */
[----:B------:R-:W2:Y:S02]  /*139d0*/  @!P1 SYNCS.PHASECHK.TRANS64 P1, [R5+URZ+0x29850], R4 ;  /* 0x02985004050095a7 */ /* 0x000ea4000802007f */
[----:B--2---:R-:W-:Y:S05]  /*139e0*/  @!P1 BRA `(.L_x_2057) ;  /* 0xfffffffc00ec9947 */ /* 0x004fea000383ffff */
[----:B------:R-:W-:Y:S05]  /*139f0*/  BRA `(.L_x_2056) ;  /* 0xffffff7c00107947 */ /* 0x000fea000383ffff */
.L_x_2099:
[----:B------:R-:W-:Y:S02]  /*13a00*/  IMAD.MOV.U32 R13, RZ, RZ, R4 ;  /* 0x000000ffff0d7224 */ /* 0x000fe400078e0004 */
[----:B------:R-:W-:Y:S02]  /*13a10*/  IMAD.MOV.U32 R12, RZ, RZ, RZ ;  /* 0x000000ffff0c7224 */ /* 0x000fe400078e00ff */
[----:B------:R-:W-:Y:S02]  /*13a20*/  IMAD.MOV.U32 R11, RZ, RZ, 0x1f ;  /* 0x0000001fff0b7424 */ /* 0x000fe400078e00ff */
[----:B------:R-:W-:-:S07]  /*13a30*/  IMAD.MOV.U32 R15, RZ, RZ, -0x1 ;  /* 0xffffffffff0f7424 */ /* 0x000fce00078e00ff */
[----:B-1----:R-:W-:Y:S05]  /*13a40*/  WARPSYNC.COLLECTIVE R15, `(.L_x_2168) ;  /* 0x000000000f087348 */ /* 0x002fea0003c00000 */
[----:B------:R0:W2:Y:S02]  /*13a50*/  SHFL.IDX P6, R14, R13, R12, R11 ;  /* 0x0000000c0d0e7389 */ /* 0x0000a400000c000b */
[----:B012---:R-:W-:Y:S01]  /*13a60*/  ENDCOLLECTIVE ;  /* 0x000000000000791b */ /* 0x007fe20003800000 */
.L_x_2168:
[----:B------:R-:W-:Y:S05]  /*13a70*/  BRA `(.L_x_2169) ;  /* 0xffffffc800a07947 */ /* 0x000fea000383ffff */
.L_x_2101:
[----:B------:R-:W-:Y:S01]  /*13a80*/  BSSY B0, `(.L_x_2170) ;  /* 0x0000006000007945 */ /* 0x000fe20003800000 */
[----:B------:R-:W-:-:S07]  /*13a90*/  IMAD.MOV.U32 R15, RZ, RZ, -0x1 ;  /* 0xffffffffff0f7424 */ /* 0x000fce00078e00ff */
[----:B0-----:R-:W-:Y:S05]  /*13aa0*/  WARPSYNC.COLLECTIVE R15, `(.L_x_2171) ;  /* 0x000000000f0c7348 */ /* 0x001fea0003c00000 */
[----:B------:R-:W-:Y:S02]  /*13ab0*/  ELECT P6, UR62, PT ;  /* 0x00000000003e782f */ /* 0x000fe400038c0000 */
[----:B------:R-:W-:Y:S01]  /*13ac0*/  MOV R14, UR62 ;  /* 0x0000003e000e7c02 */ /* 0x000fe20008000f00 */
[----:B0-----:R-:W-:Y:S10]  /*13ad0*/  ENDCOLLECTIVE ;  /* 0x000000000000791b */ /* 0x001ff40003800000 */
.L_x_2171:
[----:B------:R-:W-:Y:S05]  /*13ae0*/  BSYNC B0 ;  /* 0x0000000000007941 */ /* 0x000fea0003800000 */
.L_x_2170:
[----:B------:R-:W-:Y:S05]  /*13af0*/  BRA `(.L_x_2172) ;  /* 0xffffffc8009c7947 */ /* 0x000fea000383ffff */
.L_x_2104:
[----:B-1----:R1:W2:Y:S02]  /*13b00*/  SYNCS.PHASECHK.TRANS64.TRYWAIT P2, [R3+URZ+0x29880], R2 ;  /* 0x02988002030075a7 */ /* 0x0022a4000804017f */
[----:B--2---:R-:W-:Y:S05]  /*13b10*/  @!P2 NANOSLEEP.SYNCS 0x989680 ;  /* 0x009896800000a95d */ /* 0x004fea0003900000 */
[----:B------:R-:W2:Y:S02]  /*13b20*/  @!P2 SYNCS.PHASECHK.TRANS64 P2, [R3+URZ+0x29880], R2 ;  /* 0x029880020300a5a7 */ /* 0x000ea4000804007f */
[----:B--2---:R-:W-:Y:S05]  /*13b30*/  @!P2 BRA `(.L_x_2104) ;  /* 0xfffffffc00f0a947 */ /* 0x004fea000383ffff */
[----:B------:R-:W-:Y:S05]  /*13b40*/  BRA `(.L_x_2173) ;  /* 0xffffffc800fc7947 */ /* 0x000fea000383ffff */
.L_x_2106:
[----:B0-----:R0:W2:Y:S02]  /*13b50*/  SYNCS.PHASECHK.TRANS64.TRYWAIT P2, [R3+URZ+0x29840], R2 ;  /* 0x02984002030075a7 */ /* 0x0010a4000804017f */
[----:B--2---:R-:W-:Y:S05]  /*13b60*/  @!P2 NANOSLEEP.SYNCS 0x989680 ;  /* 0x009896800000a95d */ /* 0x004fea0003900000 */
[----:B------:R-:W2:Y:S02]  /*13b70*/  @!P2 SYNCS.PHASECHK.TRANS64 P2, [R3+URZ+0x29840], R2 ;  /* 0x029840020300a5a7 */ /* 0x000ea4000804007f */
[----:B--2---:R-:W-:Y:S05]  /*13b80*/  @!P2 BRA `(.L_x_2106) ;  /* 0xfffffffc00f0a947 */ /* 0x004fea000383ffff */
[----:B------:R-:W-:Y:S05]  /*13b90*/  BRA `(.L_x_2174) ;  /* 0xffffffcc00587947 */ /* 0x000fea000383ffff */
.L_x_2109:
[----:B--2---:R-:W-:-:S04]  /*13ba0*/  IMAD.U32 R3, RZ, RZ, UR41 ;  /* 0x00000029ff037e24 */ /* 0x004fc8000f8e00ff */
[----:B------:R2:W3:Y:S03]  /*13bb0*/  SYNCS.PHASECHK.TRANS64.TRYWAIT P0, [R3+URZ+0x29820], R2 ;  /* 0x02982002030075a7 */ /* 0x0004e6000800017f */
[----:B---3--:R-:W-:Y:S05]  /*13bc0*/  @!P0 NANOSLEEP.SYNCS 0x989680 ;  /* 0x009896800000895d */ /* 0x008fea0003900000 */
[----:B------:R-:W3:Y:S02]  /*13bd0*/  @!P0 SYNCS.PHASECHK.TRANS64 P0, [R3+URZ+0x29820], R2 ;  /* 0x02982002030085a7 */ /* 0x000ee4000800007f */
[----:B---3--:R-:W-:Y:S05]  /*13be0*/  @!P0 BRA `(.L_x_2109) ;  /* 0xfffffffc00ec8947 */ /* 0x008fea000383ffff */
[----:B------:R-:W-:Y:S05]  /*13bf0*/  BRA `(.L_x_2175) ;  /* 0xffffffd000787947 */ /* 0x000fea000383ffff */
.L_x_2115:
[----:B0-----:R0:W3:Y:S02]  /*13c00*/  SYNCS.PHASECHK.TRANS64.TRYWAIT P0, [R4+URZ+0x29880], R3 ;  /* 0x02988003040075a7 */ /* 0x0010e4000800017f */
[----:B---3--:R-:W-:Y:S05]  /*13c10*/  @!P0 NANOSLEEP.SYNCS 0x989680 ;  /* 0x009896800000895d */ /* 0x008fea0003900000 */
[----:B------:R-:W3:Y:S02]  /*13c20*/  @!P0 SYNCS.PHASECHK.TRANS64 P0, [R4+URZ+0x29880], R3 ;  /* 0x02988003040085a7 */ /* 0x000ee4000800007f */
[----:B---3--:R-:W-:Y:S05]  /*13c30*/  @!P0 BRA `(.L_x_2115) ;  /* 0xfffffffc00f08947 */ /* 0x008fea000383ffff */
[----:B------:R-:W-:Y:S05]  /*13c40*/  BRA `(.L_x_2176) ;  /* 0xffffffd400207947 */ /* 0x000fea000383ffff */
.L_x_2120:
[----:B--2---:R2:W3:Y:S02]  /*13c50*/  SYNCS.PHASECHK.TRANS64.TRYWAIT P0, [R4+URZ+0x29840], R3 ;  /* 0x02984003040075a7 */ /* 0x0044e4000800017f */
[----:B---3--:R-:W-:Y:S05]  /*13c60*/  @!P0 NANOSLEEP.SYNCS 0x989680 ;  /* 0x009896800000895d */ /* 0x008fea0003900000 */
[----:B------:R-:W3:Y:S02]  /*13c70*/  @!P0 SYNCS.PHASECHK.TRANS64 P0, [R4+URZ+0x29840], R3 ;  /* 0x02984003040085a7 */ /* 0x000ee4000800007f */
[----:B---3--:R-:W-:Y:S05]  /*13c80*/  @!P0 BRA `(.L_x_2120) ;  /* 0xfffffffc00f08947 */ /* 0x008fea000383ffff */
[----:B------:R-:W-:Y:S05]  /*13c90*/  BRA `(.L_x_2177) ;  /* 0xffffffd400a87947 */ /* 0x000fea000383ffff */
.L_x_2128:
[----:B---3--:R-:W3:Y:S02]  /*13ca0*/  LDL R3, [R1+0x4] ;  /* 0x0000040001037983 */ /* 0x008ee40000100800 */
[----:B---3--:R3:W4:Y:S02]  /*13cb0*/  SYNCS.PHASECHK.TRANS64.TRYWAIT P2, [R3+URZ+0x29870], R2 ;  /* 0x02987002030075a7 */ /* 0x008724000804017f */
[----:B----4-:R-:W-:Y:S05]  /*13cc0*/  @!P2 NANOSLEEP.SYNCS 0x989680 ;  /* 0x009896800000a95d */ /* 0x010fea0003900000 */
[----:B------:R-:W4:Y:S02]  /*13cd0*/  @!P2 SYNCS.PHASECHK.TRANS64 P2, [R3+URZ+0x29870], R2 ;  /* 0x029870020300a5a7 */ /* 0x000f24000804007f */
[----:B----4-:R-:W-:Y:S05]  /*13ce0*/  @!P2 BRA `(.L_x_2128) ;  /* 0xfffffffc00eca947 */ /* 0x010fea000383ffff */
[----:B------:R-:W-:Y:S05]  /*13cf0*/  BRA `(.L_x_2178) ;  /* 0xffffffd800d07947 */ /* 0x000fea000383ffff */
.L_x_2130:
[----:B0-----:R-:W3:Y:S02]  /*13d00*/  LDL R4, [R1+0x4] ;  /* 0x0000040001047983 */ /* 0x001ee40000100800 */
[----:B---3--:R0:W3:Y:S02]  /*13d10*/  SYNCS.PHASECHK.TRANS64.TRYWAIT P2, [R4+URZ+0x29860], R3 ;  /* 0x02986003040075a7 */ /* 0x0080e4000804017f */
[----:B---3--:R-:W-:Y:S05]  /*13d20*/  @!P2 NANOSLEEP.SYNCS 0x989680 ;  /* 0x009896800000a95d */ /* 0x008fea0003900000 */
[----:B------:R-:W3:Y:S02]  /*13d30*/  @!P2 SYNCS.PHASECHK.TRANS64 P2, [R4+URZ+0x29860], R3 ;  /* 0x029860030400a5a7 */ /* 0x000ee4000804007f */
[----:B---3--:R-:W-:Y:S05]  /*13d40*/  @!P2 BRA `(.L_x_2130) ;  /* 0xfffffffc00eca947 */ /* 0x008fea000383ffff */
[----:B------:R-:W-:Y:S05]  /*13d50*/  BRA `(.L_x_2179) ;  /* 0xffffffd800d87947 */ /* 0x000fea000383ffff */
.L_x_2137:
[----:B--2---:R2:W3:Y:S02]  /*13d60*/  SYNCS.PHASECHK.TRANS64.TRYWAIT P0, [R20+URZ+0x29870], R3 ;  /* 0x02987003140075a7 */ /* 0x0044e4000800017f */
[----:B---3--:R-:W-:Y:S05]  /*13d70*/  @!P0 NANOSLEEP.SYNCS 0x989680 ;  /* 0x009896800000895d */ /* 0x008fea0003900000 */
[----:B------:R-:W3:Y:S02]  /*13d80*/  @!P0 SYNCS.PHASECHK.TRANS64 P0, [R20+URZ+0x29870], R3 ;  /* 0x02987003140085a7 */ /* 0x000ee4000800007f */
[----:B---3--:R-:W-:Y:S05]  /*13d90*/  @!P0 BRA `(.L_x_2137) ;  /* 0xfffffffc00f08947 */ /* 0x008fea000383ffff */
[----:B------:R-:W-:Y:S05]  /*13da0*/  BRA `(.L_x_2180) ;  /* 0xffffffe000a47947 */ /* 0x000fea000383ffff */
.L_x_2139:
[----:B--2---:R2:W3:Y:S02]  /*13db0*/  SYNCS.PHASECHK.TRANS64.TRYWAIT P0, [R20+URZ+0x29860], R3 ;  /* 0x02986003140075a7 */ /* 0x0044e4000800017f */
[----:B---3--:R-:W-:Y:S05]  /*13dc0*/  @!P0 NANOSLEEP.SYNCS 0x989680 ;  /* 0x009896800000895d */ /* 0x008fea0003900000 */
[----:B------:R-:W3:Y:S02]  /*13dd0*/  @!P0 SYNCS.PHASECHK.TRANS64 P0, [R20+URZ+0x29860], R3 ;  /* 0x02986003140085a7 */ /* 0x000ee4000800007f */
[----:B---3--:R-:W-:Y:S05]  /*13de0*/  @!P0 BRA `(.L_x_2139) ;  /* 0xfffffffc00f08947 */ /* 0x008fea000383ffff */
[----:B------:R-:W-:Y:S05]  /*13df0*/  BRA `(.L_x_2181) ;  /* 0xffffffe000ac7947 */ /* 0x000fea000383ffff */
.L_x_2152:
[----:B0-----:R0:W1:Y:S02]  /*13e00*/  SYNCS.PHASECHK.TRANS64.TRYWAIT P0, [R0+URZ+0x29820], R3 ;  /* 0x02982003000075a7 */ /* 0x001064000800017f */
[----:B-1----:R-:W-:Y:S05]  /*13e10*/  @!P0 NANOSLEEP.SYNCS 0x989680 ;  /* 0x009896800000895d */ /* 0x002fea0003900000 */
[----:B------:R-:W1:Y:S02]  /*13e20*/  @!P0 SYNCS.PHASECHK.TRANS64 P0, [R0+URZ+0x29820], R3 ;  /* 0x02982003000085a7 */ /* 0x000e64000800007f */
[----:B-1----:R-:W-:Y:S05]  /*13e30*/  @!P0 BRA `(.L_x_2152) ;  /* 0xfffffffc00f08947 */ /* 0x002fea000383ffff */
[----:B------:R-:W-:Y:S05]  /*13e40*/  BRA `(.L_x_2182) ;  /* 0xfffffff400687947 */ /* 0x000fea000383ffff */
.L_x_2153:
        /* <DEDUP_REMOVED lines=11> */
.L_x_2184:
[----:B------:R-:W-:Y:S05]  /*13f00*/  BSYNC B0 ;  /* 0x0000000000007941 */ /* 0x000fea0003800000 */
.L_x_2183:
[----:B------:R-:W-:Y:S05]  /*13f10*/  BRA `(.L_x_2185) ;  /* 0xfffffff400507947 */ /* 0x000fea000383ffff */
.L_x_2156:
[----:B------:R-:W-:Y:S01]  /*13f20*/  BSSY B1, `(.L_x_2186) ;  /* 0x0000006000017945 */ /* 0x000fe20003800000 */
[----:B------:R-:W-:-:S07]  /*13f30*/  IMAD.MOV.U32 R15, RZ, RZ, -0x1 ;  /* 0xffffffffff0f7424 */ /* 0x000fce00078e00ff */
[----:B01----:R-:W-:Y:S05]  /*13f40*/  WARPSYNC.COLLECTIVE R15, `(.L_x_2187) ;  /* 0x000000000f0c7348 */ /* 0x003fea0003c00000 */
[----:B------:R-:W-:Y:S02]  /*13f50*/  ELECT P6, UR62, PT ;  /* 0x00000000003e782f */ /* 0x000fe400038c0000 */
[----:B------:R-:W-:Y:S01]  /*13f60*/  MOV R14, UR62 ;  /* 0x0000003e000e7c02 */ /* 0x000fe20008000f00 */
[----:B01----:R-:W-:Y:S10]  /*13f70*/  ENDCOLLECTIVE ;  /* 0x000000000000791b */ /* 0x003ff40003800000 */
.L_x_2187:
[----:B------:R-:W-:Y:S05]  /*13f80*/  BSYNC B1 ;  /* 0x0000000000017941 */ /* 0x000fea0003800000 */
.L_x_2186:
[----:B------:R-:W-:Y:S05]  /*13f90*/  BRA `(.L_x_2188) ;  /* 0xfffffff400487947 */ /* 0x000fea000383ffff */
.L_x_2158:
[----:B0-----:R0:W1:Y:S02]  /*13fa0*/  SYNCS.PHASECHK.TRANS64.TRYWAIT P1, [R6+URZ], R5 ;  /* 0x00000005060075a7 */ /* 0x001064000802017f */
[----:B-1----:R-:W-:Y:S05]  /*13fb0*/  @!P1 NANOSLEEP.SYNCS 0x989680 ;  /* 0x009896800000995d */ /* 0x002fea0003900000 */
[----:B------:R-:W1:Y:S02]  /*13fc0*/  @!P1 SYNCS.PHASECHK.TRANS64 P1, [R6+URZ], R5 ;  /* 0x00000005060095a7 */ /* 0x000e64000802007f */
[----:B-1----:R-:W-:Y:S05]  /*13fd0*/  @!P1 BRA `(.L_x_2158) ;  /* 0xfffffffc00f09947 */ /* 0x002fea000383ffff */
[----:B------:R-:W-:Y:S05]  /*13fe0*/  BRA `(.L_x_2189) ;  /* 0xfffffff400847947 */ /* 0x000fea000383ffff */
.L_x_2159:
[----:B-1----:R1:W2:Y:S02]  /*13ff0*/  SYNCS.PHASECHK.TRANS64.TRYWAIT P1, [R7+URZ], R2 ;  /* 0x00000002070075a7 */ /* 0x0022a4000802017f */
[----:B--2---:R-:W-:Y:S05]  /*14000*/  @!P1 NANOSLEEP.SYNCS 0x989680 ;  /* 0x009896800000995d */ /* 0x004fea0003900000 */
[----:B------:R-:W2:Y:S02]  /*14010*/  @!P1 SYNCS.PHASECHK.TRANS64 P1, [R7+URZ], R2 ;  /* 0x00000002070095a7 */ /* 0x000ea4000802007f */
[----:B--2---:R-:W-:Y:S05]  /*14020*/  @!P1 BRA `(.L_x_2159) ;  /* 0xfffffffc00f09947 */ /* 0x004fea000383ffff */
[----:B------:R-:W-:Y:S05]  /*14030*/  BRA `(.L_x_2190) ;  /* 0xfffffff400787947 */ /* 0x000fea000383ffff */
.L_x_2161:
[----:B--2---:R2:W3:Y:S02]  /*14040*/  SYNCS.PHASECHK.TRANS64.TRYWAIT P1, [R4+URZ+0x29860], R5 ;  /* 0x02986005040075a7 */ /* 0x0044e4000802017f */
[----:B---3--:R-:W-:Y:S05]  /*14050*/  @!P1 NANOSLEEP.SYNCS 0x989680 ;  /* 0x009896800000995d */ /* 0x008fea0003900000 */
[----:B------:R-:W3:Y:S02]  /*14060*/  @!P1 SYNCS.PHASECHK.TRANS64 P1, [R4+URZ+0x29860], R5 ;  /* 0x02986005040095a7 */ /* 0x000ee4000802007f */
[----:B---3--:R-:W-:Y:S05]  /*14070*/  @!P1 BRA `(.L_x_2161) ;  /* 0xfffffffc00f09947 */ /* 0x008fea000383ffff */
[----:B------:R-:W-:Y:S05]  /*14080*/  BRA `(.L_x_2191) ;  /* 0xfffffff4007c7947 */ /* 0x000fea000383ffff */
.L_x_2163:
[----:B---3--:R3:W4:Y:S02]  /*14090*/  SYNCS.PHASECHK.TRANS64.TRYWAIT P1, [R3+URZ+0x29860], R2 ;  /* 0x02986002030075a7 */ /* 0x008724000802017f */
[----:B----4-:R-:W-:Y:S05]  /*140a0*/  @!P1 NANOSLEEP.SYNCS 0x989680 ;  /* 0x009896800000995d */ /* 0x010fea0003900000 */
[----:B------:R-:W4:Y:S02]  /*140b0*/  @!P1 SYNCS.PHASECHK.TRANS64 P1, [R3+URZ+0x29860], R2 ;  /* 0x02986002030095a7 */ /* 0x000f24000802007f */
[----:B----4-:R-:W-:Y:S05]  /*140c0*/  @!P1 BRA `(.L_x_2163) ;  /* 0xfffffffc00f09947 */ /* 0x010fea000383ffff */
[----:B------:R-:W-:Y:S05]  /*140d0*/  BRA `(.L_x_2192) ;  /* 0xfffffff4007c7947 */ /* 0x000fea000383ffff */
.L_x_2165:
[----:B----4-:R4:W0:Y:S02]  /*140e0*/  SYNCS.PHASECHK.TRANS64.TRYWAIT P0, [R4+URZ+0x29880], R5 ;  /* 0x02988005040075a7 */ /* 0x010824000800017f */
[----:B0-----:R-:W-:Y:S05]  /*140f0*/  @!P0 NANOSLEEP.SYNCS 0x989680 ;  /* 0x009896800000895d */ /* 0x001fea0003900000 */
[----:B------:R-:W0:Y:S02]  /*14100*/  @!P0 SYNCS.PHASECHK.TRANS64 P0, [R4+URZ+0x29880], R5 ;  /* 0x02988005040085a7 */ /* 0x000e24000800007f */
[----:B0-----:R-:W-:Y:S05]  /*14110*/  @!P0 BRA `(.L_x_2165) ;  /* 0xfffffffc00f08947 */ /* 0x001fea000383ffff */
[----:B------:R-:W-:Y:S05]  /*14120*/  BRA `(.L_x_2166) ;  /* 0xfffffff400787947 */ /* 0x000fea000383ffff */
.L_x_2193:
        /* <DEDUP_REMOVED lines=13> */
.L_x_2675:


//--------------------- .text._ZN7cutlass13device_kernelIN5flash11enable_sm90INS1_16FlashAttnFwdSm90INS1_25CollectiveMainloopFwdSm90ILi2EN4cute5tupleIJNS5_1CILi1EEES8_S8_EEENS6_IJNS7_ILi128EEENS7_ILi160EEENS7_ILi192EEEEEELi128ENS_12float_e4m3_tEfNS_4arch4Sm90ELb1ELb0ELb0ELb1ELb0ELb1ELb0ELb1ELb1ELb0ELb0ELb0EEENS1_21CollectiveEpilogueFwdINS6_IJSA_SA_SB_EEES9_NS_10bfloat16_tESG_Li256ELb1ELb0ELb0ELb1EEENS1_36VarlenDynamicPersistentTileSchedulerILi128ELi160ELi256ELi128ELb0ELb0ELb1ELb1ELb1ELb1EEEEEEEEEvNT_6ParamsE --------------------------
	.section	.text._ZN7cutlass13device_kernelIN5flash11enable_sm90INS1_16FlashAttnFwdSm90INS1_25CollectiveMainloopFwdSm90ILi2EN4cute5tupleIJNS5_1CILi1EEES8_S8_EEENS6_IJNS7_ILi128EEENS7_ILi160EEENS7_ILi192EEEEEELi128ENS_12float_e4m3_tEfNS_4arch4Sm90ELb1ELb0ELb0ELb1ELb0ELb1ELb0ELb1ELb1ELb0ELb0ELb0EEENS1_21CollectiveEpilogueFwdINS6_IJSA_SA_SB_EEES9_NS_10bfloat16_tESG_Li256ELb1ELb0ELb0ELb1EEENS1_36VarlenDynamicPersistentTileSchedulerILi128ELi160ELi256ELi128ELb0ELb0ELb1ELb1ELb1ELb1EEEEEEEEEvNT_6ParamsE,"ax",@progbits
	.align	128
.text._ZN7cutlass13device_kernelIN5flash11enable_sm90INS1_16FlashAttnFwdSm90INS1_25CollectiveMainloopFwdSm90ILi2EN4cute5tupleIJNS5_1CILi1EEES8_S8_EEENS6_IJNS7_ILi128EEENS7_ILi160EEENS7_ILi192EEEEEELi128ENS_12float_e4m3_tEfNS_4arch4Sm90ELb1ELb0ELb0ELb1ELb0ELb1ELb0ELb1ELb1ELb0ELb0ELb0EEENS1_21CollectiveEpilogueFwdINS6_IJSA_SA_SB_EEES9_NS_10bfloat16_tESG_Li256ELb1ELb0ELb0ELb1EEENS1_36VarlenDynamicPersistentTileSchedulerILi128ELi160ELi256ELi128ELb0ELb0ELb1ELb1ELb1ELb1EEEEEEEEEvNT_6ParamsE:
        .type           _ZN7cutlass13device_kernelIN5flash11enable_sm90INS1_16FlashAttnFwdSm90INS1_25CollectiveMainloopFwdSm90ILi2EN4cute5tupleIJNS5_1CILi1EEES8_S8_EEENS6_IJNS7_ILi128EEENS7_ILi160EEENS7_ILi192EEEEEELi128ENS_12float_e4m3_tEfNS_4arch4Sm90ELb1ELb0ELb0ELb1ELb0ELb1ELb0ELb1ELb1ELb0ELb0ELb0EEENS1_21CollectiveEpilogueFwdINS6_IJSA_SA_SB_EEES9_NS_10bfloat16_tESG_Li256ELb1ELb0ELb0ELb1EEENS1_36VarlenDynamicPersistentTileSchedulerILi128ELi160ELi256ELi128ELb0ELb0ELb1ELb1ELb1ELb1EEEEEEEEEvNT_6ParamsE,@function
        .size           _ZN7cutlass13device_kernelIN5flash11enable_sm90INS1_16FlashAttnFwdSm90INS1_25CollectiveMainloopFwdSm90ILi2EN4cute5tupleIJNS5_1CILi1EEES8_S8_EEENS6_IJNS7_ILi128EEENS7_ILi160EEENS7_ILi192EEEEEELi128ENS_12float_e4m3_tEfNS_4arch4Sm90ELb1ELb0ELb0ELb1ELb0ELb1ELb0ELb1ELb1ELb0ELb0ELb0EEENS1_21CollectiveEpilogueFwdINS6_IJSA_SA_SB_EEES9_NS_10bfloat16_tESG_Li256ELb1ELb0ELb0ELb1EEENS1_36VarlenDynamicPersistentTileSchedulerILi128ELi160ELi256ELi128ELb0ELb0ELb1ELb1ELb1ELb1EEEEEEEEEvNT_6ParamsE,(.L_x_2676 - _ZN7cutlass13device_kernelIN5flash11enable_sm90INS1_16FlashAttnFwdSm90INS1_25CollectiveMainloopFwdSm90ILi2EN4cute5tupleIJNS5_1CILi1EEES8_S8_EEENS6_IJNS7_ILi128EEENS7_ILi160EEENS7_ILi192EEEEEELi128ENS_12float_e4m3_tEfNS_4arch4Sm90ELb1ELb0ELb0ELb1ELb0ELb1ELb0ELb1ELb1ELb0ELb0ELb0EEENS1_21CollectiveEpilogueFwdINS6_IJSA_SA_SB_EEES9_NS_10bfloat16_tESG_Li256ELb1ELb0ELb0ELb1EEENS1_36VarlenDynamicPersistentTileSchedulerILi128ELi160ELi256ELi128ELb0ELb0ELb1ELb1ELb1ELb1EEEEEEEEEvNT_6ParamsE)
        .other          _ZN7cutlass13device_kernelIN5flash11enable_sm90INS1_16FlashAttnFwdSm90INS1_25CollectiveMainloopFwdSm90ILi2EN4cute5tupleIJNS5_1CILi1EEES8_S8_EEENS6_IJNS7_ILi128EEENS7_ILi160EEENS7_ILi192EEEEEELi128ENS_12float_e4m3_tEfNS_4arch4Sm90ELb1ELb0ELb0ELb1ELb0ELb1ELb0ELb1ELb1ELb0ELb0ELb0EEENS1_21CollectiveEpilogueFwdINS6_IJSA_SA_SB_EEES9_NS_10bfloat16_tESG_Li256ELb1ELb0ELb0ELb1EEENS1_36VarlenDynamicPersistentTileSchedulerILi128ELi160ELi256ELi128ELb0ELb0ELb1ELb1ELb1ELb1EEEEEEEEEvNT_6ParamsE,@"STO_CUDA_ENTRY STV_DEFAULT"
_ZN7cutlass13device_kernelIN5flash11enable_sm90INS1_16FlashAttnFwdSm90INS1_25CollectiveMainloopFwdSm90ILi2EN4cute5tupleIJNS5_1CILi1EEES8_S8_EEENS6_IJNS7_ILi128EEENS7_ILi160EEENS7_ILi192EEEEEELi128ENS_12float_e4m3_tEfNS_4arch4Sm90ELb1ELb0ELb0ELb1ELb0ELb1ELb0ELb1ELb1ELb0ELb0ELb0EEENS1_21CollectiveEpilogueFwdINS6_IJSA_SA_SB_EEES9_NS_10bfloat16_tESG_Li256ELb1ELb0ELb0ELb1EEENS1_36VarlenDynamicPersistentTileSchedulerILi128ELi160ELi256ELi128ELb0ELb0ELb1ELb1ELb1ELb1EEEEEEEEEvNT_6ParamsE:
        /* <DEDUP_REMOVED lines=27> */
.L_x_2195:
[----:B------:R-:W-:Y:S05]  /*01b0*/  BSYNC B0 ;  /* 0x0000000000007941 */ /* 0x000fea0003800000 */
.L_x_2194:
        /* <DEDUP_REMOVED lines=41> */
.L_x_2196:
        /* <DEDUP_REMOVED lines=22> */
.L_x_2197:
        /* <DEDUP_REMOVED lines=18> */
.L_x_2198:
        /* <DEDUP_REMOVED lines=22> */
.L_x_2199:
        /* <DEDUP_REMOVED lines=22> */
.L_x_2200:
        /* <DEDUP_REMOVED lines=8> */
.L_x_2203:
        /* <DEDUP_REMOVED lines=24> */
[----:B------:R-:W-:Y:S01]  /*0b90*/  R2UR UR52, R16 ;  /* 0x00000000103472ca */ /* 0x000fe200000e0000 */
[----:B------:R-:W-:Y:S01]  /*0ba0*/  IMAD.MOV.U32 R218, RZ, RZ, 0x20 ;  /* 0x00000020ffda7424 */ /* 0x000fe200078e00ff */
[----:B------:R-:W-:Y:S01]  /*0bb0*/  MOV R145, RZ ;  /* 0x000000ff00917202 */ /* 0x000fe20000000f00 */
[----:B------:R-:W-:Y:S01]  /*0bc0*/  IMAD.MOV.U32 R17, RZ, RZ, RZ ;  /* 0x000000ffff117224 */ /* 0x000fe200078e00ff */
[----:B------:R-:W-:Y:S01]  /*0bd0*/  ULOP3.LUT UR53, UR36, 0x1, URZ, 0xfc, !UPT ;  /* 0x0000000124357892 */ /* 0x000fe2000f8efc3f */
[----:B------:R-:W-:Y:S01]  /*0be0*/  IMAD.MOV.U32 R194, RZ, RZ, RZ ;  /* 0x000000ffffc27224 */ /* 0x000fe200078e00ff */
[----:B------:R-:W-:Y:S01]  /*0bf0*/  UMOV UR43, URZ ;  /* 0x0000003f002b7c82 */ /* 0x000fe20008000000 */
[----:B------:R-:W-:-:S06]  /*0c00*/  IMAD.MOV.U32 R192, RZ, RZ, RZ ;  /* 0x000000ffffc07224 */ /* 0x000fcc00078e00ff */
        /* <DEDUP_REMOVED lines=10> */
[----:B------:R-:W-:Y:S01]  /*0cb0*/  SHF.R.S32.HI R5, RZ, 0x1f, R0 ;  /* 0x0000001fff057819 */ /* 0x000fe20000011400 */
[----:B------:R-:W-:Y:S01]  /*0cc0*/  IMAD.IADD R7, R234, 0x1, -R7 ;  /* 0x00000001ea077824 */ /* 0x000fe200078e0a07 */
[----:B------:R-:W-:Y:S02]  /*0cd0*/  LEA.HI R2, R2, R209, RZ, 0x1 ;  /* 0x000000d102027211 */ /* 0x000fe400078f08ff */
[----:B------:R-:W-:Y:S02]  /*0ce0*/  LOP3.LUT R6, R6, 0xfffffc00, RZ, 0xc0, !PT ;  /* 0xfffffc0006067812 */ /* 0x000fe400078ec0ff */
[----:B------:R-:W-:Y:S02]  /*0cf0*/  LEA.HI R5, R5, R4, RZ, 0x2 ;  /* 0x0000000405057211 */ /* 0x000fe400078f10ff */
[----:B------:R-:W-:Y:S02]  /*0d00*/  LOP3.LUT R0, R2, 0x1ffffffe, RZ, 0xc0, !PT ;  /* 0x1ffffffe02007812 */ /* 0x000fe400078ec0ff */
[----:B------:R-:W-:-:S02]  /*0d10*/  LEA.HI R2, R234, R234, RZ, 0x1 ;  /* 0x000000eaea027211 */ /* 0x000fc400078f08ff */
[----:B------:R-:W-:Y:S01]  /*0d20*/  LEA R7, R7, R6, 0x6 ;  /* 0x0000000607077211 */ /* 0x000fe200078e30ff */
[----:B------:R-:W-:Y:S01]  /*0d30*/  IMAD.IADD R0, R209, 0x1, -R0 ;  /* 0x00000001d1007824 */ /* 0x000fe200078e0a00 */
[----:B------:R-:W-:Y:S02]  /*0d40*/  LOP3.LUT R5, R5, 0xfffffffc, RZ, 0xc0, !PT ;  /* 0xfffffffc05057812 */ /* 0x000fe400078ec0ff */
[--C-:B------:R-:W-:Y:S01]  /*0d50*/  SHF.R.S32.HI R23, RZ, 0x1, R2.reuse ;  /* 0x00000001ff177819 */ /* 0x100fe20000011402 */
[----:B------:R-:W-:Y:S01]  /*0d60*/  IMAD R227, R0, 0x8, R7 ;  /* 0x0000000800e37824 */ /* 0x000fe200078e0207 */
[----:B------:R-:W-:Y:S01]  /*0d70*/  SHF.R.S32.HI R6, RZ, 0x1f, R2 ;  /* 0x0000001fff067819 */ /* 0x000fe20000011402 */
[----:B------:R-:W-:Y:S01]  /*0d80*/  IMAD.IADD R4, R4, 0x1, -R5 ;  /* 0x0000000104047824 */ /* 0x000fe200078e0a05 */
[----:B------:R-:W-:Y:S01]  /*0d90*/  LOP3.LUT R5, R2, 0xfffffffe, RZ, 0xc0, !PT ;  /* 0xfffffffe02057812 */ /* 0x000fe200078ec0ff */
[----:B------:R-:W-:Y:S01]  /*0da0*/  VIADD R216, R23, 0x80 ;  /* 0x0000008017d87836 */ /* 0x000fe20000000000 */
[----:B------:R-:W-:Y:S01]  /*0db0*/  LEA.HI R6, R6, R23, RZ, 0x3 ;  /* 0x0000001706067211 */ /* 0x000fe200078f18ff */
[----:B------:R-:W-:Y:S01]  /*0dc0*/  IMAD.SHL.U32 R196, R4, 0x80, RZ ;  /* 0x0000008004c47824 */ /* 0x000fe200078e00ff */
[----:B------:R-:W-:Y:S01]  /*0dd0*/  LEA.HI R0, R3, R234, RZ, 0x7 ;  /* 0x000000ea03007211 */ /* 0x000fe200078f38ff */
[----:B------:R-:W-:Y:S01]  /*0de0*/  IMAD.IADD R22, R234, 0x1, -R5 ;  /* 0x00000001ea167824 */ /* 0x000fe200078e0a05 */
[----:B------:R-:W-:-:S02]  /*0df0*/  LOP3.LUT R6, R6, 0xfffffff8, RZ, 0xc0, !PT ;  /* 0xfffffff806067812 */ /* 0x000fc400078ec0ff */
[----:B------:R-:W-:Y:S01]  /*0e00*/  LOP3.LUT R219, R0, 0xffffff80, RZ, 0xc0, !PT ;  /* 0xffffff8000db7812 */ /* 0x000fe200078ec0ff */
[----:B------:R-:W-:Y:S01]  /*0e10*/  IMAD.SHL.U32 R18, R22, 0x10, RZ ;  /* 0x0000001016127824 */ /* 0x000fe200078e00ff */
[----:B------:R-:W-:Y:S01]  /*0e20*/  SHF.R.S32.HI R5, RZ, 0x1f, R216 ;  /* 0x0000001fff057819 */ /* 0x000fe200000114d8 */
[----:B------:R-:W-:Y:S01]  /*0e30*/  IMAD.IADD R224, R23, 0x1, -R6 ;  /* 0x0000000117e07824 */ /* 0x000fe200078e0a06 */
[----:B------:R-:W-:Y:S01]  /*0e40*/  IADD3 R219, R234, -R219, RZ ;  /* 0x800000dbeadb7210 */ /* 0x000fe20007ffe0ff */
[----:B------:R-:W-:Y:S01]  /*0e50*/  VIADD R193, R18, 0x20 ;  /* 0x0000002012c17836 */ /* 0x000fe20000000000 */
[-C--:B------:R-:W-:Y:S01]  /*0e60*/  LEA.HI R11, R216, R216.reuse, RZ, 0x1 ;  /* 0x000000d8d80b7211 */ /* 0x080fe200078f08ff */
[----:B------:R-:W-:Y:S01]  /*0e70*/  IMAD.SHL.U32 R19, R22, 0x8, RZ ;  /* 0x0000000816137824 */ /* 0x000fe200078e00ff */
[----:B------:R-:W-:Y:S01]  /*0e80*/  LEA.HI R6, R5, R216, RZ, 0x3 ;  /* 0x000000d805067211 */ /* 0x000fe200078f18ff */
[----:B------:R-:W-:Y:S01]  /*0e90*/  IMAD.SHL.U32 R5, R224, 0x80, RZ ;  /* 0x00000080e0057824 */ /* 0x000fe200078e00ff */
[----:B------:R-:W-:-:S02]  /*0ea0*/  SHF.R.S32.HI R8, RZ, 0x1f, R219 ;  /* 0x0000001fff087819 */ /* 0x000fc400000114db */
[----:B------:R-:W-:Y:S01]  /*0eb0*/  LEA.HI R2, R2, R23, RZ, 0x1 ;  /* 0x0000001702027211 */ /* 0x000fe200078f08ff */
[----:B------:R-:W-:Y:S01]  /*0ec0*/  IMAD.SHL.U32 R6, R6, 0x40, RZ ;  /* 0x0000004006067824 */ /* 0x000fe200078e00ff */
[----:B------:R-:W-:Y:S02]  /*0ed0*/  LOP3.LUT R9, R11, 0x3fffffe, RZ, 0xc0, !PT ;  /* 0x03fffffe0b097812 */ /* 0x000fe400078ec0ff */
[----:B------:R-:W-:Y:S02]  /*0ee0*/  LEA.HI R7, R8, R219, RZ, 0x2 ;  /* 0x000000db08077211 */ /* 0x000fe400078f10ff */
[----:B------:R-:W-:Y:S01]  /*0ef0*/  LOP3.LUT R2, R2, 0x3fffffe, RZ, 0xc0, !PT ;  /* 0x03fffffe02027812 */ /* 0x000fe200078ec0ff */
[----:B------:R-:W-:Y:S01]  /*0f00*/  IMAD.IADD R200, R216, 0x1, -R9 ;  /* 0x00000001d8c87824 */ /* 0x000fe200078e0a09 */
[----:B------:R-:W-:Y:S02]  /*0f10*/  LOP3.LUT R5, R5, 0x380, RZ, 0xc0, !PT ;  /* 0x0000038005057812 */ /* 0x000fe400078ec0ff */
[----:B------:R-:W-:Y:S01]  /*0f20*/  LOP3.LUT R13, R6, 0xfffffe00, RZ, 0xc0, !PT ;  /* 0xfffffe00060d7812 */ /* 0x000fe200078ec0ff */
[----:B------:R-:W-:Y:S01]  /*0f30*/  IMAD.IADD R2, R23, 0x1, -R2 ;  /* 0x0000000117027824 */ /* 0x000fe200078e0a02 */
[----:B------:R-:W-:-:S02]  /*0f40*/  SHF.R.S32.HI R9, RZ, 0x2, R7 ;  /* 0x00000002ff097819 */ /* 0x000fc40000011407 */
[----:B------:R-:W-:Y:S01]  /*0f50*/  SHF.R.S32.HI R10, RZ, 0x1f, R7 ;  /* 0x0000001fff0a7819 */ /* 0x000fe20000011407 */
[----:B------:R-:W-:Y:S01]  /*0f60*/  IMAD R198, R209, 0x8, R2 ;  /* 0x00000008d1c67824 */ /* 0x000fe200078e0202 */
[----:B------:R-:W-:Y:S02]  /*0f70*/  SHF.R.U32.HI R6, RZ, 0x3, R5 ;  /* 0x00000003ff067819 */ /* 0x000fe40000011605 */
[----:B------:R-:W-:Y:S01]  /*0f80*/  LOP3.LUT R5, R5, 0x10, R18, 0xf8, !PT ;  /* 0x0000001005057812 */ /* 0x000fe200078ef812 */
[----:B------:R-:W-:Y:S01]  /*0f90*/  IMAD.SHL.U32 R198, R198, 0x40, RZ ;  /* 0x00000040c6c67824 */ /* 0x000fe200078e00ff */
[----:B------:R-:W-:Y:S02]  /*0fa0*/  LEA.HI R10, R10, R9, RZ, 0x3 ;  /* 0x000000090a0a7211 */ /* 0x000fe400078f18ff */
[----:B------:R-:W-:Y:S02]  /*0fb0*/  SHF.R.S32.HI R223, RZ, 0x7, R0 ;  /* 0x00000007ffdf7819 */ /* 0x000fe40000011400 */
[----:B------:R-:W-:-:S02]  /*0fc0*/  LOP3.LUT R6, R5, R6, RZ, 0x3c, !PT ;  /* 0x0000000605067212 */ /* 0x000fc400078e3cff */
[----:B------:R-:W-:Y:S02]  /*0fd0*/  SHF.R.S32.HI R2, RZ, 0x1f, R193 ;  /* 0x0000001fff027819 */ /* 0x000fe400000114c1 */
[----:B------:R-:W-:Y:S01]  /*0fe0*/  LOP3.LUT R10, R10, 0xfffffff8, RZ, 0xc0, !PT ;  /* 0xfffffff80a0a7812 */ /* 0x000fe200078ec0ff */
[----:B------:R-:W-:Y:S01]  /*0ff0*/  IMAD R209, R209, 0x400, R6 ;  /* 0x00000400d1d17824 */ /* 0x000fe200078e0206 */
[----:B------:R-:W-:Y:S02]  /*1000*/  LEA.HI R0, R0, R223, RZ, 0x1 ;  /* 0x000000df00007211 */ /* 0x000fe400078f08ff */
[----:B------:R-:W-:Y:S01]  /*1010*/  IADD3 R195, R18, 0x40, RZ ;  /* 0x0000004012c37810 */ /* 0x000fe20007ffe0ff */
[----:B------:R-:W-:Y:S01]  /*1020*/  IMAD.IADD R9, R9, 0x1, -R10 ;  /* 0x0000000109097824 */ /* 0x000fe200078e0a0a */
[----:B------:R-:W-:Y:S02]  /*1030*/  LEA.HI R8, R8, R219, RZ, 0x5 ;  /* 0x000000db08087211 */ /* 0x000fe400078f28ff */
[----:B------:R-:W-:-:S02]  /*1040*/  LEA R200, R200, R13, 0x6 ;  /* 0x0000000dc8c87211 */ /* 0x000fc400078e30ff */
[-C--:B------:R-:W-:Y:S02]  /*1050*/  LEA.HI R13, R2, R193.reuse, RZ, 0x4 ;  /* 0x000000c1020d7211 */ /* 0x080fe400078f20ff */
[----:B------:R-:W-:Y:S02]  /*1060*/  LOP3.LUT R0, R0, 0x3fffffe, RZ, 0xc0, !PT ;  /* 0x03fffffe00007812 */ /* 0x000fe400078ec0ff */
[----:B------:R-:W-:Y:S02]  /*1070*/  SHF.R.S32.HI R6, RZ, 0x1f, R195 ;  /* 0x0000001fff067819 */ /* 0x000fe400000114c3 */
[----:B------:R-:W-:Y:S02]  /*1080*/  SHF.R.S32.HI R8, RZ, 0x5, R8 ;  /* 0x00000005ff087819 */ /* 0x000fe40000011408 */
[----:B------:R-:W-:Y:S02]  /*1090*/  LEA.HI R2, R2, R193, RZ, 0x6 ;  /* 0x000000c102027211 */ /* 0x000fe400078f30ff */
[----:B------:R-:W-:Y:S01]  /*10a0*/  LOP3.LUT R196, R196, 0x180, RZ, 0xc0, !PT ;  /* 0x00000180c4c47812 */ /* 0x000fe200078ec0ff */
[----:B------:R-:W-:Y:S01]  /*10b0*/  IMAD R9, R8, 0x10, R9 ;  /* 0x0000001008097824 */ /* 0x000fe200078e0209 */
[----:B------:R-:W-:Y:S01]  /*10c0*/  LOP3.LUT P0, RZ, R4, 0x2, RZ, 0xc0, !PT ;  /* 0x0000000204ff7812 */ /* 0x000fe2000780c0ff */
[----:B------:R-:W-:Y:S01]  /*10d0*/  IMAD.SHL.U32 R4, R2, 0x80, RZ ;  /* 0x0000008002047824 */ /* 0x000fe200078e00ff */
[----:B------:R-:W-:-:S02]  /*10e0*/  LEA.HI R5, R6, R195, RZ, 0x6 ;  /* 0x000000c306057211 */ /* 0x000fc400078f30ff */
[----:B------:R-:W-:Y:S02]  /*10f0*/  IADD3 R0, R223, -R0, RZ ;  /* 0x80000000df007210 */ /* 0x000fe40007ffe0ff */
[----:B------:R-:W-:Y:S01]  /*1100*/  LOP3.LUT R2, R196, 0x30, R13, 0xf8, !PT ;  /* 0x00000030c4027812 */ /* 0x000fe200078ef80d */
[----:B------:R-:W-:Y:S01]  /*1110*/  IMAD.SHL.U32 R10, R5, 0x80, RZ ;  /* 0x00000080050a7824 */ /* 0x000fe200078e00ff */
[----:B------:R-:W-:Y:S01]  /*1120*/  SHF.R.U32.HI R197, RZ, 0x3, R196 ;  /* 0x00000003ffc57819 */ /* 0x000fe200000116c4 */
[----:B------:R-:W-:Y:S01]  /*1130*/  IMAD R206, R0, 0x40, R9 ;  /* 0x0000004000ce7824 */ /* 0x000fe200078e0209 */
[----:B------:R-:W-:Y:S02]  /*1140*/  LEA.HI R225, R6, R195, RZ, 0x4 ;  /* 0x000000c306e17211 */ /* 0x000fe400078f20ff */
[----:B------:R-:W-:Y:S02]  /*1150*/  LOP3.LUT R5, R4, 0xffffe000, RZ, 0xc0, !PT ;  /* 0xffffe00004057812 */ /* 0x000fe400078ec0ff */
[----:B------:R-:W-:-:S02]  /*1160*/  LOP3.LUT R2, R2, R197, RZ, 0x3c, !PT ;  /* 0x000000c502027212 */ /* 0x000fc400078e3cff */
[C---:B------:R-:W-:Y:S02]  /*1170*/  LOP3.LUT R0, R196.reuse, 0x10, R18, 0xf8, !PT ;  /* 0x00000010c4007812 */ /* 0x040fe400078ef812 */
[----:B------:R-:W-:Y:S02]  /*1180*/  LOP3.LUT R6, R196, 0x30, R225, 0xf8, !PT ;  /* 0x00000030c4067812 */ /* 0x000fe400078ef8e1 */
[----:B------:R-:W-:Y:S02]  /*1190*/  LEA.HI R3, R3, R234, RZ, 0x3 ;  /* 0x000000ea03037211 */ /* 0x000fe400078f18ff */
[----:B------:R-:W-:Y:S02]  /*11a0*/  IADD3 R221, R2, R198, R5 ;  /* 0x000000c602dd7210 */ /* 0x000fe40007ffe005 */
[----:B------:R-:W-:Y:S02]  /*11b0*/  SHF.R.S32.HI R11, RZ, 0x1, R11 ;  /* 0x00000001ff0b7819 */ /* 0x000fe4000001140b */
[-C--:B------:R-:W-:Y:S01]  /*11c0*/  LOP3.LUT R207, R0, R197.reuse, RZ, 0x3c, !PT ;  /* 0x000000c500cf7212 */ /* 0x080fe200078e3cff */
[----:B------:R-:W-:Y:S01]  /*11d0*/  IMAD.IADD R221, R16, 0x1, R221 ;  /* 0x0000000110dd7824 */ /* 0x000fe200078e02dd */
[----:B------:R-:W-:Y:S01]  /*11e0*/  LOP3.LUT R15, R10, 0xffffe000, RZ, 0xc0, !PT ;  /* 0xffffe0000a0f7812 */ /* 0x000fe200078ec0ff */
[----:B------:R-:W-:Y:S01]  /*11f0*/  IMAD.SHL.U32 R11, R11, 0x80, RZ ;  /* 0x000000800b0b7824 */ /* 0x000fe200078e00ff */
[----:B------:R-:W-:-:S02]  /*1200*/  LOP3.LUT R6, R6, R197, RZ, 0x3c, !PT ;  /* 0x000000c506067212 */ /* 0x000fc400078e3cff */
[----:B------:R-:W-:Y:S02]  /*1210*/  LOP3.LUT R5, R3, 0x1ffffff8, RZ, 0xc0, !PT ;  /* 0x1ffffff803057812 */ /* 0x000fe400078ec0ff */
[----:B------:R-:W-:Y:S02]  /*1220*/  LOP3.LUT R4, R196, 0x30, R18, 0xf8, !PT ;  /* 0x00000030c4047812 */ /* 0x000fe400078ef812 */
[----:B------:R-:W-:Y:S01]  /*1230*/  SEL R218, R218, 0xffffffe0, !P0 ;  /* 0xffffffe0dada7807 */ /* 0x000fe20004000000 */
[----:B------:R-:W-:Y:S01]  /*1240*/  IMAD.IADD R5, R234, 0x1, -R5 ;  /* 0x00000001ea057824 */ /* 0x000fe200078e0a05 */
[----:B------:R-:W-:Y:S02]  /*1250*/  IADD3 R207, R198, R207, RZ ;  /* 0x000000cfc6cf7210 */ /* 0x000fe40007ffe0ff */
[----:B------:R-:W-:Y:S01]  /*1260*/  IADD3 R15, R6, R198, R15 ;  /* 0x000000c6060f7210 */ /* 0x000fe20007ffe00f */
[----:B------:R-:W-:Y:S01]  /*1270*/  IMAD.SHL.U32 R201, R5, 0x8, RZ ;  /* 0x0000000805c97824 */ /* 0x000fe200078e00ff */
[----:B------:R-:W-:Y:S01]  /*1280*/  SHF.R.S32.HI R204, RZ, 0x3, R3 ;  /* 0x00000003ffcc7819 */ /* 0x000fe20000011403 */
[----:B------:R-:W-:Y:S01]  /*1290*/  IMAD.IADD R208, R218, 0x1, R207 ;  /* 0x00000001dad07824 */ /* 0x000fe200078e02cf */
[----:B------:R-:W-:Y:S01]  /*12a0*/  LOP3.LUT R2, R7, 0x7ffffffc, RZ, 0xc0, !PT ;  /* 0x7ffffffc07027812 */ /* 0x000fe200078ec0ff */
[----:B------:R-:W-:Y:S01]  /*12b0*/  IMAD.IADD R220, R16, 0x1, R15 ;  /* 0x0000000110dc7824 */ /* 0x000fe200078e020f */
[----:B------:R-:W-:-:S02]  /*12c0*/  LOP3.LUT R3, R4, R197, RZ, 0x3c, !PT ;  /* 0x000000c504037212 */ /* 0x000fc400078e3cff */
[----:B------:R-:W-:Y:S01]  /*12d0*/  SHF.R.S32.HI R215, RZ, 0x1f, R23 ;  /* 0x0000001fffd77819 */ /* 0x000fe20000011417 */
[----:B------:R-:W-:Y:S01]  /*12e0*/  IMAD.IADD R203, R219, 0x1, -R2 ;  /* 0x00000001dbcb7824 */ /* 0x000fe200078e0a02 */
[----:B------:R-:W-:Y:S02]  /*12f0*/  LOP3.LUT R199, R11, 0x180, RZ, 0xc0, !PT ;  /* 0x000001800bc77812 */ /* 0x000fe400078ec0ff */
[----:B------:R-:W-:Y:S02]  /*1300*/  SHF.R.S32.HI R226, RZ, 0x4, R13 ;  /* 0x00000004ffe27819 */ /* 0x000fe4000001140d */
[----:B------:R-:W-:Y:S02]  /*1310*/  SHF.R.S32.HI R225, RZ, 0x4, R225 ;  /* 0x00000004ffe17819 */ /* 0x000fe400000114e1 */
[----:B------:R-:W-:Y:S02]  /*1320*/  IADD3 R222, R16, R198, R3 ;  /* 0x000000c610de7210 */ /* 0x000fe40007ffe003 */
[----:B------:R-:W-:-:S07]  /*1330*/  IADD3 R218, R218, UR52, R207 ;  /* 0x00000034dada7c10 */ /* 0x000fce000fffe0cf */
.L_x_2410:
[----:B0-----:R-:W0:Y:S02]  /*1340*/  LDC.64 R210, c[0x0][0xc60] ;  /* 0x00031800ffd27b82 */ /* 0x001e240000000a00 */
[----:B0-----:R-:W-:-:S06]  /*1350*/  IMAD.WIDE R210, R191, 0x4, R210 ;  /* 0x00000004bfd27825 */ /* 0x001fcc00078e02d2 */
[----:B------:R-:W2:Y:S01]  /*1360*/  LDG.E R210, desc[UR54][R210.64] ;  /* 0x00000036d2d27981 */ /* 0x000ea2000c1e1900 */
[----:B------:R-:W-:Y:S05]  /*1370*/  YIELD ;  /* 0x0000000000007946 */ /* 0x000fea0003800000 */
[----:B------:R-:W-:Y:S01]  /*1380*/  ULDC.64 UR4, c[0x0][0xa28] ;  /* 0x00028a0000047ab9 */ /* 0x000fe20000000a00 */
[----:B------:R-:W-:Y:S01]  /*1390*/  ULDC.64 UR8, c[0x0][0xa18] ;  /* 0x0002860000087ab9 */ /* 0x000fe20000000a00 */
[----:B------:R-:W-:Y:S01]  /*13a0*/  ISETP.NE.U32.AND P1, PT, RZ, UR4, PT ;  /* 0x00000004ff007c0c */ /* 0x000fe2000bf25070 */
[----:B------:R-:W-:Y:S01]  /*13b0*/  ULDC.64 UR6, c[0x0][0xa08] ;  /* 0x0002820000067ab9 */ /* 0x000fe20000000a00 */
[----:B-1-345:R-:W-:Y:S01]  /*13c0*/  IMAD.MOV.U32 R9, RZ, RZ, RZ ;  /* 0x000000ffff097224 */ /* 0x03afe200078e00ff */
[----:B------:R-:W-:-:S02]  /*13d0*/  ISETP.NE.U32.AND P0, PT, RZ, UR6, PT ;  /* 0x00000006ff007c0c */ /* 0x000fc4000bf05070 */
[----:B------:R-:W-:Y:S02]  /*13e0*/  ISETP.NE.AND.EX P1, PT, RZ, UR5, PT, P1 ;  /* 0x00000005ff007c0c */ /* 0x000fe4000bf25310 */
[----:B------:R-:W-:Y:S02]  /*13f0*/  ISETP.NE.AND.EX P0, PT, RZ, UR7, PT, P0 ;  /* 0x00000007ff007c0c */ /* 0x000fe4000bf05300 */
[----:B------:R-:W-:Y:S02]  /*1400*/  MOV R27, RZ ;  /* 0x000000ff001b7202 */ /* 0x000fe40000000f00 */
[----:B--2---:R-:W-:Y:S01]  /*1410*/  SHF.R.S32.HI R214, RZ, 0x1f, R210 ;  /* 0x0000001fffd67819 */ /* 0x004fe200000114d2 */
[----:B------:R-:W-:-:S06]  /*1420*/  IMAD.SHL.U32 R212, R210, 0x4, RZ ;  /* 0x00000004d2d47824 */ /* 0x000fcc00078e00ff */
[C---:B------:R-:W-:Y:S02]  /*1430*/  @P1 LEA R2, P2, R210.reuse, UR4, 0x2 ;  /* 0x00000004d2021c11 */ /* 0x040fe4000f8410ff */
[C-C-:B------:R-:W-:Y:S02]  /*1440*/  SHF.L.U64.HI R213, R210.reuse, 0x2, R214.reuse ;  /* 0x00000002d2d57819 */ /* 0x140fe400000102d6 */
[----:B------:R-:W-:Y:S02]  /*1450*/  @P1 LEA.HI.X R3, R210, UR5, R214, 0x2, P2 ;  /* 0x00000005d2031c11 */ /* 0x000fe400090f14d6 */
[----:B------:R-:W-:Y:S01]  /*1460*/  ISETP.NE.U32.AND P2, PT, RZ, UR8, PT ;  /* 0x00000008ff007c0c */ /* 0x000fe2000bf45070 */
[----:B------:R-:W-:Y:S01]  /*1470*/  ULDC UR4, c[0x0][0x288] ;  /* 0x0000a20000047ab9 */ /* 0x000fe20000000800 */
[----:B------:R-:W-:Y:S01]  /*1480*/  IADD3 R6, P3, R212, UR6, RZ ;  /* 0x00000006d4067c10 */ /* 0x000fe2000ff7e0ff */
[----:B------:R0:W5:Y:S01]  /*1490*/  @P1 LDG.E R9, desc[UR54][R2.64] ;  /* 0x0000003602091981 */ /* 0x000162000c1e1900 */
[----:B------:R-:W-:Y:S01]  /*14a0*/  ISETP.NE.AND.EX P2, PT, RZ, UR9, PT, P2 ;  /* 0x00000009ff007c0c */ /* 0x000fe2000bf45320 */
[----:B------:R-:W-:Y:S01]  /*14b0*/  IMAD.U32 R191, RZ, RZ, UR4 ;  /* 0x00000004ffbf7e24 */ /* 0x000fe2000f8e00ff */
[----:B------:R-:W-:Y:S01]  /*14c0*/  IADD3.X R7, R213, UR7, RZ, P3, !PT ;  /* 0x00000007d5077c10 */ /* 0x000fe20009ffe4ff */
[----:B------:R-:W-:-:S04]  /*14d0*/  ULDC.64 UR4, c[0x0][0x3f8] ;  /* 0x0000fe0000047ab9 */ /* 0x000fc80000000a00 */
[----:B------:R1:W5:Y:S06]  /*14e0*/  @P0 LDG.E R27, desc[UR54][R6.64] ;  /* 0x00000036061b0981 */ /* 0x00036c000c1e1900 */
        /* <DEDUP_REMOVED lines=10> */
[----:B0-----:R-:W-:Y:S02]  /*1590*/  IMAD.U32 R2, RZ, RZ, UR5 ;  /* 0x00000005ff027e24 */ /* 0x001fe4000f8e00ff */
[----:B------:R-:W-:Y:S02]  /*15a0*/  IMAD.U32 R26, RZ, RZ, UR4 ;  /* 0x00000004ff1a7e24 */ /* 0x000fe4000f8e00ff */
[----:B------:R-:W-:Y:S01]  /*15b0*/  IMAD.MOV.U32 R25, RZ, RZ, R210 ;  /* 0x000000ffff197224 */ /* 0x000fe200078e00d2 */
        /* <DEDUP_REMOVED lines=10> */
.L_x_2205:
        /* <DEDUP_REMOVED lines=10> */
.L_x_2206:
[----:B------:R-:W-:Y:S05]  /*1700*/  @!P0 BRA `(.L_x_2207) ;  /* 0x00000000000c8947 */ /* 0x000fea0003800000 */
[----:B------:R-:W2:Y:S04]  /*1710*/  LDG.E R3, desc[UR54][R6.64] ;  /* 0x0000003606037981 */ /* 0x000ea8000c1e1900 */
[----:B------:R-:W2:Y:S02]  /*1720*/  LDG.E R26, desc[UR54][R6.64+0x4] ;  /* 0x00000436061a7981 */ /* 0x000ea4000c1e1900 */
[----:B--2---:R-:W-:-:S07]  /*1730*/  IMAD.IADD R26, R26, 0x1, -R3 ;  /* 0x000000011a1a7824 */ /* 0x004fce00078e0a03 */
.L_x_2207:
        /* <DEDUP_REMOVED lines=8> */
[----:B------:R-:W2:Y:S01]  /*17c0*/  @P0 LDG.E R3, desc[UR54][R4.64+0x4] ;  /* 0x0000043604030981 */ /* 0x000ea2000c1e1900 */
[----:B------:R-:W-:Y:S01]  /*17d0*/  ISETP.NE.U32.AND P1, PT, RZ, UR4, PT ;  /* 0x00000004ff007c0c */ /* 0x000fe2000bf25070 */
[----:B------:R-:W-:-:S03]  /*17e0*/  IMAD.MOV.U32 R143, RZ, RZ, R26 ;  /* 0x000000ffff8f7224 */ /* 0x000fc600078e001a */
[----:B------:R-:W-:-:S13]  /*17f0*/  ISETP.NE.AND.EX P1, PT, RZ, UR5, PT, P1 ;  /* 0x00000005ff007c0c */ /* 0x000fda000bf25310 */
[----:B------:R-:W-:-:S04]  /*1800*/  @P1 IADD3 R6, P2, R212, UR4, RZ ;  /* 0x00000004d4061c10 */ /* 0x000fc8000ff5e0ff */
[----:B------:R-:W-:-:S05]  /*1810*/  @P1 IADD3.X R7, R213, UR5, RZ, P2, !PT ;  /* 0x00000005d5071c10 */ /* 0x000fca00097fe4ff */
[----:B------:R0:W5:Y:S01]  /*1820*/  @P1 LDG.E R143, desc[UR54][R6.64] ;  /* 0x00000036068f1981 */ /* 0x000162000c1e1900 */
[----:B--2---:R-:W-:Y:S01]  /*1830*/  @P0 IMAD.IADD R2, R3, 0x1, -R0 ;  /* 0x0000000103020824 */ /* 0x004fe200078e0a00 */
[----:B------:R-:W-:-:S04]  /*1840*/  LEA R3, R189, 0x11f, 0x7 ;  /* 0x0000011fbd037811 */ /* 0x000fc800078e38ff */
[----:B------:R-:W-:-:S04]  /*1850*/  IADD3 R202, R9, R2, RZ ;  /* 0x0000000209ca7210 */ /* 0x000fc80007ffe0ff */
[C---:B------:R-:W-:Y:S01]  /*1860*/  IADD3 R3, R202.reuse, R3, -R191 ;  /* 0x00000003ca037210 */ /* 0x040fe20007ffe8bf */
[----:B------:R-:W-:-:S04]  /*1870*/  VIADD R0, R202, 0x9f ;  /* 0x0000009fca007836 */ /* 0x000fc80000000000 */
[----:B------:R-:W-:-:S04]  /*1880*/  IMAD.HI R0, R0, 0x66666667, RZ ;  /* 0x6666666700007827 */ /* 0x000fc800078e02ff */
[----:B------:R-:W-:Y:S01]  /*1890*/  IMAD.HI R3, R3, 0x66666667, RZ ;  /* 0x6666666703037827 */ /* 0x000fe200078e02ff */
[----:B------:R-:W-:-:S04]  /*18a0*/  SHF.R.U32.HI R157, RZ, 0x1f, R0 ;  /* 0x0000001fff9d7819 */ /* 0x000fc80000011600 */
[----:B------:R-:W-:Y:S02]  /*18b0*/  SHF.R.U32.HI R4, RZ, 0x1f, R3 ;  /* 0x0000001fff047819 */ /* 0x000fe40000011603 */
[----:B------:R-:W-:Y:S01]  /*18c0*/  LEA.HI.SX32 R157, R0, R157, 0x1a ;  /* 0x0000009d009d7211 */ /* 0x000fe200078fd2ff */
[----:B------:R-:W-:Y:S01]  /*18d0*/  IMAD.MOV R0, RZ, RZ, -R9 ;  /* 0x000000ffff007224 */ /* 0x000fe200078e0a09 */
[----:B------:R-:W-:-:S04]  /*18e0*/  LEA.HI.SX32 R4, R3, R4, 0x1a ;  /* 0x0000000403047211 */ /* 0x000fc800078fd2ff */
[----:B------:R-:W-:-:S05]  /*18f0*/  VIMNMX R4, R157, R4, PT ;  /* 0x000000049d047248 */ /* 0x000fca0003fe0100 */
[----:B------:R-:W-:Y:S01]  /*1900*/  IMAD R3, R4, 0xa0, -R9 ;  /* 0x000000a004037824 */ /* 0x000fe200078e0a09 */
[----:B------:R-:W-:-:S04]  /*1910*/  VIMNMX R4, RZ, R0, !PT ;  /* 0x00000000ff047248 */ /* 0x000fc80007fe0100 */
        /* <DEDUP_REMOVED lines=19> */
[----:B------:R-:W-:Y:S01]  /*1a50*/  MOV R4, UR4 ;  /* 0x0000000400047c02 */ /* 0x000fe20008000f00 */
[----:B------:R0:W1:Y:S01]  /*1a60*/  LDC.64 R14, c[0x4][R0] ;  /* 0x01000000000e7b82 */ /* 0x0000620000000a00 */
[----:B------:R-:W-:Y:S01]  /*1a70*/  IMAD.U32 R5, RZ, RZ, UR5 ;  /* 0x00000005ff057e24 */ /* 0x000fe2000f8e00ff */
[----:B------:R-:W-:Y:S01]  /*1a80*/  ULDC.64 UR4, c[0x4][0xa8] ;  /* 0x01002a0000047ab9 */ /* 0x000fe20000000a00 */
[----:B------:R-:W-:Y:S01]  /*1a90*/  IMAD.U32 R10, RZ, RZ, UR6 ;  /* 0x00000006ff0a7e24 */ /* 0x000fe2000f8e00ff */
[----:B------:R-:W-:Y:S01]  /*1aa0*/  MOV R8, 0x70 ;  /* 0x0000007000087802 */ /* 0x000fe20000000f00 */
[----:B------:R-:W-:Y:S02]  /*1ab0*/  IMAD.U32 R6, RZ, RZ, UR4 ;  /* 0x00000004ff067e24 */ /* 0x000fe4000f8e00ff */
[----:B------:R-:W-:-:S02]  /*1ac0*/  IMAD.U32 R7, RZ, RZ, UR5 ;  /* 0x00000005ff077e24 */ /* 0x000fc4000f8e00ff */
[----:B------:R-:W-:Y:S02]  /*1ad0*/  IMAD.U32 R11, RZ, RZ, UR7 ;  /* 0x00000007ff0b7e24 */ /* 0x000fe4000f8e00ff */
[----:B------:R-:W-:Y:S02]  /*1ae0*/  IMAD.MOV.U32 R12, RZ, RZ, 0x1 ;  /* 0x00000001ff0c7424 */ /* 0x000fe400078e00ff */
[----:B0-----:R-:W-:-:S07]  /*1af0*/  IMAD.MOV.U32 R13, RZ, RZ, RZ ;  /* 0x000000ffff0d7224 */ /* 0x001fce00078e00ff */
[----:B------:R-:W-:-:S07]  /*1b00*/  LEPC R20, `(.L_x_2210) ;  /* 0x000000001014794e */ /* 0x000fce0000000000 */
[----:B-1---5:R-:W-:Y:S05]  /*1b10*/  CALL.ABS.NOINC R14 ;  /* 0x000000000e007343 */ /* 0x022fea0003c00000 */
.L_x_2210:
[----:B------:R-:W-:Y:S05]  /*1b20*/  BSYNC B6 ;  /* 0x0000000000067941 */ /* 0x000fea0003800000 */
.L_x_2209:
        /* <DEDUP_REMOVED lines=11> */
[----:B------:R-:W-:Y:S01]  /*1be0*/  MOV R6, UR6 ;  /* 0x0000000600067c02 */ /* 0x000fe20008000f00 */
[----:B------:R-:W-:Y:S01]  /*1bf0*/  IMAD.U32 R7, RZ, RZ, UR7 ;  /* 0x00000007ff077e24 */ /* 0x000fe2000f8e00ff */
[----:B------:R-:W-:Y:S01]  /*1c00*/  MOV R13, RZ ;  /* 0x000000ff000d7202 */ /* 0x000fe20000000f00 */
[----:B------:R-:W-:-:S02]  /*1c10*/  IMAD.U32 R10, RZ, RZ, UR4 ;  /* 0x00000004ff0a7e24 */ /* 0x000fc4000f8e00ff */
[----:B------:R-:W-:Y:S02]  /*1c20*/  IMAD.U32 R11, RZ, RZ, UR5 ;  /* 0x00000005ff0b7e24 */ /* 0x000fe4000f8e00ff */
[----:B------:R-:W-:Y:S02]  /*1c30*/  IMAD.MOV.U32 R8, RZ, RZ, 0x70 ;  /* 0x00000070ff087424 */ /* 0x000fe400078e00ff */
[----:B0-----:R-:W-:-:S07]  /*1c40*/  IMAD.MOV.U32 R12, RZ, RZ, 0x1 ;  /* 0x00000001ff0c7424 */ /* 0x001fce00078e00ff */
[----:B------:R-:W-:-:S07]  /*1c50*/  LEPC R20, `(.L_x_2212) ;  /* 0x000000001014794e */ /* 0x000fce0000000000 */
[----:B-1---5:R-:W-:Y:S05]  /*1c60*/  CALL.ABS.NOINC R14 ;  /* 0x000000000e007343 */ /* 0x022fea0003c00000 */
.L_x_2212:
[----:B------:R-:W-:Y:S05]  /*1c70*/  BSYNC B6 ;  /* 0x0000000000067941 */ /* 0x000fea0003800000 */
.L_x_2211:
[----:B------:R-:W-:Y:S01]  /*1c80*/  ULDC.64 UR4, c[0x0][0x9f8] ;  /* 0x00027e0000047ab9 */ /* 0x000fe20000000a00 */
[----:B------:R-:W0:Y:S01]  /*1c90*/  S2R R21, SR_TID.X ;  /* 0x0000000000157919 */ /* 0x000e220000002100 */
[----:B------:R-:W-:Y:S01]  /*1ca0*/  ISETP.NE.U32.AND P0, PT, RZ, UR4, PT ;  /* 0x00000004ff007c0c */ /* 0x000fe2000bf05070 */
[----:B------:R-:W1:Y:S08]  /*1cb0*/  LDC R0, c[0x0][0x428] ;  /* 0x00010a00ff007b82 */ /* 0x000e700000000800 */
[----:B------:R-:W2:Y:S01]  /*1cc0*/  LDC.64 R112, c[0x0][0x2f0] ;  /* 0x0000bc00ff707b82 */ /* 0x000ea20000000a00 */
[----:B------:R-:W-:Y:S01]  /*1cd0*/  ISETP.NE.AND.EX P0, PT, RZ, UR5, PT, P0 ;  /* 0x00000005ff007c0c */ /* 0x000fe2000bf05300 */
[----:B------:R-:W-:Y:S01]  /*1ce0*/  IMAD.IADD R98, R27, 0x1, R26 ;  /* 0x000000011b627824 */ /* 0x000fe200078e021a */
[----:B------:R-:W-:Y:S01]  /*1cf0*/  ULDC.64 UR6, c[0x0][0xa08] ;  /* 0x0002820000067ab9 */ /* 0x000fe20000000a00 */
[----:B------:R-:W-:-:S02]  /*1d00*/  IMAD.MOV.U32 R7, RZ, RZ, R190 ;  /* 0x000000ffff077224 */ /* 0x000fc400078e00be */
[----:B------:R-:W-:Y:S02]  /*1d10*/  IMAD.MOV.U32 R8, RZ, RZ, R18 ;  /* 0x000000ffff087224 */ /* 0x000fe400078e0012 */
[----:B------:R-:W3:Y:S06]  /*1d20*/  LDC R97, c[0x0][0x3d4] ;  /* 0x0000f500ff617b82 */ /* 0x000eec0000000800 */
[----:B------:R-:W-:Y:S02]  /*1d30*/  @P0 IADD3 R4, P1, R212, UR4, RZ ;  /* 0x00000004d4040c10 */ /* 0x000fe4000ff3e0ff */
[----:B------:R-:W4:Y:S02]  /*1d40*/  LDC.64 R106, c[0x0][0x3d8] ;  /* 0x0000f600ff6a7b82 */ /* 0x000f240000000a00 */
[----:B------:R-:W-:Y:S01]  /*1d50*/  @P0 IADD3.X R5, R213, UR5, RZ, P1, !PT ;  /* 0x00000005d5050c10 */ /* 0x000fe20008ffe4ff */
[----:B------:R-:W-:-:S04]  /*1d60*/  ULDC.64 UR4, c[0x0][0x2f8] ;  /* 0x0000be0000047ab9 */ /* 0x000fc80000000a00 */
[----:B------:R2:W4:Y:S01]  /*1d70*/  @P0 LDG.E R25, desc[UR54][R4.64] ;  /* 0x0000003604190981 */ /* 0x000522000c1e1900 */
[----:B0-----:R-:W-:Y:S01]  /*1d80*/  SHF.R.U32.HI R28, RZ, 0x7, R21 ;  /* 0x00000007ff1c7819 */ /* 0x001fe20000011615 */
[----:B------:R-:W0:Y:S01]  /*1d90*/  LDC.64 R100, c[0x0][0x3e8] ;  /* 0x0000fa00ff647b82 */ /* 0x000e220000000a00 */
[----:B-1----:R-:W-:Y:S01]  /*1da0*/  ISETP.NE.AND P0, PT, R0, 0x1, PT ;  /* 0x000000010000780c */ /* 0x002fe20003f05270 */
[----:B------:R-:W4:Y:S01]  /*1db0*/  LDL.LU R21, [R1+0x20] ;  /* 0x0000200001157983 */ /* 0x000f220000300800 */
[----:B------:R-:W-:-:S05]  /*1dc0*/  SHF.R.S32.HI R26, RZ, 0x1f, R98 ;  /* 0x0000001fff1a7819 */ /* 0x000fca0000011462 */
[-C--:B--2---:R-:W-:Y:S02]  /*1dd0*/  IMAD R6, R26, R112.reuse, RZ ;  /* 0x000000701a067224 */ /* 0x084fe400078e02ff */
[----:B------:R-:W-:-:S04]  /*1de0*/  IMAD.WIDE.U32 R4, R98, R112, RZ ;  /* 0x0000007062047225 */ /* 0x000fc800078e00ff */
[----:B------:R-:W1:Y:S08]  /*1df0*/  @P0 LDC R3, c[0x0][0x42c] ;  /* 0x00010b00ff030b82 */ /* 0x000e700000000800 */
[----:B------:R-:W2:Y:S01]  /*1e00*/  @P0 LDC R9, c[0x0][0x430] ;  /* 0x00010c00ff090b82 */ /* 0x000ea20000000800 */
[----:B-1----:R-:W-:-:S04]  /*1e10*/  @P0 IMAD.HI.U32 R0, R190, R3, RZ ;  /* 0x00000003be000227 */ /* 0x002fc800078e00ff */
[----:B------:R-:W-:Y:S01]  /*1e20*/  IMAD R3, R98, R113, R6 ;  /* 0x0000007162037224 */ /* 0x000fe200078e0206 */
[----:B--2---:R-:W-:-:S03]  /*1e30*/  @P0 SHF.R.U32.HI R7, RZ, R9, R0 ;  /* 0x00000009ff070219 */ /* 0x004fc60000011600 */
[----:B------:R-:W-:Y:S01]  /*1e40*/  IMAD.IADD R5, R5, 0x1, R3 ;  /* 0x0000000105057824 */ /* 0x000fe200078e0203 */
[----:B------:R-:W-:Y:S02]  /*1e50*/  ISETP.NE.U32.AND P0, PT, RZ, UR6, PT ;  /* 0x00000006ff007c0c */ /* 0x000fe4000bf05070 */
[----:B------:R-:W-:Y:S01]  /*1e60*/  SHF.R.S32.HI R10, RZ, 0x1f, R7 ;  /* 0x0000001fff0a7819 */ /* 0x000fe20000011407 */
[----:B------:R-:W-:Y:S01]  /*1e70*/  IMAD.WIDE.U32 R4, R7, UR4, R4 ;  /* 0x0000000407047c25 */ /* 0x000fe2000f8e0004 */
[----:B------:R-:W-:Y:S02]  /*1e80*/  ISETP.NE.AND.EX P0, PT, RZ, UR7, PT, P0 ;  /* 0x00000007ff007c0c */ /* 0x000fe4000bf05300 */
[----:B------:R-:W-:Y:S01]  /*1e90*/  ISETP.NE.AND P6, PT, R28, 0x1, PT ;  /* 0x000000011c00780c */ /* 0x000fe20003fc5270 */
[----:B------:R-:W-:Y:S01]  /*1ea0*/  IMAD R0, R10, UR4, RZ ;  /* 0x000000040a007c24 */ /* 0x000fe2000f8e02ff */
[----:B------:R-:W-:-:S03]  /*1eb0*/  SHF.R.S32.HI R9, RZ, 0x1f, R18 ;  /* 0x0000001fff097819 */ /* 0x000fc60000011412 */
[----:B------:R-:W-:Y:S01]  /*1ec0*/  IMAD R3, R7, UR5, R0 ;  /* 0x0000000507037c24 */ /* 0x000fe2000f8e0200 */
[----:B------:R-:W-:-:S03]  /*1ed0*/  ULDC.64 UR4, c[0x0][0x300] ;  /* 0x0000c00000047ab9 */ /* 0x000fc60000000a00 */
[----:B------:R-:W-:Y:S02]  /*1ee0*/  IMAD.IADD R5, R5, 0x1, R3 ;  /* 0x0000000105057824 */ /* 0x000fe400078e0203 */
[----:B------:R-:W-:-:S04]  /*1ef0*/  IMAD R6, R215, R112, RZ ;  /* 0x00000070d7067224 */ /* 0x000fc800078e02ff */
[----:B------:R-:W-:Y:S01]  /*1f00*/  IMAD R11, R23, R113, R6 ;  /* 0x00000071170b7224 */ /* 0x000fe200078e0206 */
[-C--:B---3--:R-:W-:Y:S01]  /*1f10*/  ISETP.GE.AND P3, PT, R193, R97.reuse, PT ;  /* 0x00000061c100720c */ /* 0x088fe20003f66270 */
[----:B----4-:R-:W-:Y:S01]  /*1f20*/  IMAD.WIDE.U32 R108, R23, R106, R8 ;  /* 0x0000006a176c7225 */ /* 0x010fe200078e0008 */
[----:B------:R-:W-:-:S03]  /*1f30*/  ISETP.GE.AND P5, PT, R195, R97, PT ;  /* 0x00000061c300720c */ /* 0x000fc60003fa6270 */
[----:B0-----:R-:W-:-:S04]  /*1f40*/  IMAD.WIDE.U32 R102, R23, R100, R8 ;  /* 0x0000006417667225 */ /* 0x001fc800078e0008 */
[----:B------:R-:W-:-:S04]  /*1f50*/  IMAD R14, R215, R106, RZ ;  /* 0x0000006ad70e7224 */ /* 0x000fc800078e02ff */
[----:B------:R-:W-:-:S04]  /*1f60*/  IMAD R13, R23, R107, R14 ;  /* 0x0000006b170d7224 */ /* 0x000fc800078e020e */
[----:B------:R-:W-:Y:S02]  /*1f70*/  IMAD.IADD R109, R13, 0x1, R109 ;  /* 0x000000010d6d7824 */ /* 0x000fe400078e026d */
[----:B------:R-:W-:Y:S01]  /*1f80*/  IMAD.MOV.U32 R120, RZ, RZ, 0x40 ;  /* 0x00000040ff787424 */ /* 0x000fe200078e00ff */
[C---:B------:R-:W-:Y:S01]  /*1f90*/  SHF.L.U64.HI R127, R112.reuse, 0x7, R113 ;  /* 0x00000007707f7819 */ /* 0x040fe20000010271 */
[----:B------:R-:W-:Y:S02]  /*1fa0*/  IMAD.SHL.U32 R128, R112, 0x80, RZ ;  /* 0x0000008070807824 */ /* 0x000fe400078e00ff */
[----:B-----5:R-:W-:-:S04]  /*1fb0*/  IMAD.WIDE.U32 R108, R143, R106, R108 ;  /* 0x0000006a8f6c7225 */ /* 0x020fc800078e006c */
[----:B------:R-:W-:Y:S02]  /*1fc0*/  IMAD.MOV.U32 R119, RZ, RZ, 0x20 ;  /* 0x00000020ff777424 */ /* 0x000fe400078e00ff */
[----:B------:R-:W-:Y:S01]  /*1fd0*/  IMAD R123, R107, 0xa0, RZ ;  /* 0x000000a06b7b7824 */ /* 0x000fe200078e02ff */
[----:B------:R-:W-:Y:S01]  /*1fe0*/  SHF.R.S32.HI R144, RZ, 0x1f, R216 ;  /* 0x0000001fff907819 */ /* 0x000fe200000114d8 */
[----:B------:R-:W-:Y:S02]  /*1ff0*/  VIADD R156, R28, 0x8 ;  /* 0x000000081c9c7836 */ /* 0x000fe40000000000 */
[----:B------:R-:W-:Y:S01]  /*2000*/  IMAD.SHL.U32 R118, R97, 0x2, RZ ;  /* 0x0000000261767824 */ /* 0x000fe200078e00ff */
[----:B------:R-:W-:Y:S02]  /*2010*/  SHF.R.S32.HI R0, RZ, 0x1f, R25 ;  /* 0x0000001fff007819 */ /* 0x000fe40000011419 */
[----:B------:R-:W-:Y:S02]  /*2020*/  SEL R15, R25, RZ, !P0 ;  /* 0x000000ff190f7207 */ /* 0x000fe40004000000 */
[----:B------:R-:W-:-:S05]  /*2030*/  SEL R20, R0, RZ, !P0 ;  /* 0x000000ff00147207 */ /* 0x000fca0004000000 */
[----:B------:R-:W-:Y:S02]  /*2040*/  IMAD R0, R20, UR4, RZ ;  /* 0x0000000414007c24 */ /* 0x000fe4000f8e02ff */
[----:B------:R-:W-:-:S04]  /*2050*/  IMAD.WIDE.U32 R116, R15, UR4, R4 ;  /* 0x000000040f747c25 */ /* 0x000fc8000f8e0004 */
[----:B------:R-:W-:Y:S01]  /*2060*/  IMAD R3, R15, UR5, R0 ;  /* 0x000000050f037c24 */ /* 0x000fe2000f8e0200 */
[----:B------:R-:W-:Y:S05]  /*2070*/  @!P6 WARPSYNC.ALL ;  /* 0x000000000000e948 */ /* 0x000fea0003800000 */
[----:B------:R-:W-:Y:S01]  /*2080*/  IMAD.WIDE.U32 R4, R23, R112, R8 ;  /* 0x0000007017047225 */ /* 0x000fe200078e0008 */
[----:B------:R-:W-:Y:S01]  /*2090*/  ULDC.64 UR4, c[0x0][0x320] ;  /* 0x0000c80000047ab9 */ /* 0x000fe20000000a00 */
[----:B------:R-:W-:Y:S02]  /*20a0*/  IADD3 R0, R117, R3, RZ ;  /* 0x0000000375007210 */ /* 0x000fe40007ffe0ff */
[----:B------:R-:W-:Y:S01]  /*20b0*/  IMAD R6, R10, UR4, RZ ;  /* 0x000000040a067c24 */ /* 0x000fe2000f8e02ff */
[----:B------:R-:W-:Y:S01]  /*20c0*/  @!P6 BAR.SYNC.DEFER_BLOCKING 0x9, 0x100 ;  /* 0x024400000000eb1d */ /* 0x000fe20000010000 */
[----:B------:R-:W-:-:S02]  /*20d0*/  IADD3 R3, P0, R116, R4, RZ ;  /* 0x0000000474037210 */ /* 0x000fc40007f1e0ff */
[C---:B------:R-:W-:Y:S02]  /*20e0*/  IMAD R115, R7.reuse, UR5, R6 ;  /* 0x0000000507737c24 */ /* 0x040fe4000f8e0206 */
[----:B------:R-:W-:Y:S01]  /*20f0*/  IADD3.X R4, R0, R5, R11, P0, !PT ;  /* 0x0000000500047210 */ /* 0x000fe200007fe40b */
[----:B------:R-:W-:Y:S01]  /*2100*/  IMAD.WIDE.U32 R6, R7, UR4, R8 ;  /* 0x0000000407067c25 */ /* 0x000fe2000f8e0008 */
[----:B------:R-:W-:-:S03]  /*2110*/  ULDC UR4, c[0x0][0x2e4] ;  /* 0x0000b90000047ab9 */ /* 0x000fc60000000800 */
[----:B------:R-:W-:Y:S01]  /*2120*/  VIADD R5, R18, 0x80 ;  /* 0x0000008012057836 */ /* 0x000fe20000000000 */
[----:B------:R-:W-:-:S04]  /*2130*/  ISETP.GE.AND P1, PT, R193, UR4, PT ;  /* 0x00000004c1007c0c */ /* 0x000fc8000bf26270 */
[----:B------:R-:W-:Y:S02]  /*2140*/  ISETP.GE.AND P2, PT, R5, UR4, PT ;  /* 0x0000000405007c0c */ /* 0x000fe4000bf46270 */
[----:B------:R-:W-:Y:S02]  /*2150*/  SEL R5, RZ, 0xffffffff, P1 ;  /* 0xffffffffff057807 */ /* 0x000fe40000800000 */
[C---:B------:R-:W-:Y:S01]  /*2160*/  ISETP.GE.AND P0, PT, R18.reuse, UR4, PT ;  /* 0x0000000412007c0c */ /* 0x040fe2000bf06270 */
[C---:B------:R-:W-:Y:S02]  /*2170*/  VIADD R10, R18.reuse, 0xa0 ;  /* 0x000000a0120a7836 */ /* 0x040fe40000000000 */
[----:B------:R-:W-:Y:S01]  /*2180*/  IMAD.SHL.U32 R11, R5, 0x2, RZ ;  /* 0x00000002050b7824 */ /* 0x000fe200078e00ff */
[----:B------:R-:W-:Y:S01]  /*2190*/  IADD3 R5, R18, 0x60, RZ ;  /* 0x0000006012057810 */ /* 0x000fe20007ffe0ff */
[----:B------:R-:W-:Y:S01]  /*21a0*/  IMAD.MOV.U32 R114, RZ, RZ, R6 ;  /* 0x000000ffff727224 */ /* 0x000fe200078e0006 */
[----:B------:R-:W-:Y:S01]  /*21b0*/  SEL R6, RZ, 0x1, P0 ;  /* 0x00000001ff067807 */ /* 0x000fe20000000000 */
[----:B------:R-:W-:Y:S01]  /*21c0*/  IMAD.IADD R115, R7, 0x1, R115 ;  /* 0x0000000107737824 */ /* 0x000fe200078e0273 */
[----:B------:R-:W-:-:S02]  /*21d0*/  ISETP.GE.AND P0, PT, R195, UR4, PT ;  /* 0x00000004c3007c0c */ /* 0x000fc4000bf06270 */
[----:B------:R-:W-:Y:S02]  /*21e0*/  ISETP.GE.AND P1, PT, R5, UR4, PT ;  /* 0x0000000405007c0c */ /* 0x000fe4000bf26270 */
[----:B------:R-:W-:Y:S01]  /*21f0*/  ISETP.GE.AND P4, PT, R10, UR4, PT ;  /* 0x000000040a007c0c */ /* 0x000fe2000bf86270 */
[----:B------:R-:W-:Y:S01]  /*2200*/  ULDC.64 UR4, c[0x0][0x328] ;  /* 0x0000ca0000047ab9 */ /* 0x000fe20000000a00 */
[--C-:B------:R-:W-:Y:S02]  /*2210*/  SHF.R.S32.HI R7, RZ, 0x1f, R19.reuse ;  /* 0x0000001fff077819 */ /* 0x100fe40000011413 */
[----:B------:R-:W-:Y:S01]  /*2220*/  LOP3.LUT R10, R11, 0x2, R6, 0xe2, !PT ;  /* 0x000000020b0a7812 */ /* 0x000fe200078ee206 */
[----:B------:R-:W-:Y:S01]  /*2230*/  IMAD.MOV.U32 R6, RZ, RZ, R19 ;  /* 0x000000ffff067224 */ /* 0x000fe200078e0013 */
[----:B------:R-:W-:Y:S02]  /*2240*/  SEL R11, RZ, 0x4, P0 ;  /* 0x00000004ff0b7807 */ /* 0x000fe40000000000 */
[----:B------:R-:W-:-:S02]  /*2250*/  SEL R12, RZ, 0x8, P1 ;  /* 0x00000008ff0c7807 */ /* 0x000fc40000800000 */
[----:B------:R-:W-:Y:S01]  /*2260*/  ISETP.GE.AND P0, PT, R18, R97, PT ;  /* 0x000000611200720c */ /* 0x000fe20003f06270 */
[----:B------:R-:W-:Y:S01]  /*2270*/  IMAD.WIDE.U32 R110, R23, R106, R6 ;  /* 0x0000006a176e7225 */ /* 0x000fe200078e0006 */
[----:B------:R-:W-:-:S03]  /*2280*/  LOP3.LUT R10, R12, R10, R11, 0xfe, !PT ;  /* 0x0000000a0c0a7212 */ /* 0x000fc600078efe0b */
[-C--:B------:R-:W-:Y:S01]  /*2290*/  IMAD.WIDE.U32 R104, R23, R100.reuse, R6 ;  /* 0x0000006417687225 */ /* 0x080fe200078e0006 */
[C---:B------:R-:W-:Y:S02]  /*22a0*/  SEL R6, R97.reuse, RZ, P3 ;  /* 0x000000ff61067207 */ /* 0x040fe40001800000 */
[----:B------:R-:W-:Y:S02]  /*22b0*/  SEL R11, RZ, 0x10, P2 ;  /* 0x00000010ff0b7807 */ /* 0x000fe40001000000 */
[----:B------:R-:W-:Y:S01]  /*22c0*/  SEL R7, R97, RZ, P0 ;  /* 0x000000ff61077207 */ /* 0x000fe20000000000 */
[----:B------:R-:W-:Y:S01]  /*22d0*/  IMAD.IADD R8, R193, 0x1, R6 ;  /* 0x00000001c1087824 */ /* 0x000fe200078e0206 */
[----:B------:R-:W-:Y:S01]  /*22e0*/  LOP3.LUT R33, R10, R11, RZ, 0xfc, !PT ;  /* 0x0000000b0a217212 */ /* 0x000fe200078efcff */
[----:B------:R-:W-:Y:S01]  /*22f0*/  IMAD R10, R215, R100, RZ ;  /* 0x00000064d70a7224 */ /* 0x000fe200078e02ff */
[----:B------:R-:W-:Y:S01]  /*2300*/  IADD3 R7, R18, R7, RZ ;  /* 0x0000000712077210 */ /* 0x000fe20007ffe0ff */
[----:B------:R-:W-:Y:S01]  /*2310*/  IMAD R12, R20, UR4, RZ ;  /* 0x00000004140c7c24 */ /* 0x000fe2000f8e02ff */
[----:B------:R-:W-:Y:S01]  /*2320*/  SHF.R.S32.HI R9, RZ, 0x1f, R8 ;  /* 0x0000001fff097819 */ /* 0x000fe20000011408 */
[----:B------:R-:W-:Y:S01]  /*2330*/  IMAD R11, R23, R101, R10 ;  /* 0x00000065170b7224 */ /* 0x000fe200078e020a */
[----:B------:R-:W-:-:S02]  /*2340*/  SHF.R.S32.HI R6, RZ, 0x1f, R7 ;  /* 0x0000001fff067819 */ /* 0x000fc40000011407 */
[----:B------:R-:W-:Y:S02]  /*2350*/  SEL R10, R97, RZ, P5 ;  /* 0x000000ff610a7207 */ /* 0x000fe40002800000 */
[CC--:B------:R-:W-:Y:S01]  /*2360*/  LEA.HI R20, R6.reuse, R7.reuse, RZ, 0x4 ;  /* 0x0000000706147211 */ /* 0x0c0fe200078f20ff */
[----:B------:R-:W-:Y:S01]  /*2370*/  IMAD R31, R15, UR5, R12 ;  /* 0x000000050f1f7c24 */ /* 0x000fe2000f8e020c */
[----:B------:R-:W-:Y:S02]  /*2380*/  LEA.HI R7, R6, R7, RZ, 0x6 ;  /* 0x0000000706077211 */ /* 0x000fe400078f30ff */
[-C--:B------:R-:W-:Y:S01]  /*2390*/  LEA.HI R25, R9, R8.reuse, RZ, 0x4 ;  /* 0x0000000809197211 */ /* 0x080fe200078f20ff */
[----:B------:R-:W-:Y:S01]  /*23a0*/  IMAD.IADD R12, R195, 0x1, R10 ;  /* 0x00000001c30c7824 */ /* 0x000fe200078e020a */
[----:B------:R-:W-:Y:S02]  /*23b0*/  LEA.HI R8, R9, R8, RZ, 0x6 ;  /* 0x0000000809087211 */ /* 0x000fe400078f30ff */
[----:B------:R-:W-:Y:S01]  /*23c0*/  SHF.R.S32.HI R7, RZ, 0x6, R7 ;  /* 0x00000006ff077819 */ /* 0x000fe20000011407 */
[----:B------:R-:W-:Y:S01]  /*23d0*/  IMAD.IADD R111, R111, 0x1, R13 ;  /* 0x000000016f6f7824 */ /* 0x000fe200078e020d */
[----:B------:R-:W-:Y:S01]  /*23e0*/  SHF.R.S32.HI R9, RZ, 0x6, R8 ;  /* 0x00000006ff097819 */ /* 0x000fe20000011408 */
[----:B------:R-:W-:Y:S01]  /*23f0*/  IMAD.IADD R105, R105, 0x1, R11 ;  /* 0x0000000169697824 */ /* 0x000fe200078e020b */
[C---:B------:R-:W-:Y:S01]  /*2400*/  LOP3.LUT R8, R196.reuse, 0x30, R20, 0xf8, !PT ;  /* 0x00000030c4087812 */ /* 0x040fe200078ef814 */
[----:B------:R-:W-:Y:S01]  /*2410*/  IMAD.IADD R103, R11, 0x1, R103 ;  /* 0x000000010b677824 */ /* 0x000fe200078e0267 */
[----:B------:R-:W-:-:S02]  /*2420*/  LOP3.LUT R10, R196, 0x30, R25, 0xf8, !PT ;  /* 0x00000030c40a7812 */ /* 0x000fc400078ef819 */
[----:B------:R-:W-:Y:S02]  /*2430*/  SHF.R.S32.HI R13, RZ, 0x1f, R12 ;  /* 0x0000001fff0d7819 */ /* 0x000fe4000001140c */
[----:B------:R-:W-:Y:S02]  /*2440*/  SHF.R.U32.HI R6, RZ, 0x3, R199 ;  /* 0x00000003ff067819 */ /* 0x000fe400000116c7 */
[----:B------:R-:W-:Y:S01]  /*2450*/  LOP3.LUT R11, R199, 0x30, R20, 0xf8, !PT ;  /* 0x00000030c70b7812 */ /* 0x000fe200078ef814 */
[C---:B------:R-:W-:Y:S01]  /*2460*/  IMAD R142, R7.reuse, 0x2800, R198 ;  /* 0x00002800078e7824 */ /* 0x040fe200078e02c6 */
[-C--:B------:R-:W-:Y:S01]  /*2470*/  LOP3.LUT R10, R10, R197.reuse, RZ, 0x3c, !PT ;  /* 0x000000c50a0a7212 */ /* 0x080fe200078e3cff */
[----:B------:R-:W-:Y:S01]  /*2480*/  IMAD R133, R7, 0x2800, R200 ;  /* 0x0000280007857824 */ /* 0x000fe200078e02c8 */
[----:B------:R-:W-:Y:S01]  /*2490*/  LOP3.LUT R7, R8, R197, RZ, 0x3c, !PT ;  /* 0x000000c508077212 */ /* 0x000fe200078e3cff */
[----:B------:R-:W-:Y:S01]  /*24a0*/  IMAD R135, R9, 0x2800, R198 ;  /* 0x0000280009877824 */ /* 0x000fe200078e02c6 */
[----:B------:R-:W-:-:S02]  /*24b0*/  LEA.HI R27, R13, R12, RZ, 0x4 ;  /* 0x0000000c0d1b7211 */ /* 0x000fc400078f20ff */
[----:B------:R-:W-:Y:S02]  /*24c0*/  LOP3.LUT R8, R11, R6, RZ, 0x3c, !PT ;  /* 0x000000060b087212 */ /* 0x000fe400078e3cff */
[----:B------:R-:W-:Y:S02]  /*24d0*/  LEA.HI R12, R13, R12, RZ, 0x6 ;  /* 0x0000000c0d0c7211 */ /* 0x000fe400078f30ff */
[----:B------:R-:W-:Y:S01]  /*24e0*/  LOP3.LUT R11, R199, 0x30, R25, 0xf8, !PT ;  /* 0x00000030c70b7812 */ /* 0x000fe200078ef819 */
[----:B------:R-:W-:Y:S01]  /*24f0*/  IMAD.IADD R142, R142, 0x1, R7 ;  /* 0x000000018e8e7824 */ /* 0x000fe200078e0207 */
[----:B------:R-:W-:Y:S01]  /*2500*/  LOP3.LUT R21, R21, 0xfffffffe, RZ, 0xc0, !PT ;  /* 0xfffffffe15157812 */ /* 0x000fe200078ec0ff */
[----:B------:R-:W-:Y:S01]  /*2510*/  IMAD.IADD R135, R135, 0x1, R10 ;  /* 0x0000000187877824 */ /* 0x000fe200078e020a */
[----:B------:R-:W-:Y:S01]  /*2520*/  SHF.R.S32.HI R7, RZ, 0x6, R12 ;  /* 0x00000006ff077819 */ /* 0x000fe2000001140c */
[----:B------:R-:W-:Y:S01]  /*2530*/  IMAD R131, R9, 0x2800, R200 ;  /* 0x0000280009837824 */ /* 0x000fe200078e02c8 */
[----:B------:R-:W-:-:S02]  /*2540*/  LOP3.LUT R13, R199, 0x30, R27, 0xf8, !PT ;  /* 0x00000030c70d7812 */ /* 0x000fc400078ef81b */
[-C--:B------:R-:W-:Y:S02]  /*2550*/  LOP3.LUT R10, R11, R6.reuse, RZ, 0x3c, !PT ;  /* 0x000000060b0a7212 */ /* 0x080fe400078e3cff */
[----:B------:R-:W-:Y:S01]  /*2560*/  SHF.R.S32.HI R9, RZ, 0x1f, R143 ;  /* 0x0000001fff097819 */ /* 0x000fe2000001148f */
[----:B------:R-:W-:Y:S01]  /*2570*/  IMAD.IADD R133, R133, 0x1, R8 ;  /* 0x0000000185857824 */ /* 0x000fe200078e0208 */
[----:B------:R-:W-:Y:S02]  /*2580*/  @P5 LOP3.LUT R21, R21, 0x1, RZ, 0xfc, !PT ;  /* 0x0000000115155812 */ /* 0x000fe400078efcff */
[----:B------:R-:W-:Y:S01]  /*2590*/  LOP3.LUT R8, R196, 0x30, R27, 0xf8, !PT ;  /* 0x00000030c4087812 */ /* 0x000fe200078ef81b */
[----:B------:R-:W-:Y:S01]  /*25a0*/  IMAD R130, R7, 0x2800, R200 ;  /* 0x0000280007827824 */ /* 0x000fe200078e02c8 */
[----:B------:R-:W-:Y:S02]  /*25b0*/  LOP3.LUT R13, R13, R6, RZ, 0x3c, !PT ;  /* 0x000000060d0d7212 */ /* 0x000fe400078e3cff */
[----:B------:R-:W-:Y:S01]  /*25c0*/  IADD3 R131, R131, R10, RZ ;  /* 0x0000000a83837210 */ /* 0x000fe20007ffe0ff */
[----:B------:R-:W-:Y:S01]  /*25d0*/  IMAD R10, R9, R100, RZ ;  /* 0x00000064090a7224 */ /* 0x000fe200078e02ff */
[----:B------:R-:W-:Y:S01]  /*25e0*/  R2P PR, R224, 0x6 ;  /* 0x00000006e0007804 */ /* 0x000fe20000000000 */
[----:B------:R-:W-:Y:S01]  /*25f0*/  IMAD R132, R7, 0x2800, R198 ;  /* 0x0000280007847824 */ /* 0x000fe200078e02c6 */
[----:B------:R-:W-:Y:S01]  /*2600*/  LOP3.LUT R7, R8, R197, RZ, 0x3c, !PT ;  /* 0x000000c508077212 */ /* 0x000fe200078e3cff */
[----:B------:R0:W-:Y:S01]  /*2610*/  STL [R1+0x20], R21 ;  /* 0x0000201501007387 */ /* 0x0001e20000100800 */
[----:B------:R-:W-:Y:S01]  /*2620*/  IMAD R8, R9, R106, RZ ;  /* 0x0000006a09087224 */ /* 0x000fe200078e02ff */
[----:B------:R-:W-:Y:S01]  /*2630*/  SHF.L.U64.HI R9, R100, 0x7, R101 ;  /* 0x0000000764097819 */ /* 0x000fe20000010265 */
[----:B------:R-:W-:Y:S01]  /*2640*/  IMAD.IADD R130, R130, 0x1, R13 ;  /* 0x0000000182827824 */ /* 0x000fe200078e020d */
[----:B------:R-:W-:Y:S01]  /*2650*/  SEL R120, R120, 0xffffffc0, !P2 ;  /* 0xffffffc078787807 */ /* 0x000fe20005000000 */
[----:B------:R-:W-:Y:S01]  /*2660*/  IMAD R11, R113, 0xa0, RZ ;  /* 0x000000a0710b7824 */ /* 0x000fe200078e02ff */
[----:B------:R-:W-:Y:S01]  /*2670*/  IADD3 R98, P2, R23, R98, RZ ;  /* 0x0000006217627210 */ /* 0x000fe20007f5e0ff */
[----:B------:R-:W-:-:S04]  /*2680*/  IMAD.WIDE.U32 R112, R112, 0xa0, RZ ;  /* 0x000000a070707825 */ /* 0x000fc800078e00ff */
[----:B0-----:R-:W-:Y:S01]  /*2690*/  IMAD R21, R143, R101, R10 ;  /* 0x000000658f157224 */ /* 0x001fe200078e020a */
[----:B------:R-:W-:Y:S01]  /*26a0*/  SHF.L.U32 R10, R100, 0x7, RZ ;  /* 0x00000007640a7819 */ /* 0x000fe200000006ff */
[----:B------:R-:W-:Y:S02]  /*26b0*/  IMAD R13, R101, 0xa0, RZ ;  /* 0x000000a0650d7824 */ /* 0x000fe400078e02ff */
[----:B------:R-:W-:Y:S01]  /*26c0*/  IMAD.WIDE.U32 R104, R143, R100, R104 ;  /* 0x000000648f687225 */ /* 0x000fe200078e0068 */
[----:B------:R-:W-:-:S03]  /*26d0*/  SEL R30, RZ, 0x20, P4 ;  /* 0x00000020ff1e7807 */ /* 0x000fc60002000000 */
[----:B------:R-:W-:-:S04]  /*26e0*/  IMAD.WIDE.U32 R102, R143, R100, R102 ;  /* 0x000000648f667225 */ /* 0x000fc800078e0066 */
[----:B------:R-:W-:-:S04]  /*26f0*/  IMAD.WIDE.U32 R114, R15, UR4, R114 ;  /* 0x000000040f727c25 */ /* 0x000fc8000f8e0072 */
[----:B------:R-:W-:Y:S01]  /*2700*/  IMAD.WIDE.U32 R100, R100, 0xa0, RZ ;  /* 0x000000a064647825 */ /* 0x000fe200078e00ff */
[----:B------:R-:W-:-:S03]  /*2710*/  IADD3 R122, R113, R11, RZ ;  /* 0x0000000b717a7210 */ /* 0x000fc60007ffe0ff */
[C---:B------:R-:W-:Y:S02]  /*2720*/  IMAD R15, R143.reuse, R107, R8 ;  /* 0x0000006b8f0f7224 */ /* 0x040fe400078e0208 */
[----:B------:R-:W-:Y:S01]  /*2730*/  IMAD.WIDE.U32 R110, R143, R106, R110 ;  /* 0x0000006a8f6e7225 */ /* 0x000fe200078e006e */
[----:B------:R-:W-:-:S03]  /*2740*/  IADD3 R14, R21, R103, RZ ;  /* 0x00000067150e7210 */ /* 0x000fc60007ffe0ff */
[----:B------:R-:W-:Y:S01]  /*2750*/  IMAD.IADD R126, R101, 0x1, R13 ;  /* 0x00000001657e7824 */ /* 0x000fe200078e020d */
[----:B------:R-:W-:Y:S01]  /*2760*/  SEL R119, R119, 0xffffffe0, !P1 ;  /* 0xffffffe077777807 */ /* 0x000fe20004800000 */
[----:B------:R-:W-:Y:S01]  /*2770*/  IMAD.IADD R132, R132, 0x1, R7 ;  /* 0x0000000184847824 */ /* 0x000fe200078e0207 */
[C---:B------:R-:W-:Y:S01]  /*2780*/  SHF.L.U64.HI R7, R106.reuse, 0x7, R107 ;  /* 0x000000076a077819 */ /* 0x040fe2000001026b */
[----:B------:R-:W-:Y:S01]  /*2790*/  IMAD.X R99, R215, 0x1, R26, P2 ;  /* 0x00000001d7637824 */ /* 0x000fe200010e061a */
[----:B------:R-:W-:Y:S01]  /*27a0*/  SHF.R.S32.HI R26, RZ, 0x4, R27 ;  /* 0x00000004ff1a7819 */ /* 0x000fe2000001141b */
[----:B------:R-:W-:Y:S01]  /*27b0*/  IMAD.IADD R11, R111, 0x1, R15 ;  /* 0x000000016f0b7824 */ /* 0x000fe200078e020f */
[----:B------:R-:W-:Y:S01]  /*27c0*/  LOP3.LUT R37, R33, R30, RZ, 0xfc, !PT ;  /* 0x0000001e21257212 */ /* 0x000fe200078efcff */
[----:B------:R-:W-:Y:S01]  /*27d0*/  IMAD.IADD R12, R15, 0x1, R109 ;  /* 0x000000010f0c7824 */ /* 0x000fe200078e026d */
[----:B------:R-:W-:Y:S01]  /*27e0*/  SHF.R.S32.HI R15, RZ, 0x4, R20 ;  /* 0x00000004ff0f7819 */ /* 0x000fe20000011414 */
[----:B------:R-:W-:Y:S01]  /*27f0*/  IMAD.IADD R13, R105, 0x1, R21 ;  /* 0x00000001690d7824 */ /* 0x000fe200078e0215 */
[----:B------:R-:W-:Y:S01]  /*2800*/  SHF.R.S32.HI R21, RZ, 0x4, R25 ;  /* 0x00000004ff157819 */ /* 0x000fe20000011419 */
[----:B------:R-:W-:Y:S01]  /*2810*/  IMAD.SHL.U32 R8, R106, 0x80, RZ ;  /* 0x000000806a087824 */ /* 0x000fe200078e00ff */
[----:B------:R-:W-:Y:S01]  /*2820*/  LOP3.LUT R20, R20, 0xfffffff0, RZ, 0xc0, !PT ;  /* 0xfffffff014147812 */ /* 0x000fe200078ec0ff */
[----:B------:R-:W-:Y:S01]  /*2830*/  IMAD.WIDE.U32 R106, R106, 0xa0, RZ ;  /* 0x000000a06a6a7825 */ /* 0x000fe200078e00ff */
[----:B------:R-:W-:-:S02]  /*2840*/  LOP3.LUT R25, R25, 0xfffffff0, RZ, 0xc0, !PT ;  /* 0xfffffff019197812 */ /* 0x000fc400078ec0ff */
[----:B------:R-:W-:Y:S02]  /*2850*/  LOP3.LUT R27, R27, 0xfffffff0, RZ, 0xc0, !PT ;  /* 0xfffffff01b1b7812 */ /* 0x000fe400078ec0ff */
[----:B------:R-:W-:Y:S01]  /*2860*/  LOP3.LUT R32, R33, 0x1, RZ, 0xc0, !PT ;  /* 0x0000000121207812 */ /* 0x000fe200078ec0ff */
[----:B------:R-:W-:Y:S01]  /*2870*/  IMAD.IADD R129, R120, 0x1, R119 ;  /* 0x0000000178817824 */ /* 0x000fe200078e0277 */
[----:B------:R-:W-:Y:S01]  /*2880*/  LOP3.LUT R33, R37, 0x2, RZ, 0xc0, !PT ;  /* 0x0000000225217812 */ /* 0x000fe200078ec0ff */
[----:B------:R-:W-:Y:S01]  /*2890*/  IMAD.IADD R123, R107, 0x1, R123 ;  /* 0x000000016b7b7824 */ /* 0x000fe200078e027b */
[----:B------:R-:W-:Y:S01]  /*28a0*/  LOP3.LUT R34, R37, 0x4, RZ, 0xc0, !PT ;  /* 0x0000000425227812 */ /* 0x000fe200078ec0ff */
[----:B------:R-:W-:Y:S01]  /*28b0*/  IMAD.IADD R31, R115, 0x1, R31 ;  /* 0x00000001731f7824 */ /* 0x000fe200078e021f */
[C---:B------:R-:W-:Y:S02]  /*28c0*/  LOP3.LUT R35, R37.reuse, 0x8, RZ, 0xc0, !PT ;  /* 0x0000000825237812 */ /* 0x040fe400078ec0ff */
[----:B------:R-:W-:-:S02]  /*28d0*/  LOP3.LUT R36, R37, 0x10, RZ, 0xc0, !PT ;  /* 0x0000001025247812 */ /* 0x000fc400078ec0ff */
[----:B------:R-:W-:Y:S02]  /*28e0*/  SHF.R.S32.HI R28, RZ, 0x1f, R20 ;  /* 0x0000001fff1c7819 */ /* 0x000fe40000011414 */
[----:B------:R-:W-:Y:S02]  /*28f0*/  SHF.R.S32.HI R29, RZ, 0x1f, R25 ;  /* 0x0000001fff1d7819 */ /* 0x000fe40000011419 */
[----:B------:R-:W-:Y:S02]  /*2900*/  SHF.R.S32.HI R30, RZ, 0x1f, R27 ;  /* 0x0000001fff1e7819 */ /* 0x000fe4000001141b */
[----:B------:R-:W-:-:S07]  /*2910*/  LOP3.LUT R37, R37, 0x20, RZ, 0xc0, !PT ;  /* 0x0000002025257812 */ /* 0x000fce00078ec0ff */
.L_x_2312:
        /* <DEDUP_REMOVED lines=98> */
.L_x_2217:
[----:B------:R-:W-:Y:S05]  /*2f40*/  BSYNC B1 ;  /* 0x0000000000017941 */ /* 0x000fea0003800000 */
.L_x_2216:
        /* <DEDUP_REMOVED lines=61> */
.L_x_2219:
[----:B------:R-:W-:Y:S05]  /*3320*/  BSYNC B1 ;  /* 0x0000000000017941 */ /* 0x000fea0003800000 */
.L_x_2218:
        /* <DEDUP_REMOVED lines=26> */
.L_x_2220:
[----:B------:R-:W-:Y:S01]  /*34d0*/  IMAD R39, R17, 0x8, R16 ;  /* 0x0000000811277824 */ /* 0x000fe200078e0210 */
[----:B------:R-:W-:Y:S01]  /*34e0*/  SHF.L.U32 R96, R194, 0x1f, RZ ;  /* 0x0000001fc2607819 */ /* 0x000fe200000006ff */
[----:B------:R-:W-:Y:S03]  /*34f0*/  BSSY B1, `(.L_x_2221) ;  /* 0x0000003000017945 */ /* 0x000fe60003800000 */
[----:B------:R-:W3:Y:S02]  /*3500*/  SYNCS.PHASECHK.TRANS64.TRYWAIT P5, [R39+URZ+0x29890], R96 ;  /* 0x02989060270075a7 */ /* 0x000ee400080a017f */
[----:B---3--:R-:W-:Y:S05]  /*3510*/  @!P5 BRA `(.L_x_2222) ;  /* 0x00000280000cd947 */ /* 0x008fea0003800000 */
.L_x_2540:
[----:B------:R-:W-:Y:S05]  /*3520*/  BSYNC B1 ;  /* 0x0000000000017941 */ /* 0x000fea0003800000 */
.L_x_2221:
        /* <DEDUP_REMOVED lines=10> */
[--C-:B------:R-:W-:Y:S02]  /*35d0*/  SHF.R.U32.HI R138, RZ, 0x8, R139.reuse ;  /* 0x00000008ff8a7819 */ /* 0x100fe4000001168b */
[----:B------:R-:W-:Y:S01]  /*35e0*/  SHF.R.U32.HI R167, RZ, 0x10, R139 ;  /* 0x00000010ffa77819 */ /* 0x000fe2000001168b */
[----:B------:R-:W-:Y:S01]  /*35f0*/  IMAD.SHL.U32 R136, R136, 0x100, RZ ;  /* 0x0000010088887824 */ /* 0x000fe200078e00ff */
[----:B------:R-:W-:Y:S01]  /*3600*/  LOP3.LUT R166, R139, 0xff0000ff, RZ, 0xc0, !PT ;  /* 0xff0000ff8ba67812 */ /* 0x000fe200078ec0ff */
[----:B------:R-:W-:Y:S01]  /*3610*/  IMAD.SHL.U32 R139, R138, 0x100, RZ ;  /* 0x000001008a8b7824 */ /* 0x000fe200078e00ff */
[----:B------:R-:W-:Y:S01]  /*3620*/  SHF.R.U32.HI R169, RZ, 0x10, R137 ;  /* 0x00000010ffa97819 */ /* 0x000fe20000011689 */
[----:B-1----:R-:W-:Y:S01]  /*3630*/  IMAD.MOV.U32 R138, RZ, RZ, R40 ;  /* 0x000000ffff8a7224 */ /* 0x002fe200078e0028 */
[----:B------:R-:W-:-:S02]  /*3640*/  LOP3.LUT R137, R137, 0xff0000ff, RZ, 0xc0, !PT ;  /* 0xff0000ff89897812 */ /* 0x000fc400078ec0ff */
[----:B------:R-:W-:Y:S01]  /*3650*/  LOP3.LUT R168, R166, 0xff00, R139, 0xf8, !PT ;  /* 0x0000ff00a6a87812 */ /* 0x000fe200078ef88b */
[----:B------:R-:W-:Y:S01]  /*3660*/  IMAD.U32 R139, R167, 0x10000, RZ ;  /* 0x00010000a78b7824 */ /* 0x000fe200078e00ff */
        /* <DEDUP_REMOVED lines=47> */
[--C-:B------:R-:W-:Y:S01]  /*3960*/  HADD2.F32 R169, -RZ, R166.reuse.H1_H1 ;  /* 0x300000a6ffa97230 */ /* 0x100fe20000004100 */
[----:B------:R-:W-:Y:S01]  /*3970*/  F2FP.SATFINITE.E4M3.F32.PACK_AB_MERGE_C R165, R168, R165, RZ ;  /* 0x000000a5a8a5723e */ /* 0x000fe200048070ff */
[----:B------:R-:W-:Y:S01]  /*3980*/  HADD2.F32 R168, -RZ, R166.H0_H0 ;  /* 0x200000a6ffa87230 */ /* 0x000fe20000004100 */
[----:B------:R-:W-:Y:S01]  /*3990*/  F2FP.F16.E4M3.UNPACK_B R167, R42.H1 ;  /* 0x0000002affa7723e */ /* 0x000fe200030006ff */
[--C-:B------:R-:W-:Y:S01]  /*39a0*/  HADD2.F32 R172, -RZ, R174.reuse.H1_H1 ;  /* 0x300000aeffac7230 */ /* 0x100fe20000004100 */
[----:B------:R-:W-:Y:S01]  /*39b0*/  F2FP.F16.E4M3.UNPACK_B R173, R137 ;  /* 0x00000089ffad723e */ /* 0x000fe200020006ff */
[----:B------:R-:W-:Y:S01]  /*39c0*/  HADD2.F32 R174, -RZ, R174.H0_H0 ;  /* 0x200000aeffae7230 */ /* 0x000fe20000004100 */
[-C--:B------:R-:W-:Y:S01]  /*39d0*/  F2FP.F16.E4M3.UNPACK_B R166, R136.reuse.H1 ;  /* 0x00000088ffa6723e */ /* 0x080fe200030006ff */
[----:B------:R-:W-:Y:S01]  /*39e0*/  HADD2.F32 R137, -RZ, R167.H1_H1 ;  /* 0x300000a7ff897230 */ /* 0x000fe20000004100 */
[----:B------:R-:W-:Y:S01]  /*39f0*/  F2FP.F16.E4M3.UNPACK_B R170, R136 ;  /* 0x00000088ffaa723e */ /* 0x000fe200020006ff */
[----:B------:R-:W-:-:S02]  /*3a00*/  HADD2.F32 R176, -RZ, R173.H1_H1 ;  /* 0x300000adffb07230 */ /* 0x000fc40000004100 */
[-C--:B------:R-:W-:Y:S01]  /*3a10*/  FMUL.FTZ R175, R169, R172.reuse ;  /* 0x000000aca9af7220 */ /* 0x080fe20000410000 */
[----:B------:R-:W-:Y:S02]  /*3a20*/  HADD2.F32 R171, -RZ, R166.H1_H1 ;  /* 0x300000a6ffab7230 */ /* 0x000fe40000004100 */
[C---:B------:R-:W-:Y:S01]  /*3a30*/  FMUL.FTZ R180, R168.reuse, R172 ;  /* 0x000000aca8b47220 */ /* 0x040fe20000410000 */
[----:B------:R-:W-:Y:S02]  /*3a40*/  HADD2.F32 R167, -RZ, R167.H0_H0 ;  /* 0x200000a7ffa77230 */ /* 0x000fe40000004100 */
[----:B------:R-:W-:Y:S01]  /*3a50*/  FMUL.FTZ R178, R137, R176 ;  /* 0x000000b089b27220 */ /* 0x000fe20000410000 */
[----:B------:R-:W-:Y:S02]  /*3a60*/  HADD2.F32 R172, -RZ, R170.H1_H1 ;  /* 0x300000aaffac7230 */ /* 0x000fe40000004100 */
[----:B------:R-:W-:Y:S01]  /*3a70*/  FFMA.FTZ R136, R168, R171, -R175 ;  /* 0x000000aba8887223 */ /* 0x000fe200000108af */
[----:B------:R-:W-:Y:S01]  /*3a80*/  F2FP.F16.E4M3.UNPACK_B R42, R42 ;  /* 0x0000002aff2a723e */ /* 0x000fe200020006ff */
[----:B------:R-:W-:Y:S01]  /*3a90*/  FMUL.FTZ R176, R167, R176 ;  /* 0x000000b0a7b07220 */ /* 0x000fe20000410000 */
[----:B------:R-:W-:Y:S01]  /*3aa0*/  F2FP.F16.E4M3.UNPACK_B R168, R43 ;  /* 0x0000002bffa8723e */ /* 0x000fe200020006ff */
[----:B------:R-:W-:Y:S01]  /*3ab0*/  FFMA.FTZ R43, R169, R171, R180 ;  /* 0x000000aba92b7223 */ /* 0x000fe200000100b4 */
[-C--:B------:R-:W-:Y:S01]  /*3ac0*/  FFMA.FTZ R178, R167, R172.reuse, -R178 ;  /* 0x000000aca7b27223 */ /* 0x080fe200000108b2 */
[----:B------:R-:W-:Y:S01]  /*3ad0*/  FFMA.FTZ R169, R137, R172, R176 ;  /* 0x000000ac89a97223 */ /* 0x000fe200000100b0 */
[----:B------:R-:W-:Y:S01]  /*3ae0*/  HADD2.F32 R137, -RZ, R42.H0_H0 ;  /* 0x2000002aff897230 */ /* 0x000fe20000004100 */
[----:B------:R-:W-:Y:S01]  /*3af0*/  F2FP.SATFINITE.E4M3.F32.PACK_AB_MERGE_C R41, R41, R40, R164 ;  /* 0x000000282929723e */ /* 0x000fe200048070a4 */
[----:B------:R-:W-:Y:S01]  /*3b00*/  HADD2.F32 R167, -RZ, R168.H0_H0 ;  /* 0x200000a8ffa77230 */ /* 0x000fe20000004100 */
[----:B------:R-:W-:Y:S01]  /*3b10*/  F2FP.SATFINITE.E4M3.F32.PACK_AB_MERGE_C R43, R43, R136, RZ ;  /* 0x000000882b2b723e */ /* 0x000fe200048070ff */
[----:B------:R-:W-:Y:S01]  /*3b20*/  HADD2.F32 R42, -RZ, R42.H1_H1 ;  /* 0x3000002aff2a7230 */ /* 0x000fe20000004100 */
[----:B------:R-:W-:Y:S01]  /*3b30*/  F2FP.SATFINITE.E4M3.F32.PACK_AB_MERGE_C R169, R169, R178, RZ ;  /* 0x000000b2a9a9723e */ /* 0x000fe200048070ff */
[----:B------:R-:W-:-:S02]  /*3b40*/  HADD2.F32 R173, -RZ, R173.H0_H0 ;  /* 0x200000adffad7230 */ /* 0x000fc40000004100 */
[----:B------:R-:W-:Y:S01]  /*3b50*/  FMUL.FTZ R171, R167, R174 ;  /* 0x000000aea7ab7220 */ /* 0x000fe20000410000 */
[----:B------:R-:W-:Y:S01]  /*3b60*/  HADD2.F32 R168, -RZ, R168.H1_H1 ;  /* 0x300000a8ffa87230 */ /* 0x000fe20000004100 */
[----:B------:R-:W-:Y:S01]  /*3b70*/  F2FP.SATFINITE.E4M3.F32.PACK_AB_MERGE_C R40, R139, R138, R165 ;  /* 0x0000008a8b28723e */ /* 0x000fe200048070a5 */
[----:B------:R-:W-:Y:S02]  /*3b80*/  HADD2.F32 R166, -RZ, R166.H0_H0 ;  /* 0x200000a6ffa67230 */ /* 0x000fe40000004100 */
[-C--:B------:R-:W-:Y:S01]  /*3b90*/  FMUL.FTZ R172, R42, R173.reuse ;  /* 0x000000ad2aac7220 */ /* 0x080fe20000410000 */
[----:B------:R-:W-:Y:S02]  /*3ba0*/  HADD2.F32 R170, -RZ, R170.H0_H0 ;  /* 0x200000aaffaa7230 */ /* 0x000fe40000004100 */
[C---:B------:R-:W-:Y:S01]  /*3bb0*/  FMUL.FTZ R176, R168.reuse, R174 ;  /* 0x000000aea8b07220 */ /* 0x040fe20000410000 */
[----:B------:R-:W-:Y:S01]  /*3bc0*/  FMUL.FTZ R173, R137, R173 ;  /* 0x000000ad89ad7220 */ /* 0x000fe20000410000 */
[----:B------:R-:W-:-:S02]  /*3bd0*/  FFMA.FTZ R171, R168, R166, R171 ;  /* 0x000000a6a8ab7223 */ /* 0x000fc400000100ab */
[----:B------:R-:W-:Y:S01]  /*3be0*/  FFMA.FTZ R176, R167, R166, -R176 ;  /* 0x000000a6a7b07223 */ /* 0x000fe200000108b0 */
[-C--:B------:R-:W-:Y:S01]  /*3bf0*/  FFMA.FTZ R172, R137, R170.reuse, -R172 ;  /* 0x000000aa89ac7223 */ /* 0x080fe200000108ac */
[----:B------:R-:W-:-:S03]  /*3c00*/  FFMA.FTZ R173, R42, R170, R173 ;  /* 0x000000aa2aad7223 */ /* 0x000fc600000100ad */
[----:B------:R-:W-:Y:S02]  /*3c10*/  F2FP.SATFINITE.E4M3.F32.PACK_AB_MERGE_C R43, R171, R176, R43 ;  /* 0x000000b0ab2b723e */ /* 0x000fe4000480702b */
[----:B------:R-:W-:-:S07]  /*3c20*/  F2FP.SATFINITE.E4M3.F32.PACK_AB_MERGE_C R42, R173, R172, R169 ;  /* 0x000000acad2a723e */ /* 0x000fce00048070a9 */
.L_x_2228:
[----:B------:R-:W-:Y:S05]  /*3c30*/  BSYNC B3 ;  /* 0x0000000000037941 */ /* 0x000fea0003800000 */
.L_x_2227:
[----:B-1----:R4:W-:Y:S02]  /*3c40*/  STG.E.128 desc[UR54][R48.64], R40 ;  /* 0x0000002830007986 */ /* 0x0029e4000c101d36 */
.L_x_2226:
[----:B------:R-:W-:Y:S05]  /*3c50*/  BSYNC B2 ;  /* 0x0000000000027941 */ /* 0x000fea0003800000 */
.L_x_2225:
        /* <DEDUP_REMOVED lines=17> */
[----:B-1----:R-:W-:Y:S01]  /*3d70*/  IMAD.MOV.U32 R124, RZ, RZ, R40 ;  /* 0x000000ffff7c7224 */ /* 0x002fe200078e0028 */
[----:B------:R-:W-:Y:S01]  /*3d80*/  SHF.L.U32 R95, R137, 0x10, RZ ;  /* 0x00000010895f7819 */ /* 0x000fe200000006ff */
        /* <DEDUP_REMOVED lines=46> */
[----:B------:R-:W-:Y:S01]  /*4070*/  F2FP.SATFINITE.E4M3.F32.PACK_AB_MERGE_C R137, R138, R137, RZ ;  /* 0x000000898a89723e */ /* 0x000fe200048070ff */
[--C-:B------:R-:W-:Y:S01]  /*4080*/  HADD2.F32 R162, -RZ, R139.reuse.H0_H0 ;  /* 0x2000008bffa27230 */ /* 0x100fe20000004100 */
[-C--:B------:R-:W-:Y:S01]  /*4090*/  F2FP.F16.E4M3.UNPACK_B R167, R95.reuse.H1 ;  /* 0x0000005fffa7723e */ /* 0x080fe200030006ff */
[----:B------:R-:W-:Y:S01]  /*40a0*/  HADD2.F32 R139, -RZ, R139.H1_H1 ;  /* 0x3000008bff8b7230 */ /* 0x000fe20000004100 */
[----:B------:R-:W-:Y:S02]  /*40b0*/  F2FP.F16.E4M3.UNPACK_B R138, R42.H1 ;  /* 0x0000002aff8a723e */ /* 0x000fe400030006ff */
[----:B------:R-:W-:Y:S01]  /*40c0*/  F2FP.F16.E4M3.UNPACK_B R166, R95 ;  /* 0x0000005fffa6723e */ /* 0x000fe200020006ff */
[----:B------:R-:W-:Y:S01]  /*40d0*/  HADD2.F32 R169, -RZ, R167.H1_H1 ;  /* 0x300000a7ffa97230 */ /* 0x000fe20000004100 */
[-C--:B------:R-:W-:Y:S01]  /*40e0*/  F2FP.F16.E4M3.UNPACK_B R163, R94.reuse ;  /* 0x0000005effa3723e */ /* 0x080fe200020006ff */
        /* <DEDUP_REMOVED lines=38> */
.L_x_2232:
[----:B------:R-:W-:Y:S05]  /*4350*/  BSYNC B3 ;  /* 0x0000000000037941 */ /* 0x000fea0003800000 */
.L_x_2231:
[----:B-1----:R0:W-:Y:S02]  /*4360*/  STG.E.128 desc[UR54][R48.64+0x20], R40 ;  /* 0x0000202830007986 */ /* 0x0021e4000c101d36 */
.L_x_2230:
[----:B------:R-:W-:Y:S05]  /*4370*/  BSYNC B2 ;  /* 0x0000000000027941 */ /* 0x000fea0003800000 */
.L_x_2229:
        /* <DEDUP_REMOVED lines=111> */
.L_x_2236:
[----:B------:R-:W-:Y:S05]  /*4a70*/  BSYNC B3 ;  /* 0x0000000000037941 */ /* 0x000fea0003800000 */
.L_x_2235:
[----:B-1----:R0:W-:Y:S02]  /*4a80*/  STG.E.128 desc[UR54][R48.64+0x40], R40 ;  /* 0x0000402830007986 */ /* 0x0021e4000c101d36 */
.L_x_2234:
[----:B------:R-:W-:Y:S05]  /*4a90*/  BSYNC B2 ;  /* 0x0000000000027941 */ /* 0x000fea0003800000 */
.L_x_2233:
        /* <DEDUP_REMOVED lines=112> */
.L_x_2240:
[----:B------:R-:W-:Y:S05]  /*51a0*/  BSYNC B3 ;  /* 0x0000000000037941 */ /* 0x000fea0003800000 */
.L_x_2239:
[----:B-1----:R0:W-:Y:S02]  /*51b0*/  STG.E.128 desc[UR54][R48.64+0x60], R40 ;  /* 0x0000602830007986 */ /* 0x0021e4000c101d36 */
.L_x_2238:
[----:B------:R-:W-:Y:S05]  /*51c0*/  BSYNC B2 ;  /* 0x0000000000027941 */ /* 0x000fea0003800000 */
.L_x_2237:
        /* <DEDUP_REMOVED lines=17> */
[----:B------:R-:W-:Y:S01]  /*52e0*/  IMAD.U32 R79, R85, 0x10000, RZ ;  /* 0x00010000554f7824 */ /* 0x000fe200078e00ff */
[----:B-1----:R-:W-:-:S02]  /*52f0*/  MOV R78, R40 ;  /* 0x00000028004e7202 */ /* 0x002fc40000000f00 */
        /* <DEDUP_REMOVED lines=92> */
.L_x_2244:
[----:B------:R-:W-:Y:S05]  /*58c0*/  BSYNC B3 ;  /* 0x0000000000037941 */ /* 0x000fea0003800000 */
.L_x_2243:
[----:B-1----:R0:W-:Y:S02]  /*58d0*/  STG.E.128 desc[UR54][R48.64+0x80], R40 ;  /* 0x0000802830007986 */ /* 0x0021e4000c101d36 */
.L_x_2242:
[----:B------:R-:W-:Y:S05]  /*58e0*/  BSYNC B2 ;  /* 0x0000000000027941 */ /* 0x000fea0003800000 */
.L_x_2241:
        /* <DEDUP_REMOVED lines=16> */
[----:B------:R-:W-:Y:S01]  /*59f0*/  IMAD.U32 R76, R80, 0x10000, RZ ;  /* 0x00010000504c7824 */ /* 0x000fe200078e00ff */
[----:B-1----:R-:W-:Y:S01]  /*5a00*/  MOV R74, R40 ;  /* 0x00000028004a7202 */ /* 0x002fe20000000f00 */
[----:B------:R-:W-:Y:S01]  /*5a10*/  IMAD.U32 R79, R79, 0x10000, RZ ;  /* 0x000100004f4f7824 */ /* 0x000fe200078e00ff */
[----:B------:R-:W-:-:S02]  /*5a20*/  LOP3.LUT R78, R78, 0xff00, R77, 0xf8, !PT ;  /* 0x0000ff004e4e7812 */ /* 0x000fc400078ef84d */
        /* <DEDUP_REMOVED lines=90> */
.L_x_2246:
[----:B------:R-:W-:Y:S05]  /*5fd0*/  BSYNC B2 ;  /* 0x0000000000027941 */ /* 0x000fea0003800000 */
.L_x_2245:
[----:B-1----:R0:W-:Y:S02]  /*5fe0*/  STG.E.128 desc[UR54][R48.64+0xa0], R40 ;  /* 0x0000a02830007986 */ /* 0x0021e4000c101d36 */
.L_x_2224:
[----:B------:R-:W-:Y:S05]  /*5ff0*/  BSYNC B1 ;  /* 0x0000000000017941 */ /* 0x000fea0003800000 */
.L_x_2223:
        /* <DEDUP_REMOVED lines=11> */
[----:B------:R-:W-:Y:S01]  /*60b0*/  LOP3.LUT R49, R71, 0xff0000ff, RZ, 0xc0, !PT ;  /* 0xff0000ff47317812 */ /* 0x000fe200078ec0ff */
[----:B------:R-:W-:Y:S01]  /*60c0*/  IMAD.SHL.U32 R70, R70, 0x100, RZ ;  /* 0x0000010046467824 */ /* 0x000fe200078e00ff */
[----:B------:R-:W-:Y:S01]  /*60d0*/  SHF.R.U32.HI R74, RZ, 0x10, R71 ;  /* 0x00000010ff4a7819 */ /* 0x000fe20000011647 */
[----:B------:R-:W-:Y:S01]  /*60e0*/  IMAD.SHL.U32 R72, R72, 0x100, RZ ;  /* 0x0000010048487824 */ /* 0x000fe200078e00ff */
[----:B------:R-:W-:Y:S02]  /*60f0*/  LOP3.LUT R71, R73, 0xff0000ff, RZ, 0xc0, !PT ;  /* 0xff0000ff49477812 */ /* 0x000fe400078ec0ff */
[----:B------:R-:W-:-:S02]  /*6100*/  SHF.R.U32.HI R73, RZ, 0x10, R73 ;  /* 0x00000010ff497819 */ /* 0x000fc40000011649 */
[----:B------:R-:W-:Y:S02]  /*6110*/  LOP3.LUT R49, R49, 0xff00, R70, 0xf8, !PT ;  /* 0x0000ff0031317812 */ /* 0x000fe400078ef846 */
[----:B------:R-:W-:Y:S01]  /*6120*/  LOP3.LUT R72, R71, 0xff00, R72, 0xf8, !PT ;  /* 0x0000ff0047487812 */ /* 0x000fe200078ef848 */
[----:B------:R-:W-:Y:S01]  /*6130*/  IMAD.U32 R73, R73, 0x10000, RZ ;  /* 0x0001000049497824 */ /* 0x000fe200078e00ff */
[----:B------:R-:W-:Y:S02]  /*6140*/  SHF.L.U32 R70, R74, 0x10, RZ ;  /* 0x000000104a467819 */ /* 0x000fe400000006ff */
        /* <DEDUP_REMOVED lines=90> */
.L_x_2251:
[----:B------:R-:W-:Y:S05]  /*66f0*/  BSYNC B2 ;  /* 0x0000000000027941 */ /* 0x000fea0003800000 */
.L_x_2250:
[----:B-1----:R0:W-:Y:S02]  /*6700*/  STG.E.128 desc[UR54][R44.64], R40 ;  /* 0x000000282c007986 */ /* 0x0021e4000c101d36 */
.L_x_2249:
[----:B------:R-:W-:Y:S05]  /*6710*/  BSYNC B1 ;  /* 0x0000000000017941 */ /* 0x000fea0003800000 */
.L_x_2248:
        /* <DEDUP_REMOVED lines=14> */
[----:B------:R-:W-:Y:S02]  /*6800*/  SHF.R.U32.HI R71, RZ, 0x10, R69 ;  /* 0x00000010ff477819 */ /* 0x000fe40000011645 */
[----:B------:R-:W-:Y:S01]  /*6810*/  LOP3.LUT R68, R69, 0xff0000ff, RZ, 0xc0, !PT ;  /* 0xff0000ff45447812 */ /* 0x000fe200078ec0ff */
[----:B------:R-:W-:Y:S01]  /*6820*/  IMAD.SHL.U32 R67, R67, 0x100, RZ ;  /* 0x0000010043437824 */ /* 0x000fe200078e00ff */
[----:B------:R-:W-:-:S02]  /*6830*/  LOP3.LUT R66, R66, 0xff00, R49, 0xf8, !PT ;  /* 0x0000ff0042427812 */ /* 0x000fc400078ef831 */
[-C--:B------:R-:W-:Y:S02]  /*6840*/  F2FP.F16.E4M3.UNPACK_B R40, R41.reuse ;  /* 0x00000029ff28723e */ /* 0x080fe400020006ff */
[----:B------:R-:W-:Y:S01]  /*6850*/  LOP3.LUT R70, R68, 0xff00, R67, 0xf8, !PT ;  /* 0x0000ff0044467812 */ /* 0x000fe200078ef843 */
[----:B------:R-:W-:Y:S01]  /*6860*/  IMAD.U32 R67, R71, 0x10000, RZ ;  /* 0x0001000047437824 */ /* 0x000fe200078e00ff */
[----:B------:R-:W-:Y:S02]  /*6870*/  SHF.L.U32 R49, R72, 0x10, RZ ;  /* 0x0000001048317819 */ /* 0x000fe400000006ff */
        /* <DEDUP_REMOVED lines=89> */
.L_x_2255:
[----:B------:R-:W-:Y:S05]  /*6e10*/  BSYNC B2 ;  /* 0x0000000000027941 */ /* 0x000fea0003800000 */
.L_x_2254:
[----:B-1----:R0:W-:Y:S02]  /*6e20*/  STG.E.128 desc[UR54][R44.64+0x20], R40 ;  /* 0x000020282c007986 */ /* 0x0021e4000c101d36 */
.L_x_2253:
[----:B------:R-:W-:Y:S05]  /*6e30*/  BSYNC B1 ;  /* 0x0000000000017941 */ /* 0x000fea0003800000 */
.L_x_2252:
        /* <DEDUP_REMOVED lines=113> */
.L_x_2259:
[----:B------:R-:W-:Y:S05]  /*7550*/  BSYNC B2 ;  /* 0x0000000000027941 */ /* 0x000fea0003800000 */
.L_x_2258:
[----:B-1----:R0:W-:Y:S02]  /*7560*/  STG.E.128 desc[UR54][R44.64+0x40], R40 ;  /* 0x000040282c007986 */ /* 0x0021e4000c101d36 */
.L_x_2257:
[----:B------:R-:W-:Y:S05]  /*7570*/  BSYNC B1 ;  /* 0x0000000000017941 */ /* 0x000fea0003800000 */
.L_x_2256:
        /* <DEDUP_REMOVED lines=16> */
[----:B------:R-:W-:-:S02]  /*7680*/  SHF.R.U32.HI R63, RZ, 0x10, R61 ;  /* 0x00000010ff3f7819 */ /* 0x000fc4000001163d */
[----:B------:R-:W-:Y:S02]  /*7690*/  LOP3.LUT R60, R61, 0xff0000ff, RZ, 0xc0, !PT ;  /* 0xff0000ff3d3c7812 */ /* 0x000fe400078ec0ff */
        /* <DEDUP_REMOVED lines=95> */
.L_x_2263:
[----:B------:R-:W-:Y:S05]  /*7c90*/  BSYNC B2 ;  /* 0x0000000000027941 */ /* 0x000fea0003800000 */
.L_x_2262:
[----:B-1----:R0:W-:Y:S02]  /*7ca0*/  STG.E.128 desc[UR54][R44.64+0x60], R40 ;  /* 0x000060282c007986 */ /* 0x0021e4000c101d36 */
.L_x_2261:
[----:B------:R-:W-:Y:S05]  /*7cb0*/  BSYNC B1 ;  /* 0x0000000000017941 */ /* 0x000fea0003800000 */
.L_x_2260:
        /* <DEDUP_REMOVED lines=8> */
[----:B------:R-:W-:Y:S01]  /*7d40*/  SHF.R.U32.HI R59, RZ, 0x8, R55 ;  /* 0x00000008ff3b7819 */ /* 0x000fe20000011637 */
[----:B-1----:R-:W-:Y:S01]  /*7d50*/  IMAD.MOV.U32 R49, RZ, RZ, R43 ;  /* 0x000000ffff317224 */ /* 0x002fe200078e002b */
        /* <DEDUP_REMOVED lines=9> */
[----:B------:R-:W-:Y:S02]  /*7df0*/  SHF.L.U32 R58, R58, 0x10, RZ ;  /* 0x000000103a3a7819 */ /* 0x000fe400000006ff */
[----:B------:R-:W-:Y:S01]  /*7e00*/  LOP3.LUT R43, R54, 0xff00, R43, 0xf8, !PT ;  /* 0x0000ff00362b7812 */ /* 0x000fe200078ef82b */
[----:B------:R-:W-:Y:S01]  /*7e10*/  IMAD.U32 R54, R56, 0x10000, RZ ;  /* 0x0001000038367824 */ /* 0x000fe200078e00ff */
[----:B------:R-:W-:Y:S02]  /*7e20*/  F2FP.F16.E4M3.UNPACK_B R55, R91.H1 ;  /* 0x0000005bff37723e */ /* 0x000fe400030006ff */
[-C--:B------:R-:W-:Y:S02]  /*7e30*/  F2FP.F16.E4M3.UNPACK_B R42, R41.reuse ;  /* 0x00000029ff2a723e */ /* 0x080fe400020006ff */
[----:B------:R-:W-:Y:S01]  /*7e40*/  LOP3.LUT R56, R47, 0xff0000, R54, 0xf8, !PT ;  /* 0x00ff00002f387812 */ /* 0x000fe200078ef836 */
[--C-:B------:R-:W-:Y:S01]  /*7e50*/  HADD2.F32 R57, -RZ, R55.reuse.H0_H0 ;  /* 0x20000037ff397230 */ /* 0x100fe20000004100 */
        /* <DEDUP_REMOVED lines=86> */
.L_x_2267:
[----:B------:R-:W-:Y:S05]  /*83c0*/  BSYNC B2 ;  /* 0x0000000000027941 */ /* 0x000fea0003800000 */
.L_x_2266:
[----:B-1----:R0:W-:Y:S02]  /*83d0*/  STG.E.128 desc[UR54][R44.64+0x80], R40 ;  /* 0x000080282c007986 */ /* 0x0021e4000c101d36 */
.L_x_2265:
[----:B------:R-:W-:Y:S05]  /*83e0*/  BSYNC B1 ;  /* 0x0000000000017941 */ /* 0x000fea0003800000 */
.L_x_2264:
        /* <DEDUP_REMOVED lines=112> */
.L_x_2269:
[----:B------:R-:W-:Y:S05]  /*8af0*/  BSYNC B1 ;  /* 0x0000000000017941 */ /* 0x000fea0003800000 */
.L_x_2268:
[----:B-1----:R0:W-:Y:S01]  /*8b00*/  STG.E.128 desc[UR54][R44.64+0xa0], R40 ;  /* 0x0000a0282c007986 */ /* 0x0021e2000c101d36 */
[----:B------:R-:W-:Y:S05]  /*8b10*/  BRA `(.L_x_2247) ;  /* 0x0000006800507947 */ /* 0x000fea0003800000 */
.L_x_2215:
        /* <DEDUP_REMOVED lines=43> */
.L_x_2271:
[----:B------:R-:W-:Y:S05]  /*8dd0*/  BSYNC B1 ;  /* 0x0000000000017941 */ /* 0x000fea0003800000 */
.L_x_2270:
        /* <DEDUP_REMOVED lines=47> */
.L_x_2273:
[----:B------:R-:W-:Y:S05]  /*90d0*/  BSYNC B1 ;  /* 0x0000000000017941 */ /* 0x000fea0003800000 */
.L_x_2272:
        /* <DEDUP_REMOVED lines=26> */
.L_x_2274:
[----:B------:R-:W-:Y:S01]  /*9280*/  IMAD R39, R17, 0x8, R16 ;  /* 0x0000000811277824 */ /* 0x000fe200078e0210 */
[----:B------:R-:W-:Y:S01]  /*9290*/  SHF.L.U32 R96, R194, 0x1f, RZ ;  /* 0x0000001fc2607819 */ /* 0x000fe200000006ff */
[----:B------:R-:W1:Y:S01]  /*92a0*/  LDC R146, c[0x0][0x2e4] ;  /* 0x0000b900ff927b82 */ /* 0x000e620000000800 */
[----:B------:R-:W-:Y:S02]  /*92b0*/  BSSY B1, `(.L_x_2275) ;  /* 0x0000004000017945 */ /* 0x000fe40003800000 */
[----:B------:R-:W2:Y:S05]  /*92c0*/  SYNCS.PHASECHK.TRANS64.TRYWAIT P5, [R39+URZ+0x29890], R96 ;  /* 0x02989060270075a7 */ /* 0x000eaa00080a017f */
[----:B------:R-:W3:Y:S01]  /*92d0*/  LDC.64 R136, c[0x0][0x2f0] ;  /* 0x0000bc00ff887b82 */ /* 0x000ee20000000a00 */
[----:B--2---:R-:W-:Y:S05]  /*92e0*/  @!P5 BRA `(.L_x_2276) ;  /* 0x0000022000acd947 */ /* 0x004fea0003800000 */
.L_x_2541:
[----:B------:R-:W-:Y:S05]  /*92f0*/  BSYNC B1 ;  /* 0x0000000000017941 */ /* 0x000fea0003800000 */
.L_x_2275:
        /* <DEDUP_REMOVED lines=8> */
[----:B------:R-:W-:-:S05]  /*9380*/  IMAD R89, R23, R137, R88 ;  /* 0x0000008917597224 */ /* 0x000fca00078e0258 */
[----:B------:R-:W-:Y:S01]  /*9390*/  IADD3 R166, R89, R141, RZ ;  /* 0x0000008d59a67210 */ /* 0x000fe20007ffe0ff */
[----:B------:R-:W-:Y:S06]  /*93a0*/  @!P4 BRA `(.L_x_2280) ;  /* 0x0000000c00bcc947 */ /* 0x000fec0003800000 */
        /* <DEDUP_REMOVED lines=23> */
[----:B------:R-:W-:Y:S01]  /*9520*/  F2FP.F16.E4M3.UNPACK_B R180, R176.H1 ;  /* 0x000000b0ffb4723e */ /* 0x000fe200030006ff */
[----:B-1----:R-:W-:Y:S01]  /*9530*/  IMAD.MOV.U32 R186, RZ, RZ, R94 ;  /* 0x000000ffffba7224 */ /* 0x002fe200078e005e */
[----:B------:R-:W-:Y:S02]  /*9540*/  F2FP.F16.E4M3.UNPACK_B R177, R92.H1 ;  /* 0x0000005cffb1723e */ /* 0x000fe400030006ff */
        /* <DEDUP_REMOVED lines=16> */
[C---:B------:R-:W-:Y:S01]  /*9650*/  FMUL.FTZ R179, R177.reuse, R180 ;  /* 0x000000b4b1b37220 */ /* 0x040fe20000410000 */
[----:B------:R-:W-:Y:S01]  /*9660*/  F2FP.F16.E4M3.UNPACK_B R188, R186.H1 ;  /* 0x000000baffbc723e */ /* 0x000fe200030006ff */
[C---:B------:R-:W-:Y:S01]  /*9670*/  FMUL.FTZ R180, R54.reuse, R180 ;  /* 0x000000b436b47220 */ /* 0x040fe20000410000 */
[----:B------:R-:W-:Y:S01]  /*9680*/  F2FP.F16.E4M3.UNPACK_B R187, R90.H1 ;  /* 0x0000005affbb723e */ /* 0x000fe200030006ff */
[-C--:B------:R-:W-:Y:S01]  /*9690*/  FFMA.FTZ R179, R54, R52.reuse, -R179 ;  /* 0x0000003436b37223 */ /* 0x080fe200000108b3 */
[----:B------:R-:W-:Y:S02]  /*96a0*/  HADD2.F32 R233, -RZ, R94.H0_H0 ;  /* 0x2000005effe97230 */ /* 0x000fe40000004100 */
[----:B------:R-:W-:Y:S01]  /*96b0*/  FFMA.FTZ R177, R177, R52, R180 ;  /* 0x00000034b1b17223 */ /* 0x000fe200000100b4 */
[----:B------:R-:W-:Y:S01]  /*96c0*/  F2FP.F16.E4M3.UNPACK_B R180, R176 ;  /* 0x000000b0ffb4723e */ /* 0x000fe200020006ff */
[----:B------:R-:W-:Y:S01]  /*96d0*/  HADD2.F32 R176, -RZ, R88.H0_H0 ;  /* 0x20000058ffb07230 */ /* 0x000fe20000004100 */
[----:B------:R-:W-:Y:S01]  /*96e0*/  F2FP.F16.E4M3.UNPACK_B R52, R92 ;  /* 0x0000005cff34723e */ /* 0x000fe200020006ff */
[----:B------:R-:W-:Y:S01]  /*96f0*/  HADD2.F32 R228, -RZ, R188.H0_H0 ;  /* 0x200000bcffe47230 */ /* 0x000fe20000004100 */
[----:B------:R-:W-:Y:S01]  /*9700*/  F2FP.F16.E4M3.UNPACK_B R92, R178 ;  /* 0x000000b2ff5c723e */ /* 0x000fe200020006ff */
[----:B------:R-:W-:Y:S01]  /*9710*/  HADD2.F32 R183, -RZ, R180.H0_H0 ;  /* 0x200000b4ffb77230 */ /* 0x000fe20000004100 */
[----:B------:R-:W-:Y:S01]  /*9720*/  F2FP.F16.E4M3.UNPACK_B R229, R173.H1 ;  /* 0x000000adffe5723e */ /* 0x000fe200030006ff */
[----:B------:R-:W-:-:S02]  /*9730*/  HADD2.F32 R54, -RZ, R52.H0_H0 ;  /* 0x20000034ff367230 */ /* 0x000fc40000004100 */
[----:B------:R-:W-:Y:S01]  /*9740*/  FMUL.FTZ R232, R228, R233 ;  /* 0x000000e9e4e87220 */ /* 0x000fe20000410000 */
[----:B------:R-:W-:Y:S01]  /*9750*/  HADD2.F32 R181, -RZ, R92.H0_H0 ;  /* 0x2000005cffb57230 */ /* 0x000fe20000004100 */
[----:B------:R-:W-:Y:S01]  /*9760*/  F2FP.F16.E4M3.UNPACK_B R171, R171 ;  /* 0x000000abffab723e */ /* 0x000fe200020006ff */
[----:B------:R-:W-:Y:S02]  /*9770*/  HADD2.F32 R230, -RZ, R187.H0_H0 ;  /* 0x200000bbffe67230 */ /* 0x000fe40000004100 */
[-C--:B------:R-:W-:Y:S01]  /*9780*/  FMUL.FTZ R185, R54, R183.reuse ;  /* 0x000000b736b97220 */ /* 0x080fe20000410000 */
[----:B------:R-:W-:Y:S01]  /*9790*/  FMUL.FTZ R183, R176, R183 ;  /* 0x000000b7b0b77220 */ /* 0x000fe20000410000 */
[----:B------:R-:W-:Y:S01]  /*97a0*/  HADD2.F32 R231, -RZ, R229.H0_H0 ;  /* 0x200000e5ffe77230 */ /* 0x000fe20000004100 */
[----:B------:R-:W-:Y:S01]  /*97b0*/  F2FP.F16.E4M3.UNPACK_B R186, R186 ;  /* 0x000000baffba723e */ /* 0x000fe200020006ff */
[----:B------:R-:W-:Y:S01]  /*97c0*/  FMUL.FTZ R233, R230, R233 ;  /* 0x000000e9e6e97220 */ /* 0x000fe20000410000 */
[----:B------:R-:W-:Y:S01]  /*97d0*/  FFMA.FTZ R54, R54, R181, R183 ;  /* 0x000000b536367223 */ /* 0x000fe200000100b7 */
[----:B------:R-:W-:-:S02]  /*97e0*/  HADD2.F32 R94, -RZ, R94.H1_H1 ;  /* 0x3000005eff5e7230 */ /* 0x000fc40000004100 */
[----:B------:R-:W-:Y:S01]  /*97f0*/  FFMA.FTZ R176, R176, R181, -R185 ;  /* 0x000000b5b0b07223 */ /* 0x000fe200000108b9 */
[----:B------:R-:W-:Y:S02]  /*9800*/  HADD2.F32 R188, -RZ, R188.H1_H1 ;  /* 0x300000bcffbc7230 */ /* 0x000fe40000004100 */
[-C--:B------:R-:W-:Y:S01]  /*9810*/  FFMA.FTZ R233, R228, R231.reuse, R233 ;  /* 0x000000e7e4e97223 */ /* 0x080fe200000100e9 */
[----:B------:R-:W-:Y:S01]  /*9820*/  HADD2.F32 R183, -RZ, R180.H1_H1 ;  /* 0x300000b4ffb77230 */ /* 0x000fe20000004100 */
[----:B------:R-:W-:Y:S01]  /*9830*/  SHF.R.U32.HI R182, RZ, 0x8, R41 ;  /* 0x00000008ffb67819 */ /* 0x000fe20000011629 */
[----:B------:R-:W-:Y:S02]  /*9840*/  HADD2.F32 R52, -RZ, R52.H1_H1 ;  /* 0x30000034ff347230 */ /* 0x000fe40000004100 */
[----:B------:R-:W-:Y:S01]  /*9850*/  FMUL.FTZ R228, R188, R94 ;  /* 0x0000005ebce47220 */ /* 0x000fe20000410000 */
[----:B------:R-:W-:Y:S02]  /*9860*/  HADD2.F32 R187, -RZ, R187.H1_H1 ;  /* 0x300000bbffbb7230 */ /* 0x000fe40000004100 */
[----:B------:R-:W-:Y:S01]  /*9870*/  FFMA.FTZ R232, R230, R231, -R232 ;  /* 0x000000e7e6e87223 */ /* 0x000fe200000108e8 */
[----:B------:R-:W-:-:S02]  /*9880*/  HADD2.F32 R88, -RZ, R88.H1_H1 ;  /* 0x30000058ff587230 */ /* 0x000fc40000004100 */
[-C--:B------:R-:W-:Y:S01]  /*9890*/  FMUL.FTZ R185, R52, R183.reuse ;  /* 0x000000b734b97220 */ /* 0x080fe20000410000 */
[----:B------:R-:W-:Y:S02]  /*98a0*/  HADD2.F32 R181, -RZ, R92.H1_H1 ;  /* 0x3000005cffb57230 */ /* 0x000fe40000004100 */
[----:B------:R-:W-:Y:S01]  /*98b0*/  FMUL.FTZ R94, R187, R94 ;  /* 0x0000005ebb5e7220 */ /* 0x000fe20000410000 */
[----:B------:R-:W-:Y:S02]  /*98c0*/  HADD2.F32 R229, -RZ, R229.H1_H1 ;  /* 0x300000e5ffe57230 */ /* 0x000fe40000004100 */
[C---:B------:R-:W-:Y:S01]  /*98d0*/  FMUL.FTZ R183, R88.reuse, R183 ;  /* 0x000000b758b77220 */ /* 0x040fe20000410000 */
[----:B------:R-:W-:Y:S01]  /*98e0*/  F2FP.F16.E4M3.UNPACK_B R90, R90 ;  /* 0x0000005aff5a723e */ /* 0x000fe200020006ff */
[----:B------:R-:W-:Y:S01]  /*98f0*/  FFMA.FTZ R92, R88, R181, -R185 ;  /* 0x000000b5585c7223 */ /* 0x000fe200000108b9 */
[----:B------:R-:W-:Y:S01]  /*9900*/  F2FP.F16.E4M3.UNPACK_B R173, R173 ;  /* 0x000000adffad723e */ /* 0x000fe200020006ff */
[----:B------:R-:W-:Y:S01]  /*9910*/  FFMA.FTZ R94, R188, R229, R94 ;  /* 0x000000e5bc5e7223 */ /* 0x000fe2000001005e */
[----:B------:R-:W-:Y:S01]  /*9920*/  SHF.R.U32.HI R88, RZ, 0x8, R53 ;  /* 0x00000008ff587819 */ /* 0x000fe20000011635 */
[----:B------:R-:W-:-:S02]  /*9930*/  HADD2.F32 R231, -RZ, R171.H0_H0 ;  /* 0x200000abffe77230 */ /* 0x000fc40000004100 */
[----:B------:R-:W-:Y:S01]  /*9940*/  FFMA.FTZ R52, R52, R181, R183 ;  /* 0x000000b534347223 */ /* 0x000fe200000100b7 */
[----:B------:R-:W-:Y:S01]  /*9950*/  HADD2.F32 R188, -RZ, R186.H0_H0 ;  /* 0x200000baffbc7230 */ /* 0x000fe20000004100 */
[----:B------:R-:W-:Y:S01]  /*9960*/  SHF.R.U32.HI R178, RZ, 0x10, R53 ;  /* 0x00000010ffb27819 */ /* 0x000fe20000011635 */
[----:B------:R-:W-:Y:S01]  /*9970*/  FFMA.FTZ R187, R187, R229, -R228 ;  /* 0x000000e5bbbb7223 */ /* 0x000fe200000108e4 */
[----:B------:R-:W-:Y:S01]  /*9980*/  LOP3.LUT R181, R53, 0xff0000ff, RZ, 0xc0, !PT ;  /* 0xff0000ff35b57812 */ /* 0x000fe200078ec0ff */
[----:B------:R-:W-:Y:S01]  /*9990*/  IMAD.SHL.U32 R182, R182, 0x100, RZ ;  /* 0x00000100b6b67824 */ /* 0x000fe200078e00ff */
[--C-:B------:R-:W-:Y:S01]  /*99a0*/  SHF.R.U32.HI R180, RZ, 0x10, R55.reuse ;  /* 0x00000010ffb47819 */ /* 0x100fe20000011637 */
[----:B------:R-:W-:Y:S01]  /*99b0*/  HADD2.F32 R229, -RZ, R90.H0_H0 ;  /* 0x2000005affe57230 */ /* 0x000fe20000004100 */
[----:B------:R-:W-:Y:S01]  /*99c0*/  SHF.R.U32.HI R53, RZ, 0x8, R55 ;  /* 0x00000008ff357819 */ /* 0x000fe20000011637 */
[----:B------:R-:W-:Y:S01]  /*99d0*/  HADD2.F32 R228, -RZ, R173.H0_H0 ;  /* 0x200000adffe47230 */ /* 0x000fe20000004100 */
[----:B------:R-:W-:Y:S01]  /*99e0*/  LOP3.LUT R183, R55, 0xff0000ff, RZ, 0xc0, !PT ;  /* 0xff0000ff37b77812 */ /* 0x000fe200078ec0ff */
[-C--:B------:R-:W-:Y:S01]  /*99f0*/  FMUL.FTZ R230, R188, R231.reuse ;  /* 0x000000e7bce67220 */ /* 0x080fe20000410000 */
[----:B------:R-:W-:Y:S01]  /*9a00*/  SHF.R.U32.HI R55, RZ, 0x10, R41 ;  /* 0x00000010ff377819 */ /* 0x000fe20000011629 */
[----:B------:R-:W-:Y:S01]  /*9a10*/  HADD2.F32 R171, -RZ, R171.H1_H1 ;  /* 0x300000abffab7230 */ /* 0x000fe20000004100 */
[----:B------:R-:W-:Y:S01]  /*9a20*/  LOP3.LUT R185, R41, 0xff0000ff, RZ, 0xc0, !PT ;  /* 0xff0000ff29b97812 */ /* 0x000fe200078ec0ff */
[----:B------:R-:W-:Y:S01]  /*9a30*/  HADD2.F32 R186, -RZ, R186.H1_H1 ;  /* 0x300000baffba7230 */ /* 0x000fe20000004100 */
[----:B------:R-:W-:Y:S01]  /*9a40*/  SHF.L.U32 R88, R88, 0x8, RZ ;  /* 0x0000000858587819 */ /* 0x000fe200000006ff */
[----:B------:R-:W-:Y:S01]  /*9a50*/  HADD2.F32 R90, -RZ, R90.H1_H1 ;  /* 0x3000005aff5a7230 */ /* 0x000fe20000004100 */
[----:B------:R-:W-:Y:S01]  /*9a60*/  LOP3.LUT R182, R185, 0xff00, R182, 0xf8, !PT ;  /* 0x0000ff00b9b67812 */ /* 0x000fe200078ef8b6 */
[----:B------:R-:W-:Y:S01]  /*9a70*/  FMUL.FTZ R231, R229, R231 ;  /* 0x000000e7e5e77220 */ /* 0x000fe20000410000 */
[----:B------:R-:W-:Y:S01]  /*9a80*/  LOP3.LUT R181, R181, 0xff00, R88, 0xf8, !PT ;  /* 0x0000ff00b5b57812 */ /* 0x000fe200078ef858 */
[----:B------:R-:W-:Y:S01]  /*9a90*/  FFMA.FTZ R230, R229, R228, -R230 ;  /* 0x000000e4e5e67223 */ /* 0x000fe200000108e6 */
[----:B------:R-:W-:Y:S01]  /*9aa0*/  SHF.L.U32 R55, R55, 0x10, RZ ;  /* 0x0000001037377819 */ /* 0x000fe200000006ff */
[----:B------:R-:W-:-:S02]  /*9ab0*/  IMAD.SHL.U32 R88, R53, 0x100, RZ ;  /* 0x0000010035587824 */ /* 0x000fc400078e00ff */
[-C--:B------:R-:W-:Y:S01]  /*9ac0*/  FMUL.FTZ R229, R186, R171.reuse ;  /* 0x000000abbae57220 */ /* 0x080fe20000410000 */
[----:B------:R-:W-:Y:S02]  /*9ad0*/  HADD2.F32 R173, -RZ, R173.H1_H1 ;  /* 0x300000adffad7230 */ /* 0x000fe40000004100 */
[----:B------:R-:W-:Y:S01]  /*9ae0*/  FMUL.FTZ R171, R90, R171 ;  /* 0x000000ab5aab7220 */ /* 0x000fe20000410000 */
[----:B------:R-:W-:Y:S01]  /*9af0*/  F2FP.SATFINITE.E4M3.F32.PACK_AB_MERGE_C R179, R179, R42, RZ ;  /* 0x0000002ab3b3723e */ /* 0x000fe200048070ff */
[----:B------:R-:W-:Y:S01]  /*9b00*/  IMAD.U32 R178, R178, 0x10000, RZ ;  /* 0x00010000b2b27824 */ /* 0x000fe200078e00ff */
[----:B------:R-:W-:Y:S01]  /*9b10*/  LOP3.LUT R55, R182, 0xff0000, R55, 0xf8, !PT ;  /* 0x00ff0000b6377812 */ /* 0x000fe200078ef837 */
[-C--:B------:R-:W-:Y:S01]  /*9b20*/  FFMA.FTZ R186, R186, R173.reuse, R171 ;  /* 0x000000adbaba7223 */ /* 0x080fe200000100ab */
[----:B------:R-:W-:Y:S01]  /*9b30*/  F2FP.SATFINITE.E4M3.F32.PACK_AB_MERGE_C R177, R177, R40, RZ ;  /* 0x00000028b1b1723e */ /* 0x000fe200048070ff */
[----:B------:R-:W-:Y:S01]  /*9b40*/  FFMA.FTZ R229, R90, R173, -R229 ;  /* 0x000000ad5ae57223 */ /* 0x000fe200000108e5 */
[----:B------:R-:W-:Y:S01]  /*9b50*/  LOP3.LUT R183, R183, 0xff00, R88, 0xf8, !PT ;  /* 0x0000ff00b7b77812 */ /* 0x000fe200078ef858 */
[----:B------:R-:W-:Y:S01]  /*9b60*/  IMAD.U32 R180, R180, 0x10000, RZ ;  /* 0x00010000b4b47824 */ /* 0x000fe200078e00ff */
[----:B------:R-:W-:Y:S01]  /*9b70*/  F2FP.SATFINITE.E4M3.F32.PACK_AB_MERGE_C R88, R92, R176, R179 ;  /* 0x000000b05c58723e */ /* 0x000fe200048070b3 */
[----:B------:R-:W-:Y:S01]  /*9b80*/  FFMA.FTZ R231, R188, R228, R231 ;  /* 0x000000e4bce77223 */ /* 0x000fe200000100e7 */
[----:B------:R-:W-:-:S02]  /*9b90*/  F2FP.F16.E4M3.UNPACK_B R171, R93 ;  /* 0x0000005dffab723e */ /* 0x000fc400020006ff */
[----:B------:R-:W-:Y:S02]  /*9ba0*/  F2FP.SATFINITE.E4M3.F32.PACK_AB_MERGE_C R92, R52, R54, R177 ;  /* 0x00000036345c723e */ /* 0x000fe400048070b1 */
[----:B------:R-:W-:Y:S01]  /*9bb0*/  F2FP.F16.E4M3.UNPACK_B R176, R55 ;  /* 0x00000037ffb0723e */ /* 0x000fe200020006ff */
[--C-:B------:R-:W-:Y:S01]  /*9bc0*/  HADD2.F32 R40, -RZ, R171.reuse.H0_H0 ;  /* 0x200000abff287230 */ /* 0x100fe20000004100 */
[----:B------:R-:W-:Y:S01]  /*9bd0*/  LOP3.LUT R53, R181, 0xff0000, R178, 0xf8, !PT ;  /* 0x00ff0000b5357812 */ /* 0x000fe200078ef8b2 */
[----:B------:R-:W-:Y:S01]  /*9be0*/  HADD2.F32 R171, -RZ, R171.H1_H1 ;  /* 0x300000abffab7230 */ /* 0x000fe20000004100 */
[----:B------:R-:W-:Y:S01]  /*9bf0*/  F2FP.F16.E4M3.UNPACK_B R52, R89 ;  /* 0x00000059ff34723e */ /* 0x000fe200020006ff */
[----:B------:R-:W-:Y:S01]  /*9c00*/  HADD2.F32 R177, -RZ, R176.H0_H0 ;  /* 0x200000b0ffb17230 */ /* 0x000fe20000004100 */
[----:B------:R-:W-:Y:S02]  /*9c10*/  F2FP.F16.E4M3.UNPACK_B R54, R53 ;  /* 0x00000035ff36723e */ /* 0x000fe400020006ff */
[----:B------:R-:W-:Y:S01]  /*9c20*/  SHF.R.U32.HI R184, RZ, 0x8, R43 ;  /* 0x00000008ffb87819 */ /* 0x000fe2000001162b */
[----:B------:R-:W-:-:S02]  /*9c30*/  HADD2.F32 R42, -RZ, R52.H0_H0 ;  /* 0x20000034ff2a7230 */ /* 0x000fc40000004100 */
[-C--:B------:R-:W-:Y:S01]  /*9c40*/  FMUL.FTZ R179, R40, R177.reuse ;  /* 0x000000b128b37220 */ /* 0x080fe20000410000 */
[----:B------:R-:W-:Y:S01]  /*9c50*/  HADD2.F32 R173, -RZ, R54.H0_H0 ;  /* 0x20000036ffad7230 */ /* 0x000fe20000004100 */
[----:B------:R-:W-:Y:S01]  /*9c60*/  SHF.R.U32.HI R41, RZ, 0x10, R43 ;  /* 0x00000010ff297819 */ /* 0x000fe2000001162b */
[----:B------:R-:W-:Y:S02]  /*9c70*/  IMAD.SHL.U32 R184, R184, 0x100, RZ ;  /* 0x00000100b8b87824 */ /* 0x000fe400078e00ff */
[C---:B------:R-:W-:Y:S01]  /*9c80*/  FMUL.FTZ R177, R42.reuse, R177 ;  /* 0x000000b12ab17220 */ /* 0x040fe20000410000 */
[----:B------:R-:W-:Y:S01]  /*9c90*/  LOP3.LUT R43, R43, 0xff0000ff, RZ, 0xc0, !PT ;  /* 0xff0000ff2b2b7812 */ /* 0x000fe200078ec0ff */
[-C--:B------:R-:W-:Y:S01]  /*9ca0*/  FFMA.FTZ R42, R42, R173.reuse, -R179 ;  /* 0x000000ad2a2a7223 */ /* 0x080fe200000108b3 */
[----:B------:R-:W-:Y:S02]  /*9cb0*/  HADD2.F32 R52, -RZ, R52.H1_H1 ;  /* 0x30000034ff347230 */ /* 0x000fe40000004100 */
[----:B------:R-:W-:Y:S01]  /*9cc0*/  FFMA.FTZ R40, R40, R173, R177 ;  /* 0x000000ad28287223 */ /* 0x000fe200000100b1 */
[----:B------:R-:W-:Y:S01]  /*9cd0*/  HADD2.F32 R173, -RZ, R176.H1_H1 ;  /* 0x300000b0ffad7230 */ /* 0x000fe20000004100 */
[----:B------:R-:W-:Y:S01]  /*9ce0*/  F2FP.F16.E4M3.UNPACK_B R93, R93.H1 ;  /* 0x0000005dff5d723e */ /* 0x000fe200030006ff */
[----:B------:R-:W-:Y:S01]  /*9cf0*/  HADD2.F32 R176, -RZ, R54.H1_H1 ;  /* 0x30000036ffb07230 */ /* 0x000fe20000004100 */
[----:B------:R-:W-:Y:S01]  /*9d00*/  F2FP.F16.E4M3.UNPACK_B R178, R55.H1 ;  /* 0x00000037ffb2723e */ /* 0x000fe200030006ff */
[----:B------:R-:W-:Y:S01]  /*9d10*/  IMAD.U32 R41, R41, 0x10000, RZ ;  /* 0x0001000029297824 */ /* 0x000fe200078e00ff */
[----:B------:R-:W-:Y:S01]  /*9d20*/  LOP3.LUT R184, R43, 0xff00, R184, 0xf8, !PT ;  /* 0x0000ff002bb87812 */ /* 0x000fe200078ef8b8 */
[----:B------:R-:W-:Y:S01]  /*9d30*/  FMUL.FTZ R55, R171, R173 ;  /* 0x000000adab377220 */ /* 0x000fe20000410000 */
[----:B------:R-:W-:Y:S01]  /*9d40*/  F2FP.F16.E4M3.UNPACK_B R89, R89.H1 ;  /* 0x00000059ff59723e */ /* 0x000fe200030006ff */
[----:B------:R-:W-:Y:S01]  /*9d50*/  HADD2.F32 R54, -RZ, R93.H0_H0 ;  /* 0x2000005dff367230 */ /* 0x000fe20000004100 */
[----:B------:R-:W-:Y:S01]  /*9d60*/  LOP3.LUT R43, R183, 0xff0000, R180, 0xf8, !PT ;  /* 0x00ff0000b72b7812 */ /* 0x000fe200078ef8b4 */
[----:B------:R-:W-:Y:S01]  /*9d70*/  FMUL.FTZ R180, R52, R173 ;  /* 0x000000ad34b47220 */ /* 0x000fe20000410000 */
[----:B------:R-:W-:Y:S01]  /*9d80*/  F2FP.F16.E4M3.UNPACK_B R173, R53.H1 ;  /* 0x00000035ffad723e */ /* 0x000fe200030006ff */
[----:B------:R-:W-:-:S02]  /*9d90*/  HADD2.F32 R179, -RZ, R178.H0_H0 ;  /* 0x200000b2ffb37230 */ /* 0x000fc40000004100 */
[-C--:B------:R-:W-:Y:S01]  /*9da0*/  FFMA.FTZ R53, R52, R176.reuse, -R55 ;  /* 0x000000b034357223 */ /* 0x080fe20000010837 */
[----:B------:R-:W-:Y:S01]  /*9db0*/  HADD2.F32 R52, -RZ, R89.H0_H0 ;  /* 0x20000059ff347230 */ /* 0x000fe20000004100 */
[----:B------:R-:W-:Y:S01]  /*9dc0*/  LOP3.LUT R41, R184, 0xff0000, R41, 0xf8, !PT ;  /* 0x00ff0000b8297812 */ /* 0x000fe200078ef829 */
[----:B------:R-:W-:Y:S02]  /*9dd0*/  HADD2.F32 R177, -RZ, R93.H1_H1 ;  /* 0x3000005dffb17230 */ /* 0x000fe40000004100 */
[----:B------:R-:W-:Y:S01]  /*9de0*/  FFMA.FTZ R55, R171, R176, R180 ;  /* 0x000000b0ab377223 */ /* 0x000fe200000100b4 */
[----:B------:R-:W-:Y:S02]  /*9df0*/  HADD2.F32 R178, -RZ, R178.H1_H1 ;  /* 0x300000b2ffb27230 */ /* 0x000fe40000004100 */
[-C--:B------:R-:W-:Y:S01]  /*9e00*/  FMUL.FTZ R181, R54, R179.reuse ;  /* 0x000000b336b57220 */ /* 0x080fe20000410000 */
[----:B------:R-:W-:Y:S02]  /*9e10*/  HADD2.F32 R89, -RZ, R89.H1_H1 ;  /* 0x30000059ff597230 */ /* 0x000fe40000004100 */
[----:B------:R-:W-:Y:S01]  /*9e20*/  FMUL.FTZ R179, R52, R179 ;  /* 0x000000b334b37220 */ /* 0x000fe20000410000 */
[----:B------:R-:W-:-:S02]  /*9e30*/  HADD2.F32 R171, -RZ, R173.H0_H0 ;  /* 0x200000adffab7230 */ /* 0x000fc40000004100 */
[-C--:B------:R-:W-:Y:S01]  /*9e40*/  FMUL.FTZ R180, R177, R178.reuse ;  /* 0x000000b2b1b47220 */ /* 0x080fe20000410000 */
[----:B------:R-:W-:Y:S02]  /*9e50*/  HADD2.F32 R176, -RZ, R173.H1_H1 ;  /* 0x300000adffb07230 */ /* 0x000fe40000004100 */
[----:B------:R-:W-:Y:S01]  /*9e60*/  FMUL.FTZ R178, R89, R178 ;  /* 0x000000b259b27220 */ /* 0x000fe20000410000 */
[----:B------:R-:W-:Y:S01]  /*9e70*/  F2FP.F16.E4M3.UNPACK_B R173, R41 ;  /* 0x00000029ffad723e */ /* 0x000fe200020006ff */
[----:B------:R-:W-:Y:S01]  /*9e80*/  FFMA.FTZ R52, R52, R171, -R181 ;  /* 0x000000ab34347223 */ /* 0x000fe200000108b5 */
[----:B------:R-:W-:Y:S01]  /*9e90*/  F2FP.F16.E4M3.UNPACK_B R93, R91 ;  /* 0x0000005bff5d723e */ /* 0x000fe200020006ff */
[----:B------:R-:W-:Y:S01]  /*9ea0*/  FFMA.FTZ R54, R54, R171, R179 ;  /* 0x000000ab36367223 */ /* 0x000fe200000100b3 */
[----:B------:R-:W-:Y:S01]  /*9eb0*/  F2FP.F16.E4M3.UNPACK_B R171, R95 ;  /* 0x0000005fffab723e */ /* 0x000fe200020006ff */
[-C--:B------:R-:W-:Y:S01]  /*9ec0*/  FFMA.FTZ R177, R177, R176.reuse, R178 ;  /* 0x000000b0b1b17223 */ /* 0x080fe200000100b2 */
[----:B------:R-:W-:Y:S01]  /*9ed0*/  FFMA.FTZ R89, R89, R176, -R180 ;  /* 0x000000b059597223 */ /* 0x000fe200000108b4 */
[----:B------:R-:W-:Y:S01]  /*9ee0*/  F2FP.F16.E4M3.UNPACK_B R178, R43 ;  /* 0x0000002bffb2723e */ /* 0x000fe200020006ff */
[----:B------:R-:W-:Y:S01]  /*9ef0*/  HADD2.F32 R181, -RZ, R173.H0_H0 ;  /* 0x200000adffb57230 */ /* 0x000fe20000004100 */
[----:B------:R-:W-:Y:S01]  /*9f00*/  F2FP.F16.E4M3.UNPACK_B R95, R95.H1 ;  /* 0x0000005fff5f723e */ /* 0x000fe200030006ff */
[----:B------:R-:W-:Y:S01]  /*9f10*/  HADD2.F32 R176, -RZ, R93.H0_H0 ;  /* 0x2000005dffb07230 */ /* 0x000fe20000004100 */
[----:B------:R-:W-:Y:S01]  /*9f20*/  F2FP.F16.E4M3.UNPACK_B R91, R91.H1 ;  /* 0x0000005bff5b723e */ /* 0x000fe200030006ff */
[----:B------:R-:W-:Y:S01]  /*9f30*/  HADD2.F32 R179, -RZ, R171.H0_H0 ;  /* 0x200000abffb37230 */ /* 0x000fe20000004100 */
[----:B------:R-:W-:Y:S01]  /*9f40*/  F2FP.SATFINITE.E4M3.F32.PACK_AB_MERGE_C R94, R94, R233, RZ ;  /* 0x000000e95e5e723e */ /* 0x000fe200048070ff */
[----:B------:R-:W-:-:S02]  /*9f50*/  HADD2.F32 R180, -RZ, R178.H0_H0 ;  /* 0x200000b2ffb47230 */ /* 0x000fc40000004100 */
[CC--:B------:R-:W-:Y:S01]  /*9f60*/  FMUL.FTZ R182, R176.reuse, R181.reuse ;  /* 0x000000b5b0b67220 */ /* 0x0c0fe20000410000 */
[----:B------:R-:W-:Y:S02]  /*9f70*/  HADD2.F32 R171, -RZ, R171.H1_H1 ;  /* 0x300000abffab7230 */ /* 0x000fe40000004100 */
[C---:B------:R-:W-:Y:S01]  /*9f80*/  FMUL.FTZ R183, R179.reuse, R181 ;  /* 0x000000b5b3b77220 */ /* 0x040fe20000410000 */
[----:B------:R-:W-:Y:S01]  /*9f90*/  F2FP.F16.E4M3.UNPACK_B R181, R43.H1 ;  /* 0x0000002bffb5723e */ /* 0x000fe200030006ff */
[-C--:B------:R-:W-:Y:S01]  /*9fa0*/  FFMA.FTZ R179, R179, R180.reuse, R182 ;  /* 0x000000b4b3b37223 */ /* 0x080fe200000100b6 */
[----:B------:R-:W-:Y:S01]  /*9fb0*/  F2FP.F16.E4M3.UNPACK_B R182, R41.H1 ;  /* 0x00000029ffb6723e */ /* 0x000fe200030006ff */
[----:B------:R-:W-:Y:S01]  /*9fc0*/  FFMA.FTZ R176, R176, R180, -R183 ;  /* 0x000000b4b0b07223 */ /* 0x000fe200000108b7 */
[----:B------:R-:W-:Y:S01]  /*9fd0*/  HADD2.F32 R180, -RZ, R95.H0_H0 ;  /* 0x2000005fffb47230 */ /* 0x000fe20000004100 */
[----:B------:R-:W-:Y:S01]  /*9fe0*/  F2FP.SATFINITE.E4M3.F32.PACK_AB_MERGE_C R94, R186, R231, R94 ;  /* 0x000000e7ba5e723e */ /* 0x000fe2000480705e */
[----:B------:R-:W-:Y:S01]  /*9ff0*/  HADD2.F32 R41, -RZ, R91.H0_H0 ;  /* 0x2000005bff297230 */ /* 0x000fe20000004100 */
[----:B------:R-:W-:Y:S01]  /*a000*/  F2FP.SATFINITE.E4M3.F32.PACK_AB_MERGE_C R90, R187, R232, RZ ;  /* 0x000000e8bb5a723e */ /* 0x000fe200048070ff */
[----:B------:R-:W-:Y:S01]  /*a010*/  HADD2.F32 R183, -RZ, R182.H0_H0 ;  /* 0x200000b6ffb77230 */ /* 0x000fe20000004100 */
[----:B------:R-:W-:Y:S01]  /*a020*/  F2FP.SATFINITE.E4M3.F32.PACK_AB_MERGE_C R52, R89, R52, RZ ;  /* 0x000000345934723e */ /* 0x000fe200048070ff */
[----:B------:R-:W-:Y:S01]  /*a030*/  HADD2.F32 R43, -RZ, R181.H0_H0 ;  /* 0x200000b5ff2b7230 */ /* 0x000fe20000004100 */
[----:B------:R-:W-:Y:S01]  /*a040*/  F2FP.SATFINITE.E4M3.F32.PACK_AB_MERGE_C R54, R177, R54, RZ ;  /* 0x00000036b136723e */ /* 0x000fe200048070ff */
[----:B------:R-:W-:-:S02]  /*a050*/  HADD2.F32 R95, -RZ, R95.H1_H1 ;  /* 0x3000005fff5f7230 */ /* 0x000fc40000004100 */
[CC--:B------:R-:W-:Y:S01]  /*a060*/  FMUL.FTZ R184, R180.reuse, R183.reuse ;  /* 0x000000b7b4b87220 */ /* 0x0c0fe20000410000 */
[----:B------:R-:W-:Y:S01]  /*a070*/  FMUL.FTZ R183, R41, R183 ;  /* 0x000000b729b77220 */ /* 0x000fe20000410000 */
        /* <DEDUP_REMOVED lines=8> */
[----:B------:R-:W-:Y:S01]  /*a100*/  HADD2.F32 R93, -RZ, R93.H1_H1 ;  /* 0x3000005dff5d7230 */ /* 0x000fe20000004100 */
[----:B------:R-:W-:Y:S01]  /*a110*/  F2FP.SATFINITE.E4M3.F32.PACK_AB_MERGE_C R89, R53, R42, R52 ;  /* 0x0000002a3559723e */ /* 0x000fe20004807034 */
[-C--:B------:R-:W-:Y:S01]  /*a120*/  FFMA.FTZ R184, R91, R180.reuse, -R184 ;  /* 0x000000b45bb87223 */ /* 0x080fe200000108b8 */
[----:B------:R-:W-:Y:S01]  /*a130*/  FFMA.FTZ R186, R95, R180, R182 ;  /* 0x000000b45fba7223 */ /* 0x000fe200000100b6 */
[----:B------:R-:W-:-:S02]  /*a140*/  HADD2.F32 R180, -RZ, R173.H1_H1 ;  /* 0x300000adffb47230 */ /* 0x000fc40000004100 */
[----:B------:R-:W-:Y:S01]  /*a150*/  HADD2.F32 R178, -RZ, R178.H1_H1 ;  /* 0x300000b2ffb27230 */ /* 0x000fe20000004100 */
[----:B------:R-:W-:Y:S02]  /*a160*/  F2FP.SATFINITE.E4M3.F32.PACK_AB_MERGE_C R41, R184, R41, RZ ;  /* 0x00000029b829723e */ /* 0x000fe400048070ff */
[-C--:B------:R-:W-:Y:S01]  /*a170*/  FMUL.FTZ R182, R171, R180.reuse ;  /* 0x000000b4abb67220 */ /* 0x080fe20000410000 */
[C---:B------:R-:W-:Y:S01]  /*a180*/  FMUL.FTZ R180, R93.reuse, R180 ;  /* 0x000000b45db47220 */ /* 0x040fe20000410000 */
[----:B------:R-:W-:Y:S02]  /*a190*/  F2FP.SATFINITE.E4M3.F32.PACK_AB_MERGE_C R43, R186, R43, RZ ;  /* 0x0000002bba2b723e */ /* 0x000fe400048070ff */
[-C--:B------:R-:W-:Y:S01]  /*a1a0*/  FFMA.FTZ R93, R93, R178.reuse, -R182 ;  /* 0x000000b25d5d7223 */ /* 0x080fe200000108b6 */
[----:B------:R-:W-:-:S04]  /*a1b0*/  FFMA.FTZ R180, R171, R178, R180 ;  /* 0x000000b2abb47223 */ /* 0x000fc800000100b4 */
[----:B------:R-:W-:Y:S02]  /*a1c0*/  F2FP.SATFINITE.E4M3.F32.PACK_AB_MERGE_C R91, R93, R176, R41 ;  /* 0x000000b05d5b723e */ /* 0x000fe40004807029 */
[----:B------:R-:W-:Y:S02]  /*a1d0*/  F2FP.SATFINITE.E4M3.F32.PACK_AB_MERGE_C R93, R55, R40, R54 ;  /* 0x00000028375d723e */ /* 0x000fe40004807036 */
[----:B------:R-:W-:-:S07]  /*a1e0*/  F2FP.SATFINITE.E4M3.F32.PACK_AB_MERGE_C R95, R180, R179, R43 ;  /* 0x000000b3b45f723e */ /* 0x000fce000480702b */
.L_x_2282:
[----:B------:R-:W-:Y:S05]  /*a1f0*/  BSYNC B3 ;  /* 0x0000000000037941 */ /* 0x000fea0003800000 */
.L_x_2281:
        /* <DEDUP_REMOVED lines=10> */
.L_x_2280:
[----:B------:R-:W-:Y:S05]  /*a2a0*/  BSYNC B2 ;  /* 0x0000000000027941 */ /* 0x000fea0003800000 */
.L_x_2279:
        /* <DEDUP_REMOVED lines=20> */
[----:B------:R-:W-:-:S03]  /*a3f0*/  IMAD R43, R17, 0x7800, R40 ;  /* 0x00007800112b7824 */ /* 0x000fc600078e0228 */
[C---:B------:R-:W-:Y:S01]  /*a400*/  IADD3 R52, R16.reuse, R41, RZ ;  /* 0x0000002910347210 */ /* 0x040fe20007ffe0ff */
[----:B------:R-:W-:-:S05]  /*a410*/  IMAD.IADD R43, R16, 0x1, R43 ;  /* 0x00000001102b7824 */ /* 0x000fca00078e022b */
[----:B------:R-:W0:Y:S04]  /*a420*/  LDS.128 R52, [R52+0x1a400] ;  /* 0x01a4000034347984 */ /* 0x000e280000000c00 */
[----:B------:R-:W1:Y:S01]  /*a430*/  LDS.128 R40, [R43+0x1a400] ;  /* 0x01a400002b287984 */ /* 0x000e620000000c00 */
[----:B------:R-:W-:Y:S05]  /*a440*/  @P4 BRA `(.L_x_2286) ;  /* 0x0000000c00444947 */ /* 0x000fea0003800000 */
[----:B------:R-:W-:Y:S01]  /*a450*/  SHF.R.U32.HI R173, RZ, 0x8, R57 ;  /* 0x00000008ffad7819 */ /* 0x000fe20000011639 */
[----:B0-----:R-:W-:Y:S01]  /*a460*/  IMAD.MOV.U32 R56, RZ, RZ, R52 ;  /* 0x000000ffff387224 */ /* 0x001fe200078e0034 */
[--C-:B------:R-:W-:Y:S01]  /*a470*/  SHF.R.U32.HI R171, RZ, 0x8, R47.reuse ;  /* 0x00000008ffab7819 */ /* 0x100fe2000001162f */
[----:B-1----:R-:W-:Y:S01]  /*a480*/  IMAD.MOV.U32 R52, RZ, RZ, R42 ;  /* 0x000000ffff347224 */ /* 0x002fe200078e002a */
[----:B------:R-:W-:Y:S02]  /*a490*/  LOP3.LUT R92, R47, 0xff0000ff, RZ, 0xc0, !PT ;  /* 0xff0000ff2f5c7812 */ /* 0x000fe400078ec0ff */
[----:B------:R-:W-:Y:S01]  /*a4a0*/  SHF.R.U32.HI R46, RZ, 0x10, R47 ;  /* 0x00000010ff2e7819 */ /* 0x000fe2000001162f */
[----:B------:R-:W-:Y:S01]  /*a4b0*/  IMAD.SHL.U32 R47, R173, 0x100, RZ ;  /* 0x00000100ad2f7824 */ /* 0x000fe200078e00ff */
[----:B------:R-:W-:Y:S01]  /*a4c0*/  LOP3.LUT R44, R57, 0xff0000ff, RZ, 0xc0, !PT ;  /* 0xff0000ff392c7812 */ /* 0x000fe200078ec0ff */
[----:B------:R-:W-:Y:S01]  /*a4d0*/  IMAD.SHL.U32 R171, R171, 0x100, RZ ;  /* 0x00000100abab7824 */ /* 0x000fe200078e00ff */
[----:B------:R-:W-:Y:S01]  /*a4e0*/  SHF.R.U32.HI R172, RZ, 0x10, R57 ;  /* 0x00000010ffac7819 */ /* 0x000fe20000011639 */
[----:B------:R-:W-:Y:S01]  /*a4f0*/  IMAD.MOV.U32 R57, RZ, RZ, R40 ;  /* 0x000000ffff397224 */ /* 0x000fe200078e0028 */
[----:B------:R-:W-:-:S02]  /*a500*/  SHF.R.U32.HI R93, RZ, 0x8, R45 ;  /* 0x00000008ff5d7819 */ /* 0x000fc4000001162d */
[----:B------:R-:W-:Y:S02]  /*a510*/  SHF.R.U32.HI R95, RZ, 0x8, R59 ;  /* 0x00000008ff5f7819 */ /* 0x000fe4000001163b */
[----:B------:R-:W-:Y:S01]  /*a520*/  LOP3.LUT R44, R44, 0xff00, R47, 0xf8, !PT ;  /* 0x0000ff002c2c7812 */ /* 0x000fe200078ef82f */
[----:B------:R-:W-:Y:S01]  /*a530*/  IMAD.SHL.U32 R93, R93, 0x100, RZ ;  /* 0x000001005d5d7824 */ /* 0x000fe200078e00ff */
[----:B------:R-:W-:Y:S01]  /*a540*/  LOP3.LUT R58, R59, 0xff0000ff, RZ, 0xc0, !PT ;  /* 0xff0000ff3b3a7812 */ /* 0x000fe200078ec0ff */
[----:B------:R-:W-:Y:S01]  /*a550*/  IMAD.U32 R47, R172, 0x10000, RZ ;  /* 0x00010000ac2f7824 */ /* 0x000fe200078e00ff */
[----:B------:R-:W-:Y:S02]  /*a560*/  SHF.R.U32.HI R94, RZ, 0x10, R59 ;  /* 0x00000010ff5e7819 */ /* 0x000fe4000001163b */
[----:B------:R-:W-:Y:S02]  /*a570*/  LOP3.LUT R90, R45, 0xff0000ff, RZ, 0xc0, !PT ;  /* 0xff0000ff2d5a7812 */ /* 0x000fe400078ec0ff */
[----:B------:R-:W-:-:S02]  /*a580*/  SHF.L.U32 R59, R95, 0x8, RZ ;  /* 0x000000085f3b7819 */ /* 0x000fc400000006ff */
[----:B------:R-:W-:Y:S02]  /*a590*/  LOP3.LUT R95, R90, 0xff00, R93, 0xf8, !PT ;  /* 0x0000ff005a5f7812 */ /* 0x000fe400078ef85d */
[----:B------:R-:W-:Y:S01]  /*a5a0*/  LOP3.LUT R44, R44, 0xff0000, R47, 0xf8, !PT ;  /* 0x00ff00002c2c7812 */ /* 0x000fe200078ef82f */
[----:B------:R-:W-:Y:S01]  /*a5b0*/  IMAD.U32 R47, R94, 0x10000, RZ ;  /* 0x000100005e2f7824 */ /* 0x000fe200078e00ff */
[----:B------:R-:W-:Y:S02]  /*a5c0*/  LOP3.LUT R40, R58, 0xff00, R59, 0xf8, !PT ;  /* 0x0000ff003a287812 */ /* 0x000fe400078ef83b */
[----:B------:R-:W-:Y:S02]  /*a5d0*/  F2FP.F16.E4M3.UNPACK_B R93, R167.H1 ;  /* 0x000000a7ff5d723e */ /* 0x000fe400030006ff */
[----:B------:R-:W-:Y:S02]  /*a5e0*/  F2FP.F16.E4M3.UNPACK_B R90, R57.H1 ;  /* 0x00000039ff5a723e */ /* 0x000fe400030006ff */
[----:B------:R-:W-:Y:S01]  /*a5f0*/  F2FP.F16.E4M3.UNPACK_B R58, R56.H1 ;  /* 0x00000038ff3a723e */ /* 0x000fe200030006ff */
[--C-:B------:R-:W-:Y:S01]  /*a600*/  HADD2.F32 R42, -RZ, R93.reuse.H0_H0 ;  /* 0x2000005dff2a7230 */ /* 0x100fe20000004100 */
[----:B------:R-:W-:Y:S01]  /*a610*/  LOP3.LUT R171, R92, 0xff00, R171, 0xf8, !PT ;  /* 0x0000ff005cab7812 */ /* 0x000fe200078ef8ab */
[----:B------:R-:W-:Y:S01]  /*a620*/  HADD2.F32 R59, -RZ, R90.H0_H0 ;  /* 0x2000005aff3b7230 */ /* 0x000fe20000004100 */
[----:B------:R-:W-:Y:S01]  /*a630*/  F2FP.F16.E4M3.UNPACK_B R92, R169.H1 ;  /* 0x000000a9ff5c723e */ /* 0x000fe200030006ff */
[----:B------:R-:W-:Y:S01]  /*a640*/  HADD2.F32 R93, -RZ, R93.H1_H1 ;  /* 0x3000005dff5d7230 */ /* 0x000fe20000004100 */
[----:B------:R-:W-:-:S02]  /*a650*/  SHF.R.U32.HI R45, RZ, 0x10, R45 ;  /* 0x00000010ff2d7819 */ /* 0x000fc4000001162d */
[----:B------:R-:W-:Y:S01]  /*a660*/  LOP3.LUT R40, R40, 0xff0000, R47, 0xf8, !PT ;  /* 0x00ff000028287812 */ /* 0x000fe200078ef82f */
[----:B------:R-:W-:Y:S01]  /*a670*/  HADD2.F32 R47, -RZ, R58.H0_H0 ;  /* 0x2000003aff2f7230 */ /* 0x000fe20000004100 */
[----:B------:R-:W-:Y:S01]  /*a680*/  SHF.L.U32 R46, R46, 0x10, RZ ;  /* 0x000000102e2e7819 */ /* 0x000fe200000006ff */
[--C-:B------:R-:W-:Y:S02]  /*a690*/  HADD2.F32 R94, -RZ, R92.reuse.H0_H0 ;  /* 0x2000005cff5e7230 */ /* 0x100fe40000004100 */
[-C--:B------:R-:W-:Y:S01]  /*a6a0*/  FMUL.FTZ R174, R59, R42.reuse ;  /* 0x0000002a3bae7220 */ /* 0x080fe20000410000 */
[----:B------:R-:W-:Y:S02]  /*a6b0*/  IMAD.U32 R172, R45, 0x10000, RZ ;  /* 0x000100002dac7824 */ /* 0x000fe400078e00ff */
[----:B------:R-:W-:Y:S01]  /*a6c0*/  FMUL.FTZ R176, R47, R42 ;  /* 0x0000002a2fb07220 */ /* 0x000fe20000410000 */
[----:B------:R-:W-:Y:S01]  /*a6d0*/  LOP3.LUT R42, R171, 0xff0000, R46, 0xf8, !PT ;  /* 0x00ff0000ab2a7812 */ /* 0x000fe200078ef82e */
[-C--:B------:R-:W-:Y:S01]  /*a6e0*/  FFMA.FTZ R46, R47, R94.reuse, -R174 ;  /* 0x0000005e2f2e7223 */ /* 0x080fe200000108ae */
[----:B------:R-:W-:Y:S01]  /*a6f0*/  F2FP.F16.E4M3.UNPACK_B R167, R167 ;  /* 0x000000a7ffa7723e */ /* 0x000fe200020006ff */
[----:B------:R-:W-:Y:S01]  /*a700*/  FFMA.FTZ R47, R59, R94, R176 ;  /* 0x0000005e3b2f7223 */ /* 0x000fe200000100b0 */
[----:B------:R-:W-:Y:S01]  /*a710*/  LOP3.LUT R45, R95, 0xff0000, R172, 0xf8, !PT ;  /* 0x00ff00005f2d7812 */ /* 0x000fe200078ef8ac */
        /* <DEDUP_REMOVED lines=44> */
[----:B------:R-:W-:Y:S01]  /*a9e0*/  FFMA.FTZ R92, R94, R172, -R175 ;  /* 0x000000ac5e5c7223 */ /* 0x000fe200000108af */
[--C-:B------:R-:W-:Y:S02]  /*a9f0*/  HADD2.F32 R171, -RZ, R168.reuse.H1_H1 ;  /* 0x300000a8ffab7230 */ /* 0x100fe40000004100 */
[----:B------:R-:W-:Y:S01]  /*aa00*/  FMUL.FTZ R176, R95, R176 ;  /* 0x000000b05fb07220 */ /* 0x000fe20000410000 */
[----:B------:R-:W-:Y:S01]  /*aa10*/  FFMA.FTZ R94, R167, R172, R178 ;  /* 0x000000aca75e7223 */ /* 0x000fe200000100b2 */
[----:B------:R-:W-:Y:S01]  /*aa20*/  FFMA.FTZ R175, R95, R174, -R180 ;  /* 0x000000ae5faf7223 */ /* 0x000fe200000108b4 */
[----:B------:R-:W-:Y:S01]  /*aa30*/  F2FP.F16.E4M3.UNPACK_B R95, R52 ;  /* 0x00000034ff5f723e */ /* 0x000fe200020006ff */
[----:B------:R-:W-:Y:S01]  /*aa40*/  FFMA.FTZ R177, R169, R174, R176 ;  /* 0x000000aea9b17223 */ /* 0x000fe200000100b0 */
[----:B------:R-:W-:Y:S01]  /*aa50*/  HADD2.F32 R169, -RZ, R168.H0_H0 ;  /* 0x200000a8ffa97230 */ /* 0x000fe20000004100 */
[----:B------:R-:W-:Y:S01]  /*aa60*/  F2FP.SATFINITE.E4M3.F32.PACK_AB_MERGE_C R46, R57, R46, RZ ;  /* 0x0000002e392e723e */ /* 0x000fe200048070ff */
[----:B------:R-:W-:Y:S01]  /*aa70*/  HADD2.F32 R52, -RZ, R54.H0_H0 ;  /* 0x20000036ff347230 */ /* 0x000fe20000004100 */
[----:B------:R-:W-:Y:S01]  /*aa80*/  F2FP.SATFINITE.E4M3.F32.PACK_AB_MERGE_C R175, R175, R92, RZ ;  /* 0x0000005cafaf723e */ /* 0x000fe200048070ff */
[----:B------:R-:W-:Y:S01]  /*aa90*/  HADD2.F32 R167, -RZ, R95.H0_H0 ;  /* 0x2000005fffa77230 */ /* 0x000fe20000004100 */
[----:B------:R-:W-:Y:S01]  /*aaa0*/  F2FP.SATFINITE.E4M3.F32.PACK_AB_MERGE_C R47, R56, R47, RZ ;  /* 0x0000002f382f723e */ /* 0x000fe200048070ff */
[----:B------:R-:W-:-:S02]  /*aab0*/  HADD2.F32 R168, -RZ, R170.H0_H0 ;  /* 0x200000aaffa87230 */ /* 0x000fc40000004100 */
[CC--:B------:R-:W-:Y:S01]  /*aac0*/  FMUL.FTZ R172, R52.reuse, R169.reuse ;  /* 0x000000a934ac7220 */ /* 0x0c0fe20000410000 */
[----:B------:R-:W-:Y:S02]  /*aad0*/  HADD2.F32 R54, -RZ, R54.H1_H1 ;  /* 0x30000036ff367230 */ /* 0x000fe40000004100 */
[----:B------:R-:W-:Y:S01]  /*aae0*/  FMUL.FTZ R173, R167, R169 ;  /* 0x000000a9a7ad7220 */ /* 0x000fe20000410000 */
[----:B------:R-:W-:Y:S01]  /*aaf0*/  HADD2.F32 R95, -RZ, R95.H1_H1 ;  /* 0x3000005fff5f7230 */ /* 0x000fe20000004100 */
[----:B------:R-:W-:Y:S01]  /*ab00*/  F2FP.F16.E4M3.UNPACK_B R92, R41 ;  /* 0x00000029ff5c723e */ /* 0x000fe200020006ff */
[----:B------:R-:W-:Y:S02]  /*ab10*/  HADD2.F32 R170, -RZ, R170.H1_H1 ;  /* 0x300000aaffaa7230 */ /* 0x000fe40000004100 */
[----:B------:R-:W-:Y:S01]  /*ab20*/  FFMA.FTZ R173, R52, R168, -R173 ;  /* 0x000000a834ad7223 */ /* 0x000fe200000108ad */
[----:B------:R-:W-:Y:S01]  /*ab30*/  F2FP.SATFINITE.E4M3.F32.PACK_AB_MERGE_C R52, R93, R58, R46 ;  /* 0x0000003a5d34723e */ /* 0x000fe2000480702e */
[----:B------:R-:W-:Y:S01]  /*ab40*/  FMUL.FTZ R174, R54, R171 ;  /* 0x000000ab36ae7220 */ /* 0x000fe20000410000 */
[----:B------:R-:W-:Y:S01]  /*ab50*/  F2FP.F16.E4M3.UNPACK_B R58, R45 ;  /* 0x0000002dff3a723e */ /* 0x000fe200020006ff */
[----:B------:R-:W-:Y:S01]  /*ab60*/  FMUL.FTZ R169, R95, R171 ;  /* 0x000000ab5fa97220 */ /* 0x000fe20000410000 */
[----:B------:R-:W-:Y:S01]  /*ab70*/  F2FP.F16.E4M3.UNPACK_B R57, R53 ;  /* 0x00000035ff39723e */ /* 0x000fe200020006ff */
[----:B------:R-:W-:Y:S01]  /*ab80*/  FFMA.FTZ R172, R167, R168, R172 ;  /* 0x000000a8a7ac7223 */ /* 0x000fe200000100ac */
[----:B------:R-:W-:Y:S01]  /*ab90*/  F2FP.SATFINITE.E4M3.F32.PACK_AB_MERGE_C R177, R177, R94, RZ ;  /* 0x0000005eb1b1723e */ /* 0x000fe200048070ff */
[----:B------:R-:W-:Y:S01]  /*aba0*/  HADD2.F32 R94, -RZ, R58.H0_H0 ;  /* 0x2000003aff5e7230 */ /* 0x000fe20000004100 */
[----:B------:R-:W-:Y:S01]  /*abb0*/  F2FP.SATFINITE.E4M3.F32.PACK_AB_MERGE_C R47, R90, R59, R47 ;  /* 0x0000003b5a2f723e */ /* 0x000fe2000480702f */
[----:B------:R-:W-:Y:S01]  /*abc0*/  HADD2.F32 R59, -RZ, R92.H0_H0 ;  /* 0x2000005cff3b7230 */ /* 0x000fe20000004100 */
[----:B------:R-:W-:Y:S01]  /*abd0*/  F2FP.F16.E4M3.UNPACK_B R90, R44 ;  /* 0x0000002cff5a723e */ /* 0x000fe200020006ff */
[----:B------:R-:W-:Y:S01]  /*abe0*/  FFMA.FTZ R95, R95, R170, R174 ;  /* 0x000000aa5f5f7223 */ /* 0x000fe200000100ae */
[----:B------:R-:W-:Y:S01]  /*abf0*/  HADD2.F32 R56, -RZ, R57.H0_H0 ;  /* 0x20000039ff387230 */ /* 0x000fe20000004100 */
[----:B------:R-:W-:Y:S01]  /*ac00*/  F2FP.F16.E4M3.UNPACK_B R53, R53.H1 ;  /* 0x00000035ff35723e */ /* 0x000fe200030006ff */
[----:B------:R-:W-:Y:S01]  /*ac10*/  FMUL.FTZ R167, R59, R94 ;  /* 0x0000005e3ba77220 */ /* 0x000fe20000410000 */
[----:B------:R-:W-:Y:S01]  /*ac20*/  HADD2.F32 R93, -RZ, R90.H0_H0 ;  /* 0x2000005aff5d7230 */ /* 0x000fe20000004100 */
[----:B------:R-:W-:Y:S01]  /*ac30*/  F2FP.SATFINITE.E4M3.F32.PACK_AB_MERGE_C R46, R95, R172, R177 ;  /* 0x000000ac5f2e723e */ /* 0x000fe200048070b1 */
[----:B------:R-:W-:Y:S01]  /*ac40*/  FMUL.FTZ R94, R56, R94 ;  /* 0x0000005e385e7220 */ /* 0x000fe20000410000 */
[----:B------:R-:W-:Y:S01]  /*ac50*/  HADD2.F32 R92, -RZ, R92.H1_H1 ;  /* 0x3000005cff5c7230 */ /* 0x000fe20000004100 */
[----:B------:R-:W-:Y:S01]  /*ac60*/  F2FP.F16.E4M3.UNPACK_B R44, R44.H1 ;  /* 0x0000002cff2c723e */ /* 0x000fe200030006ff */
[----:B------:R-:W-:-:S02]  /*ac70*/  HADD2.F32 R95, -RZ, R58.H1_H1 ;  /* 0x3000003aff5f7230 */ /* 0x000fc40000004100 */
[-C--:B------:R-:W-:Y:S01]  /*ac80*/  FFMA.FTZ R56, R56, R93.reuse, -R167 ;  /* 0x0000005d38387223 */ /* 0x080fe200000108a7 */
[----:B------:R-:W-:Y:S02]  /*ac90*/  HADD2.F32 R58, -RZ, R57.H1_H1 ;  /* 0x30000039ff3a7230 */ /* 0x000fe40000004100 */
[----:B------:R-:W-:Y:S01]  /*aca0*/  FFMA.FTZ R57, R59, R93, R94 ;  /* 0x0000005d3b397223 */ /* 0x000fe2000001005e */
[----:B------:R-:W-:Y:S02]  /*acb0*/  HADD2.F32 R93, -RZ, R90.H1_H1 ;  /* 0x3000005aff5d7230 */ /* 0x000fe40000004100 */
[----:B------:R-:W-:Y:S01]  /*acc0*/  FMUL.FTZ R167, R92, R95 ;  /* 0x0000005f5ca77220 */ /* 0x000fe20000410000 */
[----:B------:R-:W-:Y:S01]  /*acd0*/  F2FP.F16.E4M3.UNPACK_B R59, R41.H1 ;  /* 0x00000029ff3b723e */ /* 0x000fe200030006ff */
[C---:B------:R-:W-:Y:S01]  /*ace0*/  FMUL.FTZ R95, R58.reuse, R95 ;  /* 0x0000005f3a5f7220 */ /* 0x040fe20000410000 */
[----:B------:R-:W-:Y:S01]  /*acf0*/  F2FP.F16.E4M3.UNPACK_B R94, R45.H1 ;  /* 0x0000002dff5e723e */ /* 0x000fe200030006ff */
[----:B------:R-:W-:Y:S01]  /*ad00*/  FFMA.FTZ R41, R58, R93, -R167 ;  /* 0x0000005d3a297223 */ /* 0x000fe200000108a7 */
[----:B------:R-:W-:-:S02]  /*ad10*/  HADD2.F32 R45, -RZ, R53.H0_H0 ;  /* 0x20000035ff2d7230 */ /* 0x000fc40000004100 */
[----:B------:R-:W-:Y:S01]  /*ad20*/  FFMA.FTZ R58, R92, R93, R95 ;  /* 0x0000005d5c3a7223 */ /* 0x000fe2000001005f */
[--C-:B------:R-:W-:Y:S02]  /*ad30*/  HADD2.F32 R90, -RZ, R59.reuse.H0_H0 ;  /* 0x2000003bff5a7230 */ /* 0x100fe40000004100 */
[----:B------:R-:W-:Y:S01]  /*ad40*/  FFMA.FTZ R54, R54, R170, -R169 ;  /* 0x000000aa36367223 */ /* 0x000fe200000108a9 */
[--C-:B------:R-:W-:Y:S01]  /*ad50*/  HADD2.F32 R93, -RZ, R94.reuse.H0_H0 ;  /* 0x2000005eff5d7230 */ /* 0x100fe20000004100 */
[-C--:B------:R-:W-:Y:S01]  /*ad60*/  F2FP.F16.E4M3.UNPACK_B R172, R42.reuse.H1 ;  /* 0x0000002affac723e */ /* 0x080fe200030006ff */
[----:B------:R-:W-:Y:S01]  /*ad70*/  HADD2.F32 R92, -RZ, R59.H1_H1 ;  /* 0x3000003bff5c7230 */ /* 0x000fe20000004100 */
[----:B------:R-:W-:Y:S01]  /*ad80*/  F2FP.F16.E4M3.UNPACK_B R171, R42 ;  /* 0x0000002affab723e */ /* 0x000fe200020006ff */
[----:B------:R-:W-:Y:S02]  /*ad90*/  HADD2.F32 R95, -RZ, R94.H1_H1 ;  /* 0x3000005eff5f7230 */ /* 0x000fe40000004100 */
[----:B------:R-:W-:Y:S01]  /*ada0*/  FMUL.FTZ R168, R90, R93 ;  /* 0x0000005d5aa87220 */ /* 0x000fe20000410000 */
[----:B------:R-:W-:-:S02]  /*adb0*/  HADD2.F32 R53, -RZ, R53.H1_H1 ;  /* 0x30000035ff357230 */ /* 0x000fc40000004100 */
[----:B------:R-:W-:Y:S01]  /*adc0*/  FMUL.FTZ R93, R45, R93 ;  /* 0x0000005d2d5d7220 */ /* 0x000fe20000410000 */
[--C-:B------:R-:W-:Y:S02]  /*add0*/  HADD2.F32 R59, -RZ, R44.reuse.H0_H0 ;  /* 0x2000002cff3b7230 */ /* 0x100fe40000004100 */
[-C--:B------:R-:W-:Y:S01]  /*ade0*/  FMUL.FTZ R170, R92, R95.reuse ;  /* 0x0000005f5caa7220 */ /* 0x080fe20000410000 */
[----:B------:R-:W-:Y:S02]  /*adf0*/  HADD2.F32 R94, -RZ, R44.H1_H1 ;  /* 0x3000002cff5e7230 */ /* 0x000fe40000004100 */
[----:B------:R-:W-:Y:S01]  /*ae00*/  FMUL.FTZ R95, R53, R95 ;  /* 0x0000005f355f7220 */ /* 0x000fe20000410000 */
[----:B------:R-:W-:Y:S01]  /*ae10*/  F2FP.SATFINITE.E4M3.F32.PACK_AB_MERGE_C R54, R54, R173, R175 ;  /* 0x000000ad3636723e */ /* 0x000fe200048070af */
[-C--:B------:R-:W-:Y:S01]  /*ae20*/  FFMA.FTZ R44, R45, R59.reuse, -R168 ;  /* 0x0000003b2d2c7223 */ /* 0x080fe200000108a8 */
[----:B------:R-:W-:Y:S01]  /*ae30*/  FFMA.FTZ R45, R90, R59, R93 ;  /* 0x0000003b5a2d7223 */ /* 0x000fe2000001005d */
[-C--:B------:R-:W-:Y:S01]  /*ae40*/  FFMA.FTZ R53, R53, R94.reuse, -R170 ;  /* 0x0000005e35357223 */ /* 0x080fe200000108aa */
[----:B------:R-:W-:Y:S01]  /*ae50*/  FFMA.FTZ R90, R92, R94, R95 ;  /* 0x0000005e5c5a7223 */ /* 0x000fe2000001005f */
[-C--:B------:R-:W-:Y:S01]  /*ae60*/  F2FP.F16.E4M3.UNPACK_B R94, R43.reuse.H1 ;  /* 0x0000002bff5e723e */ /* 0x080fe200030006ff */
[--C-:B------:R-:W-:Y:S01]  /*ae70*/  HADD2.F32 R173, -RZ, R172.reuse.H0_H0 ;  /* 0x200000acffad7230 */ /* 0x100fe20000004100 */
[----:B------:R-:W-:Y:S01]  /*ae80*/  F2FP.F16.E4M3.UNPACK_B R93, R43 ;  /* 0x0000002bff5d723e */ /* 0x000fe200020006ff */
[----:B------:R-:W-:Y:S01]  /*ae90*/  HADD2.F32 R172, -RZ, R172.H1_H1 ;  /* 0x300000acffac7230 */ /* 0x000fe20000004100 */
[-C--:B------:R-:W-:Y:S01]  /*aea0*/  F2FP.F16.E4M3.UNPACK_B R59, R55.reuse ;  /* 0x00000037ff3b723e */ /* 0x080fe200020006ff */
        /* <DEDUP_REMOVED lines=37> */
[----:B------:R-:W-:Y:S02]  /*b100*/  F2FP.SATFINITE.E4M3.F32.PACK_AB_MERGE_C R53, R41, R56, R44 ;  /* 0x000000382935723e */ /* 0x000fe4000480702c */
[----:B------:R-:W-:Y:S01]  /*b110*/  F2FP.SATFINITE.E4M3.F32.PACK_AB_MERGE_C R55, R59, R40, R174 ;  /* 0x000000283b37723e */ /* 0x000fe200048070ae */
[----:B------:R-:W-:Y:S01]  /*b120*/  IMAD.MOV.U32 R40, RZ, RZ, R47 ;  /* 0x000000ffff287224 */ /* 0x000fe200078e002f */
[----:B------:R-:W-:Y:S01]  /*b130*/  F2FP.SATFINITE.E4M3.F32.PACK_AB_MERGE_C R43, R93, R42, R43 ;  /* 0x0000002a5d2b723e */ /* 0x000fe2000480702b */
[----:B------:R-:W-:Y:S01]  /*b140*/  IMAD.MOV.U32 R42, RZ, RZ, R46 ;  /* 0x000000ffff2a7224 */ /* 0x000fe200078e002e */
[----:B------:R-:W-:-:S07]  /*b150*/  F2FP.SATFINITE.E4M3.F32.PACK_AB_MERGE_C R41, R58, R57, R45 ;  /* 0x000000393a29723e */ /* 0x000fce000480702d */
.L_x_2286:
[----:B------:R-:W-:Y:S05]  /*b160*/  BSYNC B3 ;  /* 0x0000000000037941 */ /* 0x000fea0003800000 */
.L_x_2285:
        /* <DEDUP_REMOVED lines=10> */
.L_x_2284:
[----:B------:R-:W-:Y:S05]  /*b210*/  BSYNC B2 ;  /* 0x0000000000027941 */ /* 0x000fea0003800000 */
.L_x_2283:
        /* <DEDUP_REMOVED lines=17> */
[----:B------:R-:W-:-:S04]  /*b330*/  LOP3.LUT R40, R40, R197, RZ, 0x3c, !PT ;  /* 0x000000c528287212 */ /* 0x000fc800078e3cff */
[----:B------:R-:W-:Y:S01]  /*b340*/  IADD3 R40, R41, R40, RZ ;  /* 0x0000002829287210 */ /* 0x000fe20007ffe0ff */
[----:B------:R-:W-:-:S04]  /*b350*/  IMAD R41, R17, 0x7800, R132 ;  /* 0x0000780011297824 */ /* 0x000fc800078e0284 */
        /* <DEDUP_REMOVED lines=11> */
[----:B------:R-:W-:Y:S01]  /*b410*/  IMAD.MOV.U32 R48, RZ, RZ, R41 ;  /* 0x000000ffff307224 */ /* 0x000fe200078e0029 */
[----:B------:R-:W-:Y:S02]  /*b420*/  SHF.R.U32.HI R61, RZ, 0x8, R63 ;  /* 0x00000008ff3d7819 */ /* 0x000fe4000001163f */
[----:B------:R-:W-:Y:S02]  /*b430*/  SHF.L.U32 R40, R89, 0x8, RZ ;  /* 0x0000000859287819 */ /* 0x000fe400000006ff */
[----:B------:R-:W-:-:S02]  /*b440*/  SHF.R.U32.HI R88, RZ, 0x10, R49 ;  /* 0x00000010ff587819 */ /* 0x000fc40000011631 */
[----:B------:R-:W-:Y:S02]  /*b450*/  SHF.R.U32.HI R60, RZ, 0x8, R49 ;  /* 0x00000008ff3c7819 */ /* 0x000fe40000011631 */
[----:B------:R-:W-:Y:S01]  /*b460*/  LOP3.LUT R50, R49, 0xff0000ff, RZ, 0xc0, !PT ;  /* 0xff0000ff31327812 */ /* 0x000fe200078ec0ff */
[----:B------:R-:W-:Y:S01]  /*b470*/  IMAD.MOV.U32 R49, RZ, RZ, R42 ;  /* 0x000000ffff317224 */ /* 0x000fe200078e002a */
[----:B------:R-:W-:Y:S01]  /*b480*/  LOP3.LUT R57, R57, 0xff00, R40, 0xf8, !PT ;  /* 0x0000ff0039397812 */ /* 0x000fe200078ef828 */
[----:B------:R-:W-:Y:S01]  /*b490*/  IMAD.SHL.U32 R40, R61, 0x100, RZ ;  /* 0x000001003d287824 */ /* 0x000fe200078e00ff */
[----:B------:R-:W-:Y:S01]  /*b4a0*/  LOP3.LUT R59, R63, 0xff0000ff, RZ, 0xc0, !PT ;  /* 0xff0000ff3f3b7812 */ /* 0x000fe200078ec0ff */
[----:B------:R-:W-:Y:S01]  /*b4b0*/  IMAD.U32 R42, R91, 0x10000, RZ ;  /* 0x000100005b2a7824 */ /* 0x000fe200078e00ff */
[----:B------:R-:W-:Y:S01]  /*b4c0*/  SHF.R.U32.HI R58, RZ, 0x8, R51 ;  /* 0x00000008ff3a7819 */ /* 0x000fe20000011633 */
[----:B------:R-:W-:Y:S01]  /*b4d0*/  IMAD.SHL.U32 R41, R60, 0x100, RZ ;  /* 0x000001003c297824 */ /* 0x000fe200078e00ff */
[----:B------:R-:W-:-:S02]  /*b4e0*/  SHF.R.U32.HI R90, RZ, 0x10, R63 ;  /* 0x00000010ff5a7819 */ /* 0x000fc4000001163f */
[----:B------:R-:W-:Y:S01]  /*b4f0*/  LOP3.LUT R59, R59, 0xff00, R40, 0xf8, !PT ;  /* 0x0000ff003b3b7812 */ /* 0x000fe200078ef828 */
[----:B------:R-:W-:Y:S01]  /*b500*/  IMAD.SHL.U32 R44, R58, 0x100, RZ ;  /* 0x000001003a2c7824 */ /* 0x000fe200078e00ff */
[----:B------:R-:W-:Y:S02]  /*b510*/  SHF.R.U32.HI R62, RZ, 0x10, R51 ;  /* 0x00000010ff3e7819 */ /* 0x000fe40000011633 */
[----:B------:R-:W-:Y:S02]  /*b520*/  LOP3.LUT R42, R57, 0xff0000, R42, 0xf8, !PT ;  /* 0x00ff0000392a7812 */ /* 0x000fe400078ef82a */
[----:B------:R-:W-:Y:S01]  /*b530*/  SHF.L.U32 R40, R90, 0x10, RZ ;  /* 0x000000105a287819 */ /* 0x000fe200000006ff */
[----:B------:R-:W-:Y:S01]  /*b540*/  IMAD.U32 R62, R62, 0x10000, RZ ;  /* 0x000100003e3e7824 */ /* 0x000fe200078e00ff */
[----:B------:R-:W-:Y:S02]  /*b550*/  LOP3.LUT R51, R51, 0xff0000ff, RZ, 0xc0, !PT ;  /* 0xff0000ff33337812 */ /* 0x000fe400078ec0ff */
        /* <DEDUP_REMOVED lines=9> */
[----:B------:R-:W-:Y:S01]  /*b5f0*/  HADD2.F32 R50, -RZ, R57.H0_H0 ;  /* 0x20000039ff327230 */ /* 0x000fe20000004100 */
[----:B------:R-:W-:Y:S01]  /*b600*/  F2FP.F16.E4M3.UNPACK_B R163, R163 ;  /* 0x000000a3ffa3723e */ /* 0x000fe200020006ff */
[----:B------:R-:W-:-:S02]  /*b610*/  IMAD.U32 R44, R88, 0x10000, RZ ;  /* 0x00010000582c7824 */ /* 0x000fc400078e00ff */
[-C--:B------:R-:W-:Y:S01]  /*b620*/  FMUL.FTZ R91, R51, R41.reuse ;  /* 0x00000029335b7220 */ /* 0x080fe20000410000 */
[----:B------:R-:W-:Y:S02]  /*b630*/  HADD2.F32 R60, -RZ, R59.H0_H0 ;  /* 0x2000003bff3c7230 */ /* 0x000fe40000004100 */
[C---:B------:R-:W-:Y:S01]  /*b640*/  FMUL.FTZ R88, R50.reuse, R41 ;  /* 0x0000002932587220 */ /* 0x040fe20000410000 */
[----:B------:R-:W-:Y:S01]  /*b650*/  LOP3.LUT R41, R89, 0xff0000, R62, 0xf8, !PT ;  /* 0x00ff000059297812 */ /* 0x000fe200078ef83e */
[----:B------:R-:W-:Y:S01]  /*b660*/  HADD2.F32 R57, -RZ, R57.H1_H1 ;  /* 0x30000039ff397230 */ /* 0x000fe20000004100 */
[----:B------:R-:W-:Y:S01]  /*b670*/  F2FP.F16.E4M3.UNPACK_B R164, R164 ;  /* 0x000000a4ffa4723e */ /* 0x000fe200020006ff */
[-C--:B------:R-:W-:Y:S01]  /*b680*/  FFMA.FTZ R50, R50, R60.reuse, -R91 ;  /* 0x0000003c32327223 */ /* 0x080fe2000001085b */
        /* <DEDUP_REMOVED lines=8> */
[----:B------:R-:W-:Y:S01]  /*b710*/  FMUL.FTZ R54, R61, R60 ;  /* 0x0000003c3d367220 */ /* 0x000fe20000410000 */
[----:B------:R-:W-:Y:S01]  /*b720*/  HADD2.F32 R89, -RZ, R163.H0_H0 ;  /* 0x200000a3ff597230 */ /* 0x000fe20000004100 */
[----:B------:R-:W-:Y:S01]  /*b730*/  F2FP.F16.E4M3.UNPACK_B R90, R162.H1 ;  /* 0x000000a2ff5a723e */ /* 0x000fe200030006ff */
        /* <DEDUP_REMOVED lines=156> */
.L_x_2288:
[----:B------:R-:W-:Y:S05]  /*c100*/  BSYNC B2 ;  /* 0x0000000000027941 */ /* 0x000fea0003800000 */
.L_x_2287:
        /* <DEDUP_REMOVED lines=10> */
.L_x_2278:
[----:B------:R-:W-:Y:S05]  /*c1b0*/  BSYNC B1 ;  /* 0x0000000000017941 */ /* 0x000fea0003800000 */
.L_x_2277:
        /* <DEDUP_REMOVED lines=22> */
[----:B------:R-:W-:-:S04]  /*c320*/  @!P2 IADD3 R50, P4, R51, R124, RZ ;  /* 0x0000007c3332a210 */ /* 0x000fc80007f9e0ff */
[----:B------:R-:W-:Y:S02]  /*c330*/  @!P2 IADD3.X R51, R40, R125, RZ, P4, !PT ;  /* 0x0000007d2833a210 */ /* 0x000fe400027fe4ff */
[----:B------:R-:W-:Y:S02]  /*c340*/  SHF.R.S32.HI R40, RZ, 0x1f, R41 ;  /* 0x0000001fff287819 */ /* 0x000fe40000011429 */
[----:B------:R-:W-:Y:S02]  /*c350*/  ISETP.GE.AND P4, PT, R18, R134, PT ;  /* 0x000000861200720c */ /* 0x000fe40003f86270 */
[----:B------:R-:W-:Y:S02]  /*c360*/  LEA.HI R40, R40, R41, RZ, 0x2 ;  /* 0x0000002928287211 */ /* 0x000fe400078f10ff */
[----:B------:R-:W-:Y:S02]  /*c370*/  LOP3.LUT R41, R199, 0x30, R43, 0xf8, !PT ;  /* 0x00000030c7297812 */ /* 0x000fe400078ef82b */
[----:B------:R-:W-:-:S02]  /*c380*/  SHF.R.S32.HI R45, RZ, 0x2, R40 ;  /* 0x00000002ff2d7819 */ /* 0x000fc40000011428 */
        /* <DEDUP_REMOVED lines=10> */
[----:B------:R-:W-:Y:S01]  /*c430*/  SHF.R.U32.HI R54, RZ, 0x8, R77 ;  /* 0x00000008ff367819 */ /* 0x000fe2000001164d */
[----:B0-----:R-:W-:Y:S01]  /*c440*/  IMAD.MOV.U32 R57, RZ, RZ, R40 ;  /* 0x000000ffff397224 */ /* 0x001fe200078e0028 */
[----:B------:R-:W-:Y:S01]  /*c450*/  SHF.R.U32.HI R61, RZ, 0x8, R65 ;  /* 0x00000008ff3d7819 */ /* 0x000fe20000011641 */
[----:B------:R-:W-:Y:S01]  /*c460*/  IMAD.MOV.U32 R52, RZ, RZ, R41 ;  /* 0x000000ffff347224 */ /* 0x000fe200078e0029 */
[----:B------:R-:W-:Y:S01]  /*c470*/  SHF.R.U32.HI R63, RZ, 0x8, R67 ;  /* 0x00000008ff3f7819 */ /* 0x000fe20000011643 */
[----:B------:R-:W-:Y:S01]  /*c480*/  IMAD.SHL.U32 R40, R54, 0x100, RZ ;  /* 0x0000010036287824 */ /* 0x000fe200078e00ff */
[----:B------:R-:W-:Y:S01]  /*c490*/  LOP3.LUT R55, R77, 0xff0000ff, RZ, 0xc0, !PT ;  /* 0xff0000ff4d377812 */ /* 0x000fe200078ec0ff */
[----:B------:R-:W-:Y:S01]  /*c4a0*/  IMAD.SHL.U32 R61, R61, 0x100, RZ ;  /* 0x000001003d3d7824 */ /* 0x000fe200078e00ff */
[----:B------:R-:W-:Y:S01]  /*c4b0*/  SHF.R.U32.HI R66, RZ, 0x10, R77 ;  /* 0x00000010ff427819 */ /* 0x000fe2000001164d */
[----:B------:R-:W-:Y:S01]  /*c4c0*/  IMAD.SHL.U32 R63, R63, 0x100, RZ ;  /* 0x000001003f3f7824 */ /* 0x000fe200078e00ff */
[--C-:B------:R-:W-:Y:S01]  /*c4d0*/  SHF.R.U32.HI R64, RZ, 0x8, R79.reuse ;  /* 0x00000008ff407819 */ /* 0x100fe2000001164f */
[----:B------:R-:W-:Y:S01]  /*c4e0*/  IMAD.MOV.U32 R54, RZ, RZ, R42 ;  /* 0x000000ffff367224 */ /* 0x000fe200078e002a */
[----:B------:R-:W-:-:S02]  /*c4f0*/  SHF.R.U32.HI R62, RZ, 0x10, R79 ;  /* 0x00000010ff3e7819 */ /* 0x000fc4000001164f */
[----:B------:R-:W-:Y:S01]  /*c500*/  LOP3.LUT R40, R55, 0xff00, R40, 0xf8, !PT ;  /* 0x0000ff0037287812 */ /* 0x000fe200078ef828 */
[----:B------:R-:W-:Y:S01]  /*c510*/  IMAD.SHL.U32 R55, R64, 0x100, RZ ;  /* 0x0000010040377824 */ /* 0x000fe200078e00ff */
[----:B------:R-:W-:Y:S02]  /*c520*/  SHF.L.U32 R41, R66, 0x10, RZ ;  /* 0x0000001042297819 */ /* 0x000fe400000006ff */
[----:B------:R-:W-:Y:S02]  /*c530*/  LOP3.LUT R58, R65, 0xff0000ff, RZ, 0xc0, !PT ;  /* 0xff0000ff413a7812 */ /* 0x000fe400078ec0ff */
[----:B------:R-:W-:Y:S02]  /*c540*/  LOP3.LUT R60, R67, 0xff0000ff, RZ, 0xc0, !PT ;  /* 0xff0000ff433c7812 */ /* 0x000fe400078ec0ff */
[----:B------:R-:W-:Y:S02]  /*c550*/  LOP3.LUT R56, R79, 0xff0000ff, RZ, 0xc0, !PT ;  /* 0xff0000ff4f387812 */ /* 0x000fe400078ec0ff */
[----:B-1----:R-:W-:-:S02]  /*c560*/  MOV R59, R44 ;  /* 0x0000002c003b7202 */ /* 0x002fc40000000f00 */
[----:B------:R-:W-:Y:S01]  /*c570*/  LOP3.LUT R42, R40, 0xff0000, R41, 0xf8, !PT ;  /* 0x00ff0000282a7812 */ /* 0x000fe200078ef829 */
[----:B------:R-:W-:Y:S01]  /*c580*/  IMAD.U32 R40, R62, 0x10000, RZ ;  /* 0x000100003e287824 */ /* 0x000fe200078e00ff */
[----:B------:R-:W-:Y:S02]  /*c590*/  LOP3.LUT R44, R58, 0xff00, R61, 0xf8, !PT ;  /* 0x0000ff003a2c7812 */ /* 0x000fe400078ef83d */
[----:B------:R-:W-:Y:S02]  /*c5a0*/  LOP3.LUT R64, R60, 0xff00, R63, 0xf8, !PT ;  /* 0x0000ff003c407812 */ /* 0x000fe400078ef83f */
[----:B------:R-:W-:Y:S02]  /*c5b0*/  LOP3.LUT R55, R56, 0xff00, R55, 0xf8, !PT ;  /* 0x0000ff0038377812 */ /* 0x000fe400078ef837 */
[----:B------:R-:W-:Y:S02]  /*c5c0*/  F2FP.F16.E4M3.UNPACK_B R63, R158.H1 ;  /* 0x0000009eff3f723e */ /* 0x000fe400030006ff */
[----:B------:R-:W-:-:S02]  /*c5d0*/  F2FP.F16.E4M3.UNPACK_B R60, R59.H1 ;  /* 0x0000003bff3c723e */ /* 0x000fc400030006ff */
[----:B------:R-:W-:Y:S01]  /*c5e0*/  F2FP.F16.E4M3.UNPACK_B R58, R57.H1 ;  /* 0x00000039ff3a723e */ /* 0x000fe200030006ff */
[----:B------:R-:W-:Y:S01]  /*c5f0*/  HADD2.F32 R41, -RZ, R63.H0_H0 ;  /* 0x2000003fff297230 */ /* 0x000fe20000004100 */
[----:B------:R-:W-:Y:S01]  /*c600*/  LOP3.LUT R40, R55, 0xff0000, R40, 0xf8, !PT ;  /* 0x00ff000037287812 */ /* 0x000fe200078ef828 */
[----:B------:R-:W-:Y:S01]  /*c610*/  HADD2.F32 R56, -RZ, R60.H0_H0 ;  /* 0x2000003cff387230 */ /* 0x000fe20000004100 */
[----:B------:R-:W-:Y:S01]  /*c620*/  F2FP.F16.E4M3.UNPACK_B R61, R160.H1 ;  /* 0x000000a0ff3d723e */ /* 0x000fe200030006ff */
[--C-:B------:R-:W-:Y:S01]  /*c630*/  HADD2.F32 R55, -RZ, R58.reuse.H0_H0 ;  /* 0x2000003aff377230 */ /* 0x100fe20000004100 */
[----:B------:R-:W-:Y:S01]  /*c640*/  SHF.R.U32.HI R67, RZ, 0x10, R67 ;  /* 0x00000010ff437819 */ /* 0x000fe20000011643 */
[----:B------:R-:W-:Y:S02]  /*c650*/  HADD2.F32 R58, -RZ, R58.H1_H1 ;  /* 0x3000003aff3a7230 */ /* 0x000fe40000004100 */
[----:B------:R-:W-:Y:S01]  /*c660*/  FMUL.FTZ R66, R56, R41 ;  /* 0x0000002938427220 */ /* 0x000fe20000410000 */
[----:B------:R-:W-:-:S02]  /*c670*/  HADD2.F32 R62, -RZ, R61.H0_H0 ;  /* 0x2000003dff3e7230 */ /* 0x000fc40000004100 */
[----:B------:R-:W-:Y:S01]  /*c680*/  FMUL.FTZ R77, R55, R41 ;  /* 0x00000029374d7220 */ /* 0x000fe20000410000 */
[----:B------:R-:W-:Y:S01]  /*c690*/  IMAD.U32 R67, R67, 0x10000, RZ ;  /* 0x0001000043437824 */ /* 0x000fe200078e00ff */
[----:B------:R-:W-:Y:S01]  /*c6a0*/  SHF.R.U32.HI R65, RZ, 0x10, R65 ;  /* 0x00000010ff417819 */ /* 0x000fe20000011641 */
[-C--:B------:R-:W-:Y:S01]  /*c6b0*/  FFMA.FTZ R55, R55, R62.reuse, -R66 ;  /* 0x0000003e37377223 */ /* 0x080fe20000010842 */
[----:B------:R-:W-:Y:S02]  /*c6c0*/  FFMA.FTZ R56, R56, R62, R77 ;  /* 0x0000003e38387223 */ /* 0x000fe4000001004d */
[----:B------:R-:W-:Y:S01]  /*c6d0*/  LOP3.LUT R41, R64, 0xff0000, R67, 0xf8, !PT ;  /* 0x00ff000040297812 */ /* 0x000fe200078ef843 */
[----:B------:R-:W-:Y:S01]  /*c6e0*/  HADD2.F32 R62, -RZ, R63.H1_H1 ;  /* 0x3000003fff3e7230 */ /* 0x000fe20000004100 */
[----:B------:R-:W-:Y:S01]  /*c6f0*/  F2FP.F16.E4M3.UNPACK_B R158, R158 ;  /* 0x0000009eff9e723e */ /* 0x000fe200020006ff */
[----:B------:R-:W-:Y:S01]  /*c700*/  IMAD.U32 R65, R65, 0x10000, RZ ;  /* 0x0001000041417824 */ /* 0x000fe200078e00ff */
[----:B------:R-:W-:Y:S01]  /*c710*/  F2FP.F16.E4M3.UNPACK_B R160, R160 ;  /* 0x000000a0ffa0723e */ /* 0x000fe200020006ff */
[----:B------:R-:W-:Y:S01]  /*c720*/  HADD2.F32 R64, -RZ, R61.H1_H1 ;  /* 0x3000003dff407230 */ /* 0x000fe20000004100 */
[----:B------:R-:W-:Y:S01]  /*c730*/  F2FP.F16.E4M3.UNPACK_B R61, R59 ;  /* 0x0000003bff3d723e */ /* 0x000fe200020006ff */
[----:B------:R-:W-:Y:S01]  /*c740*/  HADD2.F32 R63, -RZ, R60.H1_H1 ;  /* 0x3000003cff3f7230 */ /* 0x000fe20000004100 */
[----:B------:R-:W-:Y:S01]  /*c750*/  F2FP.F16.E4M3.UNPACK_B R60, R57 ;  /* 0x00000039ff3c723e */ /* 0x000fe200020006ff */
[----:B------:R-:W-:Y:S01]  /*c760*/  FMUL.FTZ R66, R58, R62 ;  /* 0x0000003e3a427220 */ /* 0x000fe20000410000 */
[----:B------:R-:W-:Y:S01]  /*c770*/  LOP3.LUT R44, R44, 0xff0000, R65, 0xf8, !PT ;  /* 0x00ff00002c2c7812 */ /* 0x000fe200078ef841 */
[----:B------:R-:W-:-:S02]  /*c780*/  HADD2.F32 R65, -RZ, R158.H0_H0 ;  /* 0x2000009eff417230 */ /* 0x000fc40000004100 */
[C---:B------:R-:W-:Y:S01]  /*c790*/  FMUL.FTZ R57, R63.reuse, R62 ;  /* 0x0000003e3f397220 */ /* 0x040fe20000410000 */
[--C-:B------:R-:W-:Y:S02]  /*c7a0*/  HADD2.F32 R62, -RZ, R61.reuse.H0_H0 ;  /* 0x2000003dff3e7230 */ /* 0x100fe40000004100 */
[----:B------:R-:W-:Y:S02]  /*c7b0*/  HADD2.F32 R59, -RZ, R60.H0_H0 ;  /* 0x2000003cff3b7230 */ /* 0x000fe40000004100 */
[-C--:B------:R-:W-:Y:S01]  /*c7c0*/  FFMA.FTZ R58, R58, R64.reuse, -R57 ;  /* 0x000000403a3a7223 */ /* 0x080fe20000010839 */
[----:B------:R-:W-:Y:S01]  /*c7d0*/  FFMA.FTZ R57, R63, R64, R66 ;  /* 0x000000403f397223 */ /* 0x000fe20000010042 */
[----:B------:R-:W-:Y:S02]  /*c7e0*/  HADD2.F32 R63, -RZ, R160.H0_H0 ;  /* 0x200000a0ff3f7230 */ /* 0x000fe40000004100 */
[-C--:B------:R-:W-:Y:S01]  /*c7f0*/  FMUL.FTZ R64, R62, R65.reuse ;  /* 0x000000413e407220 */ /* 0x080fe20000410000 */
[----:B------:R-:W-:Y:S01]  /*c800*/  FMUL.FTZ R65, R59, R65 ;  /* 0x000000413b417220 */ /* 0x000fe20000410000 */
[----:B------:R-:W-:Y:S01]  /*c810*/  HADD2.F32 R158, -RZ, R158.H1_H1 ;  /* 0x3000009eff9e7230 */ /* 0x000fe20000004100 */
[----:B------:R-:W-:Y:S01]  /*c820*/  F2FP.SATFINITE.E4M3.F32.PACK_AB_MERGE_C R55, R58, R55, RZ ;  /* 0x000000373a37723e */ /* 0x000fe200048070ff */
[----:B------:R-:W-:-:S02]  /*c830*/  HADD2.F32 R61, -RZ, R61.H1_H1 ;  /* 0x3000003dff3d7230 */ /* 0x000fc40000004100 */
[-C--:B------:R-:W-:Y:S01]  /*c840*/  FFMA.FTZ R59, R59, R63.reuse, -R64 ;  /* 0x0000003f3b3b7223 */ /* 0x080fe20000010840 */
[----:B------:R-:W-:Y:S01]  /*c850*/  FFMA.FTZ R67, R62, R63, R65 ;  /* 0x0000003f3e437223 */ /* 0x000fe20000010041 */
[----:B------:R-:W-:Y:S01]  /*c860*/  HADD2.F32 R60, -RZ, R60.H1_H1 ;  /* 0x3000003cff3c7230 */ /* 0x000fe20000004100 */
[----:B------:R-:W-:Y:S01]  /*c870*/  F2FP.F16.E4M3.UNPACK_B R65, R159.H1 ;  /* 0x0000009fff41723e */ /* 0x000fe200030006ff */
        /* <DEDUP_REMOVED lines=23> */
[--C-:B------:R-:W-:Y:S02]  /*c9f0*/  HADD2.F32 R63, -RZ, R159.reuse.H0_H0 ;  /* 0x2000009fff3f7230 */ /* 0x100fe40000004100 */
[C---:B------:R-:W-:Y:S01]  /*ca00*/  FMUL.FTZ R65, R60.reuse, R65 ;  /* 0x000000413c417220 */ /* 0x040fe20000410000 */
[----:B------:R-:W-:Y:S01]  /*ca10*/  F2FP.F16.E4M3.UNPACK_B R161, R161 ;  /* 0x000000a1ffa1723e */ /* 0x000fe200020006ff */
[-C--:B------:R-:W-:Y:S01]  /*ca20*/  FFMA.FTZ R77, R60, R61.reuse, -R77 ;  /* 0x0000003d3c4d7223 */ /* 0x080fe2000001084d */
[----:B------:R-:W-:Y:S01]  /*ca30*/  F2FP.F16.E4M3.UNPACK_B R60, R46 ;  /* 0x0000002eff3c723e */ /* 0x000fe200020006ff */
[----:B------:R-:W-:Y:S01]  /*ca40*/  FFMA.FTZ R79, R62, R61, R65 ;  /* 0x0000003d3e4f7223 */ /* 0x000fe20000010041 */
[----:B------:R-:W-:Y:S01]  /*ca50*/  HADD2.F32 R46, -RZ, R54.H0_H0 ;  /* 0x20000036ff2e7230 */ /* 0x000fe20000004100 */
[----:B------:R-:W-:Y:S01]  /*ca60*/  F2FP.SATFINITE.E4M3.F32.PACK_AB_MERGE_C R57, R57, R56, RZ ;  /* 0x000000383939723e */ /* 0x000fe200048070ff */
[----:B------:R-:W-:Y:S01]  /*ca70*/  HADD2.F32 R159, -RZ, R159.H1_H1 ;  /* 0x3000009fff9f7230 */ /* 0x000fe20000004100 */
[----:B------:R-:W-:Y:S01]  /*ca80*/  F2FP.F16.E4M3.UNPACK_B R58, R52 ;  /* 0x00000034ff3a723e */ /* 0x000fe200020006ff */
[----:B------:R-:W-:-:S02]  /*ca90*/  HADD2.F32 R61, -RZ, R60.H0_H0 ;  /* 0x2000003cff3d7230 */ /* 0x000fc40000004100 */
[----:B------:R-:W-:Y:S01]  /*caa0*/  FMUL.FTZ R64, R46, R63 ;  /* 0x0000003f2e407220 */ /* 0x000fe20000410000 */
[----:B------:R-:W-:Y:S01]  /*cab0*/  HADD2.F32 R60, -RZ, R60.H1_H1 ;  /* 0x3000003cff3c7230 */ /* 0x000fe20000004100 */
[----:B------:R-:W-:Y:S01]  /*cac0*/  F2FP.SATFINITE.E4M3.F32.PACK_AB_MERGE_C R56, R78, R59, R55 ;  /* 0x0000003b4e38723e */ /* 0x000fe20004807037 */
[----:B------:R-:W-:Y:S02]  /*cad0*/  HADD2.F32 R54, -RZ, R54.H1_H1 ;  /* 0x30000036ff367230 */ /* 0x000fe40000004100 */
[----:B------:R-:W-:Y:S01]  /*cae0*/  FMUL.FTZ R65, R61, R63 ;  /* 0x0000003f3d417220 */ /* 0x000fe20000410000 */
[--C-:B------:R-:W-:Y:S02]  /*caf0*/  HADD2.F32 R62, -RZ, R161.reuse.H0_H0 ;  /* 0x200000a1ff3e7230 */ /* 0x100fe40000004100 */
[-C--:B------:R-:W-:Y:S01]  /*cb00*/  FMUL.FTZ R63, R60, R159.reuse ;  /* 0x0000009f3c3f7220 */ /* 0x080fe20000410000 */
[----:B------:R-:W-:Y:S02]  /*cb10*/  HADD2.F32 R161, -RZ, R161.H1_H1 ;  /* 0x300000a1ffa17230 */ /* 0x000fe40000004100 */
[----:B------:R-:W-:Y:S01]  /*cb20*/  FMUL.FTZ R159, R54, R159 ;  /* 0x0000009f369f7220 */ /* 0x000fe20000410000 */
[----:B------:R-:W-:Y:S01]  /*cb30*/  F2FP.SATFINITE.E4M3.F32.PACK_AB_MERGE_C R77, R77, R88, RZ ;  /* 0x000000584d4d723e */ /* 0x000fe200048070ff */
[-C--:B------:R-:W-:Y:S01]  /*cb40*/  FFMA.FTZ R65, R46, R62.reuse, -R65 ;  /* 0x0000003e2e417223 */ /* 0x080fe20000010841 */
[----:B------:R-:W-:Y:S01]  /*cb50*/  FFMA.FTZ R46, R61, R62, R64 ;  /* 0x0000003e3d2e7223 */ /* 0x000fe20000010040 */
[-C--:B------:R-:W-:Y:S01]  /*cb60*/  FFMA.FTZ R54, R54, R161.reuse, -R63 ;  /* 0x000000a136367223 */ /* 0x080fe2000001083f */
[----:B------:R-:W-:Y:S01]  /*cb70*/  FFMA.FTZ R159, R60, R161, R159 ;  /* 0x000000a13c9f7223 */ /* 0x000fe2000001009f */
[----:B------:R-:W-:-:S02]  /*cb80*/  F2FP.F16.E4M3.UNPACK_B R60, R45 ;  /* 0x0000002dff3c723e */ /* 0x000fc400020006ff */
[----:B------:R-:W-:Y:S02]  /*cb90*/  F2FP.F16.E4M3.UNPACK_B R63, R44 ;  /* 0x0000002cff3f723e */ /* 0x000fe400020006ff */
[----:B------:R-:W-:Y:S01]  /*cba0*/  F2FP.SATFINITE.E4M3.F32.PACK_AB_MERGE_C R76, R79, R76, RZ ;  /* 0x0000004c4f4c723e */ /* 0x000fe200048070ff */
[----:B------:R-:W-:Y:S01]  /*cbb0*/  HADD2.F32 R59, -RZ, R60.H0_H0 ;  /* 0x2000003cff3b7230 */ /* 0x000fe20000004100 */
[----:B------:R-:W-:Y:S01]  /*cbc0*/  F2FP.SATFINITE.E4M3.F32.PACK_AB_MERGE_C R55, R158, R67, R57 ;  /* 0x000000439e37723e */ /* 0x000fe20004807039 */
[----:B------:R-:W-:Y:S01]  /*cbd0*/  HADD2.F32 R66, -RZ, R63.H0_H0 ;  /* 0x2000003fff427230 */ /* 0x000fe20000004100 */
[----:B------:R-:W-:Y:S01]  /*cbe0*/  F2FP.F16.E4M3.UNPACK_B R61, R42 ;  /* 0x0000002aff3d723e */ /* 0x000fe200020006ff */
[----:B------:R-:W-:Y:S01]  /*cbf0*/  HADD2.F32 R57, -RZ, R58.H0_H0 ;  /* 0x2000003aff397230 */ /* 0x000fe20000004100 */
[----:B------:R-:W-:Y:S01]  /*cc00*/  F2FP.SATFINITE.E4M3.F32.PACK_AB_MERGE_C R54, R54, R65, R77 ;  /* 0x000000413636723e */ /* 0x000fe2000480704d */
[----:B------:R-:W-:Y:S01]  /*cc10*/  HADD2.F32 R62, -RZ, R60.H1_H1 ;  /* 0x3000003cff3e7230 */ /* 0x000fe20000004100 */
[----:B------:R-:W-:Y:S01]  /*cc20*/  F2FP.SATFINITE.E4M3.F32.PACK_AB_MERGE_C R46, R159, R46, R76 ;  /* 0x0000002e9f2e723e */ /* 0x000fe2000480704c */
        /* <DEDUP_REMOVED lines=18> */
[----:B------:R-:W-:Y:S01]  /*cd50*/  F2FP.F16.E4M3.UNPACK_B R66, R41.H1 ;  /* 0x00000029ff42723e */ /* 0x000fe200030006ff */
[----:B------:R-:W-:Y:S02]  /*cd60*/  HADD2.F32 R44, -RZ, R59.H0_H0 ;  /* 0x2000003bff2c7230 */ /* 0x000fe40000004100 */
[----:B------:R-:W-:-:S02]  /*cd70*/  HADD2.F32 R61, -RZ, R61.H1_H1 ;  /* 0x3000003dff3d7230 */ /* 0x000fc40000004100 */
[-C--:B------:R-:W-:Y:S01]  /*cd80*/  FMUL.FTZ R67, R60, R65.reuse ;  /* 0x000000413c437220 */ /* 0x080fe20000410000 */
[----:B------:R-:W-:Y:S02]  /*cd90*/  HADD2.F32 R64, -RZ, R64.H1_H1 ;  /* 0x30000040ff407230 */ /* 0x000fe40000004100 */
[----:B------:R-:W-:Y:S01]  /*cda0*/  FMUL.FTZ R65, R44, R65 ;  /* 0x000000412c417220 */ /* 0x000fe20000410000 */
[----:B------:R-:W-:Y:S02]  /*cdb0*/  HADD2.F32 R59, -RZ, R59.H1_H1 ;  /* 0x3000003bff3b7230 */ /* 0x000fe40000004100 */
        /* <DEDUP_REMOVED lines=8> */
[----:B------:R-:W-:Y:S01]  /*ce40*/  FFMA.FTZ R77, R44, R63, -R67 ;  /* 0x0000003f2c4d7223 */ /* 0x000fe20000010843 */
[-C--:B------:R-:W-:Y:S01]  /*ce50*/  F2FP.F16.E4M3.UNPACK_B R59, R47.reuse ;  /* 0x0000002fff3b723e */ /* 0x080fe200020006ff */
        /* <DEDUP_REMOVED lines=48> */
[----:B------:R-:W-:-:S07]  /*d160*/  MOV R44, R55 ;  /* 0x00000037002c7202 */ /* 0x000fce0000000f00 */
.L_x_2292:
[----:B------:R-:W-:Y:S05]  /*d170*/  BSYNC B2 ;  /* 0x0000000000027941 */ /* 0x000fea0003800000 */
.L_x_2291:
[----:B0-----:R0:W-:Y:S04]  /*d180*/  STG.E.128 desc[UR54][R48.64], R40 ;  /* 0x0000002830007986 */ /* 0x0011e8000c101d36 */
[----:B-1----:R0:W-:Y:S02]  /*d190*/  @!P2 STG.E.128 desc[UR54][R50.64], R44 ;  /* 0x0000002c3200a986 */ /* 0x0021e4000c101d36 */
.L_x_2290:
[----:B------:R-:W-:Y:S05]  /*d1a0*/  BSYNC B1 ;  /* 0x0000000000017941 */ /* 0x000fea0003800000 */
.L_x_2289:
        /* <DEDUP_REMOVED lines=48> */
[----:B------:R-:W-:Y:S02]  /*d4b0*/  LOP3.LUT R61, R69, 0xff0000ff, RZ, 0xc0, !PT ;  /* 0xff0000ff453d7812 */ /* 0x000fe400078ec0ff */
[----:B------:R-:W-:Y:S01]  /*d4c0*/  SHF.R.U32.HI R56, RZ, 0x8, R71 ;  /* 0x00000008ff387819 */ /* 0x000fe20000011647 */
[----:B------:R-:W-:Y:S01]  /*d4d0*/  IMAD.U32 R44, R66, 0x10000, RZ ;  /* 0x00010000422c7824 */ /* 0x000fe200078e00ff */
[----:B------:R-:W-:Y:S01]  /*d4e0*/  LOP3.LUT R59, R59, 0xff00, R40, 0xf8, !PT ;  /* 0x0000ff003b3b7812 */ /* 0x000fe200078ef828 */
[----:B------:R-:W-:Y:S01]  /*d4f0*/  IMAD.U32 R40, R64, 0x10000, RZ ;  /* 0x0001000040287824 */ /* 0x000fe200078e00ff */
[----:B------:R-:W-:Y:S02]  /*d500*/  LOP3.LUT R63, R61, 0xff00, R42, 0xf8, !PT ;  /* 0x0000ff003d3f7812 */ /* 0x000fe400078ef82a */
[----:B------:R-:W-:Y:S02]  /*d510*/  F2FP.F16.E4M3.UNPACK_B R64, R151.H1 ;  /* 0x00000097ff40723e */ /* 0x000fe400030006ff */
[----:B------:R-:W-:-:S02]  /*d520*/  F2FP.F16.E4M3.UNPACK_B R61, R60.H1 ;  /* 0x0000003cff3d723e */ /* 0x000fc400030006ff */
[----:B------:R-:W-:Y:S01]  /*d530*/  F2FP.F16.E4M3.UNPACK_B R58, R57.H1 ;  /* 0x00000039ff3a723e */ /* 0x000fe200030006ff */
[----:B------:R-:W-:Y:S01]  /*d540*/  HADD2.F32 R42, -RZ, R64.H0_H0 ;  /* 0x20000040ff2a7230 */ /* 0x000fe20000004100 */
[----:B------:R-:W-:Y:S01]  /*d550*/  MOV R54, R46 ;  /* 0x0000002e00367202 */ /* 0x000fe20000000f00 */
[----:B------:R-:W-:Y:S01]  /*d560*/  IMAD.SHL.U32 R46, R56, 0x100, RZ ;  /* 0x00000100382e7824 */ /* 0x000fe200078e00ff */
[----:B------:R-:W-:Y:S01]  /*d570*/  SHF.R.U32.HI R62, RZ, 0x10, R71 ;  /* 0x00000010ff3e7819 */ /* 0x000fe20000011647 */
[----:B------:R-:W-:Y:S01]  /*d580*/  HADD2.F32 R56, -RZ, R61.H0_H0 ;  /* 0x2000003dff387230 */ /* 0x000fe20000004100 */
[----:B------:R-:W-:Y:S02]  /*d590*/  LOP3.LUT R65, R71, 0xff0000ff, RZ, 0xc0, !PT ;  /* 0xff0000ff47417812 */ /* 0x000fe400078ec0ff */
[----:B------:R-:W-:Y:S02]  /*d5a0*/  LOP3.LUT R40, R59, 0xff0000, R40, 0xf8, !PT ;  /* 0x00ff00003b287812 */ /* 0x000fe400078ef828 */
[----:B------:R-:W-:Y:S01]  /*d5b0*/  LOP3.LUT R44, R55, 0xff0000, R44, 0xf8, !PT ;  /* 0x00ff0000372c7812 */ /* 0x000fe200078ef82c */
[----:B------:R-:W-:Y:S01]  /*d5c0*/  HADD2.F32 R55, -RZ, R58.H0_H0 ;  /* 0x2000003aff377230 */ /* 0x000fe20000004100 */
[----:B------:R-:W-:Y:S01]  /*d5d0*/  F2FP.F16.E4M3.UNPACK_B R59, R153.H1 ;  /* 0x00000099ff3b723e */ /* 0x000fe200030006ff */
[----:B------:R-:W-:Y:S01]  /*d5e0*/  FMUL.FTZ R68, R56, R42 ;  /* 0x0000002a38447220 */ /* 0x000fe20000410000 */
[----:B------:R-:W-:-:S02]  /*d5f0*/  SHF.R.U32.HI R67, RZ, 0x10, R69 ;  /* 0x00000010ff437819 */ /* 0x000fc40000011645 */
[----:B------:R-:W-:Y:S01]  /*d600*/  LOP3.LUT R66, R65, 0xff00, R46, 0xf8, !PT ;  /* 0x0000ff0041427812 */ /* 0x000fe200078ef82e */
[----:B------:R-:W-:Y:S01]  /*d610*/  IMAD.U32 R65, R62, 0x10000, RZ ;  /* 0x000100003e417824 */ /* 0x000fe200078e00ff */
[----:B------:R-:W-:Y:S01]  /*d620*/  SHF.L.U32 R46, R67, 0x10, RZ ;  /* 0x00000010432e7819 */ /* 0x000fe200000006ff */
[--C-:B------:R-:W-:Y:S02]  /*d630*/  HADD2.F32 R62, -RZ, R59.reuse.H0_H0 ;  /* 0x2000003bff3e7230 */ /* 0x100fe40000004100 */
[----:B------:R-:W-:Y:S01]  /*d640*/  FMUL.FTZ R67, R55, R42 ;  /* 0x0000002a37437220 */ /* 0x000fe20000410000 */
[----:B------:R-:W-:Y:S02]  /*d650*/  F2FP.F16.E4M3.UNPACK_B R151, R151 ;  /* 0x00000097ff97723e */ /* 0x000fe400020006ff */
        /* <DEDUP_REMOVED lines=10> */
[----:B------:R-:W-:-:S02]  /*d700*/  HADD2.F32 R59, -RZ, R58.H1_H1 ;  /* 0x3000003aff3b7230 */ /* 0x000fc40000004100 */
[----:B------:R-:W-:Y:S02]  /*d710*/  HADD2.F32 R64, -RZ, R151.H0_H0 ;  /* 0x20000097ff407230 */ /* 0x000fe40000004100 */
        /* <DEDUP_REMOVED lines=49> */
[----:B------:R-:W-:Y:S01]  /*da30*/  HADD2.F32 R57, -RZ, R57.H1_H1 ;  /* 0x30000039ff397230 */ /* 0x000fe20000004100 */
[----:B------:R-:W-:Y:S01]  /*da40*/  F2FP.SATFINITE.E4M3.F32.PACK_AB_MERGE_C R67, R67, R56, RZ ;  /* 0x000000384343723e */ /* 0x000fe200048070ff */
[----:B------:R-:W-:-:S02]  /*da50*/  HADD2.F32 R59, -RZ, R154.H0_H0 ;  /* 0x2000009aff3b7230 */ /* 0x000fc40000004100 */
[-C--:B------:R-:W-:Y:S01]  /*da60*/  FMUL.FTZ R63, R58, R61.reuse ;  /* 0x0000003d3a3f7220 */ /* 0x080fe20000410000 */
[----:B------:R-:W-:Y:S02]  /*da70*/  HADD2.F32 R52, -RZ, R52.H1_H1 ;  /* 0x30000034ff347230 */ /* 0x000fe40000004100 */
[C---:B------:R-:W-:Y:S01]  /*da80*/  FMUL.FTZ R61, R54.reuse, R61 ;  /* 0x0000003d363d7220 */ /* 0x040fe20000410000 */
[----:B------:R-:W-:Y:S02]  /*da90*/  HADD2.F32 R154, -RZ, R154.H1_H1 ;  /* 0x3000009aff9a7230 */ /* 0x000fe40000004100 */
[CC--:B------:R-:W-:Y:S01]  /*daa0*/  FMUL.FTZ R69, R57.reuse, R152.reuse ;  /* 0x0000009839457220 */ /* 0x0c0fe20000410000 */
[-C--:B------:R-:W-:Y:S01]  /*dab0*/  FFMA.FTZ R54, R54, R59.reuse, -R63 ;  /* 0x0000003b36367223 */ /* 0x080fe2000001083f */
[----:B------:R-:W-:Y:S01]  /*dac0*/  FFMA.FTZ R61, R58, R59, R61 ;  /* 0x0000003b3a3d7223 */ /* 0x000fe2000001003d */
[C---:B------:R-:W-:Y:S01]  /*dad0*/  FMUL.FTZ R152, R52.reuse, R152 ;  /* 0x0000009834987220 */ /* 0x040fe20000410000 */
[----:B------:R-:W-:Y:S01]  /*dae0*/  F2FP.F16.E4M3.UNPACK_B R59, R45 ;  /* 0x0000002dff3b723e */ /* 0x000fe200020006ff */
[-C--:B------:R-:W-:Y:S01]  /*daf0*/  FFMA.FTZ R69, R52, R154.reuse, -R69 ;  /* 0x0000009a34457223 */ /* 0x080fe20000010845 */
[----:B------:R-:W-:Y:S01]  /*db00*/  F2FP.F16.E4M3.UNPACK_B R58, R41 ;  /* 0x00000029ff3a723e */ /* 0x000fe200020006ff */
[----:B------:R-:W-:Y:S01]  /*db10*/  FFMA.FTZ R52, R57, R154, R152 ;  /* 0x0000009a39347223 */ /* 0x000fe20000010098 */
[----:B------:R-:W-:Y:S01]  /*db20*/  F2FP.SATFINITE.E4M3.F32.PACK_AB_MERGE_C R71, R60, R71, RZ ;  /* 0x000000473c47723e */ /* 0x000fe200048070ff */
[--C-:B------:R-:W-:Y:S01]  /*db30*/  HADD2.F32 R60, -RZ, R59.reuse.H0_H0 ;  /* 0x2000003bff3c7230 */ /* 0x100fe20000004100 */
[----:B------:R-:W-:Y:S01]  /*db40*/  F2FP.SATFINITE.E4M3.F32.PACK_AB_MERGE_C R56, R68, R65, R55 ;  /* 0x000000414438723e */ /* 0x000fe20004807037 */
[----:B------:R-:W-:Y:S01]  /*db50*/  HADD2.F32 R65, -RZ, R64.H0_H0 ;  /* 0x20000040ff417230 */ /* 0x000fe20000004100 */
[----:B------:R-:W-:Y:S01]  /*db60*/  F2FP.F16.E4M3.UNPACK_B R62, R44 ;  /* 0x0000002cff3e723e */ /* 0x000fe200020006ff */
[----:B------:R-:W-:Y:S01]  /*db70*/  HADD2.F32 R57, -RZ, R58.H0_H0 ;  /* 0x2000003aff397230 */ /* 0x000fe20000004100 */
[----:B------:R-:W-:Y:S01]  /*db80*/  F2FP.SATFINITE.E4M3.F32.PACK_AB_MERGE_C R76, R77, R76, RZ ;  /* 0x0000004c4d4c723e */ /* 0x000fe200048070ff */
[----:B------:R-:W-:Y:S01]  /*db90*/  HADD2.F32 R64, -RZ, R64.H1_H1 ;  /* 0x30000040ff407230 */ /* 0x000fe20000004100 */
[----:B------:R-:W-:Y:S01]  /*dba0*/  F2FP.SATFINITE.E4M3.F32.PACK_AB_MERGE_C R55, R151, R66, R67 ;  /* 0x000000429737723e */ /* 0x000fe20004807043 */
[----:B------:R-:W-:Y:S01]  /*dbb0*/  HADD2.F32 R63, -RZ, R62.H0_H0 ;  /* 0x2000003eff3f7230 */ /* 0x000fe20000004100 */
[----:B------:R-:W-:Y:S01]  /*dbc0*/  F2FP.SATFINITE.E4M3.F32.PACK_AB_MERGE_C R52, R52, R61, R76 ;  /* 0x0000003d3434723e */ /* 0x000fe2000480704c */
[----:B------:R-:W-:Y:S01]  /*dbd0*/  FMUL.FTZ R66, R60, R65 ;  /* 0x000000413c427220 */ /* 0x000fe20000410000 */
[----:B------:R-:W-:-:S02]  /*dbe0*/  HADD2.F32 R61, -RZ, R59.H1_H1 ;  /* 0x3000003bff3d7230 */ /* 0x000fc40000004100 */
[C---:B------:R-:W-:Y:S01]  /*dbf0*/  FMUL.FTZ R65, R57.reuse, R65 ;  /* 0x0000004139417220 */ /* 0x040fe20000410000 */
[----:B------:R-:W-:Y:S02]  /*dc00*/  HADD2.F32 R59, -RZ, R58.H1_H1 ;  /* 0x3000003aff3b7230 */ /* 0x000fe40000004100 */
[-C--:B------:R-:W-:Y:S01]  /*dc10*/  FFMA.FTZ R57, R57, R63.reuse, -R66 ;  /* 0x0000003f39397223 */ /* 0x080fe20000010842 */
[----:B------:R-:W-:Y:S02]  /*dc20*/  HADD2.F32 R62, -RZ, R62.H1_H1 ;  /* 0x3000003eff3e7230 */ /* 0x000fe40000004100 */
[-C--:B------:R-:W-:Y:S01]  /*dc30*/  FMUL.FTZ R66, R61, R64.reuse ;  /* 0x000000403d427220 */ /* 0x080fe20000410000 */
[----:B------:R-:W-:Y:S01]  /*dc40*/  FFMA.FTZ R58, R60, R63, R65 ;  /* 0x0000003f3c3a7223 */ /* 0x000fe20000010041 */
[C---:B------:R-:W-:Y:S01]  /*dc50*/  FMUL.FTZ R64, R59.reuse, R64 ;  /* 0x000000403b407220 */ /* 0x040fe20000410000 */
[----:B------:R-:W-:Y:S01]  /*dc60*/  F2FP.F16.E4M3.UNPACK_B R60, R45.H1 ;  /* 0x0000002dff3c723e */ /* 0x000fe200030006ff */
[----:B------:R-:W-:Y:S01]  /*dc70*/  FFMA.FTZ R68, R59, R62, -R66 ;  /* 0x0000003e3b447223 */ /* 0x000fe20000010842 */
[----:B------:R-:W-:Y:S01]  /*dc80*/  F2FP.F16.E4M3.UNPACK_B R59, R46.H1 ;  /* 0x0000002eff3b723e */ /* 0x000fe200030006ff */
[----:B------:R-:W-:Y:S01]  /*dc90*/  FFMA.FTZ R67, R61, R62, R64 ;  /* 0x0000003e3d437223 */ /* 0x000fe20000010040 */
[----:B------:R-:W-:Y:S01]  /*dca0*/  F2FP.F16.E4M3.UNPACK_B R41, R41.H1 ;  /* 0x00000029ff29723e */ /* 0x000fe200030006ff */
[--C-:B------:R-:W-:Y:S01]  /*dcb0*/  HADD2.F32 R46, -RZ, R60.reuse.H0_H0 ;  /* 0x2000003cff2e7230 */ /* 0x100fe20000004100 */
[----:B------:R-:W-:Y:S01]  /*dcc0*/  F2FP.F16.E4M3.UNPACK_B R44, R44.H1 ;  /* 0x0000002cff2c723e */ /* 0x000fe200030006ff */
        /* <DEDUP_REMOVED lines=68> */
.L_x_2296:
[----:B------:R-:W-:Y:S05]  /*e110*/  BSYNC B2 ;  /* 0x0000000000027941 */ /* 0x000fea0003800000 */
.L_x_2295:
[----:B0-----:R3:W-:Y:S04]  /*e120*/  STG.E.128 desc[UR54][R48.64], R40 ;  /* 0x0000002830007986 */ /* 0x0017e8000c101d36 */
[----:B-1----:R3:W-:Y:S02]  /*e130*/  @!P2 STG.E.128 desc[UR54][R50.64], R44 ;  /* 0x0000002c3200a986 */ /* 0x0027e4000c101d36 */
.L_x_2294:
[----:B------:R-:W-:Y:S05]  /*e140*/  BSYNC B1 ;  /* 0x0000000000017941 */ /* 0x000fea0003800000 */
.L_x_2293:
        /* <DEDUP_REMOVED lines=13> */
[----:B------:R-:W-:Y:S02]  /*e220*/  SHF.R.S32.HI R40, RZ, 0x1f, R155 ;  /* 0x0000001fff287819 */ /* 0x000fe4000001149b */
[----:B------:R-:W-:Y:S02]  /*e230*/  SHF.L.U32 R51, R155, 0x4, RZ ;  /* 0x000000049b337819 */ /* 0x000fe400000006ff */
[----:B------:R-:W-:Y:S02]  /*e240*/  LEA.HI R40, R40, R155, RZ, 0x2 ;  /* 0x0000009b28287211 */ /* 0x000fe400078f10ff */
[----:B------:R-:W-:-:S02]  /*e250*/  LOP3.LUT R41, R199, 0x30, R51, 0xf8, !PT ;  /* 0x00000030c7297812 */ /* 0x000fc400078ef833 */
        /* <DEDUP_REMOVED lines=15> */
[----:B------:R-:W-:Y:S01]  /*e350*/  LOP3.LUT R52, R85, 0xff0000ff, RZ, 0xc0, !PT ;  /* 0xff0000ff55347812 */ /* 0x000fe200078ec0ff */
[----:B------:R-:W-:Y:S01]  /*e360*/  IMAD.SHL.U32 R57, R57, 0x100, RZ ;  /* 0x0000010039397824 */ /* 0x000fe200078e00ff */
[----:B------:R-:W-:Y:S01]  /*e370*/  SHF.R.U32.HI R66, RZ, 0x10, R85 ;  /* 0x00000010ff427819 */ /* 0x000fe20000011655 */
[----:B------:R-:W-:Y:S01]  /*e380*/  IMAD.SHL.U32 R61, R61, 0x100, RZ ;  /* 0x000001003d3d7824 */ /* 0x000fe200078e00ff */
[----:B-1----:R-:W-:Y:S01]  /*e390*/  MOV R56, R44 ;  /* 0x0000002c00387202 */ /* 0x002fe20000000f00 */
[----:B------:R-:W-:Y:S01]  /*e3a0*/  IMAD.MOV.U32 R59, RZ, RZ, R46 ;  /* 0x000000ffff3b7224 */ /* 0x000fe200078e002e */
[----:B------:R-:W-:Y:S01]  /*e3b0*/  LOP3.LUT R44, R52, 0xff00, R57, 0xf8, !PT ;  /* 0x0000ff00342c7812 */ /* 0x000fe200078ef839 */
[----:B------:R-:W-:Y:S01]  /*e3c0*/  IMAD.U32 R57, R66, 0x10000, RZ ;  /* 0x0001000042397824 */ /* 0x000fe200078e00ff */
[----:B------:R-:W-:-:S02]  /*e3d0*/  LOP3.LUT R54, R87, 0xff0000ff, RZ, 0xc0, !PT ;  /* 0xff0000ff57367812 */ /* 0x000fc400078ec0ff */
[----:B------:R-:W-:Y:S02]  /*e3e0*/  SHF.R.U32.HI R62, RZ, 0x10, R87 ;  /* 0x00000010ff3e7819 */ /* 0x000fe40000011657 */
[----:B------:R-:W-:Y:S02]  /*e3f0*/  SHF.R.U32.HI R63, RZ, 0x8, R73 ;  /* 0x00000008ff3f7819 */ /* 0x000fe40000011649 */
[----:B------:R-:W-:Y:S02]  /*e400*/  SHF.R.U32.HI R65, RZ, 0x8, R75 ;  /* 0x00000008ff417819 */ /* 0x000fe4000001164b */
[----:B------:R-:W-:Y:S01]  /*e410*/  LOP3.LUT R40, R54, 0xff00, R61, 0xf8, !PT ;  /* 0x0000ff0036287812 */ /* 0x000fe200078ef83d */
[----:B------:R-:W-:Y:S01]  /*e420*/  IMAD.SHL.U32 R63, R63, 0x100, RZ ;  /* 0x000001003f3f7824 */ /* 0x000fe200078e00ff */
[----:B------:R-:W-:Y:S01]  /*e430*/  LOP3.LUT R44, R44, 0xff0000, R57, 0xf8, !PT ;  /* 0x00ff00002c2c7812 */ /* 0x000fe200078ef839 */
[----:B------:R-:W-:Y:S01]  /*e440*/  IMAD.U32 R61, R62, 0x10000, RZ ;  /* 0x000100003e3d7824 */ /* 0x000fe200078e00ff */
[----:B------:R-:W-:-:S02]  /*e450*/  LOP3.LUT R58, R73, 0xff0000ff, RZ, 0xc0, !PT ;  /* 0xff0000ff493a7812 */ /* 0x000fc400078ec0ff */
[----:B------:R-:W-:Y:S02]  /*e460*/  LOP3.LUT R60, R75, 0xff0000ff, RZ, 0xc0, !PT ;  /* 0xff0000ff4b3c7812 */ /* 0x000fe400078ec0ff */
[----:B------:R-:W-:Y:S02]  /*e470*/  SHF.L.U32 R65, R65, 0x8, RZ ;  /* 0x0000000841417819 */ /* 0x000fe400000006ff */
[----:B------:R-:W-:Y:S02]  /*e480*/  F2FP.F16.E4M3.UNPACK_B R62, R150.H1 ;  /* 0x00000096ff3e723e */ /* 0x000fe400030006ff */
        /* <DEDUP_REMOVED lines=13> */
[----:B------:R-:W-:Y:S01]  /*e560*/  F2FP.F16.E4M3.UNPACK_B R150, R150 ;  /* 0x00000096ff96723e */ /* 0x000fe200020006ff */
        /* <DEDUP_REMOVED lines=8> */
[----:B------:R-:W-:Y:S01]  /*e5f0*/  LOP3.LUT R46, R46, 0xff0000, R65, 0xf8, !PT ;  /* 0x00ff00002e2e7812 */ /* 0x000fe200078ef841 */
[----:B------:R-:W-:Y:S01]  /*e600*/  HADD2.F32 R61, -RZ, R60.H1_H1 ;  /* 0x3000003cff3d7230 */ /* 0x000fe20000004100 */
[----:B------:R-:W-:Y:S01]  /*e610*/  F2FP.F16.E4M3.UNPACK_B R148, R148 ;  /* 0x00000094ff94723e */ /* 0x000fe200020006ff */
[----:B------:R-:W-:Y:S01]  /*e620*/  FMUL.FTZ R65, R58, R63 ;  /* 0x0000003f3a417220 */ /* 0x000fe20000410000 */
[----:B------:R-:W-:-:S02]  /*e630*/  HADD2.F32 R60, -RZ, R150.H0_H0 ;  /* 0x20000096ff3c7230 */ /* 0x000fc40000004100 */
        /* <DEDUP_REMOVED lines=9> */
[----:B------:R-:W-:Y:S01]  /*e6d0*/  HADD2.F32 R56, -RZ, R56.H1_H1 ;  /* 0x30000038ff387230 */ /* 0x000fe20000004100 */
[----:B------:R-:W-:Y:S01]  /*e6e0*/  SHF.R.U32.HI R67, RZ, 0x10, R75 ;  /* 0x00000010ff437819 */ /* 0x000fe2000001164b */
[-C--:B------:R-:W-:Y:S01]  /*e6f0*/  FFMA.FTZ R62, R52, R54.reuse, -R61 ;  /* 0x00000036343e7223 */ /* 0x080fe2000001083d */
[----:B------:R-:W-:Y:S01]  /*e700*/  FFMA.FTZ R64, R57, R54, R60 ;  /* 0x0000003639407223 */ /* 0x000fe2000001003c */
[----:B------:R-:W-:Y:S02]  /*e710*/  HADD2.F32 R50, -RZ, R50.H1_H1 ;  /* 0x30000032ff327230 */ /* 0x000fe40000004100 */
[----:B------:R-:W-:Y:S01]  /*e720*/  FMUL.FTZ R57, R56, R63 ;  /* 0x0000003f38397220 */ /* 0x000fe20000410000 */
[----:B------:R-:W-:Y:S01]  /*e730*/  HADD2.F32 R61, -RZ, R148.H1_H1 ;  /* 0x30000094ff3d7230 */ /* 0x000fe20000004100 */
[----:B------:R-:W-:Y:S01]  /*e740*/  F2FP.F16.E4M3.UNPACK_B R52, R149.H1 ;  /* 0x00000095ff34723e */ /* 0x000fe200030006ff */
[----:B------:R-:W-:Y:S01]  /*e750*/  IMAD.U32 R67, R67, 0x10000, RZ ;  /* 0x0001000043437824 */ /* 0x000fe200078e00ff */
[----:B------:R-:W-:Y:S01]  /*e760*/  F2FP.F16.E4M3.UNPACK_B R54, R59.H1 ;  /* 0x0000003bff36723e */ /* 0x000fe200030006ff */
[C---:B------:R-:W-:Y:S01]  /*e770*/  FMUL.FTZ R63, R50.reuse, R63 ;  /* 0x0000003f323f7220 */ /* 0x040fe20000410000 */
[----:B------:R-:W-:Y:S01]  /*e780*/  FFMA.FTZ R65, R50, R61, -R57 ;  /* 0x0000003d32417223 */ /* 0x000fe20000010839 */
[----:B------:R-:W-:Y:S01]  /*e790*/  F2FP.F16.E4M3.UNPACK_B R50, R55.H1 ;  /* 0x00000037ff32723e */ /* 0x000fe200030006ff */
[----:B------:R-:W-:Y:S01]  /*e7a0*/  HADD2.F32 R60, -RZ, R52.H0_H0 ;  /* 0x20000034ff3c7230 */ /* 0x000fe20000004100 */
[----:B------:R-:W-:Y:S01]  /*e7b0*/  F2FP.F16.E4M3.UNPACK_B R58, R147.H1 ;  /* 0x00000093ff3a723e */ /* 0x000fe200030006ff */
[----:B------:R-:W-:Y:S01]  /*e7c0*/  HADD2.F32 R57, -RZ, R54.H0_H0 ;  /* 0x20000036ff397230 */ /* 0x000fe20000004100 */
[----:B------:R-:W-:Y:S01]  /*e7d0*/  LOP3.LUT R42, R42, 0xff0000, R67, 0xf8, !PT ;  /* 0x00ff00002a2a7812 */ /* 0x000fe200078ef843 */
[----:B------:R-:W-:Y:S01]  /*e7e0*/  FFMA.FTZ R67, R56, R61, R63 ;  /* 0x0000003d38437223 */ /* 0x000fe2000001003f */
[----:B------:R-:W-:Y:S01]  /*e7f0*/  HADD2.F32 R63, -RZ, R52.H1_H1 ;  /* 0x30000034ff3f7230 */ /* 0x000fe20000004100 */
[----:B------:R-:W-:Y:S01]  /*e800*/  F2FP.F16.E4M3.UNPACK_B R149, R149 ;  /* 0x00000095ff95723e */ /* 0x000fe200020006ff */
[----:B------:R-:W-:-:S02]  /*e810*/  HADD2.F32 R52, -RZ, R50.H0_H0 ;  /* 0x20000032ff347230 */ /* 0x000fc40000004100 */
[CC--:B------:R-:W-:Y:S01]  /*e820*/  FMUL.FTZ R61, R57.reuse, R60.reuse ;  /* 0x0000003c393d7220 */ /* 0x0c0fe20000410000 */
[----:B------:R-:W-:Y:S01]  /*e830*/  HADD2.F32 R56, -RZ, R58.H0_H0 ;  /* 0x2000003aff387230 */ /* 0x000fe20000004100 */
[----:B------:R-:W-:Y:S01]  /*e840*/  F2FP.F16.E4M3.UNPACK_B R59, R59 ;  /* 0x0000003bff3b723e */ /* 0x000fe200020006ff */
[----:B------:R-:W-:Y:S02]  /*e850*/  HADD2.F32 R54, -RZ, R54.H1_H1 ;  /* 0x30000036ff367230 */ /* 0x000fe40000004100 */
[C---:B------:R-:W-:Y:S01]  /*e860*/  FMUL.FTZ R70, R52.reuse, R60 ;  /* 0x0000003c34467220 */ /* 0x040fe20000410000 */
[----:B------:R-:W-:Y:S02]  /*e870*/  HADD2.F32 R50, -RZ, R50.H1_H1 ;  /* 0x30000032ff327230 */ /* 0x000fe40000004100 */
[-C--:B------:R-:W-:Y:S01]  /*e880*/  FFMA.FTZ R60, R52, R56.reuse, -R61 ;  /* 0x00000038343c7223 */ /* 0x080fe2000001083d */
[----:B------:R-:W-:Y:S02]  /*e890*/  HADD2.F32 R61, -RZ, R58.H1_H1 ;  /* 0x3000003aff3d7230 */ /* 0x000fe40000004100 */
[----:B------:R-:W-:Y:S01]  /*e8a0*/  FMUL.FTZ R73, R54, R63 ;  /* 0x0000003f36497220 */ /* 0x000fe20000410000 */
[----:B------:R-:W-:Y:S01]  /*e8b0*/  F2FP.F16.E4M3.UNPACK_B R55, R55 ;  /* 0x00000037ff37723e */ /* 0x000fe200020006ff */
[C---:B------:R-:W-:Y:S01]  /*e8c0*/  FMUL.FTZ R63, R50.reuse, R63 ;  /* 0x0000003f323f7220 */ /* 0x040fe20000410000 */
[----:B------:R-:W-:Y:S01]  /*e8d0*/  FFMA.FTZ R74, R57, R56, R70 ;  /* 0x00000038394a7223 */ /* 0x000fe20000010046 */
[----:B------:R-:W-:Y:S01]  /*e8e0*/  FFMA.FTZ R75, R50, R61, -R73 ;  /* 0x0000003d324b7223 */ /* 0x000fe20000010849 */
[----:B------:R-:W-:Y:S01]  /*e8f0*/  F2FP.F16.E4M3.UNPACK_B R147, R147 ;  /* 0x00000093ff93723e */ /* 0x000fe200020006ff */
[----:B------:R-:W-:Y:S01]  /*e900*/  FFMA.FTZ R77, R54, R61, R63 ;  /* 0x0000003d364d7223 */ /* 0x000fe2000001003f */
[----:B------:R-:W-:-:S02]  /*e910*/  HADD2.F32 R61, -RZ, R149.H0_H0 ;  /* 0x20000095ff3d7230 */ /* 0x000fc40000004100 */
[----:B------:R-:W-:Y:S02]  /*e920*/  HADD2.F32 R52, -RZ, R59.H0_H0 ;  /* 0x2000003bff347230 */ /* 0x000fe40000004100 */
[----:B------:R-:W-:Y:S02]  /*e930*/  HADD2.F32 R56, -RZ, R149.H1_H1 ;  /* 0x30000095ff387230 */ /* 0x000fe40000004100 */
[----:B------:R-:W-:Y:S02]  /*e940*/  HADD2.F32 R50, -RZ, R55.H0_H0 ;  /* 0x20000037ff327230 */ /* 0x000fe40000004100 */
[-C--:B------:R-:W-:Y:S01]  /*e950*/  FMUL.FTZ R63, R52, R61.reuse ;  /* 0x0000003d343f7220 */ /* 0x080fe20000410000 */
[----:B------:R-:W-:Y:S02]  /*e960*/  HADD2.F32 R59, -RZ, R59.H1_H1 ;  /* 0x3000003bff3b7230 */ /* 0x000fe40000004100 */
[----:B------:R-:W-:Y:S02]  /*e970*/  HADD2.F32 R55, -RZ, R55.H1_H1 ;  /* 0x30000037ff377230 */ /* 0x000fe40000004100 */
[----:B------:R-:W-:Y:S01]  /*e980*/  FMUL.FTZ R61, R50, R61 ;  /* 0x0000003d323d7220 */ /* 0x000fe20000410000 */
[----:B------:R-:W-:-:S02]  /*e990*/  HADD2.F32 R57, -RZ, R147.H0_H0 ;  /* 0x20000093ff397230 */ /* 0x000fc40000004100 */
[-C--:B------:R-:W-:Y:S01]  /*e9a0*/  FMUL.FTZ R58, R59, R56.reuse ;  /* 0x000000383b3a7220 */ /* 0x080fe20000410000 */
[----:B------:R-:W-:Y:S02]  /*e9b0*/  HADD2.F32 R54, -RZ, R147.H1_H1 ;  /* 0x30000093ff367230 */ /* 0x000fe40000004100 */
[C---:B------:R-:W-:Y:S01]  /*e9c0*/  FMUL.FTZ R56, R55.reuse, R56 ;  /* 0x0000003837387220 */ /* 0x040fe20000410000 */
[-C--:B------:R-:W-:Y:S01]  /*e9d0*/  FFMA.FTZ R63, R50, R57.reuse, -R63 ;  /* 0x00000039323f7223 */ /* 0x080fe2000001083f */
[----:B------:R-:W-:Y:S01]  /*e9e0*/  FFMA.FTZ R70, R52, R57, R61 ;  /* 0x0000003934467223 */ /* 0x000fe2000001003d */
[-C--:B------:R-:W-:Y:S01]  /*e9f0*/  FFMA.FTZ R72, R55, R54.reuse, -R58 ;  /* 0x0000003637487223 */ /* 0x080fe2000001083a */
[----:B------:R-:W-:Y:S01]  /*ea00*/  FFMA.FTZ R73, R59, R54, R56 ;  /* 0x000000363b497223 */ /* 0x000fe20000010038 */
[----:B------:R-:W-:Y:S02]  /*ea10*/  F2FP.SATFINITE.E4M3.F32.PACK_AB_MERGE_C R50, R71, R66, RZ ;  /* 0x000000424732723e */ /* 0x000fe400048070ff */
[----:B------:R-:W-:-:S02]  /*ea20*/  F2FP.F16.E4M3.UNPACK_B R58, R45 ;  /* 0x0000002dff3a723e */ /* 0x000fc400020006ff */
[----:B------:R-:W-:Y:S02]  /*ea30*/  F2FP.F16.E4M3.UNPACK_B R61, R46 ;  /* 0x0000002eff3d723e */ /* 0x000fe400020006ff */
[----:B------:R-:W-:Y:S01]  /*ea40*/  F2FP.F16.E4M3.UNPACK_B R56, R41 ;  /* 0x00000029ff38723e */ /* 0x000fe200020006ff */
[--C-:B------:R-:W-:Y:S01]  /*ea50*/  HADD2.F32 R59, -RZ, R58.reuse.H0_H0 ;  /* 0x2000003aff3b7230 */ /* 0x100fe20000004100 */
[----:B------:R-:W-:Y:S01]  /*ea60*/  F2FP.SATFINITE.E4M3.F32.PACK_AB_MERGE_C R55, R75, R60, RZ ;  /* 0x0000003c4b37723e */ /* 0x000fe200048070ff */
[----:B------:R-:W-:Y:S01]  /*ea70*/  HADD2.F32 R58, -RZ, R58.H1_H1 ;  /* 0x3000003aff3a7230 */ /* 0x000fe20000004100 */
[----:B------:R-:W-:Y:S01]  /*ea80*/  F2FP.SATFINITE.E4M3.F32.PACK_AB_MERGE_C R50, R67, R64, R50 ;  /* 0x000000404332723e */ /* 0x000fe20004807032 */
[--C-:B------:R-:W-:Y:S01]  /*ea90*/  HADD2.F32 R64, -RZ, R61.reuse.H0_H0 ;  /* 0x2000003dff407230 */ /* 0x100fe20000004100 */
[----:B------:R-:W-:Y:S01]  /*eaa0*/  F2FP.SATFINITE.E4M3.F32.PACK_AB_MERGE_C R52, R68, R69, RZ ;  /* 0x000000454434723e */ /* 0x000fe200048070ff */
[----:B------:R-:W-:Y:S01]  /*eab0*/  HADD2.F32 R57, -RZ, R56.H0_H0 ;  /* 0x20000038ff397230 */ /* 0x000fe20000004100 */
[----:B------:R-:W-:Y:S01]  /*eac0*/  F2FP.F16.E4M3.UNPACK_B R60, R44 ;  /* 0x0000002cff3c723e */ /* 0x000fe200020006ff */
[----:B------:R-:W-:Y:S01]  /*ead0*/  HADD2.F32 R61, -RZ, R61.H1_H1 ;  /* 0x3000003dff3d7230 */ /* 0x000fe20000004100 */
[----:B------:R-:W-:Y:S01]  /*eae0*/  F2FP.SATFINITE.E4M3.F32.PACK_AB_MERGE_C R52, R65, R62, R52 ;  /* 0x0000003e4134723e */ /* 0x000fe20004807034 */
[-C--:B------:R-:W-:Y:S01]  /*eaf0*/  FMUL.FTZ R66, R59, R64.reuse ;  /* 0x000000403b427220 */ /* 0x080fe20000410000 */
[----:B------:R-:W-:Y:S01]  /*eb00*/  FMUL.FTZ R64, R57, R64 ;  /* 0x0000004039407220 */ /* 0x000fe20000410000 */
[----:B------:R-:W-:Y:S01]  /*eb10*/  HADD2.F32 R62, -RZ, R60.H0_H0 ;  /* 0x2000003cff3e7230 */ /* 0x000fe20000004100 */
[----:B------:R-:W-:Y:S01]  /*eb20*/  F2FP.SATFINITE.E4M3.F32.PACK_AB_MERGE_C R55, R72, R63, R55 ;  /* 0x0000003f4837723e */ /* 0x000fe20004807037 */
[----:B------:R-:W-:-:S02]  /*eb30*/  HADD2.F32 R56, -RZ, R56.H1_H1 ;  /* 0x30000038ff387230 */ /* 0x000fc40000004100 */
[----:B------:R-:W-:Y:S01]  /*eb40*/  FMUL.FTZ R63, R58, R61 ;  /* 0x0000003d3a3f7220 */ /* 0x000fe20000410000 */
[----:B------:R-:W-:Y:S01]  /*eb50*/  F2FP.F16.E4M3.UNPACK_B R41, R41.H1 ;  /* 0x00000029ff29723e */ /* 0x000fe200030006ff */
[-C--:B------:R-:W-:Y:S01]  /*eb60*/  FFMA.FTZ R64, R59, R62.reuse, R64 ;  /* 0x0000003e3b407223 */ /* 0x080fe20000010040 */
[----:B------:R-:W-:Y:S02]  /*eb70*/  HADD2.F32 R59, -RZ, R60.H1_H1 ;  /* 0x3000003cff3b7230 */ /* 0x000fe40000004100 */
[----:B------:R-:W-:Y:S01]  /*eb80*/  FFMA.FTZ R66, R57, R62, -R66 ;  /* 0x0000003e39427223 */ /* 0x000fe20000010842 */
[C---:B------:R-:W-:Y:S01]  /*eb90*/  FMUL.FTZ R61, R56.reuse, R61 ;  /* 0x0000003d383d7220 */ /* 0x040fe20000410000 */
[----:B------:R-:W-:Y:S01]  /*eba0*/  F2FP.F16.E4M3.UNPACK_B R57, R45.H1 ;  /* 0x0000002dff39723e */ /* 0x000fe200030006ff */
[----:B------:R-:W-:Y:S02]  /*ebb0*/  HADD2.F32 R45, -RZ, R41.H0_H0 ;  /* 0x20000029ff2d7230 */ /* 0x000fe40000004100 */
[-C--:B------:R-:W-:Y:S01]  /*ebc0*/  FFMA.FTZ R65, R56, R59.reuse, -R63 ;  /* 0x0000003b38417223 */ /* 0x080fe2000001083f */
[----:B------:R-:W-:Y:S01]  /*ebd0*/  F2FP.F16.E4M3.UNPACK_B R56, R46.H1 ;  /* 0x0000002eff38723e */ /* 0x000fe200030006ff */
[----:B------:R-:W-:Y:S01]  /*ebe0*/  FFMA.FTZ R67, R58, R59, R61 ;  /* 0x0000003b3a437223 */ /* 0x000fe2000001003d */
[--C-:B------:R-:W-:Y:S01]  /*ebf0*/  HADD2.F32 R46, -RZ, R57.reuse.H0_H0 ;  /* 0x20000039ff2e7230 */ /* 0x100fe20000004100 */
[----:B------:R-:W-:Y:S01]  /*ec00*/  F2FP.F16.E4M3.UNPACK_B R44, R44.H1 ;  /* 0x0000002cff2c723e */ /* 0x000fe200030006ff */
[----:B------:R-:W-:Y:S01]  /*ec10*/  HADD2.F32 R57, -RZ, R57.H1_H1 ;  /* 0x30000039ff397230 */ /* 0x000fe20000004100 */
[----:B------:R-:W-:Y:S01]  /*ec20*/  F2FP.SATFINITE.E4M3.F32.PACK_AB_MERGE_C R54, R77, R74, RZ ;  /* 0x0000004a4d36723e */ /* 0x000fe200048070ff */
[--C-:B------:R-:W-:Y:S01]  /*ec30*/  HADD2.F32 R58, -RZ, R56.reuse.H0_H0 ;  /* 0x20000038ff3a7230 */ /* 0x100fe20000004100 */
[----:B------:R-:W-:Y:S01]  /*ec40*/  F2FP.F16.E4M3.UNPACK_B R61, R42.H1 ;  /* 0x0000002aff3d723e */ /* 0x000fe200030006ff */
[----:B------:R-:W-:Y:S01]  /*ec50*/  HADD2.F32 R60, -RZ, R56.H1_H1 ;  /* 0x30000038ff3c7230 */ /* 0x000fe20000004100 */
[----:B------:R-:W-:Y:S01]  /*ec60*/  F2FP.SATFINITE.E4M3.F32.PACK_AB_MERGE_C R54, R73, R70, R54 ;  /* 0x000000464936723e */ /* 0x000fe20004807036 */
[----:B------:R-:W-:-:S02]  /*ec70*/  HADD2.F32 R41, -RZ, R41.H1_H1 ;  /* 0x30000029ff297230 */ /* 0x000fc40000004100 */
[CC--:B------:R-:W-:Y:S01]  /*ec80*/  FMUL.FTZ R62, R46.reuse, R58.reuse ;  /* 0x0000003a2e3e7220 */ /* 0x0c0fe20000410000 */
[--C-:B------:R-:W-:Y:S02]  /*ec90*/  HADD2.F32 R56, -RZ, R44.reuse.H0_H0 ;  /* 0x2000002cff387230 */ /* 0x100fe40000004100 */
        /* <DEDUP_REMOVED lines=54> */
[----:B------:R-:W-:Y:S01]  /*f000*/  F2FP.SATFINITE.E4M3.F32.PACK_AB_MERGE_C R47, R42, R63, R58 ;  /* 0x0000003f2a2f723e */ /* 0x000fe2000480703a */
[----:B------:R-:W-:Y:S01]  /*f010*/  IMAD.MOV.U32 R42, RZ, RZ, R55 ;  /* 0x000000ffff2a7224 */ /* 0x000fe200078e0037 */
[----:B------:R-:W-:Y:S02]  /*f020*/  F2FP.SATFINITE.E4M3.F32.PACK_AB_MERGE_C R41, R65, R66, R68 ;  /* 0x000000424129723e */ /* 0x000fe40004807044 */
[----:B------:R-:W-:Y:S02]  /*f030*/  F2FP.SATFINITE.E4M3.F32.PACK_AB_MERGE_C R45, R67, R64, R69 ;  /* 0x00000040432d723e */ /* 0x000fe40004807045 */
[----:B------:R-:W-:-:S07]  /*f040*/  MOV R44, R50 ;  /* 0x00000032002c7202 */ /* 0x000fce0000000f00 */
.L_x_2298:
[----:B------:R-:W-:Y:S05]  /*f050*/  BSYNC B1 ;  /* 0x0000000000017941 */ /* 0x000fea0003800000 */
.L_x_2297:
        /* <DEDUP_REMOVED lines=10> */
.L_x_2214:
[----:B------:R-:W-:-:S06]  /*f100*/  UISETP.NE.AND UP0, UPT, UR53, 0x3, UPT ;  /* 0x000000033500788c */ /* 0x000fcc000bf05270 */
[----:B------:R-:W-:-:S13]  /*f110*/  PLOP3.LUT P1, PT, PT, PT, UP0, 0x80, 0x0 ;  /* 0x000000000000781c */ /* 0x000fda0003f2f008 */
[----:B------:R-:W-:Y:S05]  /*f120*/  @!P1 BRA `(.L_x_2299) ;  /* 0x0000000000049947 */ /* 0x000fea0003800000 */
[----:B------:R-:W-:Y:S01]  /*f130*/  BPT.TRAP 0x1 ;  /* 0x000000040000795c */ /* 0x000fe20000300000 */
.L_x_2299:
[----:B------:R-:W-:Y:S01]  /*f140*/  IMAD R39, R17, 0x8, R16 ;  /* 0x0000000811277824 */ /* 0x000fe200078e0210 */
[----:B------:R-:W-:Y:S01]  /*f150*/  SHF.L.U32 R96, R194, 0x1f, RZ ;  /* 0x0000001fc2607819 */ /* 0x000fe200000006ff */
[----:B------:R-:W-:Y:S01]  /*f160*/  IMAD R38, R24, -0xa0, R2 ;  /* 0xffffff6018267824 */ /* 0x000fe200078e0202 */
[----:B------:R-:W-:Y:S02]  /*f170*/  BSSY B1, `(.L_x_2300) ;  /* 0x0000004000017945 */ /* 0x000fe40003800000 */
[----:B------:R-:W1:Y:S02]  /*f180*/  SYNCS.PHASECHK.TRANS64.TRYWAIT P2, [R39+URZ+0x29890], R96 ;  /* 0x02989060270075a7 */ /* 0x000e64000804017f */
[----:B------:R-:W-:Y:S01]  /*f190*/  VIMNMX R38, R38, 0xa0, PT ;  /* 0x000000a026267848 */ /* 0x000fe20003fe0100 */
[----:B-1----:R-:W-:Y:S06]  /*f1a0*/  @!P2 BRA `(.L_x_2301) ;  /* 0x000001c40010a947 */ /* 0x002fec0003800000 */
.L_x_2542:
[----:B------:R-:W-:Y:S05]  /*f1b0*/  BSYNC B1 ;  /* 0x0000000000017941 */ /* 0x000fea0003800000 */
.L_x_2300:
        /* <DEDUP_REMOVED lines=21> */
.L_x_2303:
[----:B------:R-:W-:Y:S05]  /*f310*/  BSYNC B1 ;  /* 0x0000000000017941 */ /* 0x000fea0003800000 */
.L_x_2302:
        /* <DEDUP_REMOVED lines=20> */
.L_x_2247:
[----:B------:R-:W-:Y:S05]  /*f460*/  BSYNC B0 ;  /* 0x0000000000007941 */ /* 0x000fea0003800000 */
.L_x_2213:
        /* <DEDUP_REMOVED lines=17> */
.L_x_2305:
[----:B------:R-:W-:Y:S05]  /*f580*/  BSYNC B0 ;  /* 0x0000000000007941 */ /* 0x000fea0003800000 */
.L_x_2304:
[----:B------:R-:W1:Y:S01]  /*f590*/  SYNCS.PHASECHK.TRANS64.TRYWAIT P1, [R39+URZ+0x298b0], R96 ;  /* 0x0298b060270075a7 */ /* 0x000e62000802017f */
[----:B------:R-:W-:Y:S01]  /*f5a0*/  ULDC UR42, c[0x0][0x310] ;  /* 0x0000c400002a7ab9 */ /* 0x000fe20000000800 */
[----:B------:R-:W-:Y:S01]  /*f5b0*/  ULDC.64 UR38, c[0x0][0x318] ;  /* 0x0000c60000267ab9 */ /* 0x000fe20000000a00 */
[----:B------:R-:W-:Y:S01]  /*f5c0*/  ULDC.64 UR40, c[0x0][0x308] ;  /* 0x0000c20000287ab9 */ /* 0x000fe20000000a00 */
[----:B------:R-:W-:Y:S01]  /*f5d0*/  BSSY B0, `(.L_x_2306) ;  /* 0x0000003000007945 */ /* 0x000fe20003800000 */
[----:B------:R-:W-:-:S03]  /*f5e0*/  IMAD R41, R17, 0x5000, R209 ;  /* 0x0000500011297824 */ /* 0x000fc600078e02d1 */
[----:B-1----:R-:W-:Y:S05]  /*f5f0*/  @!P1 BRA `(.L_x_2307) ;  /* 0x000001c000109947 */ /* 0x002fea0003800000 */
.L_x_2543:
[----:B------:R-:W-:Y:S05]  /*f600*/  BSYNC B0 ;  /* 0x0000000000007941 */ /* 0x000fea0003800000 */
.L_x_2306:
        /* <DEDUP_REMOVED lines=27> */
.L_x_2309:
[----:B------:R-:W-:Y:S05]  /*f7c0*/  BSYNC B0 ;  /* 0x0000000000007941 */ /* 0x000fea0003800000 */
.L_x_2308:
[----:B------:R-:W-:Y:S01]  /*f7d0*/  ISETP.GE.AND P1, PT, R216, R38, PT ;  /* 0x00000026d800720c */ /* 0x000fe20003f26270 */
[----:B------:R-:W-:-:S12]  /*f7e0*/  BSSY B0, `(.L_x_2310) ;  /* 0x0000017000007945 */ /* 0x000fd80003800000 */
[----:B------:R-:W-:Y:S05]  /*f7f0*/  @P1 BRA `(.L_x_2311) ;  /* 0x0000000000541947 */ /* 0x000fea0003800000 */
[----:B--2---:R-:W-:Y:S01]  /*f800*/  IADD3 R43, P1, R44, 0x80, RZ ;  /* 0x000000802c2b7810 */ /* 0x004fe20007f3e0ff */
[----:B0-----:R-:W-:Y:S02]  /*f810*/  IMAD.MOV.U32 R40, RZ, RZ, R114 ;  /* 0x000000ffff287224 */ /* 0x001fe400078e0072 */
        /* <DEDUP_REMOVED lines=19> */
.L_x_2311:
[----:B------:R-:W-:Y:S05]  /*f950*/  BSYNC B0 ;  /* 0x0000000000007941 */ /* 0x000fea0003800000 */
.L_x_2310:
[----:B------:R-:W4:Y:S01]  /*f960*/  LDL R38, [R1+0x20] ;  /* 0x0000200001267983 */ /* 0x000f220000100800 */
[----:B-1----:R-:W-:Y:S01]  /*f970*/  @!P2 IADD3 R39, R39, 0x298c0, RZ ;  /* 0x000298c02727a810 */ /* 0x002fe20007ffe0ff */
[----:B------:R-:W-:Y:S01]  /*f980*/  VIADD R17, R17, 0x1 ;  /* 0x0000000111117836 */ /* 0x000fe20000000000 */
[----:B------:R-:W-:Y:S01]  /*f990*/  @!PT LDS RZ, [RZ] ;  /* 0x00000000fffff984 */ /* 0x000fe20000000800 */
[----:B------:R-:W-:Y:S01]  /*f9a0*/  @!PT LDS RZ, [RZ] ;  /* 0x00000000fffff984 */ /* 0x000fe20000000800 */
[----:B------:R-:W-:Y:S01]  /*f9b0*/  @!PT LDS RZ, [RZ] ;  /* 0x00000000fffff984 */ /* 0x000fe20000000800 */
[----:B------:R-:W-:Y:S01]  /*f9c0*/  @!PT LDS RZ, [RZ] ;  /* 0x00000000fffff984 */ /* 0x000fe20000000800 */
[----:B------:R1:W-:Y:S06]  /*f9d0*/  MEMBAR.ALL.CTA ;  /* 0x0000000000007992 */ /* 0x0003ec0000008000 */
[----:B-1----:R-:W1:Y:S01]  /*f9e0*/  FENCE.VIEW.ASYNC.S ;  /* 0x00000000000073c6 */ /* 0x002e620000000000 */
[----:B------:R-:W-:Y:S01]  /*f9f0*/  @!P2 PRMT R39, RZ, 0x654, R39 ;  /* 0x00000654ff27a816 */ /* 0x000fe20000000027 */
[----:B-1----:R1:W-:Y:S01]  /*fa00*/  BAR.SYNC.DEFER_BLOCKING R156, 0x80 ;  /* 0x0002009c0000751d */ /* 0x0023e20000010000 */
[----:B------:R-:W-:-:S04]  /*fa10*/  ISETP.NE.AND P1, PT, R17, 0x2, PT ;  /* 0x000000021100780c */ /* 0x000fc80003f25270 */
[----:B------:R-:W-:Y:S01]  /*fa20*/  SEL R17, R17, RZ, P1 ;  /* 0x000000ff11117207 */ /* 0x000fe20000800000 */
[----:B------:R5:W-:Y:S02]  /*fa30*/  @!P2 SYNCS.ARRIVE.TRANS64.RED.A1T0 RZ, [R39+URZ], RZ ;  /* 0x000000ff27ffa9a7 */ /* 0x000be4000810043f */
[----:B-----5:R-:W-:-:S04]  /*fa40*/  SEL R39, RZ, 0x1, P1 ;  /* 0x00000001ff277807 */ /* 0x020fc80000800000 */
[----:B------:R-:W-:Y:S02]  /*fa50*/  LOP3.LUT R194, R194, R39, RZ, 0x3c, !PT ;  /* 0x00000027c2c27212 */ /* 0x000fe400078e3cff */
[----:B----4-:R-:W-:-:S13]  /*fa60*/  LOP3.LUT P4, RZ, R38, 0x2, RZ, 0xc0, !PT ;  /* 0x0000000226ff7812 */ /* 0x010fda000788c0ff */
[----:B-1----:R-:W-:Y:S05]  /*fa70*/  @P4 BRA `(.L_x_2312) ;  /* 0xffffff2c00a84947 */ /* 0x002fea000383ffff */
[----:B------:R-:W1:Y:S01]  /*fa80*/  S2R R38, SR_TID.X ;  /* 0x0000000000267919 */ /* 0x000e620000002100 */
[----:B------:R-:W-:Y:S02]  /*fa90*/  PLOP3.LUT P0, PT, PT, PT, PT, 0x8, 0x0 ;  /* 0x000000000000781c */ /* 0x000fe40003f0e170 */
[----:B-1----:R-:W-:-:S04]  /*faa0*/  SHF.R.U32.HI R38, RZ, 0x7, R38 ;  /* 0x00000007ff267819 */ /* 0x002fc80000011626 */
[----:B------:R-:W-:-:S13]  /*fab0*/  ISETP.NE.AND P4, PT, R38, 0x1, PT ;  /* 0x000000012600780c */ /* 0x000fda0003f85270 */
[----:B------:R-:W-:Y:S06]  /*fac0*/  @!P4 BAR.ARV 0x9, 0x100 ;  /* 0x024400000000cb1d */ /* 0x000fec0000002000 */
.L_x_2208:
[----:B------:R-:W1:Y:S01]  /*fad0*/  LDC R0, c[0x0][0x428] ;  /* 0x00010a00ff007b82 */ /* 0x000e620000000800 */
[----:B------:R-:W-:Y:S05]  /*fae0*/  @P0 BRA `(.L_x_2313) ;  /* 0x00000000000c0947 */ /* 0x000fea0003800000 */
[----:B------:R-:W4:Y:S01]  /*faf0*/  FENCE.VIEW.ASYNC.G ;  /* 0x00000000000073c6 */ /* 0x000f220000000100 */
[----:B------:R-:W-:Y:S05]  /*fb00*/  WARPSYNC.ALL ;  /* 0x0000000000007948 */ /* 0x000fea0003800000 */
[----:B----4-:R-:W-:Y:S06]  /*fb10*/  BAR.ARV 0xc, 0x180 ;  /* 0x0306000000007b1d */ /* 0x010fec0000002000 */
.L_x_2313:
[----:B------:R-:W-:Y:S01]  /*fb20*/  ULDC.64 UR4, c[0x0][0x990] ;  /* 0x0002640000047ab9 */ /* 0x000fe20000000a00 */
[----:B-1----:R-:W-:Y:S01]  /*fb30*/  ISETP.NE.AND P2, PT, R0, 0x1, PT ;  /* 0x000000010000780c */ /* 0x002fe20003f45270 */
[----:B------:R-:W-:Y:S01]  /*fb40*/  ULDC.64 UR6, c[0x0][0x998] ;  /* 0x0002660000067ab9 */ /* 0x000fe20000000a00 */
[----:B------:R-:W-:Y:S01]  /*fb50*/  ISETP.NE.U32.AND P0, PT, RZ, UR4, PT ;  /* 0x00000004ff007c0c */ /* 0x000fe2000bf05070 */
[----:B------:R-:W-:Y:S01]  /*fb60*/  IMAD.MOV.U32 R7, RZ, RZ, R190 ;  /* 0x000000ffff077224 */ /* 0x000fe200078e00be */
[----:B------:R-:W-:Y:S02]  /*fb70*/  ISETP.NE.U32.AND P1, PT, RZ, UR6, PT ;  /* 0x00000006ff007c0c */ /* 0x000fe4000bf25070 */
[----:B------:R-:W-:Y:S02]  /*fb80*/  ISETP.NE.AND.EX P0, PT, RZ, UR5, PT, P0 ;  /* 0x00000005ff007c0c */ /* 0x000fe4000bf05300 */
[----:B------:R-:W-:-:S05]  /*fb90*/  ISETP.NE.AND.EX P1, PT, RZ, UR7, PT, P1 ;  /* 0x00000007ff007c0c */ /* 0x000fca000bf25310 */
[----:B------:R-:W1:Y:S08]  /*fba0*/  @P2 LDC R3, c[0x0][0x42c] ;  /* 0x00010b00ff032b82 */ /* 0x000e700000000800 */
[----:B------:R-:W4:Y:S08]  /*fbb0*/  @P0 LDC.64 R10, c[0x0][0x9a8] ;  /* 0x00026a00ff0a0b82 */ /* 0x000f300000000a00 */
[----:B------:R-:W0:Y:S08]  /*fbc0*/  @P2 LDC R2, c[0x0][0x430] ;  /* 0x00010c00ff022b82 */ /* 0x000e300000000800 */
[----:B------:R-:W2:Y:S01]  /*fbd0*/  @P1 LDC.64 R12, c[0x0][0x9b8] ;  /* 0x00026e00ff0c1b82 */ /* 0x000ea20000000a00 */
[----:B-1----:R-:W-:-:S07]  /*fbe0*/  @P2 IMAD.HI.U32 R3, R190, R3, RZ ;  /* 0x00000003be032227 */ /* 0x002fce00078e00ff */
[----:B------:R-:W1:Y:S01]  /*fbf0*/  @P0 LDC.64 R14, c[0x0][0x9b0] ;  /* 0x00026c00ff0e0b82 */ /* 0x000e620000000a00 */
[----:B----4-:R-:W-:-:S04]  /*fc00*/  @P0 IMAD R0, R214, R10, RZ ;  /* 0x0000000ad6000224 */ /* 0x010fc800078e02ff */
[----:B------:R-:W-:-:S03]  /*fc10*/  @P0 IMAD R11, R210, R11, R0 ;  /* 0x0000000bd20b0224 */ /* 0x000fc600078e0200 */
[----:B------:R-:W4:Y:S01]  /*fc20*/  @P1 LDC.64 R20, c[0x0][0x9c0] ;  /* 0x00027000ff141b82 */ /* 0x000f220000000a00 */
[----:B0-----:R-:W-:Y:S01]  /*fc30*/  @P2 SHF.R.U32.HI R7, RZ, R2, R3 ;  /* 0x00000002ff072219 */ /* 0x001fe20000011603 */
[----:B------:R-:W-:-:S03]  /*fc40*/  @P0 IMAD.WIDE.U32 R2, R210, R10, RZ ;  /* 0x0000000ad2020225 */ /* 0x000fc600078e00ff */
[----:B------:R-:W-:Y:S01]  /*fc50*/  @P0 SHF.R.S32.HI R9, RZ, 0x1f, R7 ;  /* 0x0000001fff090819 */ /* 0x000fe20000011407 */
[----:B------:R-:W-:Y:S01]  /*fc60*/  @P0 IMAD.IADD R3, R3, 0x1, R11 ;  /* 0x0000000103030824 */ /* 0x000fe200078e020b */
[----:B------:R-:W-:Y:S01]  /*fc70*/  @P1 SHF.R.S32.HI R11, RZ, 0x1f, R7 ;  /* 0x0000001fff0b1819 */ /* 0x000fe20000011407 */
[----:B--2---:R-:W-:-:S04]  /*fc80*/  @P1 IMAD R4, R214, R12, RZ ;  /* 0x0000000cd6041224 */ /* 0x004fc800078e02ff */
[C---:B------:R-:W-:Y:S02]  /*fc90*/  @P1 IMAD R13, R210.reuse, R13, R4 ;  /* 0x0000000dd20d1224 */ /* 0x040fe400078e0204 */
[----:B------:R-:W-:-:S04]  /*fca0*/  @P1 IMAD.WIDE.U32 R4, R210, R12, RZ ;  /* 0x0000000cd2041225 */ /* 0x000fc800078e00ff */
[----:B-1----:R-:W-:Y:S02]  /*fcb0*/  @P0 IMAD R0, R9, R14, RZ ;  /* 0x0000000e09000224 */ /* 0x002fe400078e02ff */
        /* <DEDUP_REMOVED lines=9> */
[----:B------:R-:W-:Y:S01]  /*fd50*/  @P1 IADD3 R3, R7, R11, RZ ;  /* 0x0000000b07031210 */ /* 0x000fe20007ffe0ff */
[----:B------:R-:W-:Y:S01]  /*fd60*/  IMAD.MOV.U32 R0, RZ, RZ, 0x3f800000 ;  /* 0x3f800000ff007424 */ /* 0x000fe200078e00ff */
[----:B------:R-:W-:Y:S01]  /*fd70*/  @P1 LEA R8, P4, R6, UR6, 0x2 ;  /* 0x0000000606081c11 */ /* 0x000fe2000f8810ff */
[----:B------:R-:W0:Y:S01]  /*fd80*/  @P2 LDC R11, c[0x0][0x42c] ;  /* 0x00010b00ff0b2b82 */ /* 0x000e220000000800 */
[----:B------:R-:W-:-:S02]  /*fd90*/  @P0 LEA.HI.X R5, R2, UR5, R5, 0x2, P3 ;  /* 0x0000000502050c11 */ /* 0x000fc400098f1405 */
[----:B------:R-:W-:Y:S01]  /*fda0*/  @P1 LEA.HI.X R9, R6, UR7, R3, 0x2, P4 ;  /* 0x0000000706091c11 */ /* 0x000fe2000a0f1403 */
[----:B------:R-:W-:-:S04]  /*fdb0*/  IMAD.MOV.U32 R3, RZ, RZ, 0x3f800000 ;  /* 0x3f800000ff037424 */ /* 0x000fc800078e00ff */
[----:B------:R1:W2:Y:S01]  /*fdc0*/  @P1 LDG.E R0, desc[UR54][R8.64] ;  /* 0x0000003608001981 */ /* 0x0002a2000c1e1900 */
[----:B------:R-:W-:Y:S01]  /*fdd0*/  IADD3 R2, R202, 0x11f, -R191 ;  /* 0x0000011fca027810 */ /* 0x000fe20007ffe8bf */
[----:B------:R-:W4:Y:S02]  /*fde0*/  @P2 LDC R6, c[0x0][0x430] ;  /* 0x00010c00ff062b82 */ /* 0x000f240000000800 */
[----:B------:R3:W2:Y:S02]  /*fdf0*/  @P0 LDG.E R3, desc[UR54][R4.64] ;  /* 0x0000003604030981 */ /* 0x0006a4000c1e1900 */
[----:B------:R-:W-:-:S04]  /*fe00*/  IMAD R2, R189, 0x80, R2 ;  /* 0x00000080bd027824 */ /* 0x000fc800078e0202 */
[----:B------:R-:W-:-:S05]  /*fe10*/  IMAD.HI R2, R2, 0x66666667, RZ ;  /* 0x6666666702027827 */ /* 0x000fca00078e02ff */
[----:B------:R-:W-:-:S04]  /*fe20*/  SHF.R.U32.HI R7, RZ, 0x1f, R2 ;  /* 0x0000001fff077819 */ /* 0x000fc80000011602 */
[----:B------:R-:W-:-:S04]  /*fe30*/  LEA.HI.SX32 R2, R2, R7, 0x1a ;  /* 0x0000000702027211 */ /* 0x000fc800078fd2ff */
[----:B------:R-:W-:-:S04]  /*fe40*/  VIMNMX R157, R157, R2, PT ;  /* 0x000000029d9d7248 */ /* 0x000fc80003fe0100 */
[----:B------:R-:W-:Y:S01]  /*fe50*/  ISETP.GE.AND P1, PT, R157, 0x1, PT ;  /* 0x000000019d00780c */ /* 0x000fe20003f26270 */
[----:B0-----:R-:W-:Y:S01]  /*fe60*/  @P2 IMAD.HI.U32 R11, R190, R11, RZ ;  /* 0x0000000bbe0b2227 */ /* 0x001fe200078e00ff */
[----:B------:R-:W-:Y:S02]  /*fe70*/  PLOP3.LUT P0, PT, PT, PT, PT, 0x80, 0x0 ;  /* 0x000000000000781c */ /* 0x000fe40003f0f070 */
[----:B------:R-:W-:Y:S02]  /*fe80*/  CS2R R88, SRZ ;  /* 0x0000000000587805 */ /* 0x000fe4000001ff00 */
[----:B-1----:R-:W-:Y:S01]  /*fe90*/  CS2R R8, SRZ ;  /* 0x0000000000087805 */ /* 0x002fe2000001ff00 */
[----:B------:R-:W-:Y:S01]  /*fea0*/  IMAD.MOV.U32 R87, RZ, RZ, RZ ;  /* 0x000000ffff577224 */ /* 0x000fe200078e00ff */
[----:B----4-:R-:W-:Y:S02]  /*feb0*/  @P2 SHF.R.U32.HI R190, RZ, R6, R11 ;  /* 0x00000006ffbe2219 */ /* 0x010fe4000001160b */
[----:B------:R-:W-:-:S02]  /*fec0*/  CS2R R6, SRZ ;  /* 0x0000000000067805 */ /* 0x000fc4000001ff00 */
[----:B------:R-:W-:Y:S02]  /*fed0*/  CS2R R10, SRZ ;  /* 0x00000000000a7805 */ /* 0x000fe4000001ff00 */
[----:B---3--:R-:W-:Y:S02]  /*fee0*/  CS2R R4, SRZ ;  /* 0x0000000000047805 */ /* 0x008fe4000001ff00 */
        /* <DEDUP_REMOVED lines=27> */
[----:B------:R-:W-:Y:S01]  /*100a0*/  MOV R72, RZ ;  /* 0x000000ff00487202 */ /* 0x000fe20000000f00 */
[----:B------:R-:W-:Y:S02]  /*100b0*/  IMAD.MOV.U32 R103, RZ, RZ, RZ ;  /* 0x000000ffff677224 */ /* 0x000fe400078e00ff */
[----:B--2---:R-:W-:-:S04]  /*100c0*/  FMUL.FTZ R0, R3, R0 ;  /* 0x0000000003007220 */ /* 0x004fc80000410000 */
[----:B------:R-:W-:Y:S01]  /*100d0*/  FMUL.FTZ R2, R0, UR4 ;  /* 0x0000000400027c20 */ /* 0x000fe20008410000 */
[----:B------:R-:W-:Y:S06]  /*100e0*/  @!P1 BRA `(.L_x_2314) ;  /* 0x0000012400949947 */ /* 0x000fec0003800000 */
[----:B------:R-:W-:-:S03]  /*100f0*/  UMOV UR4, 0xffffffff ;  /* 0xffffffff00047882 */ /* 0x000fc60000000000 */
[----:B------:R-:W-:Y:S05]  /*10100*/  BRA.DIV UR4, `(.L_x_2315) ;  /* 0x000001b604607947 */ /* 0x000fea000b800000 */
[----:B------:R0:W1:Y:S02]  /*10110*/  SHFL.IDX PT, R188, R223, RZ, 0x1f ;  /* 0x00001fffdfbc7589 */ /* 0x00006400000e0000 */
.L_x_2546:
        /* <DEDUP_REMOVED lines=18> */
[----:B------:R-:W-:Y:S02]  /*10240*/  IMAD.U32 R10, RZ, RZ, UR4 ;  /* 0x00000004ff0a7e24 */ /* 0x000fe4000f8e00ff */
[----:B------:R-:W-:-:S02]  /*10250*/  IMAD.U32 R11, RZ, RZ, UR5 ;  /* 0x00000005ff0b7e24 */ /* 0x000fc4000f8e00ff */
[----:B------:R-:W-:Y:S02]  /*10260*/  IMAD.MOV.U32 R8, RZ, RZ, 0x70 ;  /* 0x00000070ff087424 */ /* 0x000fe400078e00ff */
[----:B------:R-:W-:Y:S02]  /*10270*/  IMAD.MOV.U32 R12, RZ, RZ, 0x1 ;  /* 0x00000001ff0c7424 */ /* 0x000fe400078e00ff */
[----:B-1----:R-:W-:-:S07]  /*10280*/  IMAD.MOV.U32 R13, RZ, RZ, RZ ;  /* 0x000000ffff0d7224 */ /* 0x002fce00078e00ff */
[----:B------:R-:W-:-:S07]  /*10290*/  LEPC R20, `(.L_x_2316) ;  /* 0x000000001014794e */ /* 0x000fce0000000000 */
[----:B0-2--5:R-:W-:Y:S05]  /*102a0*/  CALL.ABS.NOINC R14 ;  /* 0x000000000e007343 */ /* 0x025fea0003c00000 */
.L_x_2316:
[----:B------:R-:W-:Y:S02]  /*102b0*/  ULDC UR4, c[0x0][0x3d4] ;  /* 0x0000f50000047ab9 */ /* 0x000fe40000000800 */
[----:B------:R-:W-:-:S13]  /*102c0*/  ISETP.LT.AND P0, PT, RZ, UR4, PT ;  /* 0x00000004ff007c0c */ /* 0x000fda000bf01270 */
[----:B------:R-:W-:Y:S05]  /*102d0*/  @P0 BRA `(.L_x_2317) ;  /* 0x0000000000400947 */ /* 0x000fea0003800000 */
[----:B------:R-:W-:-:S04]  /*102e0*/  ULEA.HI UR4, UR43, UR43, URZ, 0x1 ;  /* 0x0000002b2b047291 */ /* 0x000fc8000f8f083f */
[----:B------:R-:W-:-:S04]  /*102f0*/  ULOP3.LUT UR4, UR4, 0xfffffffe, URZ, 0xc0, !UPT ;  /* 0xfffffffe04047892 */ /* 0x000fc8000f8ec03f */
[----:B------:R-:W-:-:S06]  /*10300*/  UIADD3 UR4, UR43, -UR4, URZ ;  /* 0x800000042b047290 */ /* 0x000fcc000fffe03f */
[----:B------:R-:W-:-:S04]  /*10310*/  MOV R3, UR4 ;  /* 0x0000000400037c02 */ /* 0x000fc80008000f00 */
[----:B------:R-:W-:-:S04]  /*10320*/  SHF.L.U32 R3, R3, 0x1f, RZ ;  /* 0x0000001f03037819 */ /* 0x000fc800000006ff */
[----:B------:R1:W2:Y:S03]  /*10330*/  SYNCS.PHASECHK.TRANS64.TRYWAIT P0, [R16+URZ+0x29800], R3 ;  /* 0x02980003100075a7 */ /* 0x0002a6000800017f */
[----:B--2---:R-:W-:Y:S05]  /*10340*/  @!P0 NANOSLEEP.SYNCS 0x989680 ;  /* 0x009896800000895d */ /* 0x004fea0003900000 */
[----:B------:R-:W2:Y:S01]  /*10350*/  @!P0 SYNCS.PHASECHK.TRANS64 P0, [R16+URZ+0x29800], R3 ;  /* 0x02980003100085a7 */ /* 0x000ea2000800007f */
[----:B------:R-:W-:Y:S04]  /*10360*/  BSSY B0, `(.L_x_2318) ;  /* 0x0000006000007945 */ /* 0x000fe80003800000 */
[----:B--2---:R-:W-:Y:S05]  /*10370*/  @P0 BRA `(.L_x_2319) ;  /* 0x0000000000100947 */ /* 0x004fea0003800000 */
.L_x_2320:
[----:B--2---:R2:W3:Y:S02]  /*10380*/  SYNCS.PHASECHK.TRANS64.TRYWAIT P0, [R16+URZ+0x29800], R3 ;  /* 0x02980003100075a7 */ /* 0x0044e4000800017f */
[----:B---3--:R-:W-:Y:S05]  /*10390*/  @!P0 NANOSLEEP.SYNCS 0x989680 ;  /* 0x009896800000895d */ /* 0x008fea0003900000 */
[----:B------:R-:W3:Y:S02]  /*103a0*/  @!P0 SYNCS.PHASECHK.TRANS64 P0, [R16+URZ+0x29800], R3 ;  /* 0x02980003100085a7 */ /* 0x000ee4000800007f */
[----:B---3--:R-:W-:Y:S05]  /*103b0*/  @!P0 BRA `(.L_x_2320) ;  /* 0xfffffffc00f08947 */ /* 0x008fea000383ffff */
.L_x_2319:
[----:B------:R-:W-:Y:S05]  /*103c0*/  BSYNC B0 ;  /* 0x0000000000007941 */ /* 0x000fea0003800000 */
.L_x_2318:
[----:B------:R-:W-:Y:S05]  /*103d0*/  BRA `(.L_x_2321) ;  /* 0x0000006c00d87947 */ /* 0x000fea0003800000 */
.L_x_2317:
        /* <DEDUP_REMOVED lines=31> */
[----:B0-2---:R-:W-:Y:S05]  /*105d0*/  CALL.ABS.NOINC R14 ;  /* 0x000000000e007343 */ /* 0x005fea0003c00000 */
.L_x_2322:
        /* <DEDUP_REMOVED lines=11> */
[----:B------:R-:W-:-:S03]  /*10690*/  IMAD.WIDE.U32 R6, R189, R10, RZ ;  /* 0x0000000abd067225 */ /* 0x000fc600078e00ff */
[----:B------:R-:W-:Y:S01]  /*106a0*/  IADD3 R5, R5, R3, RZ ;  /* 0x0000000305057210 */ /* 0x000fe20007ffe0ff */
[C---:B------:R-:W-:Y:S02]  /*106b0*/  IMAD R9, R189.reuse, R11, R8 ;  /* 0x0000000bbd097224 */ /* 0x040fe400078e0208 */
[----:B------:R-:W-:Y:S01]  /*106c0*/  IMAD R0, R189, -0x80, R191 ;  /* 0xffffff80bd007824 */ /* 0x000fe200078e02bf */
[----:B------:R-:W-:Y:S01]  /*106d0*/  SHF.L.U64.HI R52, R4, 0x7, R5 ;  /* 0x0000000704347819 */ /* 0x000fe20000010205 */
[----:B------:R-:W-:Y:S02]  /*106e0*/  IMAD.IADD R3, R7, 0x1, R9 ;  /* 0x0000000107037824 */ /* 0x000fe400078e0209 */
        /* <DEDUP_REMOVED lines=27> */
[----:B--2---:R-:W-:Y:S02]  /*108a0*/  @P1 SHF.R.U32.HI R3, RZ, R5, R0 ;  /* 0x00000005ff031219 */ /* 0x004fe40000011600 */
[----:B------:R-:W-:Y:S02]  /*108b0*/  MOV R5, R53 ;  /* 0x0000003500057202 */ /* 0x000fe40000000f00 */
        /* <DEDUP_REMOVED lines=18> */
[C---:B------:R-:W-:Y:S01]  /*109e0*/  VIADD R20, R19.reuse, 0x20 ;  /* 0x0000002013147836 */ /* 0x040fe20000000000 */
[----:B------:R-:W-:Y:S01]  /*109f0*/  IADD3 R8, R19, 0x10, RZ ;  /* 0x0000001013087810 */ /* 0x000fe20007ffe0ff */
[----:B------:R-:W-:Y:S02]  /*10a00*/  IMAD.IADD R0, R9, 0x1, R15 ;  /* 0x0000000109007824 */ /* 0x000fe400078e020f */
[C---:B------:R-:W-:Y:S01]  /*10a10*/  VIADD R9, R19.reuse, 0x30 ;  /* 0x0000003013097836 */ /* 0x040fe20000000000 */
[----:B------:R-:W-:Y:S02]  /*10a20*/  ISETP.GE.AND P1, PT, R8, UR4, PT ;  /* 0x0000000408007c0c */ /* 0x000fe4000bf26270 */
        /* <DEDUP_REMOVED lines=35> */
.L_x_2326:
[----:B------:R-:W-:Y:S05]  /*10c60*/  BSYNC B1 ;  /* 0x0000000000017941 */ /* 0x000fea0003800000 */
.L_x_2325:
        /* <DEDUP_REMOVED lines=14> */
.L_x_2549:
[----:B------:R-:W-:-:S03]  /*10d50*/  UMOV UR4, 0xffffffff ;  /* 0xffffffff00047882 */ /* 0x000fc60000000000 */
[----:B------:R-:W-:Y:S05]  /*10d60*/  BRA.DIV UR4, `(.L_x_2328) ;  /* 0x000001aa04987947 */ /* 0x000fea000b800000 */
.L_x_2552:
[----:B------:R-:W-:-:S03]  /*10d70*/  UMOV UR4, 0xffffffff ;  /* 0xffffffff00047882 */ /* 0x000fc60000000000 */
[----:B------:R-:W-:Y:S05]  /*10d80*/  BRA.DIV UR4, `(.L_x_2329) ;  /* 0x000001aa04b87947 */ /* 0x000fea000b800000 */
.L_x_2555:
[----:B------:R-:W-:-:S03]  /*10d90*/  UMOV UR4, 0xffffffff ;  /* 0xffffffff00047882 */ /* 0x000fc60000000000 */
[----:B------:R-:W-:Y:S05]  /*10da0*/  BRA.DIV UR4, `(.L_x_2330) ;  /* 0x000001aa04d87947 */ /* 0x000fea000b800000 */
.L_x_2558:
        /* <DEDUP_REMOVED lines=8> */
.L_x_2559:
[----:B------:R-:W-:Y:S05]  /*10e30*/  BSYNC B1 ;  /* 0x0000000000017941 */ /* 0x000fea0003800000 */
.L_x_2331:
[----:B------:R-:W-:Y:S05]  /*10e40*/  @P0 BRA `(.L_x_2333) ;  /* 0x0000006400180947 */ /* 0x000fea0003800000 */
[----:B------:R-:W3:Y:S01]  /*10e50*/  LDC R0, c[0x0][0x3d4] ;  /* 0x0000f500ff007b82 */ /* 0x000ee20000000800 */
[C---:B--2---:R-:W-:Y:S01]  /*10e60*/  VIADD R3, R19.reuse, 0x10 ;  /* 0x0000001013037836 */ /* 0x044fe20000000000 */
[----:B------:R-:W-:Y:S01]  /*10e70*/  BSSY B1, `(.L_x_2334) ;  /* 0x0000083000017945 */ /* 0x000fe20003800000 */
[C---:B------:R-:W-:Y:S02]  /*10e80*/  VIADD R5, R19.reuse, 0x20 ;  /* 0x0000002013057836 */ /* 0x040fe40000000000 */
[C---:B------:R-:W-:Y:S01]  /*10e90*/  VIADD R7, R19.reuse, 0x30 ;  /* 0x0000003013077836 */ /* 0x040fe20000000000 */
[-C--:B---3--:R-:W-:Y:S02]  /*10ea0*/  ISETP.GE.AND P0, PT, R19, R0.reuse, PT ;  /* 0x000000001300720c */ /* 0x088fe40003f06270 */
[-C--:B------:R-:W-:Y:S01]  /*10eb0*/  ISETP.GE.AND P1, PT, R3, R0.reuse, PT ;  /* 0x000000000300720c */ /* 0x080fe20003f26270 */
[----:B------:R-:W-:Y:S01]  /*10ec0*/  VIADD R3, R19, 0x40 ;  /* 0x0000004013037836 */ /* 0x000fe20000000000 */
[-C--:B------:R-:W-:Y:S01]  /*10ed0*/  ISETP.GE.AND P2, PT, R5, R0.reuse, PT ;  /* 0x000000000500720c */ /* 0x080fe20003f46270 */
[----:B------:R-:W-:Y:S01]  /*10ee0*/  VIADD R5, R19, 0x50 ;  /* 0x0000005013057836 */ /* 0x000fe20000000000 */
[----:B------:R-:W-:-:S02]  /*10ef0*/  ISETP.GE.AND P3, PT, R7, R0, PT ;  /* 0x000000000700720c */ /* 0x000fc40003f66270 */
[-C--:B------:R-:W-:Y:S02]  /*10f00*/  ISETP.GE.AND P4, PT, R3, R0.reuse, PT ;  /* 0x000000000300720c */ /* 0x080fe40003f86270 */
[----:B------:R-:W-:Y:S02]  /*10f10*/  ISETP.GE.AND P5, PT, R5, R0, PT ;  /* 0x000000000500720c */ /* 0x000fe40003fa6270 */
[----:B------:R-:W-:Y:S01]  /*10f20*/  IADD3 R0, R16, R207, RZ ;  /* 0x000000cf10007210 */ /* 0x000fe20007ffe0ff */
        /* <DEDUP_REMOVED lines=119> */
.L_x_2335:
[----:B------:R-:W-:Y:S05]  /*116a0*/  BSYNC B1 ;  /* 0x0000000000017941 */ /* 0x000fea0003800000 */
.L_x_2334:
        /* <DEDUP_REMOVED lines=124> */
.L_x_2337:
[----:B------:R-:W-:Y:S05]  /*11e70*/  BSYNC B1 ;  /* 0x0000000000017941 */ /* 0x000fea0003800000 */
.L_x_2336:
        /* <DEDUP_REMOVED lines=120> */
.L_x_2339:
[----:B------:R-:W-:Y:S05]  /*12600*/  BSYNC B1 ;  /* 0x0000000000017941 */ /* 0x000fea0003800000 */
.L_x_2338:
        /* <DEDUP_REMOVED lines=124> */
.L_x_2341:
[----:B------:R-:W-:Y:S05]  /*12dd0*/  BSYNC B1 ;  /* 0x0000000000017941 */ /* 0x000fea0003800000 */
.L_x_2340:
        /* <DEDUP_REMOVED lines=120> */
.L_x_2343:
[----:B------:R-:W-:Y:S05]  /*13560*/  BSYNC B1 ;  /* 0x0000000000017941 */ /* 0x000fea0003800000 */
.L_x_2342:
        /* <DEDUP_REMOVED lines=124> */
.L_x_2324:
        /* <DEDUP_REMOVED lines=26> */
[----:B------:R-:W-:Y:S01]  /*13ed0*/  MOV R5, R59 ;  /* 0x0000003b00057202 */ /* 0x000fe20000000f00 */
[C---:B------:R-:W-:Y:S01]  /*13ee0*/  IMAD R0, R215.reuse, R12, RZ ;  /* 0x0000000cd7007224 */ /* 0x040fe200078e02ff */
[----:B------:R-:W-:Y:S01]  /*13ef0*/  ULDC.64 UR4, c[0x0][0x3c8] ;  /* 0x0000f20000047ab9 */ /* 0x000fe20000000a00 */
[----:B------:R-:W-:Y:S01]  /*13f00*/  IMAD.MOV.U32 R4, RZ, RZ, R18 ;  /* 0x000000ffff047224 */ /* 0x000fe200078e0012 */
[----:B------:R-:W-:Y:S01]  /*13f10*/  ULDC.64 UR6, c[0x0][0x3e0] ;  /* 0x0000f80000067ab9 */ /* 0x000fe20000000a00 */
        /* <DEDUP_REMOVED lines=20> */
[----:B------:R-:W-:Y:S02]  /*14060*/  CS2R R30, SRZ ;  /* 0x00000000001e7805 */ /* 0x000fe4000001ff00 */
[----:B------:R-:W-:Y:S01]  /*14070*/  IADD3 R8, P1, R8, UR4, RZ ;  /* 0x0000000408087c10 */ /* 0x000fe2000ff3e0ff */
[----:B------:R-:W-:Y:S01]  /*14080*/  ULDC UR4, c[0x0][0x3d4] ;  /* 0x0000f50000047ab9 */ /* 0x000fe20000000800 */
[----:B------:R-:W-:Y:S02]  /*14090*/  IADD3.X R0, R54, R51, R0, P3, P4 ;  /* 0x0000003336007210 */ /* 0x000fe40001fe8400 */
[----:B------:R-:W-:-:S02]  /*140a0*/  IADD3 R14, P2, R14, UR6, RZ ;  /* 0x000000060e0e7c10 */ /* 0x000fc4000ff5e0ff */
[----:B------:R-:W-:Y:S02]  /*140b0*/  IADD3.X R9, R4, UR5, RZ, P1, !PT ;  /* 0x0000000504097c10 */ /* 0x000fe40008ffe4ff */
        /* <DEDUP_REMOVED lines=11> */
.L_x_2345:
[----:B------:R-:W-:Y:S05]  /*14170*/  BSYNC B1 ;  /* 0x0000000000017941 */ /* 0x000fea0003800000 */
.L_x_2344:
        /* <DEDUP_REMOVED lines=14> */
.L_x_2562:
[----:B------:R-:W-:-:S03]  /*14260*/  UMOV UR4, 0xffffffff ;  /* 0xffffffff00047882 */ /* 0x000fc60000000000 */
[----:B------:R-:W-:Y:S05]  /*14270*/  BRA.DIV UR4, `(.L_x_2347) ;  /* 0x0000017a04047947 */ /* 0x000fea000b800000 */
.L_x_2565:
[----:B------:R-:W-:-:S03]  /*14280*/  UMOV UR4, 0xffffffff ;  /* 0xffffffff00047882 */ /* 0x000fc60000000000 */
[----:B------:R-:W-:Y:S05]  /*14290*/  BRA.DIV UR4, `(.L_x_2348) ;  /* 0x0000017a04247947 */ /* 0x000fea000b800000 */
.L_x_2568:
[----:B------:R-:W-:-:S03]  /*142a0*/  UMOV UR4, 0xffffffff ;  /* 0xffffffff00047882 */ /* 0x000fc60000000000 */
[----:B------:R-:W-:Y:S05]  /*142b0*/  BRA.DIV UR4, `(.L_x_2349) ;  /* 0x0000017a04447947 */ /* 0x000fea000b800000 */
.L_x_2571:
        /* <DEDUP_REMOVED lines=8> */
.L_x_2572:
[----:B------:R-:W-:Y:S05]  /*14340*/  BSYNC B1 ;  /* 0x0000000000017941 */ /* 0x000fea0003800000 */
.L_x_2350:
[----:B------:R-:W-:Y:S05]  /*14350*/  @P0 BRA `(.L_x_2333) ;  /* 0x0000002c00d40947 */ /* 0x000fea0003800000 */
[----:B------:R-:W2:Y:S01]  /*14360*/  LDC R0, c[0x0][0x3d4] ;  /* 0x0000f500ff007b82 */ /* 0x000ea20000000800 */
[----:B------:R-:W-:Y:S01]  /*14370*/  BSSY B1, `(.L_x_2352) ;  /* 0x00000fb000017945 */ /* 0x000fe20003800000 */
[-C--:B--2---:R-:W-:Y:S02]  /*14380*/  ISETP.GE.AND P0, PT, R18, R0.reuse, PT ;  /* 0x000000001200720c */ /* 0x084fe40003f06270 */
[-C--:B------:R-:W-:Y:S02]  /*14390*/  ISETP.GE.AND P1, PT, R193, R0.reuse, PT ;  /* 0x00000000c100720c */ /* 0x080fe40003f26270 */
[----:B------:R-:W-:-:S09]  /*143a0*/  ISETP.GE.AND P2, PT, R195, R0, PT ;  /* 0x00000000c300720c */ /* 0x000fd20003f46270 */
[----:B------:R-:W-:Y:S05]  /*143b0*/  @P0 BRA `(.L_x_2353) ;  /* 0x0000000c00d80947 */ /* 0x000fea0003800000 */
[----:B-1---5:R-:W-:Y:S02]  /*143c0*/  SHF.R.U32.HI R3, RZ, 0x8, R32 ;  /* 0x00000008ff037819 */ /* 0x022fe40000011620 */
        /* <DEDUP_REMOVED lines=10> */
[----:B------:R-:W-:Y:S02]  /*14470*/  SHF.R.U32.HI R10, RZ, 0x8, R33 ;  /* 0x00000008ff0a7819 */ /* 0x000fe40000011621 */
[----:B------:R-:W-:Y:S01]  /*14480*/  PRMT R47, R12, 0x7604, R13 ;  /* 0x000076040c2f7816 */ /* 0x000fe2000000000d */
[----:B------:R-:W-:Y:S01]  /*14490*/  IMAD.SHL.U32 R9, R9, 0x800, RZ ;  /* 0x0000080009097824 */ /* 0x000fe200078e00ff */
[----:B------:R-:W-:-:S02]  /*144a0*/  SHF.R.U32.HI R12, RZ, 0x8, R4 ;  /* 0x00000008ff0c7819 */ /* 0x000fc40000011604 */
[----:B------:R-:W-:Y:S02]  /*144b0*/  LOP3.LUT R11, R33, 0xff, RZ, 0xc0, !PT ;  /* 0x000000ff210b7812 */ /* 0x000fe400078ec0ff */
[----:B------:R-:W-:Y:S02]  /*144c0*/  LOP3.LUT R10, R10, 0xff, RZ, 0xc0, !PT ;  /* 0x000000ff0a0a7812 */ /* 0x000fe400078ec0ff */
[----:B------:R-:W-:Y:S02]  /*144d0*/  LOP3.LUT R8, R196, 0x30, R3, 0xf8, !PT ;  /* 0x00000030c4087812 */ /* 0x000fe400078ef803 */
[----:B------:R-:W-:Y:S02]  /*144e0*/  LOP3.LUT R13, R12, 0xff, RZ, 0xc0, !PT ;  /* 0x000000ff0c0d7812 */ /* 0x000fe400078ec0ff */
[----:B------:R-:W-:Y:S02]  /*144f0*/  PRMT R20, R10, 0x7604, R11 ;  /* 0x000076040a147816 */ /* 0x000fe4000000000b */
[----:B------:R-:W-:-:S02]  /*14500*/  LOP3.LUT R12, R8, R197, RZ, 0x3c, !PT ;  /* 0x000000c5080c7212 */ /* 0x000fc400078e3cff */
[----:B------:R-:W-:Y:S02]  /*14510*/  LOP3.LUT R3, R9, 0xffffe000, RZ, 0xc0, !PT ;  /* 0xffffe00009037812 */ /* 0x000fe400078ec0ff */
[----:B------:R-:W-:Y:S02]  /*14520*/  SHF.R.U32.HI R10, RZ, 0x8, R35 ;  /* 0x00000008ff0a7819 */ /* 0x000fe40000011623 */
[----:B------:R-:W-:Y:S02]  /*14530*/  IADD3 R3, R12, R198, R3 ;  /* 0x000000c60c037210 */ /* 0x000fe40007ffe003 */
[----:B------:R-:W-:Y:S02]  /*14540*/  LOP3.LUT R11, R35, 0xff, RZ, 0xc0, !PT ;  /* 0x000000ff230b7812 */ /* 0x000fe400078ec0ff */
[----:B------:R-:W-:Y:S02]  /*14550*/  LOP3.LUT R10, R10, 0xff, RZ, 0xc0, !PT ;  /* 0x000000ff0a0a7812 */ /* 0x000fe400078ec0ff */
[----:B------:R-:W-:-:S02]  /*14560*/  LOP3.LUT R14, R4, 0xff, RZ, 0xc0, !PT ;  /* 0x000000ff040e7812 */ /* 0x000fc400078ec0ff */
[----:B------:R-:W-:Y:S02]  /*14570*/  IADD3 R3, R16, R3, RZ ;  /* 0x0000000310037210 */ /* 0x000fe40007ffe0ff */
[----:B------:R-:W-:Y:S02]  /*14580*/  PRMT R46, R10, 0x7604, R11 ;  /* 0x000076040a2e7816 */ /* 0x000fe4000000000b */
[----:B------:R-:W1:Y:S01]  /*14590*/  LDS.128 R8, [R222+0x14400] ;  /* 0x01440000de087984 */ /* 0x000e620000000c00 */
[----:B------:R-:W-:Y:S02]  /*145a0*/  PRMT R51, R13, 0x7604, R14 ;  /* 0x000076040d337816 */ /* 0x000fe4000000000e */
[----:B------:R-:W-:Y:S01]  /*145b0*/  SHF.R.U32.HI R49, RZ, 0x8, R6 ;  /* 0x00000008ff317819 */ /* 0x000fe20000011606 */
[----:B------:R-:W2:Y:S01]  /*145c0*/  LDS.128 R12, [R3+0x14400] ;  /* 0x01440000030c7984 */ /* 0x000ea20000000c00 */
[----:B------:R-:W-:Y:S02]  /*145d0*/  SHF.R.U32.HI R45, RZ, 0x8, R5 ;  /* 0x00000008ff2d7819 */ /* 0x000fe40000011605 */
[----:B------:R-:W-:-:S02]  /*145e0*/  LOP3.LUT R50, R6, 0xff, RZ, 0xc0, !PT ;  /* 0x000000ff06327812 */ /* 0x000fc400078ec0ff */
[----:B------:R-:W-:Y:S02]  /*145f0*/  LOP3.LUT R49, R49, 0xff, RZ, 0xc0, !PT ;  /* 0x000000ff31317812 */ /* 0x000fe400078ec0ff */
[----:B------:R-:W-:Y:S02]  /*14600*/  LOP3.LUT R48, R5, 0xff, RZ, 0xc0, !PT ;  /* 0x000000ff05307812 */ /* 0x000fe400078ec0ff */
[----:B------:R-:W-:Y:S02]  /*14610*/  LOP3.LUT R45, R45, 0xff, RZ, 0xc0, !PT ;  /* 0x000000ff2d2d7812 */ /* 0x000fe400078ec0ff */
[----:B------:R-:W-:Y:S02]  /*14620*/  PRMT R57, R49, 0x7604, R50 ;  /* 0x0000760431397816 */ /* 0x000fe40000000032 */
[----:B------:R-:W-:Y:S02]  /*14630*/  SHF.R.U32.HI R49, RZ, 0x10, R35 ;  /* 0x00000010ff317819 */ /* 0x000fe40000011623 */
[----:B------:R-:W-:-:S02]  /*14640*/  SHF.R.U32.HI R52, RZ, 0x8, R7 ;  /* 0x00000008ff347819 */ /* 0x000fc40000011607 */
[----:B------:R-:W-:Y:S01]  /*14650*/  PRMT R48, R45, 0x7604, R48 ;  /* 0x000076042d307816 */ /* 0x000fe20000000030 */
[----:B------:R-:W-:Y:S01]  /*14660*/  IMAD.U32 R49, R49, 0x10000, RZ ;  /* 0x0001000031317824 */ /* 0x000fe200078e00ff */
[----:B------:R-:W-:Y:S02]  /*14670*/  SHF.R.U32.HI R55, RZ, 0x10, R5 ;  /* 0x00000010ff377819 */ /* 0x000fe40000011605 */
[----:B------:R-:W-:Y:S02]  /*14680*/  SHF.R.U32.HI R45, RZ, 0x10, R33 ;  /* 0x00000010ff2d7819 */ /* 0x000fe40000011621 */
[----:B------:R-:W-:Y:S01]  /*14690*/  LOP3.LUT R53, R7, 0xff, RZ, 0xc0, !PT ;  /* 0x000000ff07357812 */ /* 0x000fe200078ec0ff */
[----:B------:R-:W-:Y:S01]  /*146a0*/  IMAD.U32 R55, R55, 0x10000, RZ ;  /* 0x0001000037377824 */ /* 0x000fe200078e00ff */
[----:B------:R-:W-:Y:S01]  /*146b0*/  LOP3.LUT R52, R52, 0xff, RZ, 0xc0, !PT ;  /* 0x000000ff34347812 */ /* 0x000fe200078ec0ff */
[----:B------:R-:W-:Y:S01]  /*146c0*/  IMAD.U32 R45, R45, 0x10000, RZ ;  /* 0x000100002d2d7824 */ /* 0x000fe200078e00ff */
[----:B------:R-:W-:-:S02]  /*146d0*/  SHF.R.U32.HI R59, RZ, 0x10, R7 ;  /* 0x00000010ff3b7819 */ /* 0x000fc40000011607 */
[----:B------:R-:W-:Y:S02]  /*146e0*/  LOP3.LUT R21, R21, 0xff0000, R32, 0xf8, !PT ;  /* 0x00ff000015157812 */ /* 0x000fe400078ef820 */
[----:B------:R-:W-:Y:S01]  /*146f0*/  PRMT R52, R52, 0x7604, R53 ;  /* 0x0000760434347816 */ /* 0x000fe20000000035 */
[----:B------:R-:W-:Y:S01]  /*14700*/  IMAD.U32 R59, R59, 0x10000, RZ ;  /* 0x000100003b3b7824 */ /* 0x000fe200078e00ff */
[----:B------:R-:W-:Y:S02]  /*14710*/  LOP3.LUT R53, R46, 0xff0000, R49, 0xf8, !PT ;  /* 0x00ff00002e357812 */ /* 0x000fe400078ef831 */
[----:B------:R-:W-:Y:S02]  /*14720*/  LOP3.LUT R49, R47, 0xff0000, R34, 0xf8, !PT ;  /* 0x00ff00002f317812 */ /* 0x000fe400078ef822 */
[----:B------:R-:W-:Y:S02]  /*14730*/  LOP3.LUT R55, R48, 0xff0000, R55, 0xf8, !PT ;  /* 0x00ff000030377812 */ /* 0x000fe400078ef837 */
[----:B------:R-:W-:-:S02]  /*14740*/  LOP3.LUT R47, R21, 0xff000000, R32, 0xf8, !PT ;  /* 0xff000000152f7812 */ /* 0x000fc400078ef820 */
[----:B------:R-:W-:Y:S02]  /*14750*/  LOP3.LUT R45, R20, 0xff0000, R45, 0xf8, !PT ;  /* 0x00ff0000142d7812 */ /* 0x000fe400078ef82d */
[--C-:B------:R-:W-:Y:S02]  /*14760*/  LOP3.LUT R21, R51, 0xff0000, R4.reuse, 0xf8, !PT ;  /* 0x00ff000033157812 */ /* 0x100fe400078ef804 */
[----:B------:R-:W-:Y:S02]  /*14770*/  LOP3.LUT R59, R52, 0xff0000, R59, 0xf8, !PT ;  /* 0x00ff0000343b7812 */ /* 0x000fe400078ef83b */
[----:B------:R-:W-:Y:S02]  /*14780*/  LOP3.LUT R55, R55, 0xff000000, R5, 0xf8, !PT ;  /* 0xff00000037377812 */ /* 0x000fe400078ef805 */
[----:B------:R-:W-:Y:S02]  /*14790*/  LOP3.LUT R48, R45, 0xff000000, R33, 0xf8, !PT ;  /* 0xff0000002d307812 */ /* 0x000fe400078ef821 */
[----:B------:R-:W-:-:S02]  /*147a0*/  LOP3.LUT R52, R21, 0xff000000, R4, 0xf8, !PT ;  /* 0xff00000015347812 */ /* 0x000fc400078ef804 */
[-C--:B-1----:R-:W-:Y:S02]  /*147b0*/  F2FP.F16.E4M3.UNPACK_B R21, R11.reuse ;  /* 0x0000000bff15723e */ /* 0x082fe400020006ff */
[----:B------:R-:W-:Y:S02]  /*147c0*/  F2FP.F16.E4M3.UNPACK_B R32, R11.H1 ;  /* 0x0000000bff20723e */ /* 0x000fe400030006ff */
[----:B------:R-:W-:Y:S02]  /*147d0*/  LOP3.LUT R57, R57, 0xff0000, R6, 0xf8, !PT ;  /* 0x00ff000039397812 */ /* 0x000fe400078ef806 */
[-C--:B------:R-:W-:Y:S02]  /*147e0*/  F2FP.F16.E4M3.UNPACK_B R11, R10.reuse ;  /* 0x0000000aff0b723e */ /* 0x080fe400020006ff */
[----:B------:R-:W-:Y:S02]  /*147f0*/  F2FP.F16.E4M3.UNPACK_B R20, R10.H1 ;  /* 0x0000000aff14723e */ /* 0x000fe400030006ff */
[----:B------:R-:W-:-:S02]  /*14800*/  LOP3.LUT R51, R49, 0xff000000, R34, 0xf8, !PT ;  /* 0xff00000031337812 */ /* 0x000fc400078ef822 */
[----:B------:R-:W-:Y:S02]  /*14810*/  F2FP.F16.E4M3.UNPACK_B R54, R55 ;  /* 0x00000037ff36723e */ /* 0x000fe400020006ff */
[----:B--2---:R-:W-:Y:S02]  /*14820*/  F2FP.F16.E4M3.UNPACK_B R10, R13 ;  /* 0x0000000dff0a723e */ /* 0x004fe400020006ff */
[----:B------:R-:W-:Y:S01]  /*14830*/  F2FP.F16.E4M3.UNPACK_B R49, R48 ;  /* 0x00000030ff31723e */ /* 0x000fe200020006ff */
[----:B------:R-:W-:Y:S01]  /*14840*/  HADD2.F32 R56, -RZ, R54.H0_H0 ;  /* 0x20000036ff387230 */ /* 0x000fe20000004100 */
[----:B------:R-:W-:Y:S01]  /*14850*/  LOP3.LUT R58, R57, 0xff000000, R6, 0xf8, !PT ;  /* 0xff000000393a7812 */ /* 0x000fe200078ef806 */
[----:B------:R-:W-:Y:S01]  /*14860*/  HADD2.F32 R5, -RZ, R10.H0_H0 ;  /* 0x2000000aff057230 */ /* 0x000fe20000004100 */
[-C--:B------:R-:W-:Y:S01]  /*14870*/  F2FP.F16.E4M3.UNPACK_B R6, R9.reuse ;  /* 0x00000009ff06723e */ /* 0x080fe200020006ff */
[--C-:B------:R-:W-:Y:S01]  /*14880*/  HADD2.F32 R50, -RZ, R49.reuse.H0_H0 ;  /* 0x20000031ff327230 */ /* 0x100fe20000004100 */
[----:B------:R-:W-:Y:S01]  /*14890*/  LOP3.LUT R59, R59, 0xff000000, R7, 0xf8, !PT ;  /* 0xff0000003b3b7812 */ /* 0x000fe200078ef807 */
[----:B------:R-:W-:Y:S01]  /*148a0*/  HADD2.F32 R57, -RZ, R54.H1_H1 ;  /* 0x30000036ff397230 */ /* 0x000fe20000004100 */
[----:B------:R-:W-:Y:S01]  /*148b0*/  F2FP.F16.E4M3.UNPACK_B R7, R9.H1 ;  /* 0x00000009ff07723e */ /* 0x000fe200030006ff */
[----:B------:R-:W-:Y:S01]  /*148c0*/  HADD2.F32 R9, -RZ, R6.H0_H0 ;  /* 0x20000006ff097230 */ /* 0x000fe20000004100 */
[----:B------:R-:W-:Y:S01]  /*148d0*/  LOP3.LUT R53, R53, 0xff000000, R35, 0xf8, !PT ;  /* 0xff00000035357812 */ /* 0x000fe200078ef823 */
[C---:B------:R-:W-:Y:S01]  /*148e0*/  FMUL.FTZ R60, R5.reuse, R56 ;  /* 0x00000038053c7220 */ /* 0x040fe20000410000 */
[-C--:B------:R-:W-:Y:S01]  /*148f0*/  F2FP.F16.E4M3.UNPACK_B R45, R15.reuse ;  /* 0x0000000fff2d723e */ /* 0x080fe200020006ff */
[----:B------:R-:W-:Y:S01]  /*14900*/  HADD2.F32 R49, -RZ, R49.H1_H1 ;  /* 0x30000031ff317230 */ /* 0x000fe20000004100 */
[----:B------:R-:W-:Y:S01]  /*14910*/  F2FP.F16.E4M3.UNPACK_B R46, R15.H1 ;  /* 0x0000000fff2e723e */ /* 0x000fe200030006ff */
[-C--:B------:R-:W-:Y:S01]  /*14920*/  FMUL.FTZ R15, R5, R50.reuse ;  /* 0x00000032050f7220 */ /* 0x080fe20000410000 */
[----:B------:R-:W-:Y:S01]  /*14930*/  F2FP.F16.E4M3.UNPACK_B R33, R13.H1 ;  /* 0x0000000dff21723e */ /* 0x000fe200030006ff */
[C---:B------:R-:W-:Y:S01]  /*14940*/  FFMA.FTZ R5, R9.reuse, R50, -R60 ;  /* 0x0000003209057223 */ /* 0x040fe2000001083c */
[----:B------:R-:W-:Y:S01]  /*14950*/  F2FP.F16.E4M3.UNPACK_B R34, R14 ;  /* 0x0000000eff22723e */ /* 0x000fe200020006ff */
[----:B------:R-:W-:Y:S01]  /*14960*/  FFMA.FTZ R9, R9, R56, R15 ;  /* 0x0000003809097223 */ /* 0x000fe2000001000f */
[----:B------:R-:W-:Y:S01]  /*14970*/  F2FP.F16.E4M3.UNPACK_B R35, R14.H1 ;  /* 0x0000000eff23723e */ /* 0x000fe200030006ff */
[----:B------:R-:W-:Y:S01]  /*14980*/  HADD2.F32 R14, -RZ, R10.H1_H1 ;  /* 0x3000000aff0e7230 */ /* 0x000fe20000004100 */
[----:B------:R-:W-:Y:S01]  /*14990*/  F2FP.F16.E4M3.UNPACK_B R55, R55.H1 ;  /* 0x00000037ff37723e */ /* 0x000fe200030006ff */
[----:B------:R-:W-:Y:S01]  /*149a0*/  HADD2.F32 R6, -RZ, R6.H1_H1 ;  /* 0x30000006ff067230 */ /* 0x000fe20000004100 */
[----:B------:R-:W-:Y:S01]  /*149b0*/  F2FP.F16.E4M3.UNPACK_B R48, R48.H1 ;  /* 0x00000030ff30723e */ /* 0x000fe200030006ff */
[----:B------:R-:W-:-:S02]  /*149c0*/  HADD2.F32 R15, -RZ, R33.H0_H0 ;  /* 0x20000021ff0f7230 */ /* 0x000fc40000004100 */
[C---:B------:R-:W-:Y:S01]  /*149d0*/  FMUL.FTZ R61, R14.reuse, R57 ;  /* 0x000000390e3d7220 */ /* 0x040fe20000410000 */
[----:B------:R-:W-:Y:S02]  /*149e0*/  HADD2.F32 R54, -RZ, R55.H0_H0 ;  /* 0x20000037ff367230 */ /* 0x000fe40000004100 */
[-C--:B------:R-:W-:Y:S01]  /*149f0*/  FMUL.FTZ R14, R14, R49.reuse ;  /* 0x000000310e0e7220 */ /* 0x080fe20000410000 */
[----:B------:R-:W-:Y:S02]  /*14a00*/  HADD2.F32 R50, -RZ, R48.H0_H0 ;  /* 0x20000030ff327230 */ /* 0x000fe40000004100 */
[C---:B------:R-:W-:Y:S01]  /*14a10*/  FFMA.FTZ R56, R6.reuse, R49, -R61 ;  /* 0x0000003106387223 */ /* 0x040fe2000001083d */
[----:B------:R-:W-:Y:S02]  /*14a20*/  HADD2.F32 R10, -RZ, R7.H0_H0 ;  /* 0x20000007ff0a7230 */ /* 0x000fe40000004100 */
[C---:B------:R-:W-:Y:S01]  /*14a30*/  FMUL.FTZ R63, R15.reuse, R54 ;  /* 0x000000360f3f7220 */ /* 0x040fe20000410000 */
[----:B------:R-:W-:Y:S01]  /*14a40*/  F2FP.F16.E4M3.UNPACK_B R49, R59 ;  /* 0x0000003bff31723e */ /* 0x000fe200020006ff */
[-C--:B------:R-:W-:Y:S01]  /*14a50*/  FMUL.FTZ R15, R15, R50.reuse ;  /* 0x000000320f0f7220 */ /* 0x080fe20000410000 */
[----:B------:R-:W-:Y:S01]  /*14a60*/  FFMA.FTZ R60, R6, R57, R14 ;  /* 0x00000039063c7223 */ /* 0x000fe2000001000e */
[----:B------:R-:W-:Y:S01]  /*14a70*/  FFMA.FTZ R63, R10, R50, -R63 ;  /* 0x000000320a3f7223 */ /* 0x000fe2000001083f */
[----:B------:R-:W-:-:S02]  /*14a80*/  HADD2.F32 R50, -RZ, R55.H1_H1 ;  /* 0x30000037ff327230 */ /* 0x000fc40000004100 */
[----:B------:R-:W-:Y:S01]  /*14a90*/  FFMA.FTZ R54, R10, R54, R15 ;  /* 0x000000360a367223 */ /* 0x000fe2000001000f */
[----:B------:R-:W-:Y:S01]  /*14aa0*/  F2FP.F16.E4M3.UNPACK_B R14, R53 ;  /* 0x00000035ff0e723e */ /* 0x000fe200020006ff */
[----:B------:R-:W-:Y:S01]  /*14ab0*/  HADD2.F32 R33, -RZ, R33.H1_H1 ;  /* 0x30000021ff217230 */ /* 0x000fe20000004100 */
[----:B------:R-:W-:Y:S01]  /*14ac0*/  F2FP.F16.E4M3.UNPACK_B R59, R59.H1 ;  /* 0x0000003bff3b723e */ /* 0x000fe200030006ff */
[----:B------:R-:W-:Y:S01]  /*14ad0*/  HADD2.F32 R48, -RZ, R48.H1_H1 ;  /* 0x30000030ff307230 */ /* 0x000fe20000004100 */
[----:B------:R-:W-:Y:S01]  /*14ae0*/  F2FP.F16.E4M3.UNPACK_B R53, R53.H1 ;  /* 0x00000035ff35723e */ /* 0x000fe200030006ff */
[----:B------:R-:W-:Y:S02]  /*14af0*/  HADD2.F32 R55, -RZ, R49.H0_H0 ;  /* 0x20000031ff377230 */ /* 0x000fe40000004100 */
[C---:B------:R-:W-:Y:S01]  /*14b00*/  FMUL.FTZ R62, R33.reuse, R50 ;  /* 0x00000032213e7220 */ /* 0x040fe20000410000 */
[----:B------:R-:W-:Y:S02]  /*14b10*/  HADD2.F32 R10, -RZ, R45.H0_H0 ;  /* 0x2000002dff0a7230 */ /* 0x000fe40000004100 */
[----:B------:R-:W-:Y:S01]  /*14b20*/  FMUL.FTZ R33, R33, R48 ;  /* 0x0000003021217220 */ /* 0x000fe20000410000 */
[----:B------:R-:W-:Y:S01]  /*14b30*/  HADD2.F32 R7, -RZ, R7.H1_H1 ;  /* 0x30000007ff077230 */ /* 0x000fe20000004100 */
[----:B------:R-:W-:Y:S01]  /*14b40*/  F2FP.F16.E4M3.UNPACK_B R13, R12 ;  /* 0x0000000cff0d723e */ /* 0x000fe200020006ff */
[----:B------:R-:W-:-:S02]  /*14b50*/  HADD2.F32 R15, -RZ, R14.H0_H0 ;  /* 0x2000000eff0f7230 */ /* 0x000fc40000004100 */
[C---:B------:R-:W-:Y:S01]  /*14b60*/  FMUL.FTZ R61, R10.reuse, R55 ;  /* 0x000000370a3d7220 */ /* 0x040fe20000410000 */
[----:B------:R-:W-:Y:S02]  /*14b70*/  HADD2.F32 R6, -RZ, R21.H0_H0 ;  /* 0x20000015ff067230 */ /* 0x000fe40000004100 */
[C---:B------:R-:W-:Y:S01]  /*14b80*/  FFMA.FTZ R62, R7.reuse, R48, -R62 ;  /* 0x00000030073e7223 */ /* 0x040fe2000001083e */
[----:B------:R-:W-:Y:S01]  /*14b90*/  FFMA.FTZ R57, R7, R50, R33 ;  /* 0x0000003207397223 */ /* 0x000fe20000010021 */
[-C--:B------:R-:W-:Y:S01]  /*14ba0*/  FMUL.FTZ R10, R10, R15.reuse ;  /* 0x0000000f0a0a7220 */ /* 0x080fe20000410000 */
[----:B------:R-:W-:Y:S02]  /*14bb0*/  HADD2.F32 R7, -RZ, R46.H0_H0 ;  /* 0x2000002eff077230 */ /* 0x000fe40000004100 */
[C---:B------:R-:W-:Y:S01]  /*14bc0*/  FFMA.FTZ R61, R6.reuse, R15, -R61 ;  /* 0x0000000f063d7223 */ /* 0x040fe2000001083d */
[----:B------:R-:W-:Y:S02]  /*14bd0*/  HADD2.F32 R15, -RZ, R59.H0_H0 ;  /* 0x2000003bff0f7230 */ /* 0x000fe40000004100 */
        /* <DEDUP_REMOVED lines=13> */
[-C--:B------:R-:W-:Y:S01]  /*14cb0*/  F2FP.F16.E4M3.UNPACK_B R4, R8.reuse ;  /* 0x00000008ff04723e */ /* 0x080fe200020006ff */
[----:B------:R-:W-:Y:S01]  /*14cc0*/  FFMA.FTZ R66, R6, R15, R66 ;  /* 0x0000000f06427223 */ /* 0x000fe20000010042 */
[----:B------:R-:W-:Y:S01]  /*14cd0*/  F2FP.F16.E4M3.UNPACK_B R8, R8.H1 ;  /* 0x00000008ff08723e */ /* 0x000fe200030006ff */
[-C--:B------:R-:W-:Y:S01]  /*14ce0*/  FMUL.FTZ R45, R45, R14.reuse ;  /* 0x0000000e2d2d7220 */ /* 0x080fe20000410000 */
[----:B------:R-:W-:Y:S01]  /*14cf0*/  FFMA.FTZ R50, R21, R14, -R50 ;  /* 0x0000000e15327223 */ /* 0x000fe20000010832 */
[----:B------:R-:W-:Y:S01]  /*14d00*/  HADD2.F32 R53, -RZ, R53.H1_H1 ;  /* 0x30000035ff357230 */ /* 0x000fe20000004100 */
[----:B------:R-:W-:Y:S01]  /*14d10*/  F2FP.F16.E4M3.UNPACK_B R15, R52.H1 ;  /* 0x00000034ff0f723e */ /* 0x000fe200030006ff */
[----:B------:R-:W-:-:S02]  /*14d20*/  HADD2.F32 R59, -RZ, R59.H1_H1 ;  /* 0x3000003bff3b7230 */ /* 0x000fc40000004100 */
[----:B------:R-:W-:Y:S01]  /*14d30*/  FFMA.FTZ R64, R21, R48, R45 ;  /* 0x0000003015407223 */ /* 0x000fe2000001002d */
[----:B------:R-:W-:Y:S01]  /*14d40*/  HADD2.F32 R46, -RZ, R46.H1_H1 ;  /* 0x3000002eff2e7230 */ /* 0x000fe20000004100 */
[----:B------:R-:W-:Y:S01]  /*14d50*/  F2FP.F16.E4M3.UNPACK_B R52, R52 ;  /* 0x00000034ff34723e */ /* 0x000fe200020006ff */
[----:B------:R-:W-:Y:S01]  /*14d60*/  HADD2.F32 R7, -RZ, R12.H0_H0 ;  /* 0x2000000cff077230 */ /* 0x000fe20000004100 */
[----:B------:R-:W-:Y:S01]  /*14d70*/  F2FP.F16.E4M3.UNPACK_B R47, R47 ;  /* 0x0000002fff2f723e */ /* 0x000fe200020006ff */
[----:B------:R-:W-:Y:S02]  /*14d80*/  HADD2.F32 R14, -RZ, R10.H0_H0 ;  /* 0x2000000aff0e7230 */ /* 0x000fe40000004100 */
[C---:B------:R-:W-:Y:S01]  /*14d90*/  FMUL.FTZ R45, R46.reuse, R59 ;  /* 0x0000003b2e2d7220 */ /* 0x040fe20000410000 */
[----:B------:R-:W-:Y:S02]  /*14da0*/  HADD2.F32 R21, -RZ, R15.H0_H0 ;  /* 0x2000000fff157230 */ /* 0x000fe40000004100 */
[----:B------:R-:W-:Y:S01]  /*14db0*/  FMUL.FTZ R48, R46, R53 ;  /* 0x000000352e307220 */ /* 0x000fe20000410000 */
[----:B------:R-:W-:-:S02]  /*14dc0*/  HADD2.F32 R6, -RZ, R8.H0_H0 ;  /* 0x20000008ff067230 */ /* 0x000fc40000004100 */
[C---:B------:R-:W-:Y:S01]  /*14dd0*/  FMUL.FTZ R46, R7.reuse, R14 ;  /* 0x0000000e072e7220 */ /* 0x040fe20000410000 */
[----:B------:R-:W-:Y:S02]  /*14de0*/  HADD2.F32 R32, -RZ, R32.H1_H1 ;  /* 0x30000020ff207230 */ /* 0x000fe40000004100 */
[-C--:B------:R-:W-:Y:S01]  /*14df0*/  FMUL.FTZ R33, R7, R21.reuse ;  /* 0x0000001507217220 */ /* 0x080fe20000410000 */
[----:B------:R-:W-:Y:S02]  /*14e00*/  HADD2.F32 R12, -RZ, R12.H1_H1 ;  /* 0x3000000cff0c7230 */ /* 0x000fe40000004100 */
[----:B------:R-:W-:Y:S01]  /*14e10*/  FFMA.FTZ R46, R6, R21, R46 ;  /* 0x00000015062e7223 */ /* 0x000fe2000001002e */
[----:B------:R-:W-:Y:S02]  /*14e20*/  HADD2.F32 R21, -RZ, R15.H1_H1 ;  /* 0x3000000fff157230 */ /* 0x000fe40000004100 */
[----:B------:R-:W-:Y:S01]  /*14e30*/  FFMA.FTZ R68, R32, R53, -R45 ;  /* 0x0000003520447223 */ /* 0x000fe2000001082d */
[----:B------:R-:W-:-:S02]  /*14e40*/  HADD2.F32 R15, -RZ, R10.H1_H1 ;  /* 0x3000000aff0f7230 */ /* 0x000fc40000004100 */
[----:B------:R-:W-:Y:S01]  /*14e50*/  FFMA.FTZ R33, R6, R14, -R33 ;  /* 0x0000000e06217223 */ /* 0x000fe20000010821 */
[----:B------:R-:W-:Y:S02]  /*14e60*/  HADD2.F32 R8, -RZ, R8.H1_H1 ;  /* 0x30000008ff087230 */ /* 0x000fe40000004100 */
[C---:B------:R-:W-:Y:S01]  /*14e70*/  FMUL.FTZ R45, R12.reuse, R21 ;  /* 0x000000150c2d7220 */ /* 0x040fe20000410000 */
[----:B------:R-:W-:Y:S02]  /*14e80*/  HADD2.F32 R10, -RZ, R52.H0_H0 ;  /* 0x20000034ff0a7230 */ /* 0x000fe40000004100 */
[-C--:B------:R-:W-:Y:S01]  /*14e90*/  FMUL.FTZ R12, R12, R15.reuse ;  /* 0x0000000f0c0c7220 */ /* 0x080fe20000410000 */
[----:B------:R-:W-:Y:S02]  /*14ea0*/  HADD2.F32 R7, -RZ, R13.H0_H0 ;  /* 0x2000000dff077230 */ /* 0x000fe40000004100 */
[----:B------:R-:W-:Y:S01]  /*14eb0*/  FFMA.FTZ R14, R8, R15, -R45 ;  /* 0x0000000f080e7223 */ /* 0x000fe2000001082d */
[----:B------:R-:W-:-:S02]  /*14ec0*/  HADD2.F32 R6, -RZ, R4.H0_H0 ;  /* 0x20000004ff067230 */ /* 0x000fc40000004100 */
[----:B------:R-:W-:Y:S01]  /*14ed0*/  FFMA.FTZ R45, R8, R21, R12 ;  /* 0x00000015082d7223 */ /* 0x000fe2000001000c */
[----:B------:R-:W-:Y:S02]  /*14ee0*/  HADD2.F32 R8, -RZ, R47.H0_H0 ;  /* 0x2000002fff087230 */ /* 0x000fe40000004100 */
[C---:B------:R-:W-:Y:S01]  /*14ef0*/  FMUL.FTZ R15, R7.reuse, R10 ;  /* 0x0000000a070f7220 */ /* 0x040fe20000410000 */
[----:B------:R-:W-:Y:S02]  /*14f00*/  HADD2.F32 R52, -RZ, R52.H1_H1 ;  /* 0x30000034ff347230 */ /* 0x000fe40000004100 */
[----:B------:R-:W-:Y:S01]  /*14f10*/  FFMA.FTZ R59, R32, R59, R48 ;  /* 0x0000003b203b7223 */ /* 0x000fe20000010030 */
[----:B------:R-:W-:Y:S02]  /*14f20*/  HADD2.F32 R13, -RZ, R13.H1_H1 ;  /* 0x3000000dff0d7230 */ /* 0x000fe40000004100 */
[----:B------:R-:W-:Y:S01]  /*14f30*/  FMUL.FTZ R7, R7, R8 ;  /* 0x0000000807077220 */ /* 0x000fe20000410000 */
[----:B------:R-:W-:-:S02]  /*14f40*/  HADD2.F32 R47, -RZ, R47.H1_H1 ;  /* 0x3000002fff2f7230 */ /* 0x000fc40000004100 */
[C---:B------:R-:W-:Y:S01]  /*14f50*/  FFMA.FTZ R12, R6.reuse, R8, -R15 ;  /* 0x00000008060c7223 */ /* 0x040fe2000001080f */
[----:B------:R-:W-:Y:S01]  /*14f60*/  HADD2.F32 R4, -RZ, R4.H1_H1 ;  /* 0x30000004ff047230 */ /* 0x000fe20000004100 */
[----:B------:R-:W-:Y:S01]  /*14f70*/  F2FP.F16.E4M3.UNPACK_B R8, R58.H1 ;  /* 0x0000003aff08723e */ /* 0x000fe200030006ff */
[C---:B------:R-:W-:Y:S01]  /*14f80*/  FMUL.FTZ R15, R13.reuse, R52 ;  /* 0x000000340d0f7220 */ /* 0x040fe20000410000 */
[----:B------:R-:W-:Y:S01]  /*14f90*/  FFMA.FTZ R10, R6, R10, R7 ;  /* 0x0000000a060a7223 */ /* 0x000fe20000010007 */
[----:B------:R-:W-:Y:S01]  /*14fa0*/  FMUL.FTZ R13, R13, R47 ;  /* 0x0000002f0d0d7220 */ /* 0x000fe20000410000 */
[----:B------:R-:W-:Y:S01]  /*14fb0*/  F2FP.F16.E4M3.UNPACK_B R7, R51.H1 ;  /* 0x00000033ff07723e */ /* 0x000fe200030006ff */
[C---:B------:R-:W-:Y:S01]  /*14fc0*/  FFMA.FTZ R47, R4.reuse, R47, -R15 ;  /* 0x0000002f042f7223 */ /* 0x040fe2000001080f */
[----:B------:R-:W-:Y:S02]  /*14fd0*/  HADD2.F32 R15, -RZ, R8.H0_H0 ;  /* 0x20000008ff0f7230 */ /* 0x000fe40000004100 */
[----:B------:R-:W-:Y:S01]  /*14fe0*/  FFMA.FTZ R21, R4, R52, R13 ;  /* 0x0000003404157223 */ /* 0x000fe2000001000d */
[----:B------:R-:W-:Y:S01]  /*14ff0*/  HADD2.F32 R6, -RZ, R35.H0_H0 ;  /* 0x20000023ff067230 */ /* 0x000fe20000004100 */
[----:B------:R-:W-:Y:S01]  /*15000*/  F2FP.F16.E4M3.UNPACK_B R58, R58 ;  /* 0x0000003aff3a723e */ /* 0x000fe200020006ff */
        /* <DEDUP_REMOVED lines=16> */
[--C-:B------:R-:W-:Y:S02]  /*15110*/  HADD2.F32 R13, -RZ, R58.reuse.H0_H0 ;  /* 0x2000003aff0d7230 */ /* 0x100fe40000004100 */
        /* <DEDUP_REMOVED lines=8> */
[CC--:B------:R-:W-:Y:S01]  /*151a0*/  FMUL.FTZ R20, R34.reuse, R58.reuse ;  /* 0x0000003a22147220 */ /* 0x0c0fe20000410000 */
        /* <DEDUP_REMOVED lines=13> */
[----:B------:R-:W-:-:S02]  /*15280*/  F2FP.SATFINITE.E4M3.F32.PACK_AB_MERGE_C R5, R56, R5, R62 ;  /* 0x000000053805723e */ /* 0x000fc4000480703e */
[----:B------:R-:W-:Y:S02]  /*15290*/  F2FP.SATFINITE.E4M3.F32.PACK_AB_MERGE_C R7, R50, R61, R7 ;  /* 0x0000003d3207723e */ /* 0x000fe40004807007 */
        /* <DEDUP_REMOVED lines=8> */
.L_x_2353:
[----:B------:R-:W-:Y:S05]  /*15320*/  BSYNC B1 ;  /* 0x0000000000017941 */ /* 0x000fea0003800000 */
.L_x_2352:
[----:B------:R-:W-:Y:S04]  /*15330*/  BSSY B1, `(.L_x_2354) ;  /* 0x0000100000017945 */ /* 0x000fe80003800000 */
[----:B------:R-:W-:Y:S05]  /*15340*/  @P1 BRA `(.L_x_2355) ;  /* 0x0000000c00f81947 */ /* 0x000fea0003800000 */
[----:B-12--5:R-:W-:Y:S02]  /*15350*/  SHF.R.U32.HI R3, RZ, 0x8, R36 ;  /* 0x00000008ff037819 */ /* 0x026fe40000011624 */
        /* <DEDUP_REMOVED lines=8> */
[----:B------:R-:W-:Y:S02]  /*153e0*/  SHF.R.U32.HI R10, RZ, 0x8, R24 ;  /* 0x00000008ff0a7819 */ /* 0x000fe40000011618 */
[----:B------:R-:W-:Y:S02]  /*153f0*/  SHF.L.U32 R5, R5, 0xb, RZ ;  /* 0x0000000b05057819 */ /* 0x000fe400000006ff */
[----:B------:R-:W-:Y:S02]  /*15400*/  LOP3.LUT R4, R196, 0x30, R3, 0xf8, !PT ;  /* 0x00000030c4047812 */ /* 0x000fe400078ef803 */
[----:B------:R-:W-:-:S02]  /*15410*/  SHF.R.U32.HI R7, RZ, 0x8, R37 ;  /* 0x00000008ff077819 */ /* 0x000fc40000011625 */
[----:B------:R-:W-:Y:S02]  /*15420*/  LOP3.LUT R8, R39, 0xff, RZ, 0xc0, !PT ;  /* 0x000000ff27087812 */ /* 0x000fe400078ec0ff */
[----:B------:R-:W-:Y:S02]  /*15430*/  LOP3.LUT R9, R24, 0xff, RZ, 0xc0, !PT ;  /* 0x000000ff18097812 */ /* 0x000fe400078ec0ff */
[----:B------:R-:W-:Y:S02]  /*15440*/  LOP3.LUT R3, R11, 0xff, RZ, 0xc0, !PT ;  /* 0x000000ff0b037812 */ /* 0x000fe400078ec0ff */
[----:B------:R-:W-:Y:S02]  /*15450*/  LOP3.LUT R10, R10, 0xff, RZ, 0xc0, !PT ;  /* 0x000000ff0a0a7812 */ /* 0x000fe400078ec0ff */
[----:B------:R-:W-:Y:S02]  /*15460*/  LOP3.LUT R4, R4, R197, RZ, 0x3c, !PT ;  /* 0x000000c504047212 */ /* 0x000fe400078e3cff */
[----:B------:R-:W-:-:S02]  /*15470*/  LOP3.LUT R5, R5, 0xffffe000, RZ, 0xc0, !PT ;  /* 0xffffe00005057812 */ /* 0x000fc400078ec0ff */
[----:B------:R-:W-:Y:S02]  /*15480*/  LOP3.LUT R6, R37, 0xff, RZ, 0xc0, !PT ;  /* 0x000000ff25067812 */ /* 0x000fe400078ec0ff */
[----:B------:R-:W-:Y:S02]  /*15490*/  LOP3.LUT R7, R7, 0xff, RZ, 0xc0, !PT ;  /* 0x000000ff07077812 */ /* 0x000fe400078ec0ff */
[----:B------:R-:W-:Y:S02]  /*154a0*/  PRMT R33, R3, 0x7604, R8 ;  /* 0x0000760403217816 */ /* 0x000fe40000000008 */
[----:B------:R-:W-:Y:S02]  /*154b0*/  PRMT R45, R10, 0x7604, R9 ;  /* 0x000076040a2d7816 */ /* 0x000fe40000000009 */
[----:B------:R-:W-:Y:S02]  /*154c0*/  IADD3 R3, R4, R198, R5 ;  /* 0x000000c604037210 */ /* 0x000fe40007ffe005 */
[----:B------:R-:W-:-:S02]  /*154d0*/  SHF.R.U32.HI R9, RZ, 0x8, R25 ;  /* 0x00000008ff097819 */ /* 0x000fc40000011619 */
[----:B------:R-:W-:Y:S01]  /*154e0*/  SHF.R.U32.HI R11, RZ, 0x8, R26 ;  /* 0x00000008ff0b7819 */ /* 0x000fe2000001161a */
[----:B------:R-:W-:Y:S01]  /*154f0*/  IMAD.IADD R3, R16, 0x1, R3 ;  /* 0x0000000110037824 */ /* 0x000fe200078e0203 */
[----:B------:R-:W-:Y:S02]  /*15500*/  PRMT R15, R7, 0x7604, R6 ;  /* 0x00007604070f7816 */ /* 0x000fe40000000006 */
[----:B------:R-:W-:Y:S02]  /*15510*/  SHF.R.U32.HI R7, RZ, 0x8, R38 ;  /* 0x00000008ff077819 */ /* 0x000fe40000011626 */
[----:B------:R-:W-:Y:S02]  /*15520*/  LOP3.LUT R8, R25, 0xff, RZ, 0xc0, !PT ;  /* 0x000000ff19087812 */ /* 0x000fe400078ec0ff */
[----:B------:R-:W-:Y:S02]  /*15530*/  LOP3.LUT R10, R26, 0xff, RZ, 0xc0, !PT ;  /* 0x000000ff1a0a7812 */ /* 0x000fe400078ec0ff */
[----:B------:R-:W-:-:S02]  /*15540*/  LOP3.LUT R9, R9, 0xff, RZ, 0xc0, !PT ;  /* 0x000000ff09097812 */ /* 0x000fc400078ec0ff */
[----:B------:R-:W-:Y:S02]  /*15550*/  LOP3.LUT R11, R11, 0xff, RZ, 0xc0, !PT ;  /* 0x000000ff0b0b7812 */ /* 0x000fe400078ec0ff */
[----:B------:R-:W-:Y:S02]  /*15560*/  LOP3.LUT R6, R38, 0xff, RZ, 0xc0, !PT ;  /* 0x000000ff26067812 */ /* 0x000fe400078ec0ff */
[----:B------:R-:W-:Y:S02]  /*15570*/  LOP3.LUT R7, R7, 0xff, RZ, 0xc0, !PT ;  /* 0x000000ff07077812 */ /* 0x000fe400078ec0ff */
[----:B------:R-:W-:Y:S02]  /*15580*/  PRMT R47, R9, 0x7604, R8 ;  /* 0x00007604092f7816 */ /* 0x000fe40000000008 */
[----:B------:R-:W-:Y:S02]  /*15590*/  PRMT R49, R11, 0x7604, R10 ;  /* 0x000076040b317816 */ /* 0x000fe4000000000a */
[----:B------:R-:W1:Y:S01]  /*155a0*/  LDS.128 R8, [R3+0x14400] ;  /* 0x0144000003087984 */ /* 0x000e620000000c00 */
[----:B------:R-:W-:-:S02]  /*155b0*/  PRMT R21, R7, 0x7604, R6 ;  /* 0x0000760407157816 */ /* 0x000fc40000000006 */
[----:B------:R-:W-:Y:S01]  /*155c0*/  SHF.R.U32.HI R35, RZ, 0x8, R27 ;  /* 0x00000008ff237819 */ /* 0x000fe2000001161b */
[----:B------:R-:W2:Y:S01]  /*155d0*/  LDS.128 R4, [R221+0x14400] ;  /* 0x01440000dd047984 */ /* 0x000ea20000000c00 */
[----:B------:R-:W-:Y:S02]  /*155e0*/  LOP3.LUT R12, R27, 0xff, RZ, 0xc0, !PT ;  /* 0x000000ff1b0c7812 */ /* 0x000fe400078ec0ff */
[----:B------:R-:W-:Y:S02]  /*155f0*/  LOP3.LUT R35, R35, 0xff, RZ, 0xc0, !PT ;  /* 0x000000ff23237812 */ /* 0x000fe400078ec0ff */
[----:B------:R-:W-:Y:S02]  /*15600*/  SHF.R.U32.HI R14, RZ, 0x10, R37 ;  /* 0x00000010ff0e7819 */ /* 0x000fe40000011625 */
[----:B------:R-:W-:Y:S02]  /*15610*/  PRMT R51, R35, 0x7604, R12 ;  /* 0x0000760423337816 */ /* 0x000fe4000000000c */
[----:B------:R-:W-:-:S02]  /*15620*/  SHF.R.U32.HI R12, RZ, 0x10, R36 ;  /* 0x00000010ff0c7819 */ /* 0x000fc40000011624 */
[----:B------:R-:W-:Y:S02]  /*15630*/  LOP3.LUT R14, R14, 0xff, RZ, 0xc0, !PT ;  /* 0x000000ff0e0e7812 */ /* 0x000fe400078ec0ff */
[----:B------:R-:W-:Y:S02]  /*15640*/  LOP3.LUT R12, R12, 0xff, RZ, 0xc0, !PT ;  /* 0x000000ff0c0c7812 */ /* 0x000fe400078ec0ff */
[----:B------:R-:W-:Y:S02]  /*15650*/  PRMT R15, R14, 0x7054, R15 ;  /* 0x000070540e0f7816 */ /* 0x000fe4000000000f */
[----:B------:R-:W-:Y:S02]  /*15660*/  SHF.R.U32.HI R14, RZ, 0x10, R25 ;  /* 0x00000010ff0e7819 */ /* 0x000fe40000011619 */
[----:B------:R-:W-:Y:S02]  /*15670*/  PRMT R13, R12, 0x7054, R13 ;  /* 0x000070540c0d7816 */ /* 0x000fe4000000000d */
[----:B------:R-:W-:-:S02]  /*15680*/  SHF.R.U32.HI R12, RZ, 0x10, R24 ;  /* 0x00000010ff0c7819 */ /* 0x000fc40000011618 */
[----:B------:R-:W-:Y:S02]  /*15690*/  SHF.R.U32.HI R20, RZ, 0x10, R38 ;  /* 0x00000010ff147819 */ /* 0x000fe40000011626 */
[----:B------:R-:W-:Y:S02]  /*156a0*/  LOP3.LUT R14, R14, 0xff, RZ, 0xc0, !PT ;  /* 0x000000ff0e0e7812 */ /* 0x000fe400078ec0ff */
[----:B------:R-:W-:Y:S02]  /*156b0*/  SHF.R.U32.HI R32, RZ, 0x10, R39 ;  /* 0x00000010ff207819 */ /* 0x000fe40000011627 */
[----:B------:R-:W-:Y:S02]  /*156c0*/  LOP3.LUT R12, R12, 0xff, RZ, 0xc0, !PT ;  /* 0x000000ff0c0c7812 */ /* 0x000fe400078ec0ff */
[----:B------:R-:W-:Y:S02]  /*156d0*/  LOP3.LUT R20, R20, 0xff, RZ, 0xc0, !PT ;  /* 0x000000ff14147812 */ /* 0x000fe400078ec0ff */
[----:B------:R-:W-:-:S02]  /*156e0*/  PRMT R47, R14, 0x7054, R47 ;  /* 0x000070540e2f7816 */ /* 0x000fc4000000002f */
[----:B------:R-:W-:Y:S02]  /*156f0*/  LOP3.LUT R32, R32, 0xff, RZ, 0xc0, !PT ;  /* 0x000000ff20207812 */ /* 0x000fe400078ec0ff */
[----:B------:R-:W-:Y:S02]  /*15700*/  PRMT R45, R12, 0x7054, R45 ;  /* 0x000070540c2d7816 */ /* 0x000fe4000000002d */
[----:B------:R-:W-:Y:S02]  /*15710*/  PRMT R21, R20, 0x7054, R21 ;  /* 0x0000705414157816 */ /* 0x000fe40000000015 */
[----:B------:R-:W-:Y:S02]  /*15720*/  LOP3.LUT R47, R47, 0xff000000, R25, 0xf8, !PT ;  /* 0xff0000002f2f7812 */ /* 0x000fe400078ef819 */
[----:B------:R-:W-:Y:S02]  /*15730*/  PRMT R35, R32, 0x7054, R33 ;  /* 0x0000705420237816 */ /* 0x000fe40000000021 */
[----:B------:R-:W-:-:S02]  /*15740*/  SHF.R.U32.HI R20, RZ, 0x10, R26 ;  /* 0x00000010ff147819 */ /* 0x000fc4000001161a */
[----:B------:R-:W-:Y:S02]  /*15750*/  LOP3.LUT R33, R13, 0xff000000, R36, 0xf8, !PT ;  /* 0xff0000000d217812 */ /* 0x000fe400078ef824 */
[----:B------:R-:W-:Y:S02]  /*15760*/  LOP3.LUT R36, R15, 0xff000000, R37, 0xf8, !PT ;  /* 0xff0000000f247812 */ /* 0x000fe400078ef825 */
[----:B------:R-:W-:Y:S02]  /*15770*/  LOP3.LUT R45, R45, 0xff000000, R24, 0xf8, !PT ;  /* 0xff0000002d2d7812 */ /* 0x000fe400078ef818 */
[----:B------:R-:W-:Y:S02]  /*15780*/  SHF.R.U32.HI R32, RZ, 0x10, R27 ;  /* 0x00000010ff207819 */ /* 0x000fe4000001161b */
[----:B------:R-:W-:Y:S02]  /*15790*/  F2FP.F16.E4M3.UNPACK_B R37, R47 ;  /* 0x0000002fff25723e */ /* 0x000fe400020006ff */
[----:B-1----:R-:W-:-:S02]  /*157a0*/  F2FP.F16.E4M3.UNPACK_B R24, R9 ;  /* 0x00000009ff18723e */ /* 0x002fc400020006ff */
[----:B------:R-:W-:Y:S01]  /*157b0*/  LOP3.LUT R20, R20, 0xff, RZ, 0xc0, !PT ;  /* 0x000000ff14147812 */ /* 0x000fe200078ec0ff */
[----:B------:R-:W-:Y:S01]  /*157c0*/  HADD2.F32 R46, -RZ, R37.H0_H0 ;  /* 0x20000025ff2e7230 */ /* 0x000fe20000004100 */
[----:B------:R-:W-:Y:S02]  /*157d0*/  F2FP.F16.E4M3.UNPACK_B R34, R36 ;  /* 0x00000024ff22723e */ /* 0x000fe400020006ff */
[----:B------:R-:W-:Y:S02]  /*157e0*/  LOP3.LUT R32, R32, 0xff, RZ, 0xc0, !PT ;  /* 0x000000ff20207812 */ /* 0x000fe400078ec0ff */
[-C--:B--2---:R-:W-:Y:S02]  /*157f0*/  F2FP.F16.E4M3.UNPACK_B R12, R5.reuse ;  /* 0x00000005ff0c723e */ /* 0x084fe400020006ff */
[----:B------:R-:W-:Y:S01]  /*15800*/  F2FP.F16.E4M3.UNPACK_B R13, R5.H1 ;  /* 0x00000005ff0d723e */ /* 0x000fe200030006ff */
[--C-:B------:R-:W-:Y:S01]  /*15810*/  HADD2.F32 R5, -RZ, R24.reuse.H0_H0 ;  /* 0x20000018ff057230 */ /* 0x100fe20000004100 */
[----:B------:R-:W-:Y:S01]  /*15820*/  PRMT R49, R20, 0x7054, R49 ;  /* 0x0000705414317816 */ /* 0x000fe20000000031 */
[----:B------:R-:W-:Y:S01]  /*15830*/  HADD2.F32 R24, -RZ, R24.H1_H1 ;  /* 0x30000018ff187230 */ /* 0x000fe20000004100 */
[----:B------:R-:W-:Y:S01]  /*15840*/  LOP3.LUT R39, R35, 0xff000000, R39, 0xf8, !PT ;  /* 0xff00000023277812 */ /* 0x000fe200078ef827 */
[----:B------:R-:W-:Y:S01]  /*15850*/  HADD2.F32 R35, -RZ, R34.H0_H0 ;  /* 0x20000022ff237230 */ /* 0x000fe20000004100 */
[----:B------:R-:W-:-:S02]  /*15860*/  PRMT R51, R32, 0x7054, R51 ;  /* 0x0000705420337816 */ /* 0x000fc40000000033 */
[-C--:B------:R-:W-:Y:S02]  /*15870*/  F2FP.F16.E4M3.UNPACK_B R14, R6.reuse ;  /* 0x00000006ff0e723e */ /* 0x080fe400020006ff */
[----:B------:R-:W-:Y:S01]  /*15880*/  F2FP.F16.E4M3.UNPACK_B R15, R6.H1 ;  /* 0x00000006ff0f723e */ /* 0x000fe200030006ff */
[----:B------:R-:W-:Y:S01]  /*15890*/  HADD2.F32 R6, -RZ, R12.H0_H0 ;  /* 0x2000000cff067230 */ /* 0x000fe20000004100 */
[----:B------:R-:W-:Y:S01]  /*158a0*/  LOP3.LUT R48, R49, 0xff000000, R26, 0xf8, !PT ;  /* 0xff00000031307812 */ /* 0x000fe200078ef81a */
[----:B------:R-:W-:Y:S01]  /*158b0*/  FMUL.FTZ R49, R5, R46 ;  /* 0x0000002e05317220 */ /* 0x000fe20000410000 */
[----:B------:R-:W-:Y:S01]  /*158c0*/  LOP3.LUT R50, R51, 0xff000000, R27, 0xf8, !PT ;  /* 0xff00000033327812 */ /* 0x000fe200078ef81b */
[----:B------:R-:W-:Y:S01]  /*158d0*/  FMUL.FTZ R51, R5, R35 ;  /* 0x0000002305337220 */ /* 0x000fe20000410000 */
[----:B------:R-:W-:Y:S01]  /*158e0*/  F2FP.F16.E4M3.UNPACK_B R25, R9.H1 ;  /* 0x00000009ff19723e */ /* 0x000fe200030006ff */
[C---:B------:R-:W-:Y:S01]  /*158f0*/  FFMA.FTZ R5, R6.reuse, R35, -R49 ;  /* 0x0000002306057223 */ /* 0x040fe20000010831 */
[----:B------:R-:W-:Y:S01]  /*15900*/  F2FP.F16.E4M3.UNPACK_B R47, R47.H1 ;  /* 0x0000002fff2f723e */ /* 0x000fe200030006ff */
[----:B------:R-:W-:Y:S01]  /*15910*/  HADD2.F32 R49, -RZ, R37.H1_H1 ;  /* 0x30000025ff317230 */ /* 0x000fe20000004100 */
[----:B------:R-:W-:Y:S01]  /*15920*/  F2FP.F16.E4M3.UNPACK_B R36, R36.H1 ;  /* 0x00000024ff24723e */ /* 0x000fe200030006ff */
[----:B------:R-:W-:Y:S01]  /*15930*/  HADD2.F32 R35, -RZ, R34.H1_H1 ;  /* 0x30000022ff237230 */ /* 0x000fe20000004100 */
[-C--:B------:R-:W-:Y:S01]  /*15940*/  F2FP.F16.E4M3.UNPACK_B R27, R11.reuse ;  /* 0x0000000bff1b723e */ /* 0x080fe200020006ff */
[----:B------:R-:W-:Y:S01]  /*15950*/  FFMA.FTZ R46, R6, R46, R51 ;  /* 0x0000002e062e7223 */ /* 0x000fe20000010033 */
[----:B------:R-:W-:Y:S01]  /*15960*/  F2FP.F16.E4M3.UNPACK_B R32, R11.H1 ;  /* 0x0000000bff20723e */ /* 0x000fe200030006ff */
[----:B------:R-:W-:Y:S01]  /*15970*/  HADD2.F32 R51, -RZ, R47.H0_H0 ;  /* 0x2000002fff337230 */ /* 0x000fe20000004100 */
[-C--:B------:R-:W-:Y:S01]  /*15980*/  F2FP.F16.E4M3.UNPACK_B R11, R10.reuse ;  /* 0x0000000aff0b723e */ /* 0x080fe200020006ff */
[----:B------:R-:W-:Y:S01]  /*15990*/  HADD2.F32 R12, -RZ, R12.H1_H1 ;  /* 0x3000000cff0c7230 */ /* 0x000fe20000004100 */
[----:B------:R-:W-:Y:S01]  /*159a0*/  F2FP.F16.E4M3.UNPACK_B R26, R10.H1 ;  /* 0x0000000aff1a723e */ /* 0x000fe200030006ff */
[----:B------:R-:W-:-:S02]  /*159b0*/  HADD2.F32 R10, -RZ, R25.H0_H0 ;  /* 0x20000019ff0a7230 */ /* 0x000fc40000004100 */
[C---:B------:R-:W-:Y:S01]  /*159c0*/  FMUL.FTZ R53, R24.reuse, R49 ;  /* 0x0000003118357220 */ /* 0x040fe20000410000 */
[----:B------:R-:W-:Y:S02]  /*159d0*/  HADD2.F32 R37, -RZ, R36.H0_H0 ;  /* 0x20000024ff257230 */ /* 0x000fe40000004100 */
[----:B------:R-:W-:Y:S01]  /*159e0*/  FMUL.FTZ R24, R24, R35 ;  /* 0x0000002318187220 */ /* 0x000fe20000410000 */
[----:B------:R-:W-:Y:S02]  /*159f0*/  HADD2.F32 R6, -RZ, R13.H0_H0 ;  /* 0x2000000dff067230 */ /* 0x000fe40000004100 */
[----:B------:R-:W-:Y:S01]  /*15a00*/  FMUL.FTZ R55, R10, R51 ;  /* 0x000000330a377220 */ /* 0x000fe20000410000 */
        /* <DEDUP_REMOVED lines=13> */
[----:B------:R-:W-:Y:S01]  /*15ae0*/  LOP3.LUT R38, R21, 0xff000000, R38, 0xf8, !PT ;  /* 0xff00000015267812 */ /* 0x000fe200078ef826 */
        /* <DEDUP_REMOVED lines=29> */
[----:B------:R-:W-:Y:S01]  /*15cc0*/  FMUL.FTZ R10, R10, R13 ;  /* 0x0000000d0a0a7220 */ /* 0x000fe20000410000 */
        /* <DEDUP_REMOVED lines=17> */
[----:B------:R-:W-:Y:S02]  /*15de0*/  HADD2.F32 R6, -RZ, R4.H0_H0 ;  /* 0x20000004ff067230 */ /* 0x000fe40000004100 */
[C---:B------:R-:W-:Y:S01]  /*15df0*/  FMUL.FTZ R24, R32.reuse, R50 ;  /* 0x0000003220187220 */ /* 0x040fe20000410000 */
[----:B------:R-:W-:Y:S02]  /*15e00*/  HADD2.F32 R21, -RZ, R21.H1_H1 ;  /* 0x30000015ff157230 */ /* 0x000fe40000004100 */
[----:B------:R-:W-:Y:S01]  /*15e10*/  FMUL.FTZ R35, R32, R39 ;  /* 0x0000002720237220 */ /* 0x000fe20000410000 */
[----:B------:R-:W-:-:S02]  /*15e20*/  HADD2.F32 R8, -RZ, R8.H1_H1 ;  /* 0x30000008ff087230 */ /* 0x000fc40000004100 */
[C---:B------:R-:W-:Y:S01]  /*15e30*/  FFMA.FTZ R32, R6.reuse, R25, R10 ;  /* 0x0000001906207223 */ /* 0x040fe2000001000a */
[----:B------:R-:W-:Y:S02]  /*15e40*/  HADD2.F32 R25, -RZ, R20.H1_H1 ;  /* 0x30000014ff197230 */ /* 0x000fe40000004100 */
[C---:B------:R-:W-:Y:S01]  /*15e50*/  FFMA.FTZ R60, R21.reuse, R39, -R24 ;  /* 0x00000027153c7223 */ /* 0x040fe20000010818 */
        /* <DEDUP_REMOVED lines=11> */
[----:B------:R-:W-:Y:S02]  /*15f10*/  HADD2.F32 R8, -RZ, R45.H1_H1 ;  /* 0x3000002dff087230 */ /* 0x000fe40000004100 */
[----:B------:R-:W-:Y:S01]  /*15f20*/  FMUL.FTZ R25, R6, R21 ;  /* 0x0000001506197220 */ /* 0x000fe20000410000 */
[----:B------:R-:W-:-:S02]  /*15f30*/  HADD2.F32 R9, -RZ, R9.H1_H1 ;  /* 0x30000009ff097230 */ /* 0x000fc40000004100 */
[-C--:B------:R-:W-:Y:S01]  /*15f40*/  FMUL.FTZ R27, R6, R13.reuse ;  /* 0x0000000d061b7220 */ /* 0x080fe20000410000 */
[----:B------:R-:W-:Y:S01]  /*15f50*/  HADD2.F32 R4, -RZ, R7.H0_H0 ;  /* 0x20000007ff047230 */ /* 0x000fe20000004100 */
        /* <DEDUP_REMOVED lines=19> */
[----:B------:R-:W-:Y:S01]  /*16090*/  HADD2.F32 R10, -RZ, R10.H1_H1 ;  /* 0x3000000aff0a7230 */ /* 0x000fe20000004100 */
[----:B------:R-:W-:Y:S01]  /*160a0*/  F2FP.SATFINITE.E4M3.F32.PACK_AB_MERGE_C R5, R52, R5, R54 ;  /* 0x000000053405723e */ /* 0x000fe20004807036 */
[----:B------:R-:W-:-:S02]  /*160b0*/  HADD2.F32 R26, -RZ, R26.H1_H1 ;  /* 0x3000001aff1a7230 */ /* 0x000fc40000004100 */
[C---:B------:R-:W-:Y:S01]  /*160c0*/  FFMA.FTZ R21, R4.reuse, R7, -R13 ;  /* 0x0000000704157223 */ /* 0x040fe2000001080d */
[----:B------:R-:W-:Y:S02]  /*160d0*/  HADD2.F32 R15, -RZ, R15.H1_H1 ;  /* 0x3000000fff0f7230 */ /* 0x000fe40000004100 */
[----:B------:R-:W-:Y:S01]  /*160e0*/  FFMA.FTZ R33, R4, R9, R33 ;  /* 0x0000000904217223 */ /* 0x000fe20000010021 */
[--C-:B------:R-:W-:Y:S02]  /*160f0*/  HADD2.F32 R9, -RZ, R48.reuse.H0_H0 ;  /* 0x20000030ff097230 */ /* 0x100fe40000004100 */
[C---:B------:R-:W-:Y:S01]  /*16100*/  FMUL.FTZ R6, R26.reuse, R10 ;  /* 0x0000000a1a067220 */ /* 0x040fe20000410000 */
[-C--:B------:R-:W-:Y:S01]  /*16110*/  FMUL.FTZ R7, R26, R8.reuse ;  /* 0x000000081a077220 */ /* 0x080fe20000410000 */
[----:B------:R-:W-:Y:S02]  /*16120*/  HADD2.F32 R48, -RZ, R48.H1_H1 ;  /* 0x30000030ff307230 */ /* 0x000fe40000004100 */
[C---:B------:R-:W-:Y:S01]  /*16130*/  FFMA.FTZ R26, R15.reuse, R8, -R6 ;  /* 0x000000080f1a7223 */ /* 0x040fe20000010806 */
[----:B------:R-:W-:Y:S01]  /*16140*/  FFMA.FTZ R34, R15, R10, R7 ;  /* 0x0000000a0f227223 */ /* 0x000fe20000010007 */
[----:B------:R-:W-:-:S02]  /*16150*/  HADD2.F32 R6, -RZ, R11.H0_H0 ;  /* 0x2000000bff067230 */ /* 0x000fc40000004100 */
[--C-:B------:R-:W-:Y:S01]  /*16160*/  HADD2.F32 R7, -RZ, R38.reuse.H0_H0 ;  /* 0x20000026ff077230 */ /* 0x100fe20000004100 */
[----:B------:R-:W-:Y:S01]  /*16170*/  F2FP.SATFINITE.E4M3.F32.PACK_AB_MERGE_C R21, R26, R21, RZ ;  /* 0x000000151a15723e */ /* 0x000fe200048070ff */
[----:B------:R-:W-:Y:S02]  /*16180*/  HADD2.F32 R11, -RZ, R11.H1_H1 ;  /* 0x3000000bff0b7230 */ /* 0x000fe40000004100 */
[C---:B------:R-:W-:Y:S01]  /*16190*/  FMUL.FTZ R13, R6.reuse, R9 ;  /* 0x00000009060d7220 */ /* 0x040fe20000410000 */
[----:B------:R-:W-:Y:S02]  /*161a0*/  HADD2.F32 R38, -RZ, R38.H1_H1 ;  /* 0x30000026ff267230 */ /* 0x000fe40000004100 */
[----:B------:R-:W-:Y:S01]  /*161b0*/  FMUL.FTZ R8, R6, R7 ;  /* 0x0000000706087220 */ /* 0x000fe20000410000 */
[--C-:B------:R-:W-:Y:S02]  /*161c0*/  HADD2.F32 R4, -RZ, R14.reuse.H0_H0 ;  /* 0x2000000eff047230 */ /* 0x100fe40000004100 */
[----:B------:R-:W-:Y:S01]  /*161d0*/  FMUL.FTZ R15, R11, R48 ;  /* 0x000000300b0f7220 */ /* 0x000fe20000410000 */
[----:B------:R-:W-:-:S02]  /*161e0*/  HADD2.F32 R14, -RZ, R14.H1_H1 ;  /* 0x3000000eff0e7230 */ /* 0x000fc40000004100 */
[-C--:B------:R-:W-:Y:S01]  /*161f0*/  FMUL.FTZ R11, R11, R38.reuse ;  /* 0x000000260b0b7220 */ /* 0x080fe20000410000 */
        /* <DEDUP_REMOVED lines=10> */
[----:B------:R-:W-:Y:S02]  /*162a0*/  F2FP.SATFINITE.E4M3.F32.PACK_AB_MERGE_C R7, R56, R47, R7 ;  /* 0x0000002f3807723e */ /* 0x000fe40004807007 */
[----:B------:R-:W-:Y:S02]  /*162b0*/  F2FP.SATFINITE.E4M3.F32.PACK_AB_MERGE_C R4, R12, R25, R4 ;  /* 0x000000190c04723e */ /* 0x000fe40004807004 */
[----:B------:R-:W-:Y:S02]  /*162c0*/  F2FP.SATFINITE.E4M3.F32.PACK_AB_MERGE_C R6, R15, R6, R21 ;  /* 0x000000060f06723e */ /* 0x000fe40004807015 */
[----:B------:R-:W-:-:S02]  /*162d0*/  F2FP.SATFINITE.E4M3.F32.PACK_AB_MERGE_C R9, R49, R46, R9 ;  /* 0x0000002e3109723e */ /* 0x000fc40004807009 */
[----:B------:R-:W-:Y:S01]  /*162e0*/  F2FP.SATFINITE.E4M3.F32.PACK_AB_MERGE_C R11, R58, R53, R11 ;  /* 0x000000353a0b723e */ /* 0x000fe2000480700b */
[----:B------:R3:W-:Y:S01]  /*162f0*/  STS.128 [R221+0x14400], R4 ;  /* 0x01440004dd007388 */ /* 0x0007e20000000c00 */
[----:B------:R-:W-:Y:S02]  /*16300*/  F2FP.SATFINITE.E4M3.F32.PACK_AB_MERGE_C R8, R20, R27, R8 ;  /* 0x0000001b1408723e */ /* 0x000fe40004807008 */
[----:B------:R-:W-:-:S05]  /*16310*/  F2FP.SATFINITE.E4M3.F32.PACK_AB_MERGE_C R10, R13, R10, R33 ;  /* 0x0000000a0d0a723e */ /* 0x000fca0004807021 */
[----:B------:R3:W-:Y:S02]  /*16320*/  STS.128 [R3+0x14400], R8 ;  /* 0x0144000803007388 */ /* 0x0007e40000000c00 */
.L_x_2355:
[----:B------:R-:W-:Y:S05]  /*16330*/  BSYNC B1 ;  /* 0x0000000000017941 */ /* 0x000fea0003800000 */
.L_x_2354:
[----:B------:R-:W-:Y:S05]  /*16340*/  @P2 BRA `(.L_x_2333) ;  /* 0x0000000c00d82947 */ /* 0x000fea0003800000 */
[----:B-123-5:R-:W-:Y:S02]  /*16350*/  SHF.R.U32.HI R3, RZ, 0x8, R40 ;  /* 0x00000008ff037819 */ /* 0x02efe40000011628 */
        /* <DEDUP_REMOVED lines=12> */
[----:B------:R-:W-:-:S02]  /*16420*/  PRMT R15, R7, 0x7604, R8 ;  /* 0x00007604070f7816 */ /* 0x000fc40000000008 */
[----:B------:R-:W-:Y:S02]  /*16430*/  SHF.R.U32.HI R5, RZ, 0x8, R41 ;  /* 0x00000008ff057819 */ /* 0x000fe40000011629 */
[----:B------:R-:W-:Y:S02]  /*16440*/  SHF.R.U32.HI R7, RZ, 0x8, R28 ;  /* 0x00000008ff077819 */ /* 0x000fe4000001161c */
[----:B------:R-:W-:Y:S02]  /*16450*/  LOP3.LUT R0, R0, R197, RZ, 0x3c, !PT ;  /* 0x000000c500007212 */ /* 0x000fe400078e3cff */
[----:B------:R-:W-:Y:S02]  /*16460*/  LOP3.LUT R3, R4, 0xffffe000, RZ, 0xc0, !PT ;  /* 0xffffe00004037812 */ /* 0x000fe400078ec0ff */
[----:B------:R-:W-:Y:S02]  /*16470*/  LOP3.LUT R6, R41, 0xff, RZ, 0xc0, !PT ;  /* 0x000000ff29067812 */ /* 0x000fe400078ec0ff */
[----:B------:R-:W-:-:S02]  /*16480*/  LOP3.LUT R5, R5, 0xff, RZ, 0xc0, !PT ;  /* 0x000000ff05057812 */ /* 0x000fc400078ec0ff */
[----:B------:R-:W-:Y:S02]  /*16490*/  LOP3.LUT R8, R28, 0xff, RZ, 0xc0, !PT ;  /* 0x000000ff1c087812 */ /* 0x000fe400078ec0ff */
[----:B------:R-:W-:Y:S02]  /*164a0*/  LOP3.LUT R7, R7, 0xff, RZ, 0xc0, !PT ;  /* 0x000000ff07077812 */ /* 0x000fe400078ec0ff */
[----:B------:R-:W-:Y:S02]  /*164b0*/  IADD3 R3, R0, R198, R3 ;  /* 0x000000c600037210 */ /* 0x000fe40007ffe003 */
[----:B------:R-:W-:Y:S02]  /*164c0*/  PRMT R12, R5, 0x7604, R6 ;  /* 0x00007604050c7816 */ /* 0x000fe40000000006 */
[----:B------:R-:W-:Y:S01]  /*164d0*/  PRMT R25, R7, 0x7604, R8 ;  /* 0x0000760407197816 */ /* 0x000fe20000000008 */
[----:B------:R-:W-:Y:S01]  /*164e0*/  IMAD.IADD R0, R16, 0x1, R3 ;  /* 0x0000000110007824 */ /* 0x000fe200078e0203 */
[----:B------:R-:W-:-:S02]  /*164f0*/  SHF.R.U32.HI R5, RZ, 0x8, R43 ;  /* 0x00000008ff057819 */ /* 0x000fc4000001162b */
[----:B------:R-:W-:Y:S02]  /*16500*/  SHF.R.U32.HI R8, RZ, 0x8, R29 ;  /* 0x00000008ff087819 */ /* 0x000fe4000001161d */
[----:B------:R-:W-:Y:S02]  /*16510*/  LOP3.LUT R6, R43, 0xff, RZ, 0xc0, !PT ;  /* 0x000000ff2b067812 */ /* 0x000fe400078ec0ff */
[----:B------:R-:W-:Y:S02]  /*16520*/  LOP3.LUT R5, R5, 0xff, RZ, 0xc0, !PT ;  /* 0x000000ff05057812 */ /* 0x000fe400078ec0ff */
[----:B------:R-:W-:Y:S02]  /*16530*/  LOP3.LUT R3, R8, 0xff, RZ, 0xc0, !PT ;  /* 0x000000ff08037812 */ /* 0x000fe400078ec0ff */
[----:B------:R-:W1:Y:S01]  /*16540*/  LDS.128 R8, [R0+0x14400] ;  /* 0x0144000000087984 */ /* 0x000e620000000c00 */
[----:B------:R-:W-:Y:S02]  /*16550*/  PRMT R14, R5, 0x7604, R6 ;  /* 0x00007604050e7816 */ /* 0x000fe40000000006 */
[----:B------:R-:W-:Y:S01]  /*16560*/  SHF.R.U32.HI R26, RZ, 0x8, R31 ;  /* 0x00000008ff1a7819 */ /* 0x000fe2000001161f */
[----:B------:R-:W2:Y:S01]  /*16570*/  LDS.128 R4, [R220+0x14400] ;  /* 0x01440000dc047984 */ /* 0x000ea20000000c00 */
[----:B------:R-:W-:-:S02]  /*16580*/  LOP3.LUT R20, R29, 0xff, RZ, 0xc0, !PT ;  /* 0x000000ff1d147812 */ /* 0x000fc400078ec0ff */
[----:B------:R-:W-:Y:S02]  /*16590*/  LOP3.LUT R27, R31, 0xff, RZ, 0xc0, !PT ;  /* 0x000000ff1f1b7812 */ /* 0x000fe400078ec0ff */
[----:B------:R-:W-:Y:S02]  /*165a0*/  LOP3.LUT R26, R26, 0xff, RZ, 0xc0, !PT ;  /* 0x000000ff1a1a7812 */ /* 0x000fe400078ec0ff */
[----:B------:R-:W-:Y:S02]  /*165b0*/  PRMT R20, R3, 0x7604, R20 ;  /* 0x0000760403147816 */ /* 0x000fe40000000014 */
[----:B------:R-:W-:Y:S02]  /*165c0*/  SHF.R.U32.HI R3, RZ, 0x10, R41 ;  /* 0x00000010ff037819 */ /* 0x000fe40000011629 */
[----:B------:R-:W-:Y:S02]  /*165d0*/  PRMT R26, R26, 0x7604, R27 ;  /* 0x000076041a1a7816 */ /* 0x000fe4000000001b */
[----:B------:R-:W-:Y:S01]  /*165e0*/  SHF.R.U32.HI R27, RZ, 0x10, R29 ;  /* 0x00000010ff1b7819 */ /* 0x000fe2000001161d */
[----:B------:R-:W-:Y:S01]  /*165f0*/  IMAD.U32 R3, R3, 0x10000, RZ ;  /* 0x0001000003037824 */ /* 0x000fe200078e00ff */
[----:B------:R-:W-:-:S02]  /*16600*/  SHF.R.U32.HI R21, RZ, 0x8, R30 ;  /* 0x00000008ff157819 */ /* 0x000fc4000001161e */
[----:B------:R-:W-:Y:S01]  /*16610*/  LOP3.LUT R24, R30, 0xff, RZ, 0xc0, !PT ;  /* 0x000000ff1e187812 */ /* 0x000fe200078ec0ff */
[----:B------:R-:W-:Y:S01]  /*16620*/  IMAD.U32 R27, R27, 0x10000, RZ ;  /* 0x000100001b1b7824 */ /* 0x000fe200078e00ff */
[----:B------:R-:W-:Y:S02]  /*16630*/  LOP3.LUT R21, R21, 0xff, RZ, 0xc0, !PT ;  /* 0x000000ff15157812 */ /* 0x000fe400078ec0ff */
[----:B------:R-:W-:Y:S02]  /*16640*/  LOP3.LUT R13, R13, 0xff0000, R40, 0xf8, !PT ;  /* 0x00ff00000d0d7812 */ /* 0x000fe400078ef828 */
[----:B------:R-:W-:Y:S02]  /*16650*/  SHF.R.U32.HI R37, RZ, 0x10, R31 ;  /* 0x00000010ff257819 */ /* 0x000fe4000001161f */
[----:B------:R-:W-:Y:S02]  /*16660*/  LOP3.LUT R3, R12, 0xff0000, R3, 0xf8, !PT ;  /* 0x00ff00000c037812 */ /* 0x000fe400078ef803 */
[----:B------:R-:W-:Y:S01]  /*16670*/  PRMT R33, R21, 0x7604, R24 ;  /* 0x0000760415217816 */ /* 0x000fe20000000018 */
[----:B------:R-:W-:Y:S01]  /*16680*/  IMAD.U32 R37, R37, 0x10000, RZ ;  /* 0x0001000025257824 */ /* 0x000fe200078e00ff */
[----:B------:R-:W-:-:S02]  /*16690*/  LOP3.LUT R35, R20, 0xff0000, R27, 0xf8, !PT ;  /* 0x00ff000014237812 */ /* 0x000fc400078ef81b */
[----:B------:R-:W-:Y:S02]  /*166a0*/  LOP3.LUT R27, R13, 0xff000000, R40, 0xf8, !PT ;  /* 0xff0000000d1b7812 */ /* 0x000fe400078ef828 */
[----:B------:R-:W-:Y:S02]  /*166b0*/  LOP3.LUT R40, R3, 0xff000000, R41, 0xf8, !PT ;  /* 0xff00000003287812 */ /* 0x000fe400078ef829 */
[----:B------:R-:W-:Y:S02]  /*166c0*/  LOP3.LUT R3, R33, 0xff0000, R30, 0xf8, !PT ;  /* 0x00ff000021037812 */ /* 0x000fe400078ef81e */
[----:B------:R-:W-:Y:S02]  /*166d0*/  LOP3.LUT R35, R35, 0xff000000, R29, 0xf8, !PT ;  /* 0xff00000023237812 */ /* 0x000fe400078ef81d */
[----:B------:R-:W-:Y:S02]  /*166e0*/  SHF.R.U32.HI R21, RZ, 0x10, R43 ;  /* 0x00000010ff157819 */ /* 0x000fe4000001162b */
[----:B------:R-:W-:-:S02]  /*166f0*/  LOP3.LUT R25, R25, 0xff0000, R28, 0xf8, !PT ;  /* 0x00ff000019197812 */ /* 0x000fc400078ef81c */
[----:B------:R-:W-:Y:S02]  /*16700*/  LOP3.LUT R34, R3, 0xff000000, R30, 0xf8, !PT ;  /* 0xff00000003227812 */ /* 0x000fe400078ef81e */
[----:B------:R-:W-:Y:S02]  /*16710*/  LOP3.LUT R37, R26, 0xff0000, R37, 0xf8, !PT ;  /* 0x00ff00001a257812 */ /* 0x000fe400078ef825 */
[----:B------:R-:W-:Y:S02]  /*16720*/  F2FP.F16.E4M3.UNPACK_B R30, R35 ;  /* 0x00000023ff1e723e */ /* 0x000fe400020006ff */
[----:B-1----:R-:W-:Y:S02]  /*16730*/  F2FP.F16.E4M3.UNPACK_B R20, R9 ;  /* 0x00000009ff14723e */ /* 0x002fe400020006ff */
[----:B------:R-:W-:Y:S02]  /*16740*/  SHF.L.U32 R21, R21, 0x10, RZ ;  /* 0x0000001015157819 */ /* 0x000fe400000006ff */
[----:B------:R-:W-:Y:S01]  /*16750*/  LOP3.LUT R15, R15, 0xff0000, R42, 0xf8, !PT ;  /* 0x00ff00000f0f7812 */ /* 0x000fe200078ef82a */
[--C-:B------:R-:W-:Y:S01]  /*16760*/  HADD2.F32 R24, -RZ, R20.reuse.H0_H0 ;  /* 0x20000014ff187230 */ /* 0x100fe20000004100 */
[----:B------:R-:W-:Y:S01]  /*16770*/  LOP3.LUT R33, R25, 0xff000000, R28, 0xf8, !PT ;  /* 0xff00000019217812 */ /* 0x000fe200078ef81c */
[----:B------:R-:W-:Y:S01]  /*16780*/  HADD2.F32 R20, -RZ, R20.H1_H1 ;  /* 0x30000014ff147230 */ /* 0x000fe20000004100 */
[----:B------:R-:W-:Y:S01]  /*16790*/  LOP3.LUT R36, R37, 0xff000000, R31, 0xf8, !PT ;  /* 0xff00000025247812 */ /* 0x000fe200078ef81f */
[----:B------:R-:W-:Y:S01]  /*167a0*/  HADD2.F32 R31, -RZ, R30.H0_H0 ;  /* 0x2000001eff1f7230 */ /* 0x000fe20000004100 */
[----:B--2---:R-:W-:-:S02]  /*167b0*/  F2FP.F16.E4M3.UNPACK_B R12, R5 ;  /* 0x00000005ff0c723e */ /* 0x004fc400020006ff */
        /* <DEDUP_REMOVED lines=143> */
[--C-:B------:R-:W-:Y:S01]  /*170b0*/  HADD2.F32 R4, -RZ, R11.reuse.H0_H0 ;  /* 0x2000000bff047230 */ /* 0x100fe20000004100 */
[----:B------:R-:W-:Y:S01]  /*170c0*/  F2FP.SATFINITE.E4M3.F32.PACK_AB_MERGE_C R27, R36, R27, RZ ;  /* 0x0000001b241b723e */ /* 0x000fe200048070ff */
        /* <DEDUP_REMOVED lines=30> */
.L_x_2333:
[----:B------:R-:W-:Y:S05]  /*172b0*/  BSYNC B0 ;  /* 0x0000000000007941 */ /* 0x000fea0003800000 */
.L_x_2323:
        /* <DEDUP_REMOVED lines=8> */
.L_x_2321:
[----:B-12-4-:R-:W-:-:S05]  /*17340*/  IMAD.U32 R0, RZ, RZ, UR53 ;  /* 0x00000035ff007e24 */ /* 0x016fca000f8e00ff */
[----:B------:R-:W-:-:S13]  /*17350*/  ISETP.NE.AND P1, PT, R0, 0x3, PT ;  /* 0x000000030000780c */ /* 0x000fda0003f25270 */
[----:B------:R-:W-:Y:S05]  /*17360*/  @!P1 BRA `(.L_x_2356) ;  /* 0x0000000000049947 */ /* 0x000fea0003800000 */
[----:B------:R-:W-:Y:S01]  /*17370*/  BPT.TRAP 0x1 ;  /* 0x000000040000795c */ /* 0x000fe20000300000 */
.L_x_2356:
[----:B---3--:R-:W-:Y:S01]  /*17380*/  IMAD R3, R145, 0x8, R16 ;  /* 0x0000000891037824 */ /* 0x008fe200078e0210 */
[----:B------:R-:W-:-:S04]  /*17390*/  SHF.L.U32 R0, R192, 0x1f, RZ ;  /* 0x0000001fc0007819 */ /* 0x000fc800000006ff */
[----:B------:R1:W2:Y:S01]  /*173a0*/  SYNCS.PHASECHK.TRANS64.TRYWAIT P2, [R3+URZ+0x29830], R0 ;  /* 0x02983000030075a7 */ /* 0x0002a2000804017f */
[----:B------:R-:W-:Y:S05]  /*173b0*/  @!P1 BRA `(.L_x_2357) ;  /* 0x0000000000049947 */ /* 0x000fea0003800000 */
[----:B------:R-:W-:Y:S01]  /*173c0*/  BPT.TRAP 0x1 ;  /* 0x000000040000795c */ /* 0x000fe20000300000 */
.L_x_2357:
[----:B-----5:R-:W3:Y:S01]  /*173d0*/  S2R R4, SR_TID.X ;  /* 0x0000000000047919 */ /* 0x020ee20000002100 */
[----:B------:R-:W-:Y:S01]  /*173e0*/  IMAD.MOV.U32 R87, RZ, RZ, RZ ;  /* 0x000000ffff577224 */ /* 0x000fe200078e00ff */
[----:B---3--:R-:W-:-:S04]  /*173f0*/  LOP3.LUT R4, R4, 0x7f, RZ, 0xc0, !PT ;  /* 0x0000007f04047812 */ /* 0x008fc800078ec0ff */
[----:B------:R-:W-:Y:S01]  /*17400*/  ISETP.NE.AND P0, PT, R4, RZ, PT ;  /* 0x000000ff0400720c */ /* 0x000fe20003f05270 */
[----:B--2---:R-:W-:-:S12]  /*17410*/  @P2 BRA `(.L_x_2358) ;  /* 0x0000000000082947 */ /* 0x004fd80003800000 */
[----:B------:R-:W2:Y:S02]  /*17420*/  SYNCS.PHASECHK.TRANS64.TRYWAIT P2, [R3+URZ+0x29830], R0 ;  /* 0x02983000030075a7 */ /* 0x000ea4000804017f */
[----:B--2---:R-:W-:Y:S05]  /*17430*/  @!P2 BRA `(.L_x_2359) ;  /* 0x000001480020a947 */ /* 0x004fea0003800000 */
.L_x_2358:
[----:B------:R-:W-:Y:S05]  /*17440*/  WARPSYNC.ALL ;  /* 0x0000000000007948 */ /* 0x000fea0003800000 */
[----:B-12---:R-:W-:Y:S01]  /*17450*/  IADD3 R0, R16, 0x1a400, RZ ;  /* 0x0001a40010007810 */ /* 0x006fe20007ffe0ff */
[----:B------:R-:W-:Y:S01]  /*17460*/  IMAD.MOV.U32 R7, RZ, RZ, -0x7fffffe0 ;  /* 0x80000020ff077424 */ /* 0x000fe200078e00ff */
[----:B------:R-:W-:Y:S01]  /*17470*/  R2UR UR24, R44 ;  /* 0x000000002c1872ca */ /* 0x000fe200000e0000 */
[----:B------:R-:W-:Y:S01]  /*17480*/  WARPGROUP.ARRIVE ;  /* 0x00000000000079c5 */ /* 0x000fe20000000000 */
[----:B------:R-:W-:Y:S01]  /*17490*/  SHF.R.U32.HI R0, RZ, 0x4, R0 ;  /* 0x00000004ff007819 */ /* 0x000fe20000011600 */
[----:B------:R-:W-:Y:S01]  /*174a0*/  UMOV UR25, 0x80000020 ;  /* 0x8000002000197882 */ /* 0x000fe20000000000 */
[----:B------:R-:W-:Y:S01]  /*174b0*/  R2UR UR27, R7 ;  /* 0x00000000071b72ca */ /* 0x000fe200000e0000 */
[----:B------:R-:W-:Y:S01]  /*174c0*/  IMAD.MOV.U32 R9, RZ, RZ, -0x7fffffe0 ;  /* 0x80000020ff097424 */ /* 0x000fe200078e00ff */
[----:B------:R-:W-:Y:S01]  /*174d0*/  LOP3.LUT R0, R0, 0x3fff, RZ, 0xc0, !PT ;  /* 0x00003fff00007812 */ /* 0x000fe200078ec0ff */
[----:B------:R-:W-:Y:S01]  /*174e0*/  UMOV UR5, UR25 ;  /* 0x0000001900057c82 */ /* 0x000fe20008000000 */
[----:B------:R-:W-:Y:S01]  /*174f0*/  UMOV UR17, UR25 ;  /* 0x0000001900117c82 */ /* 0x000fe20008000000 */
[----:B------:R-:W-:Y:S01]  /*17500*/  IMAD.MOV.U32 R11, RZ, RZ, -0x7fffffe0 ;  /* 0x80000020ff0b7424 */ /* 0x000fe200078e00ff */
[----:B------:R-:W-:Y:S01]  /*17510*/  LOP3.LUT R5, R0, 0x10000, RZ, 0xfc, !PT ;  /* 0x0001000000057812 */ /* 0x000fe200078efcff */
[----:B------:R-:W-:Y:S01]  /*17520*/  UMOV UR9, UR25 ;  /* 0x0000001900097c82 */ /* 0x000fe20008000000 */
[----:B------:R-:W-:Y:S01]  /*17530*/  R2UR UR7, R9 ;  /* 0x00000000090772ca */ /* 0x000fe200000e0000 */
[----:B------:R-:W-:Y:S01]  /*17540*/  ULOP3.LUT UR24, UR24, 0x10000, URZ, 0xfc, !UPT ;  /* 0x0001000018187892 */ /* 0x000fe2000f8efc3f */
[----:B------:R-:W-:Y:S01]  /*17550*/  MOV R9, 0x80000020 ;  /* 0x8000002000097802 */ /* 0x000fe20000000f00 */
[----:B------:R-:W-:Y:S01]  /*17560*/  IMAD R6, R145, 0x780, R5 ;  /* 0x0000078091067824 */ /* 0x000fe200078e0205 */
[----:B------:R-:W-:Y:S01]  /*17570*/  R2UR UR11, R11 ;  /* 0x000000000b0b72ca */ /* 0x000fe200000e0000 */
[----:B------:R-:W-:Y:S01]  /*17580*/  UMOV UR13, UR25 ;  /* 0x00000019000d7c82 */ /* 0x000fe20008000000 */
[----:B------:R-:W-:Y:S01]  /*17590*/  R2UR UR19, R9 ;  /* 0x00000000091372ca */ /* 0x000fe200000e0000 */
[C---:B------:R-:W-:Y:S01]  /*175a0*/  VIADD R8, R6.reuse, 0x80 ;  /* 0x0000008006087836 */ /* 0x040fe20000000000 */
[C---:B------:R-:W-:Y:S01]  /*175b0*/  R2UR UR26, R6.reuse ;  /* 0x00000000061a72ca */ /* 0x040fe200000e0000 */
[----:B------:R-:W-:Y:S01]  /*175c0*/  UMOV UR4, UR24 ;  /* 0x0000001800047c82 */ /* 0x000fe20008000000 */
[----:B------:R-:W-:Y:S01]  /*175d0*/  UMOV UR16, UR24 ;  /* 0x0000001800107c82 */ /* 0x000fe20008000000 */
[----:B------:R-:W-:Y:S01]  /*175e0*/  VIADD R10, R6, 0x180 ;  /* 0x00000180060a7836 */ /* 0x000fe20000000000 */
[----:B------:R-:W-:Y:S01]  /*175f0*/  R2UR UR6, R8 ;  /* 0x00000000080672ca */ /* 0x000fe200000e0000 */
[----:B------:R-:W-:Y:S01]  /*17600*/  VIADD R8, R6, 0x100 ;  /* 0x0000010006087836 */ /* 0x000fe20000000000 */
[----:B------:R-:W-:Y:S01]  /*17610*/  UMOV UR8, UR24 ;  /* 0x0000001800087c82 */ /* 0x000fe20008000000 */
[----:B------:R-:W-:Y:S01]  /*17620*/  IMAD.MOV.U32 R9, RZ, RZ, -0x7fffffe0 ;  /* 0x80000020ff097424 */ /* 0x000fe200078e00ff */
[----:B------:R-:W-:Y:S01]  /*17630*/  R2UR UR10, R10 ;  /* 0x000000000a0a72ca */ /* 0x000fe200000e0000 */
[----:B------:R-:W-:Y:S01]  /*17640*/  UMOV UR12, UR24 ;  /* 0x00000018000c7c82 */ /* 0x000fe20008000000 */
[----:B------:R-:W-:Y:S01]  /*17650*/  R2UR UR18, R8 ;  /* 0x00000000081272ca */ /* 0x000fe200000e0000 */
[C---:B------:R-:W-:Y:S01]  /*17660*/  VIADD R8, R6.reuse, 0x200 ;  /* 0x0000020006087836 */ /* 0x040fe20000000000 */
[----:B------:R-:W-:Y:S01]  /*17670*/  R2UR UR15, R9 ;  /* 0x00000000090f72ca */ /* 0x000fe200000e0000 */
[----:B------:R-:W-:Y:S01]  /*17680*/  QGMMA.64x32x32.F32.E4M3.E4M3 R104, gdesc[UR24], RZ, !UPT, gsb0 ;  /* 0x00600000186879f3 */ /* 0x000fe2000c0008ff */
[----:B------:R-:W-:-:S02]  /*17690*/  VIADD R12, R6, 0x2 ;  /* 0x00000002060c7836 */ /* 0x000fc40000000000 */
[----:B------:R-:W-:Y:S01]  /*176a0*/  R2UR UR14, R8 ;  /* 0x00000000080e72ca */ /* 0x000fe200000e0000 */
[----:B------:R-:W-:Y:S01]  /*176b0*/  IMAD.MOV.U32 R13, RZ, RZ, -0x7fffffe0 ;  /* 0x80000020ff0d7424 */ /* 0x000fe200078e00ff */
[C---:B------:R-:W-:Y:S01]  /*176c0*/  IADD3 R8, R6.reuse, 0x82, RZ ;  /* 0x0000008206087810 */ /* 0x040fe20007ffe0ff */
[----:B------:R-:W-:Y:S02]  /*176d0*/  IMAD.MOV.U32 R9, RZ, RZ, -0x7fffffe0 ;  /* 0x80000020ff097424 */ /* 0x000fe400078e00ff */
[----:B------:R-:W-:Y:S02]  /*176e0*/  VIADD R10, R6, 0x182 ;  /* 0x00000182060a7836 */ /* 0x000fe40000000000 */
[----:B------:R-:W-:Y:S02]  /*176f0*/  IMAD.MOV.U32 R11, RZ, RZ, -0x7fffffe0 ;  /* 0x80000020ff0b7424 */ /* 0x000fe400078e00ff */
[----:B------:R-:W-:Y:S02]  /*17700*/  IMAD R0, R157, -0xa0, R202 ;  /* 0xffffff609d007824 */ /* 0x000fe400078e02ca */
[----:B------:R-:W-:Y:S01]  /*17710*/  @!P0 VIADD R3, R3, 0x29840 ;  /* 0x0002984003038836 */ /* 0x000fe20000000000 */
[----:B------:R-:W-:-:S02]  /*17720*/  WARPGROUP.DEPBAR.LE gsb0, 0x0 ;  /* 0x00008000000079c5 */ /* 0x000fc40000010000 */
        /* <DEDUP_REMOVED lines=11> */
[----:B------:R-:W-:Y:S01]  /*177e0*/  UMOV UR16, UR4 ;  /* 0x0000000400107c82 */ /* 0x000fe20008000000 */
[----:B------:R-:W-:Y:S01]  /*177f0*/  UMOV UR17, UR5 ;  /* 0x0000000500117c82 */ /* 0x000fe20008000000 */
[----:B------:R-:W-:Y:S02]  /*17800*/  WARPGROUP.DEPBAR.LE gsb0, 0x0 ;  /* 0x00008000000079c5 */ /* 0x000fe40000010000 */
[----:B------:R-:W-:-:S06]  /*17810*/  WARPGROUP.ARRIVE ;  /* 0x00000000000079c5 */ /* 0x000fcc0000000000 */
[----:B------:R-:W-:Y:S01]  /*17820*/  QGMMA.64x32x32.F32.E4M3.E4M3 R40, gdesc[UR8], RZ, !UPT, gsb0 ;  /* 0x00600000082879f3 */ /* 0x000fe2000c0008ff */
        /* <DEDUP_REMOVED lines=23> */
[----:B------:R-:W-:Y:S01]  /*179a0*/  IMAD.MOV.U32 R9, RZ, RZ, -0x7fffffe0 ;  /* 0x80000020ff097424 */ /* 0x000fe200078e00ff */
[----:B------:R-:W-:Y:S02]  /*179b0*/  WARPGROUP.DEPBAR.LE gsb0, 0x0 ;  /* 0x00008000000079c5 */ /* 0x000fe40000010000 */
[----:B------:R-:W-:-:S09]  /*179c0*/  WARPGROUP.ARRIVE ;  /* 0x00000000000079c5 */ /* 0x000fd20000000000 */
[----:B------:R-:W-:Y:S01]  /*179d0*/  QGMMA.64x32x32.F32.E4M3.E4M3 R88, gdesc[UR4], R88, gsb0 ;  /* 0x00600000045879f3 */ /* 0x000fe20008000858 */
        /* <DEDUP_REMOVED lines=34> */
[----:B------:R-:W-:Y:S02]  /*17c00*/  R2UR UR10, R8 ;  /* 0x00000000080a72ca */ /* 0x000fe400000e0000 */
[----:B------:R-:W-:Y:S01]  /*17c10*/  R2UR UR11, R9 ;  /* 0x00000000090b72ca */ /* 0x000fe200000e0000 */
[----:B------:R-:W-:Y:S01]  /*17c20*/  IMAD.MOV.U32 R9, RZ, RZ, -0x7fffffe0 ;  /* 0x80000020ff097424 */ /* 0x000fe200078e00ff */
[----:B------:R-:W-:Y:S01]  /*17c30*/  IADD3 R8, R6, 0x380, RZ ;  /* 0x0000038006087810 */ /* 0x000fe20007ffe0ff */
[----:B------:R-:W-:Y:S02]  /*17c40*/  WARPGROUP.DEPBAR.LE gsb0, 0x0 ;  /* 0x00008000000079c5 */ /* 0x000fe40000010000 */
[----:B------:R-:W-:-:S08]  /*17c50*/  WARPGROUP.ARRIVE ;  /* 0x00000000000079c5 */ /* 0x000fd00000000000 */
        /* <DEDUP_REMOVED lines=38> */
[----:B------:R-:W-:Y:S01]  /*17ec0*/  MOV R9, 0x80000020 ;  /* 0x8000002000097802 */ /* 0x000fe20000000f00 */
[----:B------:R-:W-:Y:S02]  /*17ed0*/  WARPGROUP.DEPBAR.LE gsb0, 0x0 ;  /* 0x00008000000079c5 */ /* 0x000fe40000010000 */
[----:B------:R-:W-:-:S08]  /*17ee0*/  WARPGROUP.ARRIVE ;  /* 0x00000000000079c5 */ /* 0x000fd00000000000 */
        /* <DEDUP_REMOVED lines=19> */
[----:B------:R-:W-:-:S05]  /*18020*/  IADD3 R12, -R191, 0xa1, R0 ;  /* 0x000000a1bf0c7810 */ /* 0x000fca0007ffe100 */
        /* <DEDUP_REMOVED lines=9> */
[----:B------:R-:W-:Y:S02]  /*180c0*/  IMAD R11, R189, 0x80, R206 ;  /* 0x00000080bd0b7824 */ /* 0x000fe400078e02ce */
[----:B------:R-:W-:-:S05]  /*180d0*/  IMAD R10, R203, -0x2, R10 ;  /* 0xfffffffecb0a7824 */ /* 0x000fca00078e020a */
[----:B------:R-:W-:Y:S02]  /*180e0*/  VIADDMNMX R14, R11, R12, R10, PT ;  /* 0x0000000c0b0e7246 */ /* 0x000fe4000380010a */
[----:B------:R-:W-:Y:S02]  /*180f0*/  IADD3 R11, R12, 0x8, R11 ;  /* 0x000000080c0b7810 */ /* 0x000fe40007ffe00b */
[C---:B------:R-:W-:Y:S02]  /*18100*/  ISETP.GT.AND P2, PT, R14.reuse, RZ, PT ;  /* 0x000000ff0e00720c */ /* 0x040fe40003f44270 */
[C---:B------:R-:W-:Y:S02]  /*18110*/  ISETP.GT.AND P3, PT, R14.reuse, 0x1, PT ;  /* 0x000000010e00780c */ /* 0x040fe40003f64270 */
[----:B------:R-:W-:Y:S02]  /*18120*/  ISETP.GT.AND P4, PT, R14, 0x8, PT ;  /* 0x000000080e00780c */ /* 0x000fe40003f84270 */
[----:B------:R-:W-:Y:S01]  /*18130*/  VIMNMX R80, R10, R11, PT ;  /* 0x0000000b0a507248 */ /* 0x000fe20003fe0100 */
[----:B------:R-:W-:-:S02]  /*18140*/  WARPGROUP.DEPBAR.LE gsb0, 0x0 ;  /* 0x00008000000079c5 */ /* 0x000fc40000010000 */
        /* <DEDUP_REMOVED lines=34> */
[----:B------:R-:W-:Y:S01]  /*18370*/  WARPGROUP.ARRIVE ;  /* 0x00000000000079c5 */ /* 0x000fe20000000000 */
[----:B------:R-:W-:Y:S02]  /*18380*/  FSEL R104, R104, -INF , P2 ;  /* 0xff80000068687808 */ /* 0x000fe40001000000 */
[----:B------:R-:W-:-:S02]  /*18390*/  FSEL R4, R105, -INF , P3 ;  /* 0xff80000069047808 */ /* 0x000fc40001800000 */
[----:B------:R-:W-:-:S03]  /*183a0*/  ISETP.GT.AND P2, PT, R14, 0x9, PT ;  /* 0x000000090e00780c */ /* 0x000fc60003f44270 */
[----:B------:R-:W-:Y:S01]  /*183b0*/  QGMMA.64x32x32.F32.E4M3.E4M3 R88, gdesc[UR20], R88, gsb0 ;  /* 0x00600000145879f3 */ /* 0x000fe20008000858 */
[----:B------:R-:W-:Y:S01]  /*183c0*/  R2UR UR22, R8 ;  /* 0x00000000081672ca */ /* 0x000fe200000e0000 */
[----:B------:R-:W-:Y:S01]  /*183d0*/  VIADD R8, R6, 0x682 ;  /* 0x0000068206087836 */ /* 0x000fe20000000000 */
[----:B------:R-:W-:Y:S01]  /*183e0*/  R2UR UR23, R9 ;  /* 0x00000000091772ca */ /* 0x000fe200000e0000 */
[----:B------:R-:W-:Y:S01]  /*183f0*/  IMAD.MOV.U32 R9, RZ, RZ, -0x7fffffe0 ;  /* 0x80000020ff097424 */ /* 0x000fe200078e00ff */
        /* <DEDUP_REMOVED lines=17> */
[C---:B------:R-:W-:Y:S02]  /*18510*/  ISETP.GT.AND P2, PT, R14.reuse, 0x21, PT ;  /* 0x000000210e00780c */ /* 0x040fe40003f44270 */
[----:B------:R-:W-:Y:S02]  /*18520*/  FMNMX.FTZ R7, R117, R0, !PT ;  /* 0x0000000075077209 */ /* 0x000fe40007810000 */
[----:B------:R-:W-:Y:S02]  /*18530*/  ISETP.GT.AND P4, PT, R14, 0x28, PT ;  /* 0x000000280e00780c */ /* 0x000fe40003f84270 */
[----:B------:R-:W-:Y:S01]  /*18540*/  IADD3 R6, R6, 0x702, RZ ;  /* 0x0000070206067810 */ /* 0x000fe20007ffe0ff */
        /* <DEDUP_REMOVED lines=8> */
[----:B------:R-:W-:Y:S02]  /*185d0*/  ISETP.GT.AND P2, PT, R14, 0x29, PT ;  /* 0x000000290e00780c */ /* 0x000fe40003f44270 */
[----:B------:R-:W-:-:S02]  /*185e0*/  FSEL R92, R92, -INF , P4 ;  /* 0xff8000005c5c7808 */ /* 0x000fc40002000000 */
[----:B------:R-:W-:Y:S02]  /*185f0*/  FMNMX.FTZ R7, R89, R0, !PT ;  /* 0x0000000059077209 */ /* 0x000fe40007810000 */
[----:B------:R-:W-:Y:S02]  /*18600*/  ISETP.GT.AND P3, PT, R14, 0x30, PT ;  /* 0x000000300e00780c */ /* 0x000fe40003f64270 */
[----:B------:R-:W-:Y:S02]  /*18610*/  FSEL R93, R93, -INF , P2 ;  /* 0xff8000005d5d7808 */ /* 0x000fe40001000000 */
[----:B------:R-:W-:Y:S01]  /*18620*/  FMNMX.FTZ R0, R92, R7, !PT ;  /* 0x000000075c007209 */ /* 0x000fe20007810000 */
[----:B------:R-:W-:Y:S01]  /*18630*/  IMAD.MOV.U32 R7, RZ, RZ, -0x7fffffe0 ;  /* 0x80000020ff077424 */ /* 0x000fe200078e00ff */
        /* <DEDUP_REMOVED lines=8> */
[C---:B------:R-:W-:Y:S02]  /*186c0*/  ISETP.GT.AND P3, PT, R14.reuse, 0x40, PT ;  /* 0x000000400e00780c */ /* 0x040fe40003f64270 */
[----:B------:R-:W-:Y:S02]  /*186d0*/  FSEL R101, R101, -INF , P2 ;  /* 0xff80000065657808 */ /* 0x000fe40001000000 */
[C---:B------:R-:W-:Y:S02]  /*186e0*/  ISETP.GT.AND P2, PT, R14.reuse, 0x41, PT ;  /* 0x000000410e00780c */ /* 0x040fe40003f44270 */
[----:B------:R-:W-:Y:S01]  /*186f0*/  ISETP.GT.AND P4, PT, R14, 0x48, PT ;  /* 0x000000480e00780c */ /* 0x000fe20003f84270 */
[----:B------:R-:W-:Y:S02]  /*18700*/  WARPGROUP.DEPBAR.LE gsb0, 0x0 ;  /* 0x00008000000079c5 */ /* 0x000fe40000010000 */
[----:B------:R-:W-:Y:S01]  /*18710*/  WARPGROUP.ARRIVE ;  /* 0x00000000000079c5 */ /* 0x000fe20000000000 */
[----:B------:R-:W-:-:S02]  /*18720*/  FSEL R75, R56, -INF , P3 ;  /* 0xff800000384b7808 */ /* 0x000fc40001800000 */
[----:B------:R-:W-:Y:S02]  /*18730*/  FSEL R74, R57, -INF , P2 ;  /* 0xff800000394a7808 */ /* 0x000fe40001000000 */
[----:B------:R-:W-:Y:S01]  /*18740*/  ISETP.GT.AND P2, PT, R14, 0x49, PT ;  /* 0x000000490e00780c */ /* 0x000fe20003f44270 */
[----:B------:R-:W-:Y:S01]  /*18750*/  QGMMA.64x32x32.F32.E4M3.E4M3 R40, gdesc[UR20], R40, gsb0 ;  /* 0x00600000142879f3 */ /* 0x000fe20008000828 */
[----:B------:R-:W-:Y:S02]  /*18760*/  R2UR UR22, R6 ;  /* 0x00000000061672ca */ /* 0x000fe400000e0000 */
[----:B------:R-:W-:Y:S02]  /*18770*/  R2UR UR23, R7 ;  /* 0x00000000071772ca */ /* 0x000fe400000e0000 */
[----:B------:R-:W-:Y:S02]  /*18780*/  FMNMX.FTZ R7, R97, R0, !PT ;  /* 0x0000000061077209 */ /* 0x000fe40007810000 */
[----:B------:R-:W-:-:S02]  /*18790*/  FSEL R73, R60, -INF , P4 ;  /* 0xff8000003c497808 */ /* 0x000fc40002000000 */
[----:B------:R-:W-:Y:S02]  /*187a0*/  FMNMX.FTZ R0, R100, R7, !PT ;  /* 0x0000000764007209 */ /* 0x000fe40007810000 */
[C---:B------:R-:W-:Y:S02]  /*187b0*/  ISETP.GT.AND P3, PT, R14.reuse, 0x50, PT ;  /* 0x000000500e00780c */ /* 0x040fe40003f64270 */
[----:B------:R-:W-:Y:S02]  /*187c0*/  FMNMX.FTZ R0, R101, R0, !PT ;  /* 0x0000000065007209 */ /* 0x000fe40007810000 */
        /* <DEDUP_REMOVED lines=17> */
[----:B------:R-:W-:Y:S02]  /*188e0*/  FMNMX.FTZ R0, R69, R0, !PT ;  /* 0x0000000045007209 */ /* 0x000fe40007810000 */
[----:B------:R-:W-:Y:S01]  /*188f0*/  ISETP.GT.AND P4, PT, R80, 0x8, PT ;  /* 0x000000085000780c */ /* 0x000fe20003f84270 */
[----:B------:R-:W-:Y:S02]  /*18900*/  WARPGROUP.DEPBAR.LE gsb0, 0x0 ;  /* 0x00008000000079c5 */ /* 0x000fe40000010000 */
[----:B------:R-:W-:Y:S01]  /*18910*/  WARPGROUP.ARRIVE ;  /* 0x00000000000079c5 */ /* 0x000fe20000000000 */
[----:B------:R-:W-:-:S02]  /*18920*/  FSEL R57, R40, -INF , P3 ;  /* 0xff80000028397808 */ /* 0x000fc40001800000 */
[C---:B------:R-:W-:Y:S02]  /*18930*/  ISETP.GT.AND P3, PT, R14.reuse, 0x68, PT ;  /* 0x000000680e00780c */ /* 0x040fe40003f64270 */
[----:B------:R-:W-:Y:S01]  /*18940*/  FSEL R41, R41, -INF , P2 ;  /* 0xff80000029297808 */ /* 0x000fe20001000000 */
[----:B------:R-:W-:Y:S01]  /*18950*/  QGMMA.64x32x32.F32.E4M3.E4M3 R24, gdesc[UR20], R24, gsb0 ;  /* 0x00600000141879f3 */ /* 0x000fe20008000818 */
        /* <DEDUP_REMOVED lines=22> */
[----:B------:R-:W-:-:S02]  /*18ac0*/  FSEL R52, R24, -INF , P3 ;  /* 0xff80000018347808 */ /* 0x000fc40001800000 */
        /* <DEDUP_REMOVED lines=18> */
[----:B------:R-:W-:Y:S02]  /*18bf0*/  FSEL R14, R37, -INF , P2 ;  /* 0xff800000250e7808 */ /* 0x000fe40001000000 */
[----:B------:R-:W-:Y:S02]  /*18c00*/  FMNMX.FTZ R7, R36, R7, !PT ;  /* 0x0000000724077209 */ /* 0x000fe40007810000 */
[----:B------:R-:W-:Y:S02]  /*18c10*/  ISETP.GT.AND P3, PT, R80, 0x1, PT ;  /* 0x000000015000780c */ /* 0x000fe40003f64270 */
[----:B------:R-:W-:Y:S02]  /*18c20*/  FMNMX.FTZ R6, R14, R7, !PT ;  /* 0x000000070e067209 */ /* 0x000fe40007810000 */
[----:B------:R-:W-:Y:S02]  /*18c30*/  FSEL R107, R107, -INF , P3 ;  /* 0xff8000006b6b7808 */ /* 0x000fe40001800000 */
[----:B------:R-:W-:Y:S01]  /*18c40*/  FSEL R37, R110, -INF , P4 ;  /* 0xff8000006e257808 */ /* 0x000fe20002000000 */
[----:B------:R-:W1:Y:S01]  /*18c50*/  SHFL.BFLY PT, R7, R6, 0x2, 0x1f ;  /* 0x0c401f0006077f89 */ /* 0x000e6200000e0000 */
[----:B------:R-:W-:-:S04]  /*18c60*/  ISETP.GT.AND P3, PT, R80, 0x10, PT ;  /* 0x000000105000780c */ /* 0x000fc80003f64270 */
[----:B------:R-:W-:Y:S02]  /*18c70*/  FSEL R49, R114, -INF , P3 ;  /* 0xff80000072317808 */ /* 0x000fe40001800000 */
[----:B------:R-:W-:-:S04]  /*18c80*/  ISETP.GT.AND P3, PT, R80, 0x18, PT ;  /* 0x000000185000780c */ /* 0x000fc80003f64270 */
[----:B------:R-:W-:Y:S02]  /*18c90*/  FSEL R53, R118, -INF , P3 ;  /* 0xff80000076357808 */ /* 0x000fe40001800000 */
[----:B------:R-:W-:-:S04]  /*18ca0*/  ISETP.GT.AND P3, PT, R80, 0x21, PT ;  /* 0x000000215000780c */ /* 0x000fc80003f64270 */
[----:B------:R-:W-:Y:S02]  /*18cb0*/  FSEL R91, R91, -INF , P3 ;  /* 0xff8000005b5b7808 */ /* 0x000fe40001800000 */
[----:B------:R-:W-:-:S04]  /*18cc0*/  ISETP.GT.AND P3, PT, R80, 0x29, PT ;  /* 0x000000295000780c */ /* 0x000fc80003f64270 */
[----:B------:R-:W-:Y:S02]  /*18cd0*/  FSEL R95, R95, -INF , P3 ;  /* 0xff8000005f5f7808 */ /* 0x000fe40001800000 */
[----:B-1----:R-:W-:Y:S02]  /*18ce0*/  FMNMX.FTZ R9, R6, R7, !PT ;  /* 0x0000000706097209 */ /* 0x002fe40007810000 */
[----:B------:R-:W-:-:S03]  /*18cf0*/  ISETP.GT.AND P3, PT, R80, 0x31, PT ;  /* 0x000000315000780c */ /* 0x000fc60003f64270 */
[----:B------:R-:W1:Y:S01]  /*18d00*/  SHFL.BFLY PT, R0, R9, 0x1, 0x1f ;  /* 0x0c201f0009007f89 */ /* 0x000e6200000e0000 */
[----:B------:R-:W-:Y:S02]  /*18d10*/  FSEL R99, R99, -INF , P3 ;  /* 0xff80000063637808 */ /* 0x000fe40001800000 */
[----:B------:R-:W-:-:S04]  /*18d20*/  ISETP.GT.AND P3, PT, R80, 0x39, PT ;  /* 0x000000395000780c */ /* 0x000fc80003f64270 */
[----:B------:R-:W-:Y:S02]  /*18d30*/  FSEL R103, R103, -INF , P3 ;  /* 0xff80000067677808 */ /* 0x000fe40001800000 */
[----:B------:R-:W-:Y:S02]  /*18d40*/  ISETP.GT.AND P3, PT, R80, 0x41, PT ;  /* 0x000000415000780c */ /* 0x000fe40003f64270 */
[----:B-1----:R-:W-:-:S04]  /*18d50*/  FMNMX.FTZ R0, R9, R0, !PT ;  /* 0x0000000009007209 */ /* 0x002fc80007810000 */
[----:B------:R-:W-:Y:S01]  /*18d60*/  FSETP.NEU.FTZ.AND P2, PT, R0, -INF , PT ;  /* 0xff8000000000780b */ /* 0x000fe20003f5d000 */
[----:B------:R-:W-:-:S05]  /*18d70*/  FFMA.FTZ R25, R2, R0, -8 ;  /* 0xc100000002197423 */ /* 0x000fca0000010000 */
[----:B------:R-:W-:Y:S02]  /*18d80*/  FSEL R25, R25, RZ, P2 ;  /* 0x000000ff19197208 */ /* 0x000fe40001000000 */
[----:B------:R-:W-:-:S03]  /*18d90*/  ISETP.GT.AND P2, PT, R80, RZ, PT ;  /* 0x000000ff5000720c */ /* 0x000fc60003f44270 */
[--C-:B------:R-:W-:Y:S01]  /*18da0*/  FFMA.FTZ R9, R2, R76, -R25.reuse ;  /* 0x0000004c02097223 */ /* 0x100fe20000010819 */
[----:B------:R-:W-:Y:S01]  /*18db0*/  FSEL R33, R106, -INF , P2 ;  /* 0xff8000006a217808 */ /* 0x000fe20001000000 */
[--C-:B------:R-:W-:Y:S01]  /*18dc0*/  FFMA.FTZ R78, R2, R78, -R25.reuse ;  /* 0x0000004e024e7223 */ /* 0x100fe20000010819 */
[----:B------:R-:W-:Y:S01]  /*18dd0*/  ISETP.GT.AND P2, PT, R80, 0x9, PT ;  /* 0x000000095000780c */ /* 0x000fe20003f44270 */
[C-C-:B------:R-:W-:Y:S01]  /*18de0*/  FFMA.FTZ R21, R2.reuse, R89, -R25.reuse ;  /* 0x0000005902157223 */ /* 0x140fe20000010819 */
[----:B------:R-:W-:Y:S01]  /*18df0*/  FMNMX.FTZ R12, R33, R107, !PT ;  /* 0x0000006b210c7209 */ /* 0x000fe20007810000 */
[----:B------:R1:W-:Y:S01]  /*18e00*/  MUFU.EX2 R11, R78 ;  /* 0x0000004e000b7308 */ /* 0x0003e20000000800 */
[----:B------:R-:W-:Y:S01]  /*18e10*/  FSEL R111, R111, -INF , P2 ;  /* 0xff8000006f6f7808 */ /* 0x000fe20001000000 */
[C-C-:B------:R-:W-:Y:S01]  /*18e20*/  FFMA.FTZ R93, R2.reuse, R93, -R25.reuse ;  /* 0x0000005d025d7223 */ /* 0x140fe20000010819 */
[----:B------:R-:W-:Y:S01]  /*18e30*/  FMNMX.FTZ R12, R37, R12, !PT ;  /* 0x0000000c250c7209 */ /* 0x000fe20007810000 */
[--C-:B------:R-:W-:Y:S01]  /*18e40*/  FFMA.FTZ R97, R2, R97, -R25.reuse ;  /* 0x0000006102617223 */ /* 0x100fe20000010819 */
[----:B------:R-:W-:Y:S01]  /*18e50*/  ISETP.GT.AND P2, PT, R80, 0x11, PT ;  /* 0x000000115000780c */ /* 0x000fe20003f44270 */
[C-C-:B------:R-:W-:Y:S01]  /*18e60*/  FFMA.FTZ R15, R2.reuse, R117, -R25.reuse ;  /* 0x00000075020f7223 */ /* 0x140fe20000010819 */
[----:B------:R-:W-:Y:S01]  /*18e70*/  FMNMX.FTZ R76, R111, R12, !PT ;  /* 0x0000000c6f4c7209 */ /* 0x000fe20007810000 */
[C-C-:B------:R-:W-:Y:S01]  /*18e80*/  FFMA.FTZ R135, R2.reuse, R28, -R25.reuse ;  /* 0x0000001c02877223 */ /* 0x140fe20000010819 */
        /* <DEDUP_REMOVED lines=9> */
[--C-:B------:R-:W-:Y:S01]  /*18f20*/  FFMA.FTZ R24, R2, R32, -R25.reuse ;  /* 0x0000002002187223 */ /* 0x100fe20000010819 */
[----:B------:R-:W-:Y:S01]  /*18f30*/  ISETP.GT.AND P2, PT, R80, 0x20, PT ;  /* 0x000000205000780c */ /* 0x000fe20003f44270 */
[C-C-:B------:R-:W-:Y:S01]  /*18f40*/  FFMA.FTZ R6, R2.reuse, R108, -R25.reuse ;  /* 0x0000006c02067223 */ /* 0x140fe20000010819 */
[----:B------:R-:W-:Y:S01]  /*18f50*/  FMNMX.FTZ R76, R53, R76, !PT ;  /* 0x0000004c354c7209 */ /* 0x000fe20007810000 */
[--C-:B------:R-:W-:Y:S01]  /*18f60*/  FFMA.FTZ R125, R2, R44, -R25.reuse ;  /* 0x0000002c027d7223 */ /* 0x100fe20000010819 */
[----:B------:R-:W-:Y:S01]  /*18f70*/  FSEL R77, R90, -INF , P2 ;  /* 0xff8000005a4d7808 */ /* 0x000fe20001000000 */
[C-C-:B------:R-:W-:Y:S01]  /*18f80*/  FFMA.FTZ R129, R2.reuse, R40, -R25.reuse ;  /* 0x0000002802817223 */ /* 0x140fe20000010819 */
[----:B------:R-:W-:Y:S01]  /*18f90*/  FMNMX.FTZ R76, R119, R76, !PT ;  /* 0x0000004c774c7209 */ /* 0x000fe20007810000 */
[--C-:B------:R-:W-:Y:S01]  /*18fa0*/  FFMA.FTZ R131, R2, R20, -R25.reuse ;  /* 0x0000001402837223 */ /* 0x100fe20000010819 */
[----:B------:R-:W-:Y:S01]  /*18fb0*/  ISETP.GT.AND P2, PT, R80, 0x28, PT ;  /* 0x000000285000780c */ /* 0x000fe20003f44270 */
[----:B------:R-:W-:Y:S01]  /*18fc0*/  MUFU.EX2 R8, R8 ;  /* 0x0000000800087308 */ /* 0x000fe20000000800 */
[----:B------:R-:W-:Y:S01]  /*18fd0*/  FMNMX.FTZ R76, R77, R76, !PT ;  /* 0x0000004c4d4c7209 */ /* 0x000fe20007810000 */
[--C-:B------:R-:W-:Y:S01]  /*18fe0*/  FFMA.FTZ R4, R2, R112, -R25.reuse ;  /* 0x0000007002047223 */ /* 0x100fe20000010819 */
[----:B------:R-:W-:Y:S01]  /*18ff0*/  FSEL R79, R94, -INF , P2 ;  /* 0xff8000005e4f7808 */ /* 0x000fe20001000000 */
[C-C-:B------:R-:W-:Y:S01]  /*19000*/  FFMA.FTZ R10, R2.reuse, R116, -R25.reuse ;  /* 0x00000074020a7223 */ /* 0x140fe20000010819 */
[----:B-1----:R-:W-:Y:S01]  /*19010*/  FMNMX.FTZ R78, R91, R76, !PT ;  /* 0x0000004c5b4e7209 */ /* 0x002fe20007810000 */
[--C-:B------:R-:W-:Y:S01]  /*19020*/  FFMA.FTZ R88, R2, R88, -R25.reuse ;  /* 0x0000005802587223 */ /* 0x100fe20000010819 */
[----:B------:R-:W-:Y:S01]  /*19030*/  ISETP.GT.AND P2, PT, R80, 0x30, PT ;  /* 0x000000305000780c */ /* 0x000fe20003f44270 */
[----:B------:R1:W-:Y:S01]  /*19040*/  MUFU.EX2 R76, R93 ;  /* 0x0000005d004c7308 */ /* 0x0003e20000000800 */
        /* <DEDUP_REMOVED lines=12> */
[----:B------:R-:W-:Y:S01]  /*19110*/  FMNMX.FTZ R82, R99, R78, !PT ;  /* 0x0000004e63527209 */ /* 0x000fe20007810000 */
[--C-:B------:R-:W-:Y:S01]  /*19120*/  FFMA.FTZ R40, R2, R52, -R25.reuse ;  /* 0x0000003402287223 */ /* 0x100fe20000010819 */
[----:B------:R-:W-:Y:S01]  /*19130*/  ISETP.GT.AND P2, PT, R80, 0x40, PT ;  /* 0x000000405000780c */ /* 0x000fe20003f44270 */
[----:B------:R2:W-:Y:S01]  /*19140*/  MUFU.EX2 R78, R97 ;  /* 0x00000061004e7308 */ /* 0x0005e20000000800 */
[----:B------:R-:W-:Y:S01]  /*19150*/  FMNMX.FTZ R82, R83, R82, !PT ;  /* 0x0000005253527209 */ /* 0x000fe20007810000 */
[--C-:B------:R-:W-:Y:S01]  /*19160*/  FFMA.FTZ R20, R2, R48, -R25.reuse ;  /* 0x0000003002147223 */ /* 0x100fe20000010819 */
[----:B------:R-:W-:Y:S01]  /*19170*/  FSEL R85, R58, -INF , P2 ;  /* 0xff8000003a557808 */ /* 0x000fe20001000000 */
[----:B------:R-:W-:Y:S01]  /*19180*/  FFMA.FTZ R58, R2, R100, -R25 ;  /* 0x00000064023a7223 */ /* 0x000fe20000010819 */
[----:B------:R-:W-:-:S02]  /*19190*/  FMNMX.FTZ R82, R103, R82, !PT ;  /* 0x0000005267527209 */ /* 0x000fc40007810000 */
[----:B------:R-:W-:Y:S01]  /*191a0*/  ISETP.GT.AND P2, PT, R80, 0x48, PT ;  /* 0x000000485000780c */ /* 0x000fe20003f44270 */
[----:B------:R-:W-:Y:S01]  /*191b0*/  MUFU.EX2 R6, R6 ;  /* 0x0000000600067308 */ /* 0x000fe20000000800 */
[----:B------:R-:W-:Y:S01]  /*191c0*/  FSEL R89, R59, -INF , P3 ;  /* 0xff8000003b597808 */ /* 0x000fe20001800000 */
[--C-:B------:R-:W-:Y:S01]  /*191d0*/  FFMA.FTZ R59, R2, R75, -R25.reuse ;  /* 0x0000004b023b7223 */ /* 0x100fe20000010819 */
[----:B------:R-:W-:Y:S02]  /*191e0*/  FMNMX.FTZ R82, R85, R82, !PT ;  /* 0x0000005255527209 */ /* 0x000fe40007810000 */
[----:B------:R-:W-:Y:S02]  /*191f0*/  ISETP.GT.AND P3, PT, R80, 0x49, PT ;  /* 0x000000495000780c */ /* 0x000fe40003f64270 */
[----:B-1----:R-:W-:Y:S01]  /*19200*/  FSEL R93, R62, -INF , P2 ;  /* 0xff8000003e5d7808 */ /* 0x002fe20001000000 */
[----:B------:R-:W-:Y:S01]  /*19210*/  FFMA.FTZ R62, R2, R101, -R25 ;  /* 0x00000065023e7223 */ /* 0x000fe20000010819 */
[----:B------:R-:W-:Y:S01]  /*19220*/  FMNMX.FTZ R82, R89, R82, !PT ;  /* 0x0000005259527209 */ /* 0x000fe20007810000 */
[----:B------:R-:W1:Y:S01]  /*19230*/  MUFU.EX2 R9, R9 ;  /* 0x0000000900097308 */ /* 0x000e620000000800 */
[----:B------:R-:W-:-:S02]  /*19240*/  ISETP.GT.AND P2, PT, R80, 0x50, PT ;  /* 0x000000505000780c */ /* 0x000fc40003f44270 */
[----:B--2---:R-:W-:Y:S02]  /*19250*/  FSEL R97, R63, -INF , P3 ;  /* 0xff8000003f617808 */ /* 0x004fe40001800000 */
[----:B------:R-:W-:Y:S02]  /*19260*/  FMNMX.FTZ R82, R93, R82, !PT ;  /* 0x000000525d527209 */ /* 0x000fe40007810000 */
[----:B------:R-:W-:Y:S01]  /*19270*/  ISETP.GT.AND P3, PT, R80, 0x51, PT ;  /* 0x000000515000780c */ /* 0x000fe20003f64270 */
[----:B------:R2:W-:Y:S01]  /*19280*/  MUFU.EX2 R63, R62 ;  /* 0x0000003e003f7308 */ /* 0x0005e20000000800 */
[----:B------:R-:W-:Y:S02]  /*19290*/  FSEL R101, R66, -INF , P2 ;  /* 0xff80000042657808 */ /* 0x000fe40001000000 */
[----:B------:R-:W-:Y:S02]  /*192a0*/  FMNMX.FTZ R82, R97, R82, !PT ;  /* 0x0000005261527209 */ /* 0x000fe40007810000 */
[----:B------:R-:W-:-:S02]  /*192b0*/  ISETP.GT.AND P2, PT, R80, 0x58, PT ;  /* 0x000000585000780c */ /* 0x000fc40003f44270 */
[----:B------:R-:W-:Y:S01]  /*192c0*/  FSEL R67, R67, -INF , P3 ;  /* 0xff80000043437808 */ /* 0x000fe20001800000 */
[----:B------:R-:W-:Y:S01]  /*192d0*/  MUFU.EX2 R4, R4 ;  /* 0x0000000400047308 */ /* 0x000fe20000000800 */
[----:B------:R-:W-:Y:S01]  /*192e0*/  FMNMX.FTZ R82, R101, R82, !PT ;  /* 0x0000005265527209 */ /* 0x000fe20007810000 */
[----:B--2---:R-:W-:Y:S01]  /*192f0*/  FFMA.FTZ R62, R2, R74, -R25 ;  /* 0x0000004a023e7223 */ /* 0x004fe20000010819 */
[----:B------:R-:W-:Y:S02]  /*19300*/  ISETP.GT.AND P3, PT, R80, 0x59, PT ;  /* 0x000000595000780c */ /* 0x000fe40003f64270 */
[----:B------:R-:W-:Y:S02]  /*19310*/  FSEL R75, R70, -INF , P2 ;  /* 0xff800000464b7808 */ /* 0x000fe40001000000 */
[----:B------:R-:W-:Y:S01]  /*19320*/  FMNMX.FTZ R82, R67, R82, !PT ;  /* 0x0000005243527209 */ /* 0x000fe20007810000 */
[----:B------:R-:W-:Y:S01]  /*19330*/  MUFU.EX2 R10, R10 ;  /* 0x0000000a000a7308 */ /* 0x000fe20000000800 */
[----:B------:R-:W-:-:S02]  /*19340*/  FSEL R71, R71, -INF , P3 ;  /* 0xff80000047477808 */ /* 0x000fc40001800000 */
[C---:B------:R-:W-:Y:S02]  /*19350*/  ISETP.GT.AND P2, PT, R80.reuse, 0x60, PT ;  /* 0x000000605000780c */ /* 0x040fe40003f44270 */
[----:B------:R-:W-:Y:S02]  /*19360*/  FMNMX.FTZ R82, R75, R82, !PT ;  /* 0x000000524b527209 */ /* 0x000fe40007810000 */
[----:B------:R-:W-:Y:S01]  /*19370*/  ISETP.GT.AND P3, PT, R80, 0x61, PT ;  /* 0x000000615000780c */ /* 0x000fe20003f64270 */
[----:B------:R-:W2:Y:S01]  /*19380*/  MUFU.EX2 R15, R15 ;  /* 0x0000000f000f7308 */ /* 0x000ea20000000800 */
[----:B------:R-:W-:Y:S01]  /*19390*/  FSEL R105, R42, -INF , P2 ;  /* 0xff8000002a697808 */ /* 0x000fe20001000000 */
[----:B------:R-:W-:Y:S01]  /*193a0*/  FFMA.FTZ R42, R2, R73, -R25 ;  /* 0x00000049022a7223 */ /* 0x000fe20000010819 */
[----:B------:R-:W-:Y:S02]  /*193b0*/  FMNMX.FTZ R82, R71, R82, !PT ;  /* 0x0000005247527209 */ /* 0x000fe40007810000 */
[----:B------:R-:W-:-:S02]  /*193c0*/  ISETP.GT.AND P2, PT, R80, 0x68, PT ;  /* 0x000000685000780c */ /* 0x000fc40003f44270 */
[----:B------:R-:W-:Y:S01]  /*193d0*/  FSEL R43, R43, -INF , P3 ;  /* 0xff8000002b2b7808 */ /* 0x000fe20001800000 */
[----:B------:R-:W-:Y:S01]  /*193e0*/  MUFU.EX2 R12, R88 ;  /* 0x00000058000c7308 */ /* 0x000fe20000000800 */
[----:B------:R-:W-:Y:S02]  /*193f0*/  FMNMX.FTZ R82, R105, R82, !PT ;  /* 0x0000005269527209 */ /* 0x000fe40007810000 */
[----:B------:R-:W-:Y:S02]  /*19400*/  ISETP.GT.AND P3, PT, R80, 0x69, PT ;  /* 0x000000695000780c */ /* 0x000fe40003f64270 */
[----:B------:R-:W-:Y:S01]  /*19410*/  FSEL R73, R46, -INF , P2 ;  /* 0xff8000002e497808 */ /* 0x000fe20001000000 */
[----:B------:R-:W-:Y:S01]  /*19420*/  FFMA.FTZ R46, R2, R61, -R25 ;  /* 0x0000003d022e7223 */ /* 0x000fe20000010819 */
[----:B------:R-:W-:Y:S01]  /*19430*/  FMNMX.FTZ R82, R43, R82, !PT ;  /* 0x000000522b527209 */ /* 0x000fe20007810000 */
[----:B------:R-:W-:Y:S01]  /*19440*/  MUFU.EX2 R21, R21 ;  /* 0x0000001500157308 */ /* 0x000fe20000000800 */
[----:B------:R-:W-:-:S02]  /*19450*/  ISETP.GT.AND P2, PT, R80, 0x70, PT ;  /* 0x000000705000780c */ /* 0x000fc40003f44270 */
[----:B------:R-:W-:Y:S02]  /*19460*/  FSEL R47, R47, -INF , P3 ;  /* 0xff8000002f2f7808 */ /* 0x000fe40001800000 */
[----:B------:R-:W-:Y:S02]  /*19470*/  FMNMX.FTZ R82, R73, R82, !PT ;  /* 0x0000005249527209 */ /* 0x000fe40007810000 */
[----:B------:R-:W-:Y:S01]  /*19480*/  ISETP.GT.AND P3, PT, R80, 0x71, PT ;  /* 0x000000715000780c */ /* 0x000fe20003f64270 */
[----:B------:R-:W3:Y:S01]  /*19490*/  MUFU.EX2 R29, R29 ;  /* 0x0000001d001d7308 */ /* 0x000ee20000000800 */
        /* <DEDUP_REMOVED lines=15> */
[----:B------:R4:W-:Y:S01]  /*19590*/  MUFU.EX2 R55, R50 ;  /* 0x0000003200377308 */ /* 0x0009e20000000800 */
[----:B------:R-:W-:Y:S01]  /*195a0*/  FSEL R117, R26, -INF , P2 ;  /* 0xff8000001a757808 */ /* 0x000fe20001000000 */
[----:B------:R-:W-:Y:S01]  /*195b0*/  FFMA.FTZ R26, R2, R68, -R25 ;  /* 0x00000044021a7223 */ /* 0x000fe20000010819 */
[----:B------:R-:W-:Y:S02]  /*195c0*/  FMNMX.FTZ R82, R65, R82, !PT ;  /* 0x0000005241527209 */ /* 0x000fe40007810000 */
[----:B------:R-:W-:-:S02]  /*195d0*/  ISETP.GT.AND P2, PT, R80, 0x88, PT ;  /* 0x000000885000780c */ /* 0x000fc40003f44270 */
[----:B------:R-:W-:Y:S01]  /*195e0*/  FSEL R27, R27, -INF , P3 ;  /* 0xff8000001b1b7808 */ /* 0x000fe20001800000 */
[----:B------:R-:W-:Y:S01]  /*195f0*/  MUFU.EX2 R59, R59 ;  /* 0x0000003b003b7308 */ /* 0x000fe20000000800 */
[----:B------:R-:W-:Y:S01]  /*19600*/  FMNMX.FTZ R82, R117, R82, !PT ;  /* 0x0000005275527209 */ /* 0x000fe20007810000 */
[--C-:B----4-:R-:W-:Y:S01]  /*19610*/  FFMA.FTZ R50, R2, R69, -R25.reuse ;  /* 0x0000004502327223 */ /* 0x110fe20000010819 */
[----:B------:R-:W-:Y:S02]  /*19620*/  ISETP.GT.AND P3, PT, R80, 0x89, PT ;  /* 0x000000895000780c */ /* 0x000fe40003f64270 */
[----:B------:R-:W-:Y:S01]  /*19630*/  FSEL R121, R30, -INF , P2 ;  /* 0xff8000001e797808 */ /* 0x000fe20001000000 */
[----:B------:R-:W-:-:S01]  /*19640*/  FFMA.FTZ R30, R2, R57, -R25 ;  /* 0x00000039021e7223 */ /* 0x000fc20000010819 */
        /* <DEDUP_REMOVED lines=19> */
[----:B------:R-:W-:-:S01]  /*19780*/  FFMA.FTZ R25, R2, R14, -R25 ;  /* 0x0000000e02197223 */ /* 0x000fc20000010819 */
[----:B------:R-:W-:Y:S01]  /*19790*/  FSEL R41, R39, -INF , P3 ;  /* 0xff80000027297808 */ /* 0x000fe20001800000 */
[----:B------:R-:W-:Y:S01]  /*197a0*/  IMAD.IADD R14, R202, 0x1, -R191 ;  /* 0x00000001ca0e7824 */ /* 0x000fe200078e0abf */
[----:B------:R-:W-:Y:S01]  /*197b0*/  FMNMX.FTZ R82, R57, R82, !PT ;  /* 0x0000005239527209 */ /* 0x000fe20007810000 */
[----:B------:R4:W-:Y:S01]  /*197c0*/  MUFU.EX2 R39, R50 ;  /* 0x0000003200277308 */ /* 0x0009e20000000800 */
[----:B-1----:R-:W-:Y:S01]  /*197d0*/  F2FP.SATFINITE.E4M3.F32.PACK_AB_MERGE_C R184, R9, R6, RZ ;  /* 0x0000000609b8723e */ /* 0x002fe200048070ff */
[----:B------:R-:W-:Y:S01]  /*197e0*/  IMAD R14, R189, 0x80, R14 ;  /* 0x00000080bd0e7824 */ /* 0x000fe200078e020e */
[----:B------:R-:W-:-:S02]  /*197f0*/  FMNMX.FTZ R82, R41, R82, !PT ;  /* 0x0000005229527209 */ /* 0x000fc40007810000 */
[----:B--2---:R-:W-:Y:S01]  /*19800*/  F2FP.SATFINITE.E4M3.F32.PACK_AB_MERGE_C R186, R15, R10, RZ ;  /* 0x0000000a0fba723e */ /* 0x004fe200048070ff */
[----:B------:R-:W-:Y:S01]  /*19810*/  IMAD.HI R14, R14, 0x66666667, RZ ;  /* 0x666666670e0e7827 */ /* 0x000fe200078e02ff */
[----:B------:R-:W-:Y:S01]  /*19820*/  F2FP.SATFINITE.E4M3.F32.PACK_AB_MERGE_C R184, R7, R8, R184 ;  /* 0x0000000807b8723e */ /* 0x000fe200048070b8 */
[----:B------:R-:W4:Y:S01]  /*19830*/  SHFL.BFLY PT, R13, R82, 0x2, 0x1f ;  /* 0x0c401f00520d7f89 */ /* 0x000f2200000e0000 */
[----:B------:R-:W-:Y:S01]  /*19840*/  MUFU.EX2 R109, R109 ;  /* 0x0000006d006d7308 */ /* 0x000fe20000000800 */
[----:B---3--:R-:W-:Y:S02]  /*19850*/  F2FP.SATFINITE.E4M3.F32.PACK_AB_MERGE_C R180, R76, R29, RZ ;  /* 0x0000001d4cb4723e */ /* 0x008fe400048070ff */
[----:B------:R-:W-:Y:S02]  /*19860*/  F2FP.SATFINITE.E4M3.F32.PACK_AB_MERGE_C R186, R11, R4, R186 ;  /* 0x000000040bba723e */ /* 0x000fe400048070ba */
[----:B------:R-:W-:-:S03]  /*19870*/  F2FP.SATFINITE.E4M3.F32.PACK_AB_MERGE_C R180, R21, R12, R180 ;  /* 0x0000000c15b4723e */ /* 0x000fc600048070b4 */
[----:B------:R-:W-:Y:S08]  /*19880*/  MUFU.EX2 R46, R46 ;  /* 0x0000002e002e7308 */ /* 0x000ff00000000800 */
[----:B------:R-:W-:Y:S01]  /*19890*/  MUFU.EX2 R26, R26 ;  /* 0x0000001a001a7308 */ /* 0x000fe20000000800 */
[----:B----4-:R-:W-:-:S07]  /*198a0*/  FMNMX.FTZ R50, R82, R13, !PT ;  /* 0x0000000d52327209 */ /* 0x010fce0007810000 */
        /* <DEDUP_REMOVED lines=8> */
[----:B------:R-:W-:Y:S03]  /*19930*/  MUFU.EX2 R127, R127 ;  /* 0x0000007f007f7308 */ /* 0x000fe60000000800 */
[----:B------:R-:W-:-:S05]  /*19940*/  FSEL R36, R36, RZ, P2 ;  /* 0x000000ff24247208 */ /* 0x000fca0001000000 */
        /* <DEDUP_REMOVED lines=9> */
[----:B------:R-:W-:Y:S01]  /*199e0*/  SHF.R.U32.HI R85, RZ, 0x1f, R14 ;  /* 0x0000001fff557819 */ /* 0x000fe2000001160e */
[C-C-:B------:R-:W-:Y:S01]  /*199f0*/  FFMA.FTZ R52, R2.reuse, R81, -R36.reuse ;  /* 0x0000005102347223 */ /* 0x140fe20000010824 */
[----:B------:R-:W-:-:S01]  /*19a00*/  FFMA.FTZ R66, R2, R53, -R36 ;  /* 0x0000003502427223 */ /* 0x000fc20000010824 */
[----:B------:R-:W-:Y:S01]  /*19a10*/  FADD.FTZ R81, R8, R7 ;  /* 0x0000000708517221 */ /* 0x000fe20000010000 */
[----:B------:R-:W-:Y:S01]  /*19a20*/  LEA.HI.SX32 R14, R14, R85, 0x1a ;  /* 0x000000550e0e7211 */ /* 0x000fe200078fd2ff */
[C-C-:B------:R-:W-:Y:S01]  /*19a30*/  FFMA.FTZ R119, R2.reuse, R119, -R36.reuse ;  /* 0x0000007702777223 */ /* 0x140fe20000010824 */
[----:B------:R-:W-:-:S01]  /*19a40*/  FFMA.FTZ R49, R2, R77, -R36 ;  /* 0x0000004d02317223 */ /* 0x000fc20000010824 */
[----:B------:R-:W1:Y:S01]  /*19a50*/  MUFU.EX2 R33, R33 ;  /* 0x0000002100217308 */ /* 0x000e620000000800 */
[----:B------:R-:W-:-:S01]  /*19a60*/  FADD.FTZ R60, R6, R81 ;  /* 0x00000051063c7221 */ /* 0x000fc20000010000 */
[C-C-:B------:R-:W-:Y:S01]  /*19a70*/  FFMA.FTZ R71, R2.reuse, R71, -R36.reuse ;  /* 0x0000004702477223 */ /* 0x140fe20000010824 */
[----:B------:R-:W-:-:S01]  /*19a80*/  FFMA.FTZ R50, R2, R91, -R36 ;  /* 0x0000005b02327223 */ /* 0x000fc20000010824 */
[----:B------:R-:W-:Y:S01]  /*19a90*/  FFMA.FTZ R79, R2, R79, -R36 ;  /* 0x0000004f024f7223 */ /* 0x000fe20000010824 */
[----:B------:R-:W-:-:S01]  /*19aa0*/  FADD.FTZ R81, R9, R60 ;  /* 0x0000003c09517221 */ /* 0x000fc20000010000 */
[----:B------:R-:W-:Y:S01]  /*19ab0*/  @!P0 PRMT R60, RZ, 0x654, R3 ;  /* 0x00000654ff3c8816 */ /* 0x000fe20000000003 */
[----:B------:R-:W-:-:S01]  /*19ac0*/  FFMA.FTZ R95, R2, R95, -R36 ;  /* 0x0000005f025f7223 */ /* 0x000fc20000010824 */
[----:B------:R-:W2:Y:S01]  /*19ad0*/  MUFU.EX2 R64, R64 ;  /* 0x0000004000407308 */ /* 0x000ea20000000800 */
[----:B------:R-:W-:-:S01]  /*19ae0*/  FADD.FTZ R82, R4, R81 ;  /* 0x0000005104527221 */ /* 0x000fc20000010000 */
[----:B------:R3:W-:Y:S01]  /*19af0*/  @!P0 SYNCS.ARRIVE.TRANS64.RED.A1T0 RZ, [R60+URZ], RZ ;  /* 0x000000ff3cff89a7 */ /* 0x0007e2000810043f */
[----:B------:R-:W-:-:S01]  /*19b00*/  FFMA.FTZ R53, R2, R99, -R36 ;  /* 0x0000006302357223 */ /* 0x000fc20000010824 */
[C-C-:B------:R-:W-:Y:S01]  /*19b10*/  FFMA.FTZ R83, R2.reuse, R83, -R36.reuse ;  /* 0x0000005302537223 */ /* 0x140fe20000010824 */
[----:B------:R-:W-:-:S01]  /*19b20*/  FFMA.FTZ R103, R2, R103, -R36 ;  /* 0x0000006702677223 */ /* 0x000fc20000010824 */
[C-C-:B------:R-:W-:Y:S01]  /*19b30*/  FFMA.FTZ R77, R2.reuse, R89, -R36.reuse ;  /* 0x00000059024d7223 */ /* 0x140fe20000010824 */
[----:B------:R-:W-:-:S01]  /*19b40*/  FFMA.FTZ R93, R2, R93, -R36 ;  /* 0x0000005d025d7223 */ /* 0x000fc20000010824 */
[----:B------:R-:W4:Y:S01]  /*19b50*/  MUFU.EX2 R107, R107 ;  /* 0x0000006b006b7308 */ /* 0x000f220000000800 */
[----:B-1----:R-:W-:-:S01]  /*19b60*/  FADD.FTZ R85, R32, R33 ;  /* 0x0000002120557221 */ /* 0x002fc20000010000 */
[----:B---3--:R-:W-:Y:S01]  /*19b70*/  FFMA.FTZ R60, R2, R43, -R36 ;  /* 0x0000002b023c7223 */ /* 0x008fe20000010824 */
[----:B------:R-:W-:-:S01]  /*19b80*/  FADD.FTZ R43, R11, R82 ;  /* 0x000000520b2b7221 */ /* 0x000fc20000010000 */
[C-C-:B------:R-:W-:Y:S01]  /*19b90*/  FFMA.FTZ R97, R2.reuse, R97, -R36.reuse ;  /* 0x0000006102617223 */ /* 0x140fe20000010824 */
[----:B------:R-:W-:-:S01]  /*19ba0*/  FFMA.FTZ R56, R2, R101, -R36 ;  /* 0x0000006502387223 */ /* 0x000fc20000010824 */
[C-C-:B------:R-:W-:Y:S01]  /*19bb0*/  FFMA.FTZ R67, R2.reuse, R67, -R36.reuse ;  /* 0x0000004302437223 */ /* 0x140fe20000010824 */
[----:B------:R-:W-:-:S01]  /*19bc0*/  FFMA.FTZ R75, R2, R75, -R36 ;  /* 0x0000004b024b7223 */ /* 0x000fc20000010824 */
[----:B------:R-:W-:Y:S01]  /*19bd0*/  MUFU.EX2 R37, R37 ;  /* 0x0000002500257308 */ /* 0x000fe20000000800 */
[----:B--2---:R-:W-:-:S01]  /*19be0*/  FADD.FTZ R80, R64, R85 ;  /* 0x0000005540507221 */ /* 0x004fc20000010000 */
[C-C-:B------:R-:W-:Y:S01]  /*19bf0*/  FFMA.FTZ R105, R2.reuse, R105, -R36.reuse ;  /* 0x0000006902697223 */ /* 0x140fe20000010824 */
[----:B------:R-:W-:-:S01]  /*19c00*/  FFMA.FTZ R73, R2, R73, -R36 ;  /* 0x0000004902497223 */ /* 0x000fc20000010824 */
[C-C-:B------:R-:W-:Y:S01]  /*19c10*/  FFMA.FTZ R47, R2.reuse, R47, -R36.reuse ;  /* 0x0000002f022f7223 */ /* 0x140fe20000010824 */
[----:B------:R-:W-:-:S01]  /*19c20*/  FFMA.FTZ R113, R2, R113, -R36 ;  /* 0x0000007102717223 */ /* 0x000fc20000010824 */
[C-C-:B------:R-:W-:Y:S01]  /*19c30*/  FFMA.FTZ R51, R2.reuse, R51, -R36.reuse ;  /* 0x0000003302337223 */ /* 0x140fe20000010824 */
[----:B------:R-:W-:-:S01]  /*19c40*/  FFMA.FTZ R61, R2, R61, -R36 ;  /* 0x0000003d023d7223 */ /* 0x000fc20000010824 */
[----:B------:R-:W-:Y:S01]  /*19c50*/  MUFU.EX2 R48, R48 ;  /* 0x0000003000307308 */ /* 0x000fe20000000800 */
[----:B----4-:R-:W-:-:S01]  /*19c60*/  FADD.FTZ R80, R107, R80 ;  /* 0x000000506b507221 */ /* 0x010fc20000010000 */
        /* <DEDUP_REMOVED lines=8> */
[----:B------:R-:W-:Y:S01]  /*19cf0*/  F2FP.SATFINITE.E4M3.F32.PACK_AB_MERGE_C R185, R107, R64, RZ ;  /* 0x000000406bb9723e */ /* 0x000fe200048070ff */
[----:B------:R-:W-:-:S03]  /*19d00*/  IMAD.MOV.U32 R85, RZ, RZ, R87 ;  /* 0x000000ffff557224 */ /* 0x000fc600078e0057 */
[----:B------:R-:W-:Y:S01]  /*19d10*/  F2FP.SATFINITE.E4M3.F32.PACK_AB_MERGE_C R185, R33, R32, R185 ;  /* 0x0000002021b9723e */ /* 0x000fe200048070b9 */
[--C-:B------:R-:W-:Y:S01]  /*19d20*/  IMAD.MOV.U32 R33, RZ, RZ, R87.reuse ;  /* 0x000000ffff217224 */ /* 0x100fe200078e0057 */
[----:B------:R-:W1:Y:S01]  /*19d30*/  MUFU.EX2 R119, R119 ;  /* 0x0000007700777308 */ /* 0x000e620000000800 */
[----:B------:R-:W-:-:S07]  /*19d40*/  IMAD.MOV.U32 R32, RZ, RZ, R87 ;  /* 0x000000ffff207224 */ /* 0x000fce00078e0057 */
[----:B------:R-:W2:Y:S08]  /*19d50*/  MUFU.EX2 R49, R49 ;  /* 0x0000003100317308 */ /* 0x000eb00000000800 */
[----:B------:R3:W-:Y:S01]  /*19d60*/  MUFU.EX2 R74, R71 ;  /* 0x00000047004a7308 */ /* 0x0007e20000000800 */
[----:B-1----:R-:W-:-:S04]  /*19d70*/  F2FP.SATFINITE.E4M3.F32.PACK_AB_MERGE_C R187, R119, R66, RZ ;  /* 0x0000004277bb723e */ /* 0x002fc800048070ff */
[----:B------:R-:W-:-:S03]  /*19d80*/  F2FP.SATFINITE.E4M3.F32.PACK_AB_MERGE_C R187, R48, R37, R187 ;  /* 0x0000002530bb723e */ /* 0x000fc600048070bb */
[----:B------:R-:W1:Y:S01]  /*19d90*/  MUFU.EX2 R50, R50 ;  /* 0x0000003200327308 */ /* 0x000e620000000800 */
[----:B---3--:R-:W-:-:S01]  /*19da0*/  FADD.FTZ R71, R37, R80 ;  /* 0x0000005025477221 */ /* 0x008fc20000010000 */
[----:B------:R-:W-:Y:S01]  /*19db0*/  FADD.FTZ R80, R10, R43 ;  /* 0x0000002b0a507221 */ /* 0x000fe20000010000 */
[----:B------:R-:W-:Y:S02]  /*19dc0*/  IMAD.MOV.U32 R37, RZ, RZ, R87 ;  /* 0x000000ffff257224 */ /* 0x000fe400078e0057 */
[----:B------:R-:W-:Y:S01]  /*19dd0*/  FADD.FTZ R71, R48, R71 ;  /* 0x0000004730477221 */ /* 0x000fe20000010000 */
[----:B------:R-:W-:-:S01]  /*19de0*/  FADD.FTZ R43, R15, R80 ;  /* 0x000000500f2b7221 */ /* 0x000fc20000010000 */
[----:B------:R-:W-:Y:S01]  /*19df0*/  IMAD.MOV.U32 R48, RZ, RZ, R87 ;  /* 0x000000ffff307224 */ /* 0x000fe200078e0057 */
[----:B------:R-:W3:Y:S01]  /*19e00*/  MUFU.EX2 R79, R79 ;  /* 0x0000004f004f7308 */ /* 0x000ee20000000800 */
[----:B------:R-:W-:-:S01]  /*19e10*/  FADD.FTZ R82, R66, R71 ;  /* 0x0000004742527221 */ /* 0x000fc20000010000 */
[----:B------:R-:W-:Y:S01]  /*19e20*/  FADD.FTZ R80, R12, R43 ;  /* 0x0000002b0c507221 */ /* 0x000fe20000010000 */
[----:B------:R-:W-:-:S02]  /*19e30*/  IMAD.MOV.U32 R66, RZ, RZ, R87 ;  /* 0x000000ffff427224 */ /* 0x000fc400078e0057 */
[----:B------:R-:W-:-:S03]  /*19e40*/  FADD.FTZ R82, R119, R82 ;  /* 0x0000005277527221 */ /* 0x000fc60000010000 */
[----:B------:R-:W4:Y:S01]  /*19e50*/  MUFU.EX2 R68, R95 ;  /* 0x0000005f00447308 */ /* 0x000f220000000800 */
[----:B--2---:R-:W-:-:S01]  /*19e60*/  FADD.FTZ R43, R49, R82 ;  /* 0x00000052312b7221 */ /* 0x004fc20000010000 */
[----:B------:R-:W-:-:S03]  /*19e70*/  FADD.FTZ R82, R21, R80 ;  /* 0x0000005015527221 */ /* 0x000fc60000010000 */
[----:B-1----:R-:W-:Y:S01]  /*19e80*/  FADD.FTZ R84, R50, R43 ;  /* 0x0000002b32547221 */ /* 0x002fe20000010000 */
[----:B------:R-:W-:-:S01]  /*19e90*/  FADD.FTZ R71, R29, R82 ;  /* 0x000000521d477221 */ /* 0x000fc20000010000 */
[----:B------:R-:W-:Y:S01]  /*19ea0*/  FFMA.FTZ R43, R2, R27, -R36 ;  /* 0x0000001b022b7223 */ /* 0x000fe20000010824 */
[----:B------:R-:W1:Y:S01]  /*19eb0*/  MUFU.EX2 R52, R52 ;  /* 0x0000003400347308 */ /* 0x000e620000000800 */
[----:B---3--:R-:W-:-:S01]  /*19ec0*/  FADD.FTZ R27, R79, R84 ;  /* 0x000000544f1b7221 */ /* 0x008fc20000010000 */
[----:B------:R-:W-:Y:S01]  /*19ed0*/  FADD.FTZ R82, R76, R71 ;  /* 0x000000474c527221 */ /* 0x000fe20000010000 */
[----:B------:R-:W-:-:S01]  /*19ee0*/  FFMA.FTZ R36, R2, R41, -R36 ;  /* 0x0000002902247223 */ /* 0x000fc20000010824 */
[----:B------:R-:W-:Y:S02]  /*19ef0*/  IMAD.MOV.U32 R76, RZ, RZ, R87 ;  /* 0x000000ffff4c7224 */ /* 0x000fe400078e0057 */
[----:B------:R-:W-:-:S01]  /*19f00*/  FADD.FTZ R81, R45, R82 ;  /* 0x000000522d517221 */ /* 0x000fc20000010000 */
[----:B------:R-:W-:Y:S01]  /*19f10*/  IMAD.MOV.U32 R29, RZ, RZ, R87 ;  /* 0x000000ffff1d7224 */ /* 0x000fe200078e0057 */
[----:B------:R-:W2:Y:S01]  /*19f20*/  MUFU.EX2 R53, R53 ;  /* 0x0000003500357308 */ /* 0x000ea20000000800 */
[----:B----4-:R-:W-:-:S01]  /*19f30*/  FADD.FTZ R71, R68, R27 ;  /* 0x0000001b44477221 */ /* 0x010fc20000010000 */
[----:B------:R-:W-:Y:S01]  /*19f40*/  FADD.FTZ R81, R78, R81 ;  /* 0x000000514e517221 */ /* 0x000fe20000010000 */
[----:B------:R-:W-:Y:S01]  /*19f50*/  F2FP.SATFINITE.E4M3.F32.PACK_AB_MERGE_C R181, R68, R79, RZ ;  /* 0x0000004f44b5723e */ /* 0x000fe200048070ff */
[----:B------:R-:W-:Y:S01]  /*19f60*/  IMAD.MOV.U32 R79, RZ, RZ, R87 ;  /* 0x000000ffff4f7224 */ /* 0x000fe200078e0057 */
[----:B------:R-:W-:Y:S01]  /*19f70*/  MOV R68, R87 ;  /* 0x0000005700447202 */ /* 0x000fe20000000f00 */
[----:B------:R-:W-:Y:S01]  /*19f80*/  FADD.FTZ R86, R58, R81 ;  /* 0x000000513a567221 */ /* 0x000fe20000010000 */
[----:B------:R-:W-:Y:S01]  /*19f90*/  F2FP.SATFINITE.E4M3.F32.PACK_AB_MERGE_C R58, R63, R58, RZ ;  /* 0x0000003a3f3a723e */ /* 0x000fe200048070ff */
[----:B------:R-:W3:Y:S01]  /*19fa0*/  MUFU.EX2 R83, R83 ;  /* 0x0000005300537308 */ /* 0x000ee20000000800 */
[----:B-1----:R-:W-:-:S01]  /*19fb0*/  FADD.FTZ R82, R52, R71 ;  /* 0x0000004734527221 */ /* 0x002fc20000010000 */
[----:B------:R-:W-:Y:S01]  /*19fc0*/  FADD.FTZ R86, R63, R86 ;  /* 0x000000563f567221 */ /* 0x000fe20000010000 */
[----:B------:R-:W-:Y:S01]  /*19fd0*/  F2FP.SATFINITE.E4M3.F32.PACK_AB_MERGE_C R181, R50, R49, R181 ;  /* 0x0000003132b5723e */ /* 0x000fe200048070b5 */
[----:B------:R-:W-:Y:S01]  /*19fe0*/  IMAD.MOV.U32 R81, RZ, RZ, R87 ;  /* 0x000000ffff517224 */ /* 0x000fe200078e0057 */
[----:B------:R-:W-:Y:S01]  /*19ff0*/  F2FP.SATFINITE.E4M3.F32.PACK_AB_MERGE_C R182, R78, R45, R58 ;  /* 0x0000002d4eb6723e */ /* 0x000fe2000480703a */
[----:B------:R-:W-:Y:S01]  /*1a000*/  FADD.FTZ R9, R59, R86 ;  /* 0x000000563b097221 */ /* 0x000fe20000010000 */
[----:B------:R-:W-:Y:S01]  /*1a010*/  MOV R86, R87 ;  /* 0x0000005700567202 */ /* 0x000fe20000000f00 */
[----:B------:R-:W1:Y:S01]  /*1a020*/  MUFU.EX2 R70, R103 ;  /* 0x0000006700467308 */ /* 0x000e620000000800 */
[----:B--2---:R-:W-:-:S01]  /*1a030*/  FADD.FTZ R84, R53, R82 ;  /* 0x0000005235547221 */ /* 0x004fc20000010000 */
[----:B------:R-:W-:Y:S01]  /*1a040*/  FADD.FTZ R9, R62, R9 ;  /* 0x000000093e097221 */ /* 0x000fe20000010000 */
[--C-:B------:R-:W-:Y:S01]  /*1a050*/  IMAD.MOV.U32 R78, RZ, RZ, R87.reuse ;  /* 0x000000ffff4e7224 */ /* 0x100fe200078e0057 */
[----:B------:R-:W-:Y:S01]  /*1a060*/  MOV R50, R87 ;  /* 0x0000005700327202 */ /* 0x000fe20000000f00 */
[----:B------:R-:W-:-:S02]  /*1a070*/  IMAD.MOV.U32 R71, RZ, RZ, R87 ;  /* 0x000000ffff477224 */ /* 0x000fc400078e0057 */
[----:B------:R-:W-:Y:S01]  /*1a080*/  FADD.FTZ R64, R42, R9 ;  /* 0x000000092a407221 */ /* 0x000fe20000010000 */
[----:B------:R-:W-:Y:S01]  /*1a090*/  IMAD.MOV.U32 R63, RZ, RZ, R87 ;  /* 0x000000ffff3f7224 */ /* 0x000fe200078e0057 */
[----:B------:R-:W2:Y:S01]  /*1a0a0*/  MUFU.EX2 R54, R54 ;  /* 0x0000003600367308 */ /* 0x000ea20000000800 */
[----:B---3--:R-:W-:-:S01]  /*1a0b0*/  FADD.FTZ R41, R83, R84 ;  /* 0x0000005453297221 */ /* 0x008fc20000010000 */
[C---:B------:R-:W-:Y:S01]  /*1a0c0*/  FADD.FTZ R15, R109.reuse, R64 ;  /* 0x000000406d0f7221 */ /* 0x040fe20000010000 */
[----:B------:R-:W-:Y:S01]  /*1a0d0*/  F2FP.SATFINITE.E4M3.F32.PACK_AB_MERGE_C R109, R109, R42, RZ ;  /* 0x0000002a6d6d723e */ /* 0x000fe200048070ff */
[--C-:B------:R-:W-:Y:S01]  /*1a0e0*/  IMAD.MOV.U32 R84, RZ, RZ, R87.reuse ;  /* 0x000000ffff547224 */ /* 0x100fe200078e0057 */
[----:B------:R-:W-:Y:S01]  /*1a0f0*/  MOV R45, R87 ;  /* 0x00000057002d7202 */ /* 0x000fe20000000f00 */
[----:B------:R-:W-:Y:S01]  /*1a100*/  IMAD.MOV.U32 R64, RZ, RZ, R87 ;  /* 0x000000ffff407224 */ /* 0x000fe200078e0057 */
[----:B------:R-:W-:Y:S01]  /*1a110*/  F2FP.SATFINITE.E4M3.F32.PACK_AB_MERGE_C R176, R62, R59, R109 ;  /* 0x0000003b3eb0723e */ /* 0x000fe2000480706d */
[----:B------:R-:W3:Y:S01]  /*1a120*/  MUFU.EX2 R77, R77 ;  /* 0x0000004d004d7308 */ /* 0x000ee20000000800 */
[----:B-1----:R-:W-:-:S01]  /*1a130*/  FADD.FTZ R41, R70, R41 ;  /* 0x0000002946297221 */ /* 0x002fc20000010000 */
[----:B------:R-:W-:Y:S01]  /*1a140*/  F2FP.SATFINITE.E4M3.F32.PACK_AB_MERGE_C R70, R70, R83, RZ ;  /* 0x000000534646723e */ /* 0x000fe200048070ff */
[--C-:B------:R-:W-:Y:S01]  /*1a150*/  IMAD.MOV.U32 R83, RZ, RZ, R87.reuse ;  /* 0x000000ffff537224 */ /* 0x100fe200078e0057 */
[----:B------:R-:W-:Y:S01]  /*1a160*/  MOV R62, R87 ;  /* 0x00000057003e7202 */ /* 0x000fe20000000f00 */
[--C-:B------:R-:W-:Y:S01]  /*1a170*/  IMAD.MOV.U32 R59, RZ, RZ, R87.reuse ;  /* 0x000000ffff3b7224 */ /* 0x100fe200078e0057 */
[----:B------:R-:W-:Y:S01]  /*1a180*/  F2FP.SATFINITE.E4M3.F32.PACK_AB_MERGE_C R183, R53, R52, R70 ;  /* 0x0000003435b7723e */ /* 0x000fe20004807046 */
[----:B------:R-:W-:Y:S01]  /*1a190*/  IMAD.MOV.U32 R70, RZ, RZ, R87 ;  /* 0x000000ffff467224 */ /* 0x000fe200078e0057 */
        /* <DEDUP_REMOVED lines=9> */
[----:B------:R-:W3:Y:S01]  /*1a230*/  MUFU.EX2 R56, R56 ;  /* 0x0000003800387308 */ /* 0x000ee20000000800 */
[----:B-1----:R-:W-:-:S01]  /*1a240*/  FADD.FTZ R9, R93, R10 ;  /* 0x0000000a5d097221 */ /* 0x002fc20000010000 */
[----:B------:R-:W-:Y:S01]  /*1a250*/  FADD.FTZ R10, R46, R15 ;  /* 0x0000000f2e0a7221 */ /* 0x000fe20000010000 */
[----:B------:R-:W-:-:S04]  /*1a260*/  F2FP.SATFINITE.E4M3.F32.PACK_AB_MERGE_C R15, R31, R26, RZ ;  /* 0x0000001a1f0f723e */ /* 0x000fc800048070ff */
[----:B------:R-:W-:Y:S01]  /*1a270*/  F2FP.SATFINITE.E4M3.F32.PACK_AB_MERGE_C R178, R55, R46, R15 ;  /* 0x0000002e37b2723e */ /* 0x000fe2000480700f */
        /* <DEDUP_REMOVED lines=8> */
[----:B------:R-:W-:Y:S01]  /*1a300*/  FADD.FTZ R9, R55, R10 ;  /* 0x0000000a37097221 */ /* 0x000fe20000010000 */
[--C-:B------:R-:W-:Y:S02]  /*1a310*/  IMAD.MOV.U32 R72, RZ, RZ, R87.reuse ;  /* 0x000000ffff487224 */ /* 0x100fe400078e0057 */
[----:B------:R-:W-:Y:S02]  /*1a320*/  IMAD.MOV.U32 R55, RZ, RZ, R87 ;  /* 0x000000ffff377224 */ /* 0x000fe400078e0057 */
[----:B------:R-:W-:-:S01]  /*1a330*/  FADD.FTZ R10, R26, R9 ;  /* 0x000000091a0a7221 */ /* 0x000fc20000010000 */
[----:B------:R-:W-:Y:S01]  /*1a340*/  IMAD.MOV.U32 R54, RZ, RZ, R87 ;  /* 0x000000ffff367224 */ /* 0x000fe200078e0057 */
[----:B------:R-:W3:Y:S01]  /*1a350*/  MUFU.EX2 R3, R105 ;  /* 0x0000006900037308 */ /* 0x000ee20000000800 */
[----:B-1----:R-:W-:-:S01]  /*1a360*/  FADD.FTZ R42, R67, R42 ;  /* 0x0000002a432a7221 */ /* 0x002fc20000010000 */
[----:B------:R-:W-:-:S04]  /*1a370*/  FADD.FTZ R31, R31, R10 ;  /* 0x0000000a1f1f7221 */ /* 0x000fc80000010000 */
[----:B------:R-:W-:Y:S01]  /*1a380*/  FADD.FTZ R10, R30, R31 ;  /* 0x0000001f1e0a7221 */ /* 0x000fe20000010000 */
[----:B------:R-:W-:Y:S01]  /*1a390*/  IMAD.MOV.U32 R31, RZ, RZ, R87 ;  /* 0x000000ffff1f7224 */ /* 0x000fe200078e0057 */
[----:B------:R-:W1:Y:S01]  /*1a3a0*/  MUFU.EX2 R60, R60 ;  /* 0x0000003c003c7308 */ /* 0x000e620000000800 */
[----:B--2---:R-:W-:-:S01]  /*1a3b0*/  FADD.FTZ R7, R75, R42 ;  /* 0x0000002a4b077221 */ /* 0x004fc20000010000 */
[----:B------:R-:W-:Y:S01]  /*1a3c0*/  F2FP.SATFINITE.E4M3.F32.PACK_AB_MERGE_C R75, R74, R75, RZ ;  /* 0x0000004b4a4b723e */ /* 0x000fe200048070ff */
[----:B------:R-:W-:-:S01]  /*1a3d0*/  FADD.FTZ R9, R39, R10 ;  /* 0x0000000a27097221 */ /* 0x000fc20000010000 */
[----:B------:R-:W-:Y:S02]  /*1a3e0*/  IMAD.MOV.U32 R42, RZ, RZ, R87 ;  /* 0x000000ffff2a7224 */ /* 0x000fe400078e0057 */
[----:B------:R-:W-:-:S01]  /*1a3f0*/  FADD.FTZ R74, R74, R7 ;  /* 0x000000074a4a7221 */ /* 0x000fc20000010000 */
[----:B------:R-:W-:Y:S01]  /*1a400*/  F2FP.SATFINITE.E4M3.F32.PACK_AB_MERGE_C R179, R67, R56, R75 ;  /* 0x0000003843b3723e */ /* 0x000fe2000480704b */
[----:B------:R-:W-:-:S01]  /*1a410*/  FADD.FTZ R12, R34, R9 ;  /* 0x00000009220c7221 */ /* 0x000fc20000010000 */
[----:B------:R-:W2:Y:S01]  /*1a420*/  MUFU.EX2 R73, R73 ;  /* 0x0000004900497308 */ /* 0x000ea20000000800 */
[----:B---3--:R-:W-:-:S01]  /*1a430*/  FADD.FTZ R7, R3, R74 ;  /* 0x0000004a03077221 */ /* 0x008fc20000010000 */
[C---:B------:R-:W-:Y:S01]  /*1a440*/  F2FP.SATFINITE.E4M3.F32.PACK_AB_MERGE_C R34, R125.reuse, R34, RZ ;  /* 0x000000227d22723e */ /* 0x040fe200048070ff */
[----:B------:R-:W-:-:S01]  /*1a450*/  FADD.FTZ R125, R125, R12 ;  /* 0x0000000c7d7d7221 */ /* 0x000fc20000010000 */
[--C-:B------:R-:W-:Y:S01]  /*1a460*/  IMAD.MOV.U32 R75, RZ, RZ, R87.reuse ;  /* 0x000000ffff4b7224 */ /* 0x100fe200078e0057 */
[----:B------:R-:W-:Y:S01]  /*1a470*/  MOV R74, R87 ;  /* 0x00000057004a7202 */ /* 0x000fe20000000f00 */
[----:B------:R-:W-:Y:S01]  /*1a480*/  IMAD.MOV.U32 R67, RZ, RZ, R87 ;  /* 0x000000ffff437224 */ /* 0x000fe200078e0057 */
[----:B------:R-:W-:Y:S01]  /*1a490*/  F2FP.SATFINITE.E4M3.F32.PACK_AB_MERGE_C R172, R39, R30, R34 ;  /* 0x0000001e27ac723e */ /* 0x000fe20004807022 */
[----:B------:R3:W4:Y:S01]  /*1a4a0*/  MUFU.EX2 R80, R47 ;  /* 0x0000002f00507308 */ /* 0x0007220000000800 */
[----:B-1----:R-:W-:-:S01]  /*1a4b0*/  FADD.FTZ R10, R60, R7 ;  /* 0x000000073c0a7221 */ /* 0x002fc20000010000 */
[-C--:B------:R-:W-:Y:S01]  /*1a4c0*/  MOV R56, R87.reuse ;  /* 0x0000005700387202 */ /* 0x080fe20000000f00 */
[--C-:B------:R-:W-:Y:S01]  /*1a4d0*/  IMAD.MOV.U32 R39, RZ, RZ, R87.reuse ;  /* 0x000000ffff277224 */ /* 0x100fe200078e0057 */
[----:B------:R-:W-:Y:S01]  /*1a4e0*/  MOV R30, R87 ;  /* 0x00000057001e7202 */ /* 0x000fe20000000f00 */
[----:B------:R-:W-:-:S03]  /*1a4f0*/  IMAD.MOV.U32 R34, RZ, RZ, R87 ;  /* 0x000000ffff227224 */ /* 0x000fc600078e0057 */
[----:B------:R-:W1:Y:S01]  /*1a500*/  MUFU.EX2 R27, R113 ;  /* 0x00000071001b7308 */ /* 0x000e620000000800 */
[----:B--2---:R-:W-:-:S01]  /*1a510*/  FADD.FTZ R7, R73, R10 ;  /* 0x0000000a49077221 */ /* 0x004fc20000010000 */
[----:B------:R-:W-:Y:S01]  /*1a520*/  FADD.FTZ R10, R38, R125 ;  /* 0x0000007d260a7221 */ /* 0x000fe20000010000 */
[----:B---3--:R-:W-:-:S03]  /*1a530*/  IMAD.MOV.U32 R47, RZ, RZ, R87 ;  /* 0x000000ffff2f7224 */ /* 0x008fc600078e0057 */
[----:B------:R-:W-:Y:S02]  /*1a540*/  FADD.FTZ R9, R127, R10 ;  /* 0x0000000a7f097221 */ /* 0x000fe40000010000 */
[----:B------:R-:W2:Y:S01]  /*1a550*/  MUFU.EX2 R129, R129 ;  /* 0x0000008100817308 */ /* 0x000ea20000000800 */
[C---:B----4-:R-:W-:Y:S01]  /*1a560*/  F2FP.SATFINITE.E4M3.F32.PACK_AB_MERGE_C R73, R80.reuse, R73, RZ ;  /* 0x000000495049723e */ /* 0x050fe200048070ff */
[----:B------:R-:W-:Y:S01]  /*1a570*/  FADD.FTZ R80, R80, R7 ;  /* 0x0000000750507221 */ /* 0x000fe20000010000 */
[----:B------:R-:W-:-:S02]  /*1a580*/  FADD.FTZ R26, R44, R9 ;  /* 0x000000092c1a7221 */ /* 0x000fc40000010000 */
[----:B------:R-:W-:Y:S01]  /*1a590*/  F2FP.SATFINITE.E4M3.F32.PACK_AB_MERGE_C R173, R60, R3, R73 ;  /* 0x000000033cad723e */ /* 0x000fe20004807049 */
[----:B------:R-:W-:Y:S02]  /*1a5a0*/  IMAD.MOV.U32 R73, RZ, RZ, R87 ;  /* 0x000000ffff497224 */ /* 0x000fe400078e0057 */
[----:B------:R3:W4:Y:S01]  /*1a5b0*/  MUFU.EX2 R82, R51 ;  /* 0x0000003300527308 */ /* 0x0007220000000800 */
[----:B-1----:R-:W-:-:S01]  /*1a5c0*/  FADD.FTZ R7, R27, R80 ;  /* 0x000000501b077221 */ /* 0x002fc20000010000 */
[----:B------:R-:W-:Y:S01]  /*1a5d0*/  MOV R80, R87 ;  /* 0x0000005700507202 */ /* 0x000fe20000000f00 */
[----:B------:R-:W-:-:S05]  /*1a5e0*/  IMAD.MOV.U32 R60, RZ, RZ, R87 ;  /* 0x000000ffff3c7224 */ /* 0x000fca00078e0057 */
[----:B------:R-:W1:Y:S01]  /*1a5f0*/  MUFU.EX2 R61, R61 ;  /* 0x0000003d003d7308 */ /* 0x000e620000000800 */
[C---:B--2---:R-:W-:Y:S01]  /*1a600*/  F2FP.SATFINITE.E4M3.F32.PACK_AB_MERGE_C R44, R129.reuse, R44, RZ ;  /* 0x0000002c812c723e */ /* 0x044fe200048070ff */
[----:B------:R-:W-:Y:S01]  /*1a610*/  FADD.FTZ R129, R129, R26 ;  /* 0x0000001a81817221 */ /* 0x000fe20000010000 */
[--C-:B---3--:R-:W-:Y:S02]  /*1a620*/  IMAD.MOV.U32 R51, RZ, RZ, R87.reuse ;  /* 0x000000ffff337224 */ /* 0x108fe400078e0057 */
[----:B------:R-:W-:Y:S01]  /*1a630*/  F2FP.SATFINITE.E4M3.F32.PACK_AB_MERGE_C R174, R127, R38, R44 ;  /* 0x000000267fae723e */ /* 0x000fe2000480702c */
[----:B------:R-:W-:Y:S02]  /*1a640*/  IMAD.MOV.U32 R44, RZ, RZ, R87 ;  /* 0x000000ffff2c7224 */ /* 0x000fe400078e0057 */
[----:B------:R-:W2:Y:S01]  /*1a650*/  MUFU.EX2 R40, R40 ;  /* 0x0000002800287308 */ /* 0x000ea20000000800 */
[----:B----4-:R-:W-:-:S01]  /*1a660*/  FADD.FTZ R12, R82, R7 ;  /* 0x00000007520c7221 */ /* 0x010fc20000010000 */
[----:B------:R-:W-:-:S02]  /*1a670*/  IMAD.MOV.U32 R38, RZ, RZ, R87 ;  /* 0x000000ffff267224 */ /* 0x000fc400078e0057 */
[----:B------:R-:W-:-:S04]  /*1a680*/  IMAD.MOV.U32 R26, RZ, RZ, R87 ;  /* 0x000000ffff1a7224 */ /* 0x000fc800078e0057 */
[----:B------:R3:W4:Y:S01]  /*1a690*/  MUFU.EX2 R6, R65 ;  /* 0x0000004100067308 */ /* 0x0007220000000800 */
[----:B-1----:R-:W-:-:S07]  /*1a6a0*/  FADD.FTZ R7, R61, R12 ;  /* 0x0000000c3d077221 */ /* 0x002fce0000010000 */
[----:B------:R-:W1:Y:S01]  /*1a6b0*/  MUFU.EX2 R131, R131 ;  /* 0x0000008300837308 */ /* 0x000e620000000800 */
[----:B--2---:R-:W-:-:S01]  /*1a6c0*/  FADD.FTZ R12, R40, R129 ;  /* 0x00000081280c7221 */ /* 0x004fc20000010000 */
[----:B---3--:R-:W-:-:S06]  /*1a6d0*/  IMAD.MOV.U32 R65, RZ, RZ, R87 ;  /* 0x000000ffff417224 */ /* 0x008fcc00078e0057 */
[----:B------:R-:W2:Y:S01]  /*1a6e0*/  MUFU.EX2 R117, R117 ;  /* 0x0000007500757308 */ /* 0x000ea20000000800 */
[C---:B----4-:R-:W-:Y:S01]  /*1a6f0*/  F2FP.SATFINITE.E4M3.F32.PACK_AB_MERGE_C R61, R6.reuse, R61, RZ ;  /* 0x0000003d063d723e */ /* 0x050fe200048070ff */
[----:B------:R-:W-:-:S03]  /*1a700*/  FADD.FTZ R6, R6, R7 ;  /* 0x0000000706067221 */ /* 0x000fc60000010000 */
[----:B------:R-:W-:Y:S01]  /*1a710*/  F2FP.SATFINITE.E4M3.F32.PACK_AB_MERGE_C R175, R82, R27, R61 ;  /* 0x0000001b52af723e */ /* 0x000fe2000480703d */
[----:B------:R-:W-:Y:S02]  /*1a720*/  IMAD.MOV.U32 R82, RZ, RZ, R87 ;  /* 0x000000ffff527224 */ /* 0x000fe400078e0057 */
[----:B------:R-:W3:Y:S01]  /*1a730*/  MUFU.EX2 R20, R20 ;  /* 0x0000001400147308 */ /* 0x000ee20000000800 */
[----:B-1----:R-:W-:-:S01]  /*1a740*/  FADD.FTZ R9, R131, R12 ;  /* 0x0000000c83097221 */ /* 0x002fc20000010000 */
[--C-:B------:R-:W-:Y:S02]  /*1a750*/  IMAD.MOV.U32 R61, RZ, RZ, R87.reuse ;  /* 0x000000ffff3d7224 */ /* 0x100fe400078e0057 */
[----:B------:R-:W-:-:S04]  /*1a760*/  IMAD.MOV.U32 R27, RZ, RZ, R87 ;  /* 0x000000ffff1b7224 */ /* 0x000fc800078e0057 */
[----:B------:R-:W1:Y:S01]  /*1a770*/  MUFU.EX2 R133, R133 ;  /* 0x0000008500857308 */ /* 0x000e620000000800 */
[----:B--2---:R-:W-:-:S07]  /*1a780*/  FADD.FTZ R7, R117, R6 ;  /* 0x0000000675077221 */ /* 0x004fce0000010000 */
[----:B------:R2:W4:Y:S01]  /*1a790*/  MUFU.EX2 R8, R43 ;  /* 0x0000002b00087308 */ /* 0x0005220000000800 */
[----:B---3--:R-:W-:-:S01]  /*1a7a0*/  FADD.FTZ R12, R20, R9 ;  /* 0x00000009140c7221 */ /* 0x008fc20000010000 */
[----:B------:R-:W-:-:S06]  /*1a7b0*/  VIADD R9, R157, 0xfffffffe ;  /* 0xfffffffe9d097836 */ /* 0x000fcc0000000000 */
[----:B------:R-:W3:Y:S01]  /*1a7c0*/  MUFU.EX2 R121, R121 ;  /* 0x0000007900797308 */ /* 0x000ee20000000800 */
[C---:B-1----:R-:W-:Y:S01]  /*1a7d0*/  F2FP.SATFINITE.E4M3.F32.PACK_AB_MERGE_C R20, R133.reuse, R20, RZ ;  /* 0x000000148514723e */ /* 0x042fe200048070ff */
[----:B------:R-:W-:Y:S01]  /*1a7e0*/  FADD.FTZ R133, R133, R12 ;  /* 0x0000000c85857221 */ /* 0x000fe20000010000 */
[----:B--2---:R-:W-:Y:S02]  /*1a7f0*/  IMAD.MOV.U32 R43, RZ, RZ, R87 ;  /* 0x000000ffff2b7224 */ /* 0x004fe400078e0057 */
[----:B------:R-:W-:Y:S02]  /*1a800*/  F2FP.SATFINITE.E4M3.F32.PACK_AB_MERGE_C R168, R131, R40, R20 ;  /* 0x0000002883a8723e */ /* 0x000fe40004807014 */
[----:B------:R-:W-:Y:S01]  /*1a810*/  MOV R40, R87 ;  /* 0x0000005700287202 */ /* 0x000fe20000000f00 */
[----:B------:R-:W1:Y:S01]  /*1a820*/  MUFU.EX2 R24, R24 ;  /* 0x0000001800187308 */ /* 0x000e620000000800 */
[----:B----4-:R-:W-:-:S07]  /*1a830*/  FADD.FTZ R6, R8, R7 ;  /* 0x0000000708067221 */ /* 0x010fce0000010000 */
[----:B------:R-:W2:Y:S01]  /*1a840*/  MUFU.EX2 R135, R135 ;  /* 0x0000008700877308 */ /* 0x000ea20000000800 */
[----:B---3--:R-:W-:-:S07]  /*1a850*/  FADD.FTZ R3, R121, R6 ;  /* 0x0000000679037221 */ /* 0x008fce0000010000 */
[----:B------:R-:W-:Y:S01]  /*1a860*/  MUFU.EX2 R28, R28 ;  /* 0x0000001c001c7308 */ /* 0x000fe20000000800 */
[----:B-1----:R-:W-:-:S07]  /*1a870*/  FADD.FTZ R6, R24, R133 ;  /* 0x0000008518067221 */ /* 0x002fce0000010000 */
[----:B------:R-:W1:Y:S01]  /*1a880*/  MUFU.EX2 R25, R25 ;  /* 0x0000001900197308 */ /* 0x000e620000000800 */
[----:B--2---:R-:W-:-:S07]  /*1a890*/  FADD.FTZ R7, R135, R6 ;  /* 0x0000000687077221 */ /* 0x004fce0000010000 */
[----:B------:R2:W3:Y:S08]  /*1a8a0*/  MUFU.EX2 R4, R69 ;  /* 0x0000004500047308 */ /* 0x0004f00000000800 */
[----:B------:R-:W4:Y:S01]  /*1a8b0*/  MUFU.EX2 R123, R123 ;  /* 0x0000007b007b7308 */ /* 0x000f220000000800 */
[----:B-1----:R-:W-:Y:S01]  /*1a8c0*/  F2FP.SATFINITE.E4M3.F32.PACK_AB_MERGE_C R6, R25, R28, RZ ;  /* 0x0000001c1906723e */ /* 0x002fe200048070ff */
[----:B------:R-:W-:Y:S01]  /*1a8d0*/  FADD.FTZ R28, R28, R7 ;  /* 0x000000071c1c7221 */ /* 0x000fe20000010000 */
[----:B--2---:R-:W-:-:S02]  /*1a8e0*/  IMAD.MOV.U32 R69, RZ, RZ, R87 ;  /* 0x000000ffff457224 */ /* 0x004fc400078e0057 */
[----:B------:R-:W-:Y:S01]  /*1a8f0*/  F2FP.SATFINITE.E4M3.F32.PACK_AB_MERGE_C R170, R135, R24, R6 ;  /* 0x0000001887aa723e */ /* 0x000fe20004807006 */
[----:B------:R-:W-:Y:S01]  /*1a900*/  IMAD.MOV.U32 R24, RZ, RZ, R87 ;  /* 0x000000ffff187224 */ /* 0x000fe200078e0057 */
[----:B------:R-:W-:Y:S01]  /*1a910*/  VIMNMX R6, RZ, R14, !PT ;  /* 0x0000000eff067248 */ /* 0x000fe20007fe0100 */
[----:B------:R1:W2:Y:S01]  /*1a920*/  MUFU.EX2 R10, R35 ;  /* 0x00000023000a7308 */ /* 0x0002a20000000800 */
[C---:B---3--:R-:W-:Y:S01]  /*1a930*/  F2FP.SATFINITE.E4M3.F32.PACK_AB_MERGE_C R121, R4.reuse, R121, RZ ;  /* 0x000000790479723e */ /* 0x048fe200048070ff */
[----:B------:R-:W-:Y:S01]  /*1a940*/  FADD.FTZ R4, R4, R3 ;  /* 0x0000000304047221 */ /* 0x000fe20000010000 */
[----:B------:R-:W-:Y:S02]  /*1a950*/  ISETP.GE.AND P0, PT, R9, R6, PT ;  /* 0x000000060900720c */ /* 0x000fe40003f06270 */
[----:B------:R-:W-:-:S03]  /*1a960*/  F2FP.SATFINITE.E4M3.F32.PACK_AB_MERGE_C R169, R8, R117, R121 ;  /* 0x0000007508a9723e */ /* 0x000fc60004807079 */
[----:B------:R-:W3:Y:S01]  /*1a970*/  MUFU.EX2 R57, R57 ;  /* 0x0000003900397308 */ /* 0x000ee20000000800 */
[----:B----4-:R-:W-:-:S01]  /*1a980*/  FADD.FTZ R3, R123, R4 ;  /* 0x000000047b037221 */ /* 0x010fc20000010000 */
[----:B-1----:R-:W-:-:S06]  /*1a990*/  MOV R35, R87 ;  /* 0x0000005700237202 */ /* 0x002fcc0000000f00 */
[----:B------:R-:W1:Y:S01]  /*1a9a0*/  MUFU.EX2 R36, R36 ;  /* 0x0000002400247308 */ /* 0x000e620000000800 */
[----:B--2---:R-:W-:-:S04]  /*1a9b0*/  FADD.FTZ R4, R10, R3 ;  /* 0x000000030a047221 */ /* 0x004fc80000010000 */
[----:B---3--:R-:W-:Y:S01]  /*1a9c0*/  FADD.FTZ R3, R57, R4 ;  /* 0x0000000439037221 */ /* 0x008fe20000010000 */
[----:B------:R-:W-:-:S01]  /*1a9d0*/  FADD.FTZ R4, R25, R28 ;  /* 0x0000001c19047221 */ /* 0x000fc20000010000 */
[----:B------:R-:W-:Y:S01]  /*1a9e0*/  IMAD.MOV.U32 R28, RZ, RZ, R87 ;  /* 0x000000ffff1c7224 */ /* 0x000fe200078e0057 */
[----:B------:R-:W-:Y:S02]  /*1a9f0*/  MOV R25, R87 ;  /* 0x0000005700197202 */ /* 0x000fe40000000f00 */
[C---:B-1----:R-:W-:Y:S01]  /*1aa00*/  F2FP.SATFINITE.E4M3.F32.PACK_AB_MERGE_C R8, R36.reuse, R57, RZ ;  /* 0x000000392408723e */ /* 0x042fe200048070ff */
[----:B------:R-:W-:-:S01]  /*1aa10*/  FADD.FTZ R3, R36, R3 ;  /* 0x0000000324037221 */ /* 0x000fc20000010000 */
[--C-:B------:R-:W-:Y:S02]  /*1aa20*/  IMAD.MOV.U32 R57, RZ, RZ, R87.reuse ;  /* 0x000000ffff397224 */ /* 0x100fe400078e0057 */
[----:B------:R-:W-:Y:S01]  /*1aa30*/  F2FP.SATFINITE.E4M3.F32.PACK_AB_MERGE_C R171, R10, R123, R8 ;  /* 0x0000007b0aab723e */ /* 0x000fe20004807008 */
[----:B------:R-:W-:Y:S01]  /*1aa40*/  IMAD.MOV.U32 R36, RZ, RZ, R87 ;  /* 0x000000ffff247224 */ /* 0x000fe200078e0057 */
[----:B------:R-:W-:Y:S06]  /*1aa50*/  @!P0 BRA `(.L_x_2360) ;  /* 0x0000003c00cc8947 */ /* 0x000fec0003800000 */
[----:B------:R-:W-:Y:S01]  /*1aa60*/  IMAD.MOV.U32 R7, RZ, RZ, R13 ;  /* 0x000000ffff077224 */ /* 0x000fe200078e000d */
[----:B------:R-:W-:Y:S01]  /*1aa70*/  MOV R11, R145 ;  /* 0x00000091000b7202 */ /* 0x000fe20000000f00 */
[----:B------:R-:W-:Y:S01]  /*1aa80*/  IMAD.MOV.U32 R8, RZ, RZ, R0 ;  /* 0x000000ffff087224 */ /* 0x000fe200078e0000 */
[----:B------:R-:W-:Y:S01]  /*1aa90*/  CS2R R86, SRZ ;  /* 0x0000000000567805 */ /* 0x000fe2000001ff00 */
[----:B------:R-:W-:Y:S01]  /*1aaa0*/  IMAD.MOV.U32 R10, RZ, RZ, R192 ;  /* 0x000000ffff0a7224 */ /* 0x000fe200078e00c0 */
        /* <DEDUP_REMOVED lines=31> */
.L_x_2371:
        /* <DEDUP_REMOVED lines=8> */
.L_x_2362:
[----:B------:R-:W-:-:S05]  /*1ad20*/  VIADD R0, R11, 0x1 ;  /* 0x000000010b007836 */ /* 0x000fca0000000000 */
[----:B------:R-:W-:-:S04]  /*1ad30*/  ISETP.NE.AND P2, PT, R0, 0x2, PT ;  /* 0x000000020000780c */ /* 0x000fc80003f45270 */
[----:B------:R-:W-:Y:S02]  /*1ad40*/  SEL R13, R0, RZ, P2 ;  /* 0x000000ff000d7207 */ /* 0x000fe40001000000 */
[----:B------:R-:W-:-:S03]  /*1ad50*/  SHF.L.U32 R0, R192, 0x1f, RZ ;  /* 0x0000001fc0007819 */ /* 0x000fc600000006ff */
[----:B------:R-:W-:-:S04]  /*1ad60*/  IMAD R13, R13, 0x8, R16 ;  /* 0x000000080d0d7824 */ /* 0x000fc800078e0210 */
[----:B------:R1:W2:Y:S01]  /*1ad70*/  SYNCS.PHASECHK.TRANS64.TRYWAIT P2, [R13+URZ+0x29830], R0 ;  /* 0x029830000d0075a7 */ /* 0x0002a2000804017f */
[----:B------:R-:W-:Y:S05]  /*1ad80*/  @!P1 BRA `(.L_x_2363) ;  /* 0x0000000000049947 */ /* 0x000fea0003800000 */
[----:B------:R-:W-:Y:S01]  /*1ad90*/  BPT.TRAP 0x1 ;  /* 0x000000040000795c */ /* 0x000fe20000300000 */
.L_x_2363:
[----:B------:R-:W-:Y:S04]  /*1ada0*/  BSSY B0, `(.L_x_2361) ;  /* 0x0000004000007945 */ /* 0x000fe80003800000 */
[----:B--2---:R-:W-:Y:S05]  /*1adb0*/  @P2 BRA `(.L_x_2364) ;  /* 0x0000000000082947 */ /* 0x004fea0003800000 */
[----:B------:R-:W2:Y:S02]  /*1adc0*/  SYNCS.PHASECHK.TRANS64.TRYWAIT P2, [R13+URZ+0x29830], R0 ;  /* 0x029830000d0075a7 */ /* 0x000ea4000804017f */
[----:B--2---:R-:W-:Y:S05]  /*1add0*/  @!P2 BRA `(.L_x_2365) ;  /* 0x0000010c00cca947 */ /* 0x004fea0003800000 */
.L_x_2364:
[----:B------:R-:W-:Y:S05]  /*1ade0*/  BSYNC B0 ;  /* 0x0000000000007941 */ /* 0x000fea0003800000 */
.L_x_2361:
[----:B-12---:R-:W1:Y:S01]  /*1adf0*/  S2R R0, SR_TID.X ;  /* 0x0000000000007919 */ /* 0x006e620000002100 */
        /* <DEDUP_REMOVED lines=9> */
[----:B------:R-:W-:Y:S01]  /*1ae90*/  UMOV UR32, UR24 ;  /* 0x0000001800207c82 */ /* 0x000fe20008000000 */
[C---:B------:R-:W-:Y:S01]  /*1aea0*/  R2UR UR31, R21.reuse ;  /* 0x00000000151f72ca */ /* 0x040fe200000e0000 */
[----:B------:R-:W-:Y:S01]  /*1aeb0*/  IMAD R14, R12, 0x780, R5 ;  /* 0x000007800c0e7824 */ /* 0x000fe200078e0205 */
[----:B------:R-:W-:Y:S01]  /*1aec0*/  MOV R89, 0x80000020 ;  /* 0x8000002000597802 */ /* 0x000fe20000000f00 */
        /* <DEDUP_REMOVED lines=8> */
[----:B------:R-:W-:Y:S01]  /*1af50*/  VIADD R20, R14, 0x180 ;  /* 0x000001800e147836 */ /* 0x000fe20000000000 */
[----:B------:R-:W-:Y:S01]  /*1af60*/  R2UR UR34, R88 ;  /* 0x00000000582272ca */ /* 0x000fe200000e0000 */
[----:B------:R-:W-:Y:S01]  /*1af70*/  VIADD R88, R14, 0x200 ;  /* 0x000002000e587836 */ /* 0x000fe20000000000 */
[C---:B------:R-:W-:Y:S01]  /*1af80*/  R2UR UR35, R89.reuse ;  /* 0x00000000592372ca */ /* 0x040fe200000e0000 */
[----:B------:R-:W-:Y:S01]  /*1af90*/  UMOV UR48, UR24 ;  /* 0x0000001800307c82 */ /* 0x000fe20008000000 */
[----:B------:R-:W-:Y:S01]  /*1afa0*/  R2UR UR46, R20 ;  /* 0x00000000142e72ca */ /* 0x000fe200000e0000 */
[----:B------:R-:W-:Y:S01]  /*1afb0*/  UMOV UR49, UR25 ;  /* 0x0000001900317c82 */ /* 0x000fe20008000000 */
[----:B-1----:R-:W-:Y:S01]  /*1afc0*/  SHF.R.U32.HI R0, RZ, 0x7, R0 ;  /* 0x00000007ff007819 */ /* 0x002fe20000011600 */
[----:B------:R-:W-:Y:S01]  /*1afd0*/  VIADD R20, R14, 0x2 ;  /* 0x000000020e147836 */ /* 0x000fe20000000000 */
[----:B------:R-:W-:Y:S01]  /*1afe0*/  R2UR UR50, R88 ;  /* 0x00000000583272ca */ /* 0x000fe200000e0000 */
[----:B------:R-:W-:Y:S01]  /*1aff0*/  IMAD.MOV.U32 R21, RZ, RZ, -0x7fffffe0 ;  /* 0x80000020ff157424 */ /* 0x000fe200078e00ff */
[----:B------:R-:W-:Y:S01]  /*1b000*/  R2UR UR51, R89 ;  /* 0x00000000593372ca */ /* 0x000fe200000e0000 */
[----:B------:R-:W-:Y:S01]  /*1b010*/  VIADD R0, R0, 0x8 ;  /* 0x0000000800007836 */ /* 0x000fe20000000000 */
[----:B------:R-:W-:Y:S01]  /*1b020*/  R2UR UR6, R20 ;  /* 0x00000000140672ca */ /* 0x000fe200000e0000 */
[----:B------:R-:W-:Y:S01]  /*1b030*/  VIADD R20, R14, 0x82 ;  /* 0x000000820e147836 */ /* 0x000fe20000000000 */
[----:B------:R-:W-:Y:S01]  /*1b040*/  R2UR UR7, R21 ;  /* 0x00000000150772ca */ /* 0x000fe200000e0000 */
[----:B------:R-:W-:Y:S01]  /*1b050*/  IMAD.MOV.U32 R15, RZ, RZ, -0x7fffffe0 ;  /* 0x80000020ff0f7424 */ /* 0x000fe200078e00ff */
[----:B------:R1:W-:Y:S01]  /*1b060*/  BAR.SYNC.DEFER_BLOCKING R0, 0x100 ;  /* 0x000400000000751d */ /* 0x0003e20000010000 */
[----:B------:R-:W-:-:S05]  /*1b070*/  MOV R21, 0x80000020 ;  /* 0x8000002000157802 */ /* 0x000fca0000000f00 */
        /* <DEDUP_REMOVED lines=190> */
[C---:B------:R-:W-:Y:S01]  /*1bc60*/  VIADD R20, R14.reuse, 0x682 ;  /* 0x000006820e147836 */ /* 0x040fe20000000000 */
[----:B------:R-:W-:Y:S01]  /*1bc70*/  IADD3 R14, R14, 0x702, RZ ;  /* 0x000007020e0e7810 */ /* 0x000fe20007ffe0ff */
        /* <DEDUP_REMOVED lines=31> */
[----:B-1----:R-:W-:Y:S05]  /*1be70*/  @P0 BRA `(.L_x_2366) ;  /* 0x0000000000280947 */ /* 0x002fea0003800000 */
[----:B------:R-:W-:Y:S05]  /*1be80*/  @!P1 BRA `(.L_x_2367) ;  /* 0x0000000000049947 */ /* 0x000fea0003800000 */
[----:B------:R-:W-:Y:S01]  /*1be90*/  BPT.TRAP 0x1 ;  /* 0x000000040000795c */ /* 0x000fe20000300000 */
.L_x_2367:
[----:B------:R-:W-:Y:S01]  /*1bea0*/  SHF.L.U32 R0, R10, 0x1f, RZ ;  /* 0x0000001f0a007819 */ /* 0x000fe200000006ff */
[----:B------:R-:W-:-:S04]  /*1beb0*/  IMAD R13, R11, 0x8, R16 ;  /* 0x000000080b0d7824 */ /* 0x000fc800078e0210 */
[----:B------:R1:W2:Y:S01]  /*1bec0*/  SYNCS.PHASECHK.TRANS64.TRYWAIT P0, [R13+URZ+0x29850], R0 ;  /* 0x029850000d0075a7 */ /* 0x0002a2000800017f */
[----:B------:R-:W-:Y:S05]  /*1bed0*/  @!P1 BRA `(.L_x_2368) ;  /* 0x0000000000049947 */ /* 0x000fea0003800000 */
[----:B------:R-:W-:Y:S01]  /*1bee0*/  BPT.TRAP 0x1 ;  /* 0x000000040000795c */ /* 0x000fe20000300000 */
.L_x_2368:
[----:B--2---:R-:W-:Y:S05]  /*1bef0*/  @P0 BRA `(.L_x_2366) ;  /* 0x0000000000080947 */ /* 0x004fea0003800000 */
[----:B------:R-:W2:Y:S02]  /*1bf00*/  SYNCS.PHASECHK.TRANS64.TRYWAIT P0, [R13+URZ+0x29850], R0 ;  /* 0x029850000d0075a7 */ /* 0x000ea4000800017f */
[----:B--2---:R-:W-:Y:S05]  /*1bf10*/  @!P0 BRA `(.L_x_2369) ;  /* 0x000000fc00908947 */ /* 0x004fea0003800000 */
.L_x_2366:
[----:B-12---:R-:W-:Y:S01]  /*1bf20*/  VIADD R0, R16, 0x400 ;  /* 0x0000040010007836 */ /* 0x006fe20000000000 */
[----:B------:R-:W-:Y:S05]  /*1bf30*/  WARPSYNC.ALL ;  /* 0x0000000000007948 */ /* 0x000fea0003800000 */
[----:B------:R-:W-:Y:S01]  /*1bf40*/  SHF.R.U32.HI R0, RZ, 0x4, R0 ;  /* 0x00000004ff007819 */ /* 0x000fe20000011600 */
[----:B------:R-:W-:Y:S01]  /*1bf50*/  IMAD.MOV.U32 R15, RZ, RZ, -0x3ffffff0 ;  /* 0xc0000010ff0f7424 */ /* 0x000fe200078e00ff */
[----:B------:R-:W-:-:S06]  /*1bf60*/  WARPGROUP.ARRIVE ;  /* 0x00000000000079c5 */ /* 0x000fcc0000000000 */
[----:B------:R-:W1:Y:S01]  /*1bf70*/  S2R R228, SR_TID.X ;  /* 0x0000000000e47919 */ /* 0x000e620000002100 */
[----:B------:R-:W-:Y:S02]  /*1bf80*/  LOP3.LUT R0, R0, 0x3fff, RZ, 0xc0, !PT ;  /* 0x00003fff00007812 */ /* 0x000fe400078ec0ff */
[----:B------:R-:W-:Y:S02]  /*1bf90*/  R2UR UR7, R15 ;  /* 0x000000000f0772ca */ /* 0x000fe400000e0000 */
[----:B------:R-:W-:-:S05]  /*1bfa0*/  LOP3.LUT R0, R0, 0x10000, RZ, 0xfc, !PT ;  /* 0x0001000000007812 */ /* 0x000fca00078efcff */
[----:B------:R-:W-:Y:S01]  /*1bfb0*/  IMAD R14, R11, 0x500, R0 ;  /* 0x000005000b0e7824 */ /* 0x000fe200078e0200 */
[----:B------:R-:W-:-:S03]  /*1bfc0*/  SHF.L.U32 R0, R189, 0x7, RZ ;  /* 0x00000007bd007819 */ /* 0x000fc600000006ff */
[C---:B------:R-:W-:Y:S01]  /*1bfd0*/  VIADD R20, R14.reuse, 0x100 ;  /* 0x000001000e147836 */ /* 0x040fe20000000000 */
[----:B------:R-:W-:Y:S01]  /*1bfe0*/  R2UR UR6, R14 ;  /* 0x000000000e0672ca */ /* 0x000fe200000e0000 */
[----:B------:R-:W-:-:S05]  /*1bff0*/  IMAD R13, R9, -0xa0, R0 ;  /* 0xffffff60090d7824 */ /* 0x000fca00078e0200 */
[----:B------:R-:W-:-:S05]  /*1c000*/  IADD3 R0, R13, 0x1, R202 ;  /* 0x000000010d007810 */ /* 0x000fca0007ffe0ca */
[----:B------:R-:W-:Y:S02]  /*1c010*/  IMAD.IADD R0, R0, 0x1, -R191 ;  /* 0x0000000100007824 */ /* 0x000fe400078e0abf */
[----:B------:R-:W-:Y:S01]  /*1c020*/  QGMMA.64x128x32.F32.E4M3.E4M3 R24, R184, gdesc[UR4], R24, gsb0 ;  /* 0x01e00004b8187df3 */ /* 0x000fe20008000818 */
[----:B------:R-:W-:Y:S01]  /*1c030*/  R2UR UR6, R20 ;  /* 0x00000000140672ca */ /* 0x000fe200000e0000 */
[----:B------:R-:W-:Y:S01]  /*1c040*/  IMAD R13, R203, -0x2, R0 ;  /* 0xfffffffecb0d7824 */ /* 0x000fe200078e0200 */
[----:B------:R-:W-:Y:S02]  /*1c050*/  IADD3 R20, R14, 0x200, RZ ;  /* 0x000002000e147810 */ /* 0x000fe40007ffe0ff */
[----:B-1----:R-:W-:Y:S01]  /*1c060*/  LOP3.LUT R230, R228, 0x7f, RZ, 0xc0, !PT ;  /* 0x0000007fe4e67812 */ /* 0x002fe200078ec0ff */
[----:B------:R-:W-:Y:S01]  /*1c070*/  IMAD.IADD R10, R206, 0x1, R13 ;  /* 0x00000001ce0a7824 */ /* 0x000fe200078e020d */
[----:B------:R-:W1:Y:S04]  /*1c080*/  S2R R228, SR_TID.X ;  /* 0x0000000000e47919 */ /* 0x000e680000002100 */
[----:B------:R-:W-:-:S02]  /*1c090*/  ISETP.GT.AND P0, PT, R10, RZ, PT ;  /* 0x000000ff0a00720c */ /* 0x000fc40003f04270 */
[----:B------:R-:W-:Y:S02]  /*1c0a0*/  ISETP.GT.AND P2, PT, R10, 0x1, PT ;  /* 0x000000010a00780c */ /* 0x000fe40003f44270 */
[----:B------:R-:W-:Y:S02]  /*1c0b0*/  FSEL R13, R152, -INF , P0 ;  /* 0xff800000980d7808 */ /* 0x000fe40000000000 */
[C---:B------:R-:W-:Y:S02]  /*1c0c0*/  ISETP.GT.AND P0, PT, R10.reuse, 0x8, PT ;  /* 0x000000080a00780c */ /* 0x040fe40003f04270 */
[----:B------:R-:W-:Y:S02]  /*1c0d0*/  FSEL R153, R153, -INF , P2 ;  /* 0xff80000099997808 */ /* 0x000fe40001000000 */
[----:B------:R-:W-:Y:S02]  /*1c0e0*/  FMNMX.FTZ R0, R13, R8, !PT ;  /* 0x000000080d007209 */ /* 0x000fe40007810000 */
[----:B------:R-:W-:-:S02]  /*1c0f0*/  ISETP.GT.AND P2, PT, R10, 0x9, PT ;  /* 0x000000090a00780c */ /* 0x000fc40003f44270 */
[----:B------:R-:W-:Y:S02]  /*1c100*/  FSEL R15, R156, -INF , P0 ;  /* 0xff8000009c0f7808 */ /* 0x000fe40000000000 */
[----:B------:R-:W-:Y:S02]  /*1c110*/  FMNMX.FTZ R0, R153, R0, !PT ;  /* 0x0000000099007209 */ /* 0x000fe40007810000 */
[C---:B------:R-:W-:Y:S02]  /*1c120*/  ISETP.GT.AND P0, PT, R10.reuse, 0x10, PT ;  /* 0x000000100a00780c */ /* 0x040fe40003f04270 */
[----:B------:R-:W-:Y:S02]  /*1c130*/  FSEL R157, R157, -INF , P2 ;  /* 0xff8000009d9d7808 */ /* 0x000fe40001000000 */
[----:B------:R-:W-:Y:S02]  /*1c140*/  FMNMX.FTZ R0, R15, R0, !PT ;  /* 0x000000000f007209 */ /* 0x000fe40007810000 */
[----:B------:R-:W-:-:S02]  /*1c150*/  ISETP.GT.AND P2, PT, R10, 0x11, PT ;  /* 0x000000110a00780c */ /* 0x000fc40003f44270 */
[----:B------:R-:W-:Y:S02]  /*1c160*/  FMNMX.FTZ R0, R157, R0, !PT ;  /* 0x000000009d007209 */ /* 0x000fe40007810000 */
[----:B------:R-:W-:Y:S02]  /*1c170*/  FSEL R161, R161, -INF , P2 ;  /* 0xff800000a1a17808 */ /* 0x000fe40001000000 */
[C---:B------:R-:W-:Y:S02]  /*1c180*/  ISETP.GT.AND P2, PT, R10.reuse, 0x19, PT ;  /* 0x000000190a00780c */ /* 0x040fe40003f44270 */
[----:B-1----:R-:W-:Y:S02]  /*1c190*/  SHF.R.U32.HI R228, RZ, 0x7, R228 ;  /* 0x00000007ffe47819 */ /* 0x002fe400000116e4 */
[----:B------:R-:W-:Y:S02]  /*1c1a0*/  FSEL R165, R165, -INF , P2 ;  /* 0xff800000a5a57808 */ /* 0x000fe40001000000 */
        /* <DEDUP_REMOVED lines=31> */
[----:B------:R-:W-:Y:S01]  /*1c3a0*/  FSEL R101, R101, -INF , P2 ;  /* 0xff80000065657808 */ /* 0x000fe20001000000 */
[----:B------:R-:W-:Y:S02]  /*1c3b0*/  WARPGROUP.DEPBAR.LE gsb0, 0x0 ;  /* 0x00008000000079c5 */ /* 0x000fe40000010000 */
[----:B------:R-:W-:Y:S01]  /*1c3c0*/  FSEL R185, R160, -INF , P0 ;  /* 0xff800000a0b97808 */ /* 0x000fe20000000000 */
[----:B------:R-:W-:Y:S01]  /*1c3d0*/  WARPGROUP.ARRIVE ;  /* 0x00000000000079c5 */ /* 0x000fe20000000000 */
[----:B------:R-:W-:Y:S02]  /*1c3e0*/  ISETP.GT.AND P0, PT, R10, 0x18, PT ;  /* 0x000000180a00780c */ /* 0x000fe40003f04270 */
[----:B------:R-:W-:Y:S02]  /*1c3f0*/  FMNMX.FTZ R0, R185, R0, !PT ;  /* 0x00000000b9007209 */ /* 0x000fe40007810000 */
[----:B------:R-:W-:Y:S02]  /*1c400*/  FSEL R187, R164, -INF , P0 ;  /* 0xff800000a4bb7808 */ /* 0x000fe40000000000 */
[----:B------:R-:W-:-:S02]  /*1c410*/  FMNMX.FTZ R0, R161, R0, !PT ;  /* 0x00000000a1007209 */ /* 0x000fc40007810000 */
[----:B------:R-:W-:Y:S02]  /*1c420*/  ISETP.GT.AND P0, PT, R10, 0x20, PT ;  /* 0x000000200a00780c */ /* 0x000fe40003f04270 */
[----:B------:R-:W-:Y:S02]  /*1c430*/  FMNMX.FTZ R0, R187, R0, !PT ;  /* 0x00000000bb007209 */ /* 0x000fe40007810000 */
[----:B------:R-:W-:Y:S02]  /*1c440*/  FSEL R229, R136, -INF , P0 ;  /* 0xff80000088e57808 */ /* 0x000fe40000000000 */
[----:B------:R-:W-:Y:S02]  /*1c450*/  FMNMX.FTZ R0, R165, R0, !PT ;  /* 0x00000000a5007209 */ /* 0x000fe40007810000 */
[----:B------:R-:W-:Y:S02]  /*1c460*/  ISETP.GT.AND P0, PT, R10, 0x28, PT ;  /* 0x000000280a00780c */ /* 0x000fe40003f04270 */
[----:B------:R-:W-:-:S02]  /*1c470*/  FMNMX.FTZ R0, R229, R0, !PT ;  /* 0x00000000e5007209 */ /* 0x000fc40007810000 */
[----:B------:R-:W-:Y:S02]  /*1c480*/  FSEL R231, R140, -INF , P0 ;  /* 0xff8000008ce77808 */ /* 0x000fe40000000000 */
[----:B------:R-:W-:Y:S02]  /*1c490*/  FMNMX.FTZ R0, R137, R0, !PT ;  /* 0x0000000089007209 */ /* 0x000fe40007810000 */
        /* <DEDUP_REMOVED lines=55> */
[----:B------:R-:W-:-:S04]  /*1c810*/  FMNMX.FTZ R21, R97, R0, !PT ;  /* 0x0000000061157209 */ /* 0x000fc80007810000 */
[----:B------:R-:W-:-:S04]  /*1c820*/  FMNMX.FTZ R0, R100, R21, !PT ;  /* 0x0000001564007209 */ /* 0x000fc80007810000 */
[----:B------:R-:W-:-:S05]  /*1c830*/  FMNMX.FTZ R120, R101, R0, !PT ;  /* 0x0000000065787209 */ /* 0x000fca0007810000 */
[----:B------:R-:W1:Y:S02]  /*1c840*/  SHFL.BFLY PT, R21, R120, 0x2, 0x1f ;  /* 0x0c401f0078157f89 */ /* 0x000e6400000e0000 */
[----:B-1----:R-:W-:Y:S01]  /*1c850*/  FMNMX.FTZ R136, R120, R21, !PT ;  /* 0x0000001578887209 */ /* 0x002fe20007810000 */
[----:B------:R-:W-:-:S04]  /*1c860*/  IMAD.MOV.U32 R21, RZ, RZ, -0x3ffffff0 ;  /* 0xc0000010ff157424 */ /* 0x000fc800078e00ff */
[----:B------:R-:W1:Y:S01]  /*1c870*/  SHFL.BFLY PT, R0, R136, 0x1, 0x1f ;  /* 0x0c201f0088007f89 */ /* 0x000e6200000e0000 */
[----:B------:R-:W-:Y:S01]  /*1c880*/  R2UR UR7, R21 ;  /* 0x00000000150772ca */ /* 0x000fe200000e0000 */
[----:B------:R-:W-:-:S12]  /*1c890*/  IMAD.MOV.U32 R21, RZ, RZ, -0x3ffffff0 ;  /* 0xc0000010ff157424 */ /* 0x000fd800078e00ff */
[----:B------:R-:W-:Y:S01]  /*1c8a0*/  QGMMA.64x128x32.F32.E4M3.E4M3 R24, R180, gdesc[UR4], R24, gsb0 ;  /* 0x01e00004b4187df3 */ /* 0x000fe20008000818 */
[----:B------:R-:W-:Y:S02]  /*1c8b0*/  R2UR UR7, R21 ;  /* 0x00000000150772ca */ /* 0x000fe400000e0000 */
[----:B------:R-:W-:Y:S02]  /*1c8c0*/  R2UR UR6, R20 ;  /* 0x00000000140672ca */ /* 0x000fe400000e0000 */
[----:B-1----:R-:W-:-:S04]  /*1c8d0*/  FMNMX.FTZ R0, R136, R0, !PT ;  /* 0x0000000088007209 */ /* 0x002fc80007810000 */
[----:B------:R-:W-:Y:S01]  /*1c8e0*/  FSETP.NEU.FTZ.AND P0, PT, R0, -INF , PT ;  /* 0xff8000000000780b */ /* 0x000fe20003f1d000 */
[----:B------:R-:W-:Y:S02]  /*1c8f0*/  WARPGROUP.DEPBAR.LE gsb0, 0x0 ;  /* 0x00008000000079c5 */ /* 0x000fe40000010000 */
[----:B------:R-:W-:-:S01]  /*1c900*/  FFMA.FTZ R181, R2, R0, -8 ;  /* 0xc100000002b57423 */ /* 0x000fc20000010000 */
[----:B------:R-:W-:-:S04]  /*1c910*/  WARPGROUP.ARRIVE ;  /* 0x00000000000079c5 */ /* 0x000fc80000000000 */
[----:B------:R-:W-:Y:S02]  /*1c920*/  FSEL R181, R181, RZ, P0 ;  /* 0x000000ffb5b57208 */ /* 0x000fe40000000000 */
[----:B------:R-:W-:Y:S03]  /*1c930*/  QGMMA.64x128x32.F32.E4M3.E4M3 R24, R176, gdesc[UR4], R24, gsb0 ;  /* 0x01e00004b0187df3 */ /* 0x000fe60008000818 */
[----:B------:R-:W-:-:S01]  /*1c940*/  FFMA.FTZ R21, R2, R13, -R181 ;  /* 0x0000000d02157223 */ /* 0x000fc200000108b5 */
[----:B------:R-:W-:Y:S02]  /*1c950*/  VIADD R13, R10, 0x8 ;  /* 0x000000080a0d7836 */ /* 0x000fe40000000000 */
[----:B------:R-:W-:-:S01]  /*1c960*/  FFMA.FTZ R20, R2, R153, -R181 ;  /* 0x0000009902147223 */ /* 0x000fc200000108b5 */
[C-C-:B------:R-:W-:Y:S01]  /*1c970*/  FFMA.FTZ R153, R2.reuse, R161, -R181.reuse ;  /* 0x000000a102997223 */ /* 0x140fe200000108b5 */
[----:B------:R-:W-:-:S01]  /*1c980*/  FFMA.FTZ R120, R2, R157, -R181 ;  /* 0x0000009d02787223 */ /* 0x000fc200000108b5 */
[C-C-:B------:R-:W-:Y:S01]  /*1c990*/  FFMA.FTZ R157, R2.reuse, R165, -R181.reuse ;  /* 0x000000a5029d7223 */ /* 0x140fe200000108b5 */
[C---:B------:R-:W-:Y:S01]  /*1c9a0*/  ISETP.GT.AND P4, PT, R13.reuse, RZ, PT ;  /* 0x000000ff0d00720c */ /* 0x040fe20003f84270 */
[C-C-:B------:R-:W-:Y:S01]  /*1c9b0*/  FFMA.FTZ R136, R2.reuse, R185, -R181.reuse ;  /* 0x000000b902887223 */ /* 0x140fe200000108b5 */
[C---:B------:R-:W-:Y:S01]  /*1c9c0*/  ISETP.GT.AND P5, PT, R13.reuse, 0x1, PT ;  /* 0x000000010d00780c */ /* 0x040fe20003fa4270 */
[--C-:B------:R-:W-:Y:S01]  /*1c9d0*/  FFMA.FTZ R140, R2, R187, -R181.reuse ;  /* 0x000000bb028c7223 */ /* 0x100fe200000108b5 */
[----:B------:R-:W-:Y:S01]  /*1c9e0*/  FSEL R154, R154, -INF , P4 ;  /* 0xff8000009a9a7808 */ /* 0x000fe20002000000 */
[C-C-:B------:R-:W-:Y:S01]  /*1c9f0*/  FFMA.FTZ R10, R2.reuse, R229, -R181.reuse ;  /* 0x000000e5020a7223 */ /* 0x140fe200000108b5 */
[----:B------:R-:W-:Y:S01]  /*1ca00*/  ISETP.GT.AND P2, PT, R13, 0x8, PT ;  /* 0x000000080d00780c */ /* 0x000fe20003f44270 */
[C-C-:B------:R-:W-:Y:S01]  /*1ca10*/  FFMA.FTZ R231, R2.reuse, R231, -R181.reuse ;  /* 0x000000e702e77223 */ /* 0x140fe200000108b5 */
[----:B------:R-:W-:Y:S01]  /*1ca20*/  FSEL R155, R155, -INF , P5 ;  /* 0xff8000009b9b7808 */ /* 0x000fe20002800000 */
[--C-:B------:R-:W-:Y:S01]  /*1ca30*/  FFMA.FTZ R233, R2, R233, -R181.reuse ;  /* 0x000000e902e97223 */ /* 0x100fe200000108b5 */
[----:B------:R-:W-:Y:S01]  /*1ca40*/  FMNMX.FTZ R144, R154, R7, !PT ;  /* 0x000000079a907209 */ /* 0x000fe20007810000 */
[C-C-:B------:R-:W-:Y:S01]  /*1ca50*/  FFMA.FTZ R237, R2.reuse, R237, -R181.reuse ;  /* 0x000000ed02ed7223 */ /* 0x140fe200000108b5 */
[----:B------:R-:W-:Y:S01]  /*1ca60*/  ISETP.GT.AND P3, PT, R13, 0x9, PT ;  /* 0x000000090d00780c */ /* 0x000fe20003f64270 */
[--C-:B------:R-:W-:Y:S01]  /*1ca70*/  FFMA.FTZ R15, R2, R15, -R181.reuse ;  /* 0x0000000f020f7223 */ /* 0x100fe200000108b5 */
[----:B------:R-:W-:Y:S01]  /*1ca80*/  FSEL R161, R158, -INF , P2 ;  /* 0xff8000009ea17808 */ /* 0x000fe20001000000 */
[C-C-:B------:R-:W-:Y:S01]  /*1ca90*/  FFMA.FTZ R137, R2.reuse, R137, -R181.reuse ;  /* 0x0000008902897223 */ /* 0x140fe200000108b5 */
[----:B------:R-:W-:Y:S01]  /*1caa0*/  FMNMX.FTZ R144, R155, R144, !PT ;  /* 0x000000909b907209 */ /* 0x000fe20007810000 */
[C-C-:B------:R-:W-:Y:S01]  /*1cab0*/  FFMA.FTZ R141, R2.reuse, R141, -R181.reuse ;  /* 0x0000008d028d7223 */ /* 0x140fe200000108b5 */
[----:B------:R-:W-:Y:S01]  /*1cac0*/  ISETP.GT.AND P4, PT, R13, 0x10, PT ;  /* 0x000000100d00780c */ /* 0x000fe20003f84270 */
[C-C-:B------:R-:W-:Y:S01]  /*1cad0*/  FFMA.FTZ R145, R2.reuse, R145, -R181.reuse ;  /* 0x0000009102917223 */ /* 0x140fe200000108b5 */
[----:B------:R-:W-:Y:S01]  /*1cae0*/  FSEL R159, R159, -INF , P3 ;  /* 0xff8000009f9f7808 */ /* 0x000fe20001800000 */
[C-C-:B------:R-:W-:Y:S01]  /*1caf0*/  FFMA.FTZ R121, R2.reuse, R121, -R181.reuse ;  /* 0x0000007902797223 */ /* 0x140fe200000108b5 */
[----:B------:R-:W-:Y:S01]  /*1cb00*/  FMNMX.FTZ R148, R161, R144, !PT ;  /* 0x00000090a1947209 */ /* 0x000fe20007810000 */
[--C-:B------:R-:W-:Y:S01]  /*1cb10*/  FFMA.FTZ R124, R2, R124, -R181.reuse ;  /* 0x0000007c027c7223 */ /* 0x100fe200000108b5 */
[----:B------:R-:W-:Y:S01]  /*1cb20*/  ISETP.GT.AND P5, PT, R13, 0x11, PT ;  /* 0x000000110d00780c */ /* 0x000fe20003fa4270 */
[----:B------:R1:W-:Y:S01]  /*1cb30*/  MUFU.EX2 R144, R231 ;  /* 0x000000e700907308 */ /* 0x0003e20000000800 */
        /* <DEDUP_REMOVED lines=16> */
[----:B------:R-:W-:Y:S01]  /*1cc40*/  FSEL R167, R167, -INF , P3 ;  /* 0xff800000a7a77808 */ /* 0x000fe20001800000 */
[C-C-:B------:R-:W-:Y:S01]  /*1cc50*/  FFMA.FTZ R92, R2.reuse, R92, -R181.reuse ;  /* 0x0000005c025c7223 */ /* 0x140fe200000108b5 */
[----:B------:R-:W-:Y:S01]  /*1cc60*/  ISETP.GT.AND P4, PT, R13, 0x20, PT ;  /* 0x000000200d00780c */ /* 0x000fe20003f84270 */
        /* <DEDUP_REMOVED lines=8> */
[----:B------:R2:W-:Y:S01]  /*1ccf0*/  MUFU.EX2 R138, R233 ;  /* 0x000000e9008a7308 */ /* 0x0005e20000000800 */
[----:B------:R-:W-:Y:S01]  /*1cd00*/  ISETP.GT.AND P2, PT, R13, 0x28, PT ;  /* 0x000000280d00780c */ /* 0x000fe20003f44270 */
[----:B------:R-:W-:Y:S01]  /*1cd10*/  FFMA.FTZ R101, R2, R101, -R181 ;  /* 0x0000006502657223 */ /* 0x000fe200000108b5 */
[----:B------:R-:W-:-:S02]  /*1cd20*/  FSEL R139, R139, -INF , P5 ;  /* 0xff8000008b8b7808 */ /* 0x000fc40002800000 */
[----:B------:R-:W-:Y:S02]  /*1cd30*/  FMNMX.FTZ R148, R185, R148, !PT ;  /* 0x00000094b9947209 */ /* 0x000fe40007810000 */
[----:B------:R-:W-:Y:S01]  /*1cd40*/  ISETP.GT.AND P3, PT, R13, 0x29, PT ;  /* 0x000000290d00780c */ /* 0x000fe20003f64270 */
[----:B------:R-:W-:Y:S01]  /*1cd50*/  MUFU.EX2 R21, R21 ;  /* 0x0000001500157308 */ /* 0x000fe20000000800 */
[----:B------:R-:W-:Y:S01]  /*1cd60*/  FSEL R187, R142, -INF , P2 ;  /* 0xff8000008ebb7808 */ /* 0x000fe20001000000 */
[----:B------:R-:W-:Y:S01]  /*1cd70*/  FFMA.FTZ R142, R2, R235, -R181 ;  /* 0x000000eb028e7223 */ /* 0x000fe200000108b5 */
[----:B------:R-:W-:Y:S02]  /*1cd80*/  FMNMX.FTZ R148, R139, R148, !PT ;  /* 0x000000948b947209 */ /* 0x000fe40007810000 */
[----:B------:R-:W-:Y:S02]  /*1cd90*/  ISETP.GT.AND P4, PT, R13, 0x30, PT ;  /* 0x000000300d00780c */ /* 0x000fe40003f84270 */
[----:B------:R-:W-:Y:S01]  /*1cda0*/  FSEL R143, R143, -INF , P3 ;  /* 0xff8000008f8f7808 */ /* 0x000fe20001800000 */
[----:B------:R-:W-:Y:S01]  /*1cdb0*/  MUFU.EX2 R20, R20 ;  /* 0x0000001400147308 */ /* 0x000fe20000000800 */
[----:B------:R-:W-:-:S02]  /*1cdc0*/  FMNMX.FTZ R148, R187, R148, !PT ;  /* 0x00000094bb947209 */ /* 0x000fc40007810000 */
[----:B------:R-:W-:Y:S02]  /*1cdd0*/  ISETP.GT.AND P5, PT, R13, 0x31, PT ;  /* 0x000000310d00780c */ /* 0x000fe40003fa4270 */
[----:B------:R-:W-:Y:S02]  /*1cde0*/  FSEL R229, R146, -INF , P4 ;  /* 0xff80000092e57808 */ /* 0x000fe40002000000 */
[----:B------:R-:W-:Y:S01]  /*1cdf0*/  FMNMX.FTZ R148, R143, R148, !PT ;  /* 0x000000948f947209 */ /* 0x000fe20007810000 */
[----:B------:R-:W-:Y:S01]  /*1ce00*/  MUFU.EX2 R15, R15 ;  /* 0x0000000f000f7308 */ /* 0x000fe20000000800 */
[----:B------:R-:W-:Y:S02]  /*1ce10*/  ISETP.GT.AND P2, PT, R13, 0x38, PT ;  /* 0x000000380d00780c */ /* 0x000fe40003f44270 */
[----:B-1----:R-:W-:Y:S01]  /*1ce20*/  FSEL R231, R147, -INF , P5 ;  /* 0xff80000093e77808 */ /* 0x002fe20002800000 */
[----:B------:R-:W-:-:S01]  /*1ce30*/  FFMA.FTZ R147, R2, R149, -R181 ;  /* 0x0000009502937223 */ /* 0x000fc200000108b5 */
[----:B------:R-:W-:-:S02]  /*1ce40*/  FMNMX.FTZ R148, R229, R148, !PT ;  /* 0x00000094e5947209 */ /* 0x000fc40007810000 */
[----:B------:R-:W-:Y:S01]  /*1ce50*/  ISETP.GT.AND P3, PT, R13, 0x39, PT ;  /* 0x000000390d00780c */ /* 0x000fe20003f64270 */
[----:B------:R-:W-:Y:S01]  /*1ce60*/  MUFU.EX2 R120, R120 ;  /* 0x0000007800787308 */ /* 0x000fe20000000800 */
[----:B--2---:R-:W-:Y:S02]  /*1ce70*/  FSEL R233, R150, -INF , P2 ;  /* 0xff80000096e97808 */ /* 0x004fe40001000000 */
[----:B------:R-:W-:Y:S02]  /*1ce80*/  FMNMX.FTZ R148, R231, R148, !PT ;  /* 0x00000094e7947209 */ /* 0x000fe40007810000 */
[----:B------:R-:W-:Y:S02]  /*1ce90*/  FSEL R151, R151, -INF , P3 ;  /* 0xff80000097977808 */ /* 0x000fe40001800000 */
[----:B------:R-:W-:Y:S01]  /*1cea0*/  ISETP.GT.AND P4, PT, R13, 0x40, PT ;  /* 0x000000400d00780c */ /* 0x000fe20003f84270 */
[----:B------:R-:W-:Y:S01]  /*1ceb0*/  MUFU.EX2 R136, R136 ;  /* 0x0000008800887308 */ /* 0x000fe20000000800 */
[----:B------:R-:W-:-:S02]  /*1cec0*/  FMNMX.FTZ R148, R233, R148, !PT ;  /* 0x00000094e9947209 */ /* 0x000fc40007810000 */
[----:B------:R-:W-:Y:S02]  /*1ced0*/  ISETP.GT.AND P5, PT, R13, 0x41, PT ;  /* 0x000000410d00780c */ /* 0x000fe40003fa4270 */
[----:B------:R-:W-:Y:S02]  /*1cee0*/  FSEL R149, R122, -INF , P4 ;  /* 0xff8000007a957808 */ /* 0x000fe40002000000 */
[----:B------:R-:W-:Y:S01]  /*1cef0*/  FMNMX.FTZ R148, R151, R148, !PT ;  /* 0x0000009497947209 */ /* 0x000fe20007810000 */
[----:B------:R1:W-:Y:S01]  /*1cf00*/  MUFU.EX2 R122, R237 ;  /* 0x000000ed007a7308 */ /* 0x0003e20000000800 */
[----:B------:R-:W-:Y:S02]  /*1cf10*/  ISETP.GT.AND P2, PT, R13, 0x48, PT ;  /* 0x000000480d00780c */ /* 0x000fe40003f44270 */
[----:B------:R-:W-:Y:S02]  /*1cf20*/  FSEL R123, R123, -INF , P5 ;  /* 0xff8000007b7b7808 */ /* 0x000fe40002800000 */
[----:B------:R-:W-:-:S02]  /*1cf30*/  FMNMX.FTZ R148, R149, R148, !PT ;  /* 0x0000009495947209 */ /* 0x000fc40007810000 */
[----:B------:R-:W-:Y:S01]  /*1cf40*/  ISETP.GT.AND P3, PT, R13, 0x49, PT ;  /* 0x000000490d00780c */ /* 0x000fe20003f64270 */
[----:B------:R-:W-:Y:S01]  /*1cf50*/  MUFU.EX2 R153, R153 ;  /* 0x0000009900997308 */ /* 0x000fe20000000800 */
[----:B------:R-:W-:Y:S02]  /*1cf60*/  FSEL R235, R126, -INF , P2 ;  /* 0xff8000007eeb7808 */ /* 0x000fe40001000000 */
[----:B------:R-:W-:Y:S02]  /*1cf70*/  FMNMX.FTZ R148, R123, R148, !PT ;  /* 0x000000947b947209 */ /* 0x000fe40007810000 */
[----:B------:R-:W-:Y:S02]  /*1cf80*/  ISETP.GT.AND P4, PT, R13, 0x50, PT ;  /* 0x000000500d00780c */ /* 0x000fe40003f84270 */
[----:B------:R-:W-:Y:S01]  /*1cf90*/  FSEL R127, R127, -INF , P3 ;  /* 0xff8000007f7f7808 */ /* 0x000fe20001800000 */
[----:B------:R-:W-:Y:S01]  /*1cfa0*/  MUFU.EX2 R140, R140 ;  /* 0x0000008c008c7308 */ /* 0x000fe20000000800 */
[----:B------:R-:W-:-:S02]  /*1cfb0*/  FMNMX.FTZ R148, R235, R148, !PT ;  /* 0x00000094eb947209 */ /* 0x000fc40007810000 */
[----:B------:R-:W-:Y:S02]  /*1cfc0*/  ISETP.GT.AND P5, PT, R13, 0x51, PT ;  /* 0x000000510d00780c */ /* 0x000fe40003fa4270 */
[----:B-1----:R-:W-:Y:S01]  /*1cfd0*/  FSEL R237, R130, -INF , P4 ;  /* 0xff80000082ed7808 */ /* 0x002fe20002000000 */
[----:B------:R-:W-:Y:S01]  /*1cfe0*/  FFMA.FTZ R130, R2, R128, -R181 ;  /* 0x0000008002827223 */ /* 0x000fe200000108b5 */
[----:B------:R-:W-:Y:S01]  /*1cff0*/  FMNMX.FTZ R148, R127, R148, !PT ;  /* 0x000000947f947209 */ /* 0x000fe20007810000 */
[----:B------:R-:W-:Y:S01]  /*1d000*/  MUFU.EX2 R157, R157 ;  /* 0x0000009d009d7308 */ /* 0x000fe20000000800 */
        /* <DEDUP_REMOVED lines=8> */
[----:B------:R-:W-:Y:S01]  /*1d090*/  MUFU.EX2 R10, R10 ;  /* 0x0000000a000a7308 */ /* 0x000fe20000000800 */
[----:B------:R-:W-:Y:S02]  /*1d0a0*/  FSEL R135, R135, -INF , P3 ;  /* 0xff80000087877808 */ /* 0x000fe40001800000 */
[----:B------:R-:W-:Y:S02]  /*1d0b0*/  ISETP.GT.AND P4, PT, R13, 0x60, PT ;  /* 0x000000600d00780c */ /* 0x000fe40003f84270 */
[----:B------:R-:W-:-:S02]  /*1d0c0*/  FMNMX.FTZ R148, R134, R148, !PT ;  /* 0x0000009486947209 */ /* 0x000fc40007810000 */
[----:B------:R-:W-:Y:S01]  /*1d0d0*/  ISETP.GT.AND P5, PT, R13, 0x61, PT ;  /* 0x000000610d00780c */ /* 0x000fe20003fa4270 */
[----:B------:R-:W-:Y:S01]  /*1d0e0*/  MUFU.EX2 R137, R137 ;  /* 0x0000008900897308 */ /* 0x000fe20000000800 */
[----:B------:R-:W-:Y:S02]  /*1d0f0*/  FSEL R126, R106, -INF , P4 ;  /* 0xff8000006a7e7808 */ /* 0x000fe40002000000 */
[----:B------:R-:W-:Y:S02]  /*1d100*/  FMNMX.FTZ R148, R135, R148, !PT ;  /* 0x0000009487947209 */ /* 0x000fe40007810000 */
[----:B------:R-:W-:Y:S02]  /*1d110*/  ISETP.GT.AND P2, PT, R13, 0x68, PT ;  /* 0x000000680d00780c */ /* 0x000fe40003f44270 */
[----:B------:R-:W-:Y:S01]  /*1d120*/  FSEL R128, R107, -INF , P5 ;  /* 0xff8000006b807808 */ /* 0x000fe20002800000 */
[----:B------:R-:W-:-:S01]  /*1d130*/  FFMA.FTZ R107, R2, R129, -R181 ;  /* 0x00000081026b7223 */ /* 0x000fc200000108b5 */
[----:B------:R-:W-:Y:S01]  /*1d140*/  FMNMX.FTZ R148, R126, R148, !PT ;  /* 0x000000947e947209 */ /* 0x000fe20007810000 */
[----:B------:R1:W-:Y:S01]  /*1d150*/  MUFU.EX2 R106, R130 ;  /* 0x00000082006a7308 */ /* 0x0003e20000000800 */
[----:B------:R-:W-:-:S02]  /*1d160*/  ISETP.GT.AND P3, PT, R13, 0x69, PT ;  /* 0x000000690d00780c */ /* 0x000fc40003f64270 */
[----:B------:R-:W-:Y:S01]  /*1d170*/  FSEL R129, R110, -INF , P2 ;  /* 0xff8000006e817808 */ /* 0x000fe20001000000 */
[----:B------:R-:W-:-:S01]  /*1d180*/  FFMA.FTZ R110, R2, R132, -R181 ;  /* 0x00000084026e7223 */ /* 0x000fc200000108b5 */
[----:B------:R-:W-:Y:S01]  /*1d190*/  FMNMX.FTZ R148, R128, R148, !PT ;  /* 0x0000009480947209 */ /* 0x000fe20007810000 */
[----:B------:R-:W-:-:S01]  /*1d1a0*/  FFMA.FTZ R132, R2, R108, -R181 ;  /* 0x0000006c02847223 */ /* 0x000fc200000108b5 */
[----:B------:R-:W-:Y:S01]  /*1d1b0*/  ISETP.GT.AND P4, PT, R13, 0x70, PT ;  /* 0x000000700d00780c */ /* 0x000fe20003f84270 */
[----:B------:R-:W-:Y:S01]  /*1d1c0*/  MUFU.EX2 R141, R141 ;  /* 0x0000008d008d7308 */ /* 0x000fe20000000800 */
[----:B------:R-:W-:Y:S01]  /*1d1d0*/  FSEL R111, R111, -INF , P3 ;  /* 0xff8000006f6f7808 */ /* 0x000fe20001800000 */
[----:B-1----:R-:W-:Y:S01]  /*1d1e0*/  FFMA.FTZ R130, R2, R104, -R181 ;  /* 0x0000006802827223 */ /* 0x002fe200000108b5 */
        /* <DEDUP_REMOVED lines=12> */
[----:B------:R-:W-:Y:S01]  /*1d2b0*/  FSEL R119, R119, -INF , P3 ;  /* 0xff80000077777808 */ /* 0x000fe20001800000 */
[----:B------:R-:W-:Y:S01]  /*1d2c0*/  MUFU.EX2 R147, R147 ;  /* 0x0000009300937308 */ /* 0x000fe20000000800 */
[C---:B------:R-:W-:Y:S02]  /*1d2d0*/  ISETP.GT.AND P4, PT, R13.reuse, 0x80, PT ;  /* 0x000000800d00780c */ /* 0x040fe40003f84270 */
        /* <DEDUP_REMOVED lines=17> */
[C---:B------:R-:W-:Y:S01]  /*1d3f0*/  ISETP.GT.AND P2, PT, R13.reuse, 0x98, PT ;  /* 0x000000980d00780c */ /* 0x040fe20003f44270 */
[----:B------:R-:W-:Y:S01]  /*1d400*/  MUFU.EX2 R125, R125 ;  /* 0x0000007d007d7308 */ /* 0x000fe20000000800 */
[----:B------:R-:W-:Y:S02]  /*1d410*/  ISETP.GT.AND P3, PT, R13, 0x99, PT ;  /* 0x000000990d00780c */ /* 0x000fe40003f64270 */
[----:B------:R-:W-:Y:S02]  /*1d420*/  FSEL R108, R98, -INF , P4 ;  /* 0xff800000626c7808 */ /* 0x000fe40002000000 */
[----:B------:R-:W-:Y:S02]  /*1d430*/  FMNMX.FTZ R13, R95, R148, !PT ;  /* 0x000000945f0d7209 */ /* 0x000fe40007810000 */
[----:B------:R-:W-:Y:S01]  /*1d440*/  FSEL R99, R99, -INF , P5 ;  /* 0xff80000063637808 */ /* 0x000fe20002800000 */
[----:B------:R2:W-:Y:S01]  /*1d450*/  MUFU.EX2 R98, R132 ;  /* 0x0000008400627308 */ /* 0x0005e20000000800 */
[----:B-1----:R-:W-:-:S02]  /*1d460*/  FMNMX.FTZ R130, R108, R13, !PT ;  /* 0x0000000d6c827209 */ /* 0x002fc40007810000 */
[----:B------:R-:W-:Y:S02]  /*1d470*/  FSEL R102, R102, -INF , P2 ;  /* 0xff80000066667808 */ /* 0x000fe40001000000 */
[----:B------:R-:W-:Y:S02]  /*1d480*/  FMNMX.FTZ R13, R99, R130, !PT ;  /* 0x00000082630d7209 */ /* 0x000fe40007810000 */
[----:B------:R-:W-:Y:S01]  /*1d490*/  FSEL R103, R103, -INF , P3 ;  /* 0xff80000067677808 */ /* 0x000fe20001800000 */
[----:B------:R-:W-:Y:S01]  /*1d4a0*/  MUFU.EX2 R107, R107 ;  /* 0x0000006b006b7308 */ /* 0x000fe20000000800 */
[----:B------:R-:W-:Y:S01]  /*1d4b0*/  FMNMX.FTZ R130, R102, R13, !PT ;  /* 0x0000000d66827209 */ /* 0x000fe20007810000 */
[--C-:B--2---:R-:W-:Y:S01]  /*1d4c0*/  FFMA.FTZ R132, R2, R89, -R181.reuse ;  /* 0x0000005902847223 */ /* 0x104fe200000108b5 */
[----:B------:R-:W-:Y:S02]  /*1d4d0*/  FSEL R89, R0, RZ, P0 ;  /* 0x000000ff00597208 */ /* 0x000fe40000000000 */
[----:B------:R-:W-:Y:S01]  /*1d4e0*/  FMNMX.FTZ R13, R103, R130, !PT ;  /* 0x00000082670d7209 */ /* 0x000fe20007810000 */
[----:B------:R-:W-:-:S01]  /*1d4f0*/  FFMA.FTZ R130, R2, R88, -R181 ;  /* 0x0000005802827223 */ /* 0x000fc200000108b5 */
[----:B------:R-:W-:-:S02]  /*1d500*/  VIADD R88, R14, 0x300 ;  /* 0x000003000e587836 */ /* 0x000fc40000000000 */
[----:B------:R-:W-:-:S01]  /*1d510*/  FADD.FTZ R89, -R89, R8 ;  /* 0x0000000859597221 */ /* 0x000fc20000010100 */
[----:B------:R-:W-:Y:S01]  /*1d520*/  MUFU.EX2 R110, R110 ;  /* 0x0000006e006e7308 */ /* 0x000fe20000000800 */
[----:B------:R-:W1:Y:S02]  /*1d530*/  SHFL.BFLY PT, R146, R13, 0x2, 0x1f ;  /* 0x0c401f000d927f89 */ /* 0x000e6400000e0000 */
[----:B------:R-:W-:Y:S01]  /*1d540*/  FMUL.FTZ R8, R2, R89 ;  /* 0x0000005902087220 */ /* 0x000fe20000410000 */
[----:B------:R-:W-:Y:S01]  /*1d550*/  IMAD.MOV.U32 R89, RZ, RZ, -0x3ffffff0 ;  /* 0xc0000010ff597424 */ /* 0x000fe200078e00ff */
[----:B------:R-:W-:-:S03]  /*1d560*/  R2UR UR6, R88 ;  /* 0x00000000580672ca */ /* 0x000fc600000e0000 */
[----:B------:R-:W-:Y:S01]  /*1d570*/  MUFU.EX2 R133, R133 ;  /* 0x0000008500857308 */ /* 0x000fe20000000800 */
[----:B------:R-:W-:-:S07]  /*1d580*/  R2UR UR7, R89 ;  /* 0x00000000590772ca */ /* 0x000fce00000e0000 */
[----:B------:R-:W2:Y:S06]  /*1d590*/  MUFU.EX2 R8, R8 ;  /* 0x0000000800087308 */ /* 0x000eac0000000800 */
[----:B------:R-:W-:Y:S02]  /*1d5a0*/  QGMMA.64x128x32.F32.E4M3.E4M3 R24, R172, gdesc[UR4], R24, gsb0 ;  /* 0x01e00004ac187df3 */ /* 0x000fe40008000818 */
        /* <DEDUP_REMOVED lines=8> */
[----:B------:R-:W-:Y:S01]  /*1d630*/  FSETP.NEU.FTZ.AND P0, PT, R13, -INF , PT ;  /* 0xff8000000d00780b */ /* 0x000fe20003f1d000 */
[----:B------:R-:W-:-:S03]  /*1d640*/  FFMA.FTZ R181, R2, R13, -8 ;  /* 0xc100000002b57423 */ /* 0x000fc6000001000d */
[----:B------:R-:W-:Y:S02]  /*1d650*/  FSEL R88, R13, RZ, P0 ;  /* 0x000000ff0d587208 */ /* 0x000fe40000000000 */
[----:B------:R-:W-:Y:S01]  /*1d660*/  FSEL R181, R181, RZ, P0 ;  /* 0x000000ffb5b57208 */ /* 0x000fe20000000000 */
[----:B------:R-:W-:Y:S01]  /*1d670*/  MUFU.EX2 R117, R117 ;  /* 0x0000007500757308 */ /* 0x000fe20000000800 */
[----:B------:R-:W-:Y:S01]  /*1d680*/  ISETP.NE.AND P0, PT, R230, RZ, PT ;  /* 0x000000ffe600720c */ /* 0x000fe20003f05270 */
[----:B------:R-:W-:Y:S02]  /*1d690*/  FADD.FTZ R89, -R88, R7 ;  /* 0x0000000758597221 */ /* 0x000fe40000010100 */
[----:B------:R-:W-:-:S01]  /*1d6a0*/  FFMA.FTZ R146, R2, R154, -R181 ;  /* 0x0000009a02927223 */ /* 0x000fc200000108b5 */
[C-C-:B------:R-:W-:Y:S01]  /*1d6b0*/  FFMA.FTZ R155, R2.reuse, R155, -R181.reuse ;  /* 0x0000009b029b7223 */ /* 0x140fe200000108b5 */
[C---:B------:R-:W-:Y:S01]  /*1d6c0*/  FMUL.FTZ R89, R2.reuse, R89 ;  /* 0x0000005902597220 */ /* 0x040fe20000410000 */
[C-C-:B------:R-:W-:Y:S01]  /*1d6d0*/  FFMA.FTZ R162, R2.reuse, R123, -R181.reuse ;  /* 0x0000007b02a27223 */ /* 0x140fe200000108b5 */
[----:B------:R-:W-:-:S01]  /*1d6e0*/  FFMA.FTZ R148, R2, R161, -R181 ;  /* 0x000000a102947223 */ /* 0x000fc200000108b5 */
[C-C-:B------:R-:W-:Y:S01]  /*1d6f0*/  FFMA.FTZ R159, R2.reuse, R159, -R181.reuse ;  /* 0x0000009f029f7223 */ /* 0x140fe200000108b5 */
[----:B------:R-:W-:Y:S01]  /*1d700*/  MUFU.EX2 R146, R146 ;  /* 0x0000009200927308 */ /* 0x000fe20000000800 */
[----:B------:R-:W-:-:S01]  /*1d710*/  FFMA.FTZ R150, R2, R165, -R181 ;  /* 0x000000a502967223 */ /* 0x000fc200000108b5 */
[C-C-:B------:R-:W-:Y:S01]  /*1d720*/  FFMA.FTZ R161, R2.reuse, R163, -R181.reuse ;  /* 0x000000a302a17223 */ /* 0x140fe200000108b5 */
[----:B------:R-:W-:-:S01]  /*1d730*/  FFMA.FTZ R163, R2, R167, -R181 ;  /* 0x000000a702a37223 */ /* 0x000fc200000108b5 */
[----:B--2---:R-:W-:Y:S01]  /*1d740*/  FFMA.FTZ R167, R8, R4, R21 ;  /* 0x0000000408a77223 */ /* 0x004fe20000010015 */
[----:B------:R-:W-:-:S01]  /*1d750*/  FFMA.FTZ R152, R2, R183, -R181 ;  /* 0x000000b702987223 */ /* 0x000fc200000108b5 */
[C-C-:B------:R-:W-:Y:S01]  /*1d760*/  FFMA.FTZ R154, R2.reuse, R185, -R181.reuse ;  /* 0x000000b9029a7223 */ /* 0x140fe200000108b5 */
[----:B------:R-:W-:-:S01]  /*1d770*/  FFMA.FTZ R139, R2, R139, -R181 ;  /* 0x0000008b028b7223 */ /* 0x000fc200000108b5 */
[----:B------:R1:W2:Y:S01]  /*1d780*/  MUFU.EX2 R123, R89 ;  /* 0x00000059007b7308 */ /* 0x0002a20000000800 */
[----:B------:R-:W-:-:S01]  /*1d790*/  FADD.FTZ R88, R20, R167 ;  /* 0x000000a714587221 */ /* 0x000fc20000010000 */
[C-C-:B------:R-:W-:Y:S01]  /*1d7a0*/  FFMA.FTZ R156, R2.reuse, R187, -R181.reuse ;  /* 0x000000bb029c7223 */ /* 0x140fe200000108b5 */
[----:B------:R-:W-:-:S01]  /*1d7b0*/  FFMA.FTZ R143, R2, R143, -R181 ;  /* 0x0000008f028f7223 */ /* 0x000fc200000108b5 */
        /* <DEDUP_REMOVED lines=8> */
[----:B------:R-:W-:Y:S01]  /*1d840*/  FFMA.FTZ R131, R2, R134, -R181 ;  /* 0x0000008602837223 */ /* 0x000fe200000108b5 */
[----:B------:R-:W-:-:S01]  /*1d850*/  FADD.FTZ R89, R120, R89 ;  /* 0x0000005978597221 */ /* 0x000fc20000010000 */
[C-C-:B------:R-:W-:Y:S01]  /*1d860*/  FFMA.FTZ R134, R2.reuse, R135, -R181.reuse ;  /* 0x0000008702867223 */ /* 0x140fe200000108b5 */
[----:B------:R-:W-:-:S01]  /*1d870*/  FFMA.FTZ R135, R2, R128, -R181 ;  /* 0x0000008002877223 */ /* 0x000fc200000108b5 */
[----:B------:R-:W1:Y:S01]  /*1d880*/  MUFU.EX2 R148, R148 ;  /* 0x0000009400947308 */ /* 0x000e620000000800 */
[----:B--2---:R-:W-:-:S01]  /*1d890*/  FFMA.FTZ R4, R123, R3, R146 ;  /* 0x000000037b047223 */ /* 0x004fc20000010092 */
        /* <DEDUP_REMOVED lines=8> */
[C-C-:B------:R-:W-:Y:S01]  /*1d920*/  FFMA.FTZ R104, R2.reuse, R104, -R181.reuse ;  /* 0x0000006802687223 */ /* 0x140fe200000108b5 */
[----:B------:R-:W-:-:S01]  /*1d930*/  FFMA.FTZ R91, R2, R91, -R181 ;  /* 0x0000005b025b7223 */ /* 0x000fc200000108b5 */
[C-C-:B------:R-:W-:Y:S01]  /*1d940*/  FFMA.FTZ R94, R2.reuse, R94, -R181.reuse ;  /* 0x0000005e025e7223 */ /* 0x140fe200000108b5 */
[----:B------:R-:W-:-:S01]  /*1d950*/  FFMA.FTZ R95, R2, R95, -R181 ;  /* 0x0000005f025f7223 */ /* 0x000fc200000108b5 */
[C-C-:B------:R-:W-:Y:S01]  /*1d960*/  FFMA.FTZ R102, R2.reuse, R102, -R181.reuse ;  /* 0x0000006602667223 */ /* 0x140fe200000108b5 */
[----:B------:R-:W-:-:S01]  /*1d970*/  FFMA.FTZ R103, R2, R103, -R181 ;  /* 0x0000006702677223 */ /* 0x000fc200000108b5 */
[----:B------:R-:W3:Y:S01]  /*1d980*/  MUFU.EX2 R150, R150 ;  /* 0x0000009600967308 */ /* 0x000ee20000000800 */
[----:B-1----:R-:W-:-:S07]  /*1d990*/  FADD.FTZ R4, R148, R3 ;  /* 0x0000000394047221 */ /* 0x002fce0000010000 */
[----:B------:R-:W1:Y:S01]  /*1d9a0*/  MUFU.EX2 R161, R161 ;  /* 0x000000a100a17308 */ /* 0x000e620000000800 */
[----:B--2---:R-:W-:-:S01]  /*1d9b0*/  FADD.FTZ R3, R159, R4 ;  /* 0x000000049f037221 */ /* 0x004fc20000010000 */
[----:B------:R-:W-:-:S06]  /*1d9c0*/  FADD.FTZ R4, R136, R89 ;  /* 0x0000005988047221 */ /* 0x000fcc0000010000 */
        /* <DEDUP_REMOVED lines=18> */
[----:B------:R-:W-:Y:S02]  /*1daf0*/  WARPGROUP.DEPBAR.LE gsb0, 0x0 ;  /* 0x00008000000079c5 */ /* 0x000fe40000010000 */
[----:B------:R-:W-:Y:S01]  /*1db00*/  WARPGROUP.ARRIVE ;  /* 0x00000000000079c5 */ /* 0x000fe20000000000 */
[----:B------:R-:W-:-:S03]  /*1db10*/  FADD.FTZ R3, R145, R4 ;  /* 0x0000000491037221 */ /* 0x000fc60000010000 */
[----:B------:R-:W1:Y:S01]  /*1db20*/  MUFU.EX2 R143, R143 ;  /* 0x0000008f008f7308 */ /* 0x000e620000000800 */
[----:B--2---:R-:W-:-:S01]  /*1db30*/  FADD.FTZ R89, R139, R88 ;  /* 0x000000588b597221 */ /* 0x004fc20000010000 */
[----:B------:R-:W-:Y:S01]  /*1db40*/  IADD3 R88, R14, 0x400, RZ ;  /* 0x000004000e587810 */ /* 0x000fe20007ffe0ff */
[----:B------:R-:W-:-:S01]  /*1db50*/  FADD.FTZ R4, R142, R3 ;  /* 0x000000038e047221 */ /* 0x000fc20000010000 */
[----:B------:R-:W-:Y:S02]  /*1db60*/  FFMA.FTZ R14, R2, R114, -R181 ;  /* 0x00000072020e7223 */ /* 0x000fe400000108b5 */
[----:B------:R-:W-:Y:S01]  /*1db70*/  R2UR UR6, R88 ;  /* 0x00000000580672ca */ /* 0x000fe200000e0000 */
[----:B------:R-:W-:Y:S01]  /*1db80*/  FADD.FTZ R3, R147, R4 ;  /* 0x0000000493037221 */ /* 0x000fe20000010000 */
[----:B------:R-:W2:Y:S01]  /*1db90*/  MUFU.EX2 R158, R158 ;  /* 0x0000009e009e7308 */ /* 0x000ea20000000800 */
[----:B---3--:R-:W-:-:S02]  /*1dba0*/  FADD.FTZ R172, R156, R89 ;  /* 0x000000599cac7221 */ /* 0x008fc40000010000 */
[----:B------:R-:W-:-:S05]  /*1dbb0*/  FADD.FTZ R4, R122, R3 ;  /* 0x000000037a047221 */ /* 0x000fca0000010000 */
[----:B------:R-:W3:Y:S01]  /*1dbc0*/  MUFU.EX2 R165, R165 ;  /* 0x000000a500a57308 */ /* 0x000ee20000000800 */
[----:B-1----:R-:W-:-:S07]  /*1dbd0*/  FADD.FTZ R89, R143, R172 ;  /* 0x000000ac8f597221 */ /* 0x002fce0000010000 */
[----:B------:R-:W1:Y:S01]  /*1dbe0*/  MUFU.EX2 R160, R160 ;  /* 0x000000a000a07308 */ /* 0x000e620000000800 */
[----:B--2---:R-:W-:-:S01]  /*1dbf0*/  FADD.FTZ R172, R158, R89 ;  /* 0x000000599eac7221 */ /* 0x004fc20000010000 */
[----:B------:R-:W-:-:S05]  /*1dc00*/  IMAD.MOV.U32 R89, RZ, RZ, -0x3ffffff0 ;  /* 0xc0000010ff597424 */ /* 0x000fca00078e00ff */
[----:B------:R-:W-:Y:S01]  /*1dc10*/  R2UR UR7, R89 ;  /* 0x00000000590772ca */ /* 0x000fe200000e0000 */
[----:B------:R-:W2:Y:S01]  /*1dc20*/  MUFU.EX2 R151, R151 ;  /* 0x0000009700977308 */ /* 0x000ea20000000800 */
[----:B---3--:R-:W-:-:S01]  /*1dc30*/  FADD.FTZ R129, R165, R172 ;  /* 0x000000aca5817221 */ /* 0x008fc20000010000 */
[----:B------:R-:W-:Y:S01]  /*1dc40*/  FFMA.FTZ R89, R2, R115, -R181 ;  /* 0x0000007302597223 */ /* 0x000fe200000108b5 */
[----:B------:R-:W-:-:S04]  /*1dc50*/  FADD.FTZ R115, R121, R4 ;  /* 0x0000000479737221 */ /* 0x000fc80000010000 */
[----:B------:R-:W-:Y:S01]  /*1dc60*/  FADD.FTZ R114, R124, R115 ;  /* 0x000000737c727221 */ /* 0x000fe20000010000 */
[----:B------:R-:W3:Y:S01]  /*1dc70*/  MUFU.EX2 R149, R149 ;  /* 0x0000009500957308 */ /* 0x000ee20000000800 */
[----:B-1----:R-:W-:-:S01]  /*1dc80*/  FADD.FTZ R88, R160, R129 ;  /* 0x00000081a0587221 */ /* 0x002fc20000010000 */
[----:B------:R-:W-:Y:S01]  /*1dc90*/  FFMA.FTZ R115, R2, R119, -R181 ;  /* 0x0000007702737223 */ /* 0x000fe200000108b5 */
[----:B------:R-:W-:-:S01]  /*1dca0*/  FADD.FTZ R119, R125, R114 ;  /* 0x000000727d777221 */ /* 0x000fc20000010000 */
[----:B------:R-:W-:Y:S03]  /*1dcb0*/  QGMMA.64x128x32.F32.E4M3.E4M3 R24, R168, gdesc[UR4], R24, gsb0 ;  /* 0x01e00004a8187df3 */ /* 0x000fe60008000818 */
[----:B------:R-:W-:-:S01]  /*1dcc0*/  FADD.FTZ R114, R106, R119 ;  /* 0x000000776a727221 */ /* 0x000fc20000010000 */
[----:B------:R-:W1:Y:S01]  /*1dcd0*/  MUFU.EX2 R162, R162 ;  /* 0x000000a200a27308 */ /* 0x000e620000000800 */
[----:B--2---:R-:W-:-:S02]  /*1dce0*/  FADD.FTZ R88, R151, R88 ;  /* 0x0000005897587221 */ /* 0x004fc40000010000 */
[----:B------:R-:W-:-:S04]  /*1dcf0*/  FADD.FTZ R119, R107, R114 ;  /* 0x000000726b777221 */ /* 0x000fc80000010000 */
[----:B------:R-:W-:Y:S01]  /*1dd00*/  FADD.FTZ R114, R110, R119 ;  /* 0x000000776e727221 */ /* 0x000fe20000010000 */
[----:B------:R-:W2:Y:S01]  /*1dd10*/  MUFU.EX2 R7, R235 ;  /* 0x000000eb00077308 */ /* 0x000ea20000000800 */
[----:B---3--:R-:W-:-:S01]  /*1dd20*/  FADD.FTZ R3, R149, R88 ;  /* 0x0000005895037221 */ /* 0x008fc20000010000 */
[----:B------:R-:W-:Y:S01]  /*1dd30*/  FFMA.FTZ R88, R2, R118, -R181 ;  /* 0x0000007602587223 */ /* 0x000fe200000108b5 */
[----:B------:R-:W-:-:S05]  /*1dd40*/  FADD.FTZ R119, R133, R114 ;  /* 0x0000007285777221 */ /* 0x000fca0000010000 */
        /* <DEDUP_REMOVED lines=16> */
[----:B--2---:R-:W-:-:S01]  /*1de50*/  FADD.FTZ R114, R126, R3 ;  /* 0x000000037e727221 */ /* 0x004fc20000010000 */
[----:B------:R-:W-:-:S04]  /*1de60*/  FADD.FTZ R3, R105, R4 ;  /* 0x0000000469037221 */ /* 0x000fc80000010000 */
[----:B------:R-:W-:Y:S02]  /*1de70*/  FADD.FTZ R4, R98, R3 ;  /* 0x0000000362047221 */ /* 0x000fe40000010000 */
[----:B------:R-:W2:Y:S01]  /*1de80*/  MUFU.EX2 R111, R111 ;  /* 0x0000006f006f7308 */ /* 0x000ea20000000800 */
[----:B---3--:R-:W-:-:S01]  /*1de90*/  FADD.FTZ R119, R135, R114 ;  /* 0x0000007287777221 */ /* 0x008fc20000010000 */
[----:B------:R-:W-:Y:S01]  /*1dea0*/  FADD.FTZ R3, R109, R4 ;  /* 0x000000046d037221 */ /* 0x000fe20000010000 */
[----:B------:R-:W-:-:S01]  /*1deb0*/  FFMA.FTZ R4, R2, R108, -R181 ;  /* 0x0000006c02047223 */ /* 0x000fc200000108b5 */
[----:B------:R-:W-:-:S04]  /*1dec0*/  FFMA.FTZ R108, R2, R99, -R181 ;  /* 0x00000063026c7223 */ /* 0x000fc800000108b5 */
[----:B------:R-:W3:Y:S01]  /*1ded0*/  MUFU.EX2 R14, R14 ;  /* 0x0000000e000e7308 */ /* 0x000ee20000000800 */
[----:B-1----:R-:W-:-:S07]  /*1dee0*/  FADD.FTZ R114, R128, R119 ;  /* 0x0000007780727221 */ /* 0x002fce0000010000 */
[----:B------:R-:W1:Y:S01]  /*1def0*/  MUFU.EX2 R89, R89 ;  /* 0x0000005900597308 */ /* 0x000e620000000800 */
[----:B--2---:R-:W-:-:S01]  /*1df00*/  FADD.FTZ R119, R111, R114 ;  /* 0x000000726f777221 */ /* 0x004fc20000010000 */
[----:B------:R-:W-:Y:S01]  /*1df10*/  FADD.FTZ R114, R112, R3 ;  /* 0x0000000370727221 */ /* 0x000fe20000010000 */
[----:B------:R-:W-:-:S05]  /*1df20*/  IADD3 R3, -R228, 0xb, RZ ;  /* 0x0000000be4037810 */ /* 0x000fca0007ffe1ff */
[----:B------:R-:W2:Y:S01]  /*1df30*/  MUFU.EX2 R88, R88 ;  /* 0x0000005800587308 */ /* 0x000ea20000000800 */
[----:B---3--:R-:W-:-:S01]  /*1df40*/  FADD.FTZ R118, R14, R119 ;  /* 0x000000770e767221 */ /* 0x008fc20000010000 */
[----:B------:R-:W-:-:S04]  /*1df50*/  FADD.FTZ R119, R113, R114 ;  /* 0x0000007271777221 */ /* 0x000fc80000010000 */
[----:B------:R-:W-:Y:S02]  /*1df60*/  FADD.FTZ R114, R116, R119 ;  /* 0x0000007774727221 */ /* 0x000fe40000010000 */
[----:B------:R-:W3:Y:S01]  /*1df70*/  MUFU.EX2 R115, R115 ;  /* 0x0000007300737308 */ /* 0x000ee20000000800 */
[----:B-1----:R-:W-:-:S01]  /*1df80*/  FADD.FTZ R129, R89, R118 ;  /* 0x0000007659817221 */ /* 0x002fc20000010000 */
[----:B------:R-:W-:-:S06]  /*1df90*/  FADD.FTZ R119, R117, R114 ;  /* 0x0000007275777221 */ /* 0x000fcc0000010000 */
[----:B------:R-:W1:Y:S01]  /*1dfa0*/  MUFU.EX2 R130, R130 ;  /* 0x0000008200827308 */ /* 0x000e620000000800 */
[----:B--2---:R-:W-:-:S07]  /*1dfb0*/  FADD.FTZ R118, R88, R129 ;  /* 0x0000008158767221 */ /* 0x004fce0000010000 */
[----:B------:R-:W2:Y:S01]  /*1dfc0*/  MUFU.EX2 R104, R104 ;  /* 0x0000006800687308 */ /* 0x000ea20000000800 */
[----:B---3--:R-:W-:-:S01]  /*1dfd0*/  FADD.FTZ R129, R115, R118 ;  /* 0x0000007673817221 */ /* 0x008fc20000010000 */
[----:B------:R-:W-:-:S06]  /*1dfe0*/  @!P0 IMAD R118, R12, 0x8, R16 ;  /* 0x000000080c768824 */ /* 0x000fcc00078e0210 */
[----:B------:R-:W3:Y:S01]  /*1dff0*/  MUFU.EX2 R132, R132 ;  /* 0x0000008400847308 */ /* 0x000ee20000000800 */
[----:B-1----:R-:W-:-:S01]  /*1e000*/  FADD.FTZ R119, R130, R119 ;  /* 0x0000007782777221 */ /* 0x002fc20000010000 */
[----:B------:R-:W-:-:S06]  /*1e010*/  WARPGROUP.DEPBAR.LE gsb0, 0x0 ;  /* 0x00008000000079c5 */ /* 0x000fcc0000010000 */
[----:B------:R-:W1:Y:S01]  /*1e020*/  MUFU.EX2 R91, R91 ;  /* 0x0000005b005b7308 */ /* 0x000e620000000800 */
[----:B--2---:R-:W-:-:S01]  /*1e030*/  FADD.FTZ R114, R104, R129 ;  /* 0x0000008168727221 */ /* 0x004fc20000010000 */
[----:B------:R1:W-:Y:S06]  /*1e040*/  BAR.ARV R3, 0x100 ;  /* 0x000400030000751d */ /* 0x0003ec0000002000 */
[----:B------:R-:W2:Y:S01]  /*1e050*/  MUFU.EX2 R92, R92 ;  /* 0x0000005c005c7308 */ /* 0x000ea20000000800 */
[----:B---3--:R-:W-:-:S07]  /*1e060*/  FADD.FTZ R119, R132, R119 ;  /* 0x0000007784777221 */ /* 0x008fce0000010000 */
[----:B------:R-:W3:Y:S01]  /*1e070*/  MUFU.EX2 R94, R94 ;  /* 0x0000005e005e7308 */ /* 0x000ee20000000800 */
[----:B-1----:R-:W-:-:S07]  /*1e080*/  FADD.FTZ R3, R91, R114 ;  /* 0x000000725b037221 */ /* 0x002fce0000010000 */
[----:B------:R-:W1:Y:S01]  /*1e090*/  MUFU.EX2 R93, R93 ;  /* 0x0000005d005d7308 */ /* 0x000e620000000800 */
[----:B--2---:R-:W-:-:S07]  /*1e0a0*/  FADD.FTZ R114, R92, R119 ;  /* 0x000000775c727221 */ /* 0x004fce0000010000 */
[----:B------:R-:W2:Y:S08]  /*1e0b0*/  MUFU.EX2 R95, R95 ;  /* 0x0000005f005f7308 */ /* 0x000eb00000000800 */
[----:B------:R-:W4:Y:S08]  /*1e0c0*/  MUFU.EX2 R96, R96 ;  /* 0x0000006000607308 */ /* 0x000f300000000800 */
[----:B------:R5:W0:Y:S08]  /*1e0d0*/  MUFU.EX2 R99, R4 ;  /* 0x0000000400637308 */ /* 0x000a300000000800 */
[----:B------:R-:W0:Y:S01]  /*1e0e0*/  MUFU.EX2 R97, R97 ;  /* 0x0000006100617308 */ /* 0x000e220000000800 */
[----:B-----5:R-:W-:-:S02]  /*1e0f0*/  @!P0 VIADD R4, R118, 0x29840 ;  /* 0x0002984076048836 */ /* 0x020fc40000000000 */
[----:B---3--:R-:W-:Y:S01]  /*1e100*/  FADD.FTZ R118, R94, R3 ;  /* 0x000000035e767221 */ /* 0x008fe20000010000 */
[----:B-1----:R-:W-:-:S02]  /*1e110*/  FADD.FTZ R3, R93, R114 ;  /* 0x000000725d037221 */ /* 0x002fc40000010000 */
[----:B------:R-:W-:Y:S01]  /*1e120*/  @!P0 PRMT R4, RZ, 0x654, R4 ;  /* 0x00000654ff048816 */ /* 0x000fe20000000004 */
[----:B--2---:R-:W-:-:S01]  /*1e130*/  FADD.FTZ R118, R95, R118 ;  /* 0x000000765f767221 */ /* 0x004fc20000010000 */
[----:B------:R-:W1:Y:S02]  /*1e140*/  MUFU.EX2 R108, R108 ;  /* 0x0000006c006c7308 */ /* 0x000e640000000800 */
[----:B------:R4:W-:Y:S06]  /*1e150*/  @!P0 SYNCS.ARRIVE.TRANS64.RED.A1T0 RZ, [R4+URZ], RZ ;  /* 0x000000ff04ff89a7 */ /* 0x0009ec000810043f */
[----:B------:R-:W2:Y:S01]  /*1e160*/  MUFU.EX2 R100, R100 ;  /* 0x0000006400647308 */ /* 0x000ea20000000800 */
[----:B----4-:R-:W-:-:S01]  /*1e170*/  FADD.FTZ R4, R96, R3 ;  /* 0x0000000360047221 */ /* 0x010fc20000010000 */
[----:B0-----:R-:W-:-:S03]  /*1e180*/  FADD.FTZ R3, R99, R118 ;  /* 0x0000007663037221 */ /* 0x001fc60000010000 */
[----:B------:R-:W-:-:S03]  /*1e190*/  FADD.FTZ R119, R97, R4 ;  /* 0x0000000461777221 */ /* 0x000fc60000010000 */
        /* <DEDUP_REMOVED lines=10> */
.L_x_2370:
[----:B------:R-:W-:Y:S01]  /*1e240*/  F2FP.SATFINITE.E4M3.F32.PACK_AB_MERGE_C R7, R164, R7, RZ ;  /* 0x00000007a407723e */ /* 0x000fe200048070ff */
[----:B------:R-:W-:Y:S01]  /*1e250*/  FMUL.FTZ R24, R24, R8 ;  /* 0x0000000818187220 */ /* 0x000fe20000410000 */
[----:B------:R-:W-:Y:S01]  /*1e260*/  F2FP.SATFINITE.E4M3.F32.PACK_AB_MERGE_C R141, R141, R144, RZ ;  /* 0x000000908d8d723e */ /* 0x000fe200048070ff */
[----:B------:R-:W-:Y:S01]  /*1e270*/  FMUL.FTZ R25, R25, R8 ;  /* 0x0000000819197220 */ /* 0x000fe20000410000 */
[----:B------:R-:W-:Y:S01]  /*1e280*/  F2FP.SATFINITE.E4M3.F32.PACK_AB_MERGE_C R177, R162, R149, R7 ;  /* 0x00000095a2b1723e */ /* 0x000fe20004807007 */
[----:B------:R-:W-:Y:S01]  /*1e290*/  IMAD R7, R11, 0x8, R16 ;  /* 0x000000080b077824 */ /* 0x000fe200078e0210 */
[----:B------:R-:W-:Y:S01]  /*1e2a0*/  ISETP.GT.AND P0, PT, R9, R6, PT ;  /* 0x000000060900720c */ /* 0x000fe20003f04270 */
[----:B------:R-:W-:Y:S01]  /*1e2b0*/  FMUL.FTZ R28, R28, R8 ;  /* 0x000000081c1c7220 */ /* 0x000fe20000410000 */
[----:B------:R-:W-:Y:S01]  /*1e2c0*/  F2FP.SATFINITE.E4M3.F32.PACK_AB_MERGE_C R180, R137, R10, R141 ;  /* 0x0000000a89b4723e */ /* 0x000fe2000480708d */
[----:B------:R-:W-:Y:S01]  /*1e2d0*/  VIADD R7, R7, 0x29860 ;  /* 0x0002986007077836 */ /* 0x000fe20000000000 */
[----:B------:R-:W-:Y:S01]  /*1e2e0*/  MOV R10, UR37 ;  /* 0x00000025000a7c02 */ /* 0x000fe20008000f00 */
[-C--:B------:R-:W-:Y:S01]  /*1e2f0*/  FMUL.FTZ R29, R29, R8.reuse ;  /* 0x000000081d1d7220 */ /* 0x080fe20000410000 */
        /* <DEDUP_REMOVED lines=100> */
[----:B0-----:R-:W-:-:S02]  /*1e940*/  IMAD.MOV.U32 R7, RZ, RZ, R13 ;  /* 0x000000ffff077224 */ /* 0x001fc400078e000d */
[----:B------:R-:W-:Y:S02]  /*1e950*/  IMAD.MOV.U32 R8, RZ, RZ, R0 ;  /* 0x000000ffff087224 */ /* 0x000fe400078e0000 */
[----:B------:R-:W-:Y:S01]  /*1e960*/  IMAD.MOV.U32 R11, RZ, RZ, R12 ;  /* 0x000000ffff0b7224 */ /* 0x000fe200078e000c */
[----:B------:R-:W-:Y:S06]  /*1e970*/  @P0 BRA `(.L_x_2371) ;  /* 0xffffffc000c80947 */ /* 0x000fec000383ffff */
[----:B------:R-:W-:-:S07]  /*1e980*/  IMAD.MOV.U32 R145, RZ, RZ, R12 ;  /* 0x000000ffff917224 */ /* 0x000fce00078e000c */
.L_x_2360:
[----:B------:R-:W-:-:S13]  /*1e990*/  ISETP.GE.AND P0, PT, R9, RZ, PT ;  /* 0x000000ff0900720c */ /* 0x000fda0003f06270 */
[----:B------:R-:W-:Y:S05]  /*1e9a0*/  @!P0 BRA `(.L_x_2372) ;  /* 0x0000003000a08947 */ /* 0x000fea0003800000 */
[----:B------:R-:W-:Y:S01]  /*1e9b0*/  IMAD.MOV.U32 R6, RZ, RZ, R13 ;  /* 0x000000ffff067224 */ /* 0x000fe200078e000d */
[----:B------:R-:W-:Y:S01]  /*1e9c0*/  MOV R8, R192 ;  /* 0x000000c000087202 */ /* 0x000fe20000000f00 */
[----:B------:R-:W-:Y:S02]  /*1e9d0*/  IMAD.MOV.U32 R7, RZ, RZ, R0 ;  /* 0x000000ffff077224 */ /* 0x000fe400078e0000 */
[----:B------:R-:W-:-:S07]  /*1e9e0*/  IMAD.MOV.U32 R10, RZ, RZ, R145 ;  /* 0x000000ffff0a7224 */ /* 0x000fce00078e0091 */
.L_x_2384:
        /* <DEDUP_REMOVED lines=8> */
.L_x_2374:
        /* <DEDUP_REMOVED lines=8> */
.L_x_2375:
[----:B------:R-:W-:Y:S04]  /*1eaf0*/  BSSY B0, `(.L_x_2373) ;  /* 0x0000004000007945 */ /* 0x000fe80003800000 */
[----:B--2---:R-:W-:Y:S05]  /*1eb00*/  @P2 BRA `(.L_x_2376) ;  /* 0x0000000000082947 */ /* 0x004fea0003800000 */
[----:B------:R-:W2:Y:S02]  /*1eb10*/  SYNCS.PHASECHK.TRANS64.TRYWAIT P2, [R11+URZ+0x29830], R0 ;  /* 0x029830000b0075a7 */ /* 0x000ea4000804017f */
[----:B--2---:R-:W-:Y:S05]  /*1eb20*/  @!P2 BRA `(.L_x_2377) ;  /* 0x000000d000a0a947 */ /* 0x004fea0003800000 */
.L_x_2376:
[----:B------:R-:W-:Y:S05]  /*1eb30*/  BSYNC B0 ;  /* 0x0000000000007941 */ /* 0x000fea0003800000 */
.L_x_2373:
        /* <DEDUP_REMOVED lines=24> */
[----:B------:R-:W-:Y:S01]  /*1ecc0*/  UMOV UR48, UR24 ;  /* 0x0000001800307c82 */ /* 0x000fe20008000000 */
[----:B------:R-:W-:Y:S01]  /*1ecd0*/  IADD3 R14, R12, 0x180, RZ ;  /* 0x000001800c0e7810 */ /* 0x000fe20007ffe0ff */
[----:B------:R-:W-:Y:S01]  /*1ece0*/  UMOV UR49, UR25 ;  /* 0x0000001900317c82 */ /* 0x000fe20008000000 */
[----:B------:R-:W-:Y:S01]  /*1ecf0*/  R2UR UR47, R15 ;  /* 0x000000000f2f72ca */ /* 0x000fe200000e0000 */
[----:B------:R-:W-:Y:S01]  /*1ed00*/  IMAD.MOV.U32 R15, RZ, RZ, -0x7fffffe0 ;  /* 0x80000020ff0f7424 */ /* 0x000fe200078e00ff */
[----:B-1----:R-:W-:Y:S01]  /*1ed10*/  SHF.R.U32.HI R0, RZ, 0x7, R0 ;  /* 0x00000007ff007819 */ /* 0x002fe20000011600 */
[----:B------:R-:W-:Y:S01]  /*1ed20*/  IMAD.MOV.U32 R13, RZ, RZ, -0x7fffffe0 ;  /* 0x80000020ff0d7424 */ /* 0x000fe200078e00ff */
[----:B------:R-:W-:Y:S01]  /*1ed30*/  R2UR UR46, R14 ;  /* 0x000000000e2e72ca */ /* 0x000fe200000e0000 */
[----:B------:R-:W-:Y:S01]  /*1ed40*/  VIADD R14, R12, 0x2 ;  /* 0x000000020c0e7836 */ /* 0x000fe20000000000 */
[----:B------:R-:W-:Y:S01]  /*1ed50*/  R2UR UR50, R20 ;  /* 0x00000000143272ca */ /* 0x000fe200000e0000 */
[----:B------:R-:W-:Y:S01]  /*1ed60*/  VIADD R0, R0, 0x8 ;  /* 0x0000000800007836 */ /* 0x000fe20000000000 */
[----:B------:R-:W-:-:S02]  /*1ed70*/  R2UR UR51, R21 ;  /* 0x00000000153372ca */ /* 0x000fc400000e0000 */
[----:B------:R-:W-:Y:S02]  /*1ed80*/  R2UR UR6, R14 ;  /* 0x000000000e0672ca */ /* 0x000fe400000e0000 */
[----:B------:R1:W-:Y:S01]  /*1ed90*/  BAR.SYNC.DEFER_BLOCKING R0, 0x100 ;  /* 0x000400000000751d */ /* 0x0003e20000010000 */
[----:B------:R-:W-:Y:S01]  /*1eda0*/  R2UR UR7, R15 ;  /* 0x000000000f0772ca */ /* 0x000fe200000e0000 */
[----:B------:R-:W-:Y:S01]  /*1edb0*/  IMAD.MOV.U32 R15, RZ, RZ, -0x7fffffe0 ;  /* 0x80000020ff0f7424 */ /* 0x000fe200078e00ff */
[----:B------:R-:W-:-:S03]  /*1edc0*/  IADD3 R14, R12, 0x82, RZ ;  /* 0x000000820c0e7810 */ /* 0x000fc60007ffe0ff */
        /* <DEDUP_REMOVED lines=191> */
[----:B------:R-:W-:Y:S01]  /*1f9c0*/  MOV R15, 0x80000020 ;  /* 0x80000020000f7802 */ /* 0x000fe20000000f00 */
[----:B------:R-:W-:Y:S01]  /*1f9d0*/  VIADD R12, R12, 0x702 ;  /* 0x000007020c0c7836 */ /* 0x000fe20000000000 */
        /* <DEDUP_REMOVED lines=33> */
.L_x_2379:
[----:B------:R-:W-:Y:S01]  /*1fbf0*/  SHF.L.U32 R0, R8, 0x1f, RZ ;  /* 0x0000001f08007819 */ /* 0x000fe200000006ff */
[----:B------:R-:W-:-:S04]  /*1fc00*/  IMAD R13, R10, 0x8, R16 ;  /* 0x000000080a0d7824 */ /* 0x000fc800078e0210 */
[----:B------:R1:W2:Y:S01]  /*1fc10*/  SYNCS.PHASECHK.TRANS64.TRYWAIT P0, [R13+URZ+0x29850], R0 ;  /* 0x029850000d0075a7 */ /* 0x0002a2000800017f */
[----:B------:R-:W-:Y:S05]  /*1fc20*/  @!P1 BRA `(.L_x_2380) ;  /* 0x0000000000049947 */ /* 0x000fea0003800000 */
[----:B------:R-:W-:Y:S01]  /*1fc30*/  BPT.TRAP 0x1 ;  /* 0x000000040000795c */ /* 0x000fe20000300000 */
.L_x_2380:
[----:B------:R-:W-:Y:S04]  /*1fc40*/  BSSY B0, `(.L_x_2378) ;  /* 0x0000004000007945 */ /* 0x000fe80003800000 */
[----:B--2---:R-:W-:Y:S05]  /*1fc50*/  @P0 BRA `(.L_x_2381) ;  /* 0x0000000000080947 */ /* 0x004fea0003800000 */
[----:B------:R-:W2:Y:S02]  /*1fc60*/  SYNCS.PHASECHK.TRANS64.TRYWAIT P0, [R13+URZ+0x29850], R0 ;  /* 0x029850000d0075a7 */ /* 0x000ea4000800017f */
[----:B--2---:R-:W-:Y:S05]  /*1fc70*/  @!P0 BRA `(.L_x_2382) ;  /* 0x000000c000608947 */ /* 0x004fea0003800000 */
.L_x_2381:
[----:B------:R-:W-:Y:S05]  /*1fc80*/  BSYNC B0 ;  /* 0x0000000000007941 */ /* 0x000fea0003800000 */
.L_x_2378:
[----:B-12---:R-:W-:Y:S01]  /*1fc90*/  FMNMX.FTZ R0, R152, R7, !PT ;  /* 0x0000000798007209 */ /* 0x006fe20007810000 */
[----:B------:R-:W-:Y:S05]  /*1fca0*/  WARPSYNC.ALL ;  /* 0x0000000000007948 */ /* 0x000fea0003800000 */
[----:B------:R-:W-:Y:S01]  /*1fcb0*/  FMNMX.FTZ R13, R153, R0, !PT ;  /* 0x00000000990d7209 */ /* 0x000fe20007810000 */
[----:B------:R-:W-:Y:S01]  /*1fcc0*/  VIADD R12, R16, 0x400 ;  /* 0x00000400100c7836 */ /* 0x000fe20000000000 */
[----:B------:R-:W-:Y:S01]  /*1fcd0*/  FMNMX.FTZ R0, R154, R6, !PT ;  /* 0x000000069a007209 */ /* 0x000fe20007810000 */
[----:B------:R-:W-:-:S06]  /*1fce0*/  WARPGROUP.ARRIVE ;  /* 0x00000000000079c5 */ /* 0x000fcc0000000000 */
        /* <DEDUP_REMOVED lines=49> */
[----:B------:R-:W-:Y:S02]  /*20000*/  FMNMX.FTZ R8, R106, R15, !PT ;  /* 0x0000000f6a087209 */ /* 0x000fe40007810000 */
[----:B------:R-:W-:Y:S02]  /*20010*/  FMNMX.FTZ R0, R108, R13, !PT ;  /* 0x0000000d6c007209 */ /* 0x000fe40007810000 */
[----:B------:R-:W-:Y:S02]  /*20020*/  LOP3.LUT R12, R12, 0x3fff, RZ, 0xc0, !PT ;  /* 0x00003fff0c0c7812 */ /* 0x000fe400078ec0ff */
        /* <DEDUP_REMOVED lines=26> */
[----:B-1----:R-:W-:Y:S01]  /*201d0*/  LOP3.LUT R202, R191, 0x7f, RZ, 0xc0, !PT ;  /* 0x0000007fbfca7812 */ /* 0x002fe200078ec0ff */
[----:B------:R-:W1:Y:S01]  /*201e0*/  SHFL.BFLY PT, R13, R0, 0x2, 0x1f ;  /* 0x0c401f00000d7f89 */ /* 0x000e6200000e0000 */
[----:B------:R-:W-:-:S02]  /*201f0*/  FMNMX.FTZ R8, R102, R15, !PT ;  /* 0x0000000f66087209 */ /* 0x000fc40007810000 */
[----:B------:R-:W-:Y:S01]  /*20200*/  ISETP.NE.AND P0, PT, R202, RZ, PT ;  /* 0x000000ffca00720c */ /* 0x000fe20003f05270 */
[----:B------:R-:W2:Y:S01]  /*20210*/  S2R R191, SR_TID.X ;  /* 0x0000000000bf7919 */ /* 0x000ea20000002100 */
[----:B------:R-:W-:-:S05]  /*20220*/  FMNMX.FTZ R8, R103, R8, !PT ;  /* 0x0000000867087209 */ /* 0x000fca0007810000 */
[----:B------:R-:W3:Y:S01]  /*20230*/  SHFL.BFLY PT, R15, R8, 0x2, 0x1f ;  /* 0x0c401f00080f7f89 */ /* 0x000ee200000e0000 */
[----:B-1----:R-:W-:Y:S02]  /*20240*/  FMNMX.FTZ R20, R0, R13, !PT ;  /* 0x0000000d00147209 */ /* 0x002fe40007810000 */
[----:B------:R-:W-:-:S05]  /*20250*/  LOP3.LUT R13, R12, 0x10000, RZ, 0xfc, !PT ;  /* 0x000100000c0d7812 */ /* 0x000fca00078efcff */
[----:B------:R-:W-:Y:S01]  /*20260*/  IMAD R12, R10, 0x500, R13 ;  /* 0x000005000a0c7824 */ /* 0x000fe200078e020d */
[----:B------:R-:W-:Y:S02]  /*20270*/  MOV R13, 0xc0000010 ;  /* 0xc0000010000d7802 */ /* 0x000fe40000000f00 */
[----:B---3--:R-:W-:Y:S01]  /*20280*/  FMNMX.FTZ R189, R8, R15, !PT ;  /* 0x0000000f08bd7209 */ /* 0x008fe20007810000 */
[C---:B------:R-:W-:Y:S01]  /*20290*/  VIADD R14, R12.reuse, 0x100 ;  /* 0x000001000c0e7836 */ /* 0x040fe20000000000 */
[----:B------:R-:W-:Y:S01]  /*202a0*/  R2UR UR6, R12 ;  /* 0x000000000c0672ca */ /* 0x000fe200000e0000 */
[----:B------:R-:W1:Y:S01]  /*202b0*/  SHFL.BFLY PT, R15, R20, 0x1, 0x1f ;  /* 0x0c201f00140f7f89 */ /* 0x000e6200000e0000 */
[----:B------:R-:W-:Y:S02]  /*202c0*/  R2UR UR7, R13 ;  /* 0x000000000d0772ca */ /* 0x000fe400000e0000 */
[----:B--2---:R-:W-:Y:S01]  /*202d0*/  SHF.R.U32.HI R191, RZ, 0x7, R191 ;  /* 0x00000007ffbf7819 */ /* 0x004fe200000116bf */
[----:B------:R-:W2:Y:S10]  /*202e0*/  SHFL.BFLY PT, R8, R189, 0x1, 0x1f ;  /* 0x0c201f00bd087f89 */ /* 0x000eb400000e0000 */
[----:B------:R-:W-:Y:S01]  /*202f0*/  QGMMA.64x128x32.F32.E4M3.E4M3 R24, R184, gdesc[UR4], R24, gsb0 ;  /* 0x01e00004b8187df3 */ /* 0x000fe20008000818 */
[----:B------:R-:W-:-:S02]  /*20300*/  R2UR UR6, R14 ;  /* 0x000000000e0672ca */ /* 0x000fc400000e0000 */
[----:B-1----:R-:W-:Y:S01]  /*20310*/  FMNMX.FTZ R0, R20, R15, !PT ;  /* 0x0000000f14007209 */ /* 0x002fe20007810000 */
[----:B------:R-:W-:Y:S01]  /*20320*/  IMAD.MOV.U32 R15, RZ, RZ, -0x3ffffff0 ;  /* 0xc0000010ff0f7424 */ /* 0x000fe200078e00ff */
[----:B--2---:R-:W-:-:S03]  /*20330*/  FMNMX.FTZ R13, R189, R8, !PT ;  /* 0x00000008bd0d7209 */ /* 0x004fc60007810000 */
[----:B------:R-:W-:Y:S01]  /*20340*/  FADD.FTZ R7, -R0, R7 ;  /* 0x0000000700077221 */ /* 0x000fe20000010100 */
[----:B------:R-:W-:-:S03]  /*20350*/  R2UR UR7, R15 ;  /* 0x000000000f0772ca */ /* 0x000fc600000e0000 */
[----:B------:R-:W-:-:S04]  /*20360*/  FMUL.FTZ R7, R2, R7 ;  /* 0x0000000702077220 */ /* 0x000fc80000410000 */
[----:B------:R1:W-:Y:S02]  /*20370*/  MUFU.EX2 R21, R7 ;  /* 0x0000000700157308 */ /* 0x0003e40000000800 */
[----:B-1----:R-:W-:Y:S01]  /*20380*/  IMAD.MOV.U32 R7, RZ, RZ, -0x3ffffff0 ;  /* 0xc0000010ff077424 */ /* 0x002fe200078e00ff */
[----:B------:R-:W-:Y:S02]  /*20390*/  WARPGROUP.DEPBAR.LE gsb0, 0x0 ;  /* 0x00008000000079c5 */ /* 0x000fe40000010000 */
[----:B------:R-:W-:Y:S01]  /*203a0*/  WARPGROUP.ARRIVE ;  /* 0x00000000000079c5 */ /* 0x000fe20000000000 */
[----:B------:R-:W-:Y:S01]  /*203b0*/  FADD.FTZ R185, -R13, R6 ;  /* 0x000000060db97221 */ /* 0x000fe20000010100 */
[----:B------:R-:W-:-:S03]  /*203c0*/  VIADD R6, R12, 0x200 ;  /* 0x000002000c067836 */ /* 0x000fc60000000000 */
[----:B------:R-:W-:Y:S01]  /*203d0*/  FMUL.FTZ R8, R2, R185 ;  /* 0x000000b902087220 */ /* 0x000fe20000410000 */
[----:B------:R-:W-:Y:S01]  /*203e0*/  QGMMA.64x128x32.F32.E4M3.E4M3 R24, R180, gdesc[UR4], R24, gsb0 ;  /* 0x01e00004b4187df3 */ /* 0x000fe20008000818 */
[----:B------:R-:W-:Y:S01]  /*203f0*/  R2UR UR6, R6 ;  /* 0x00000000060672ca */ /* 0x000fe200000e0000 */
[----:B------:R-:W-:Y:S01]  /*20400*/  FFMA.FTZ R185, R2, R0, -8 ;  /* 0xc100000002b97423 */ /* 0x000fe20000010000 */
[----:B------:R-:W-:Y:S01]  /*20410*/  R2UR UR7, R7 ;  /* 0x00000000070772ca */ /* 0x000fe200000e0000 */
[----:B------:R-:W-:Y:S01]  /*20420*/  IMAD.MOV.U32 R7, RZ, RZ, -0x3ffffff0 ;  /* 0xc0000010ff077424 */ /* 0x000fe200078e00ff */
[----:B------:R-:W-:Y:S01]  /*20430*/  IADD3 R6, R12, 0x300, RZ ;  /* 0x000003000c067810 */ /* 0x000fe20007ffe0ff */
[C-C-:B------:R-:W-:Y:S01]  /*20440*/  FFMA.FTZ R15, R2.reuse, R153, -R185.reuse ;  /* 0x00000099020f7223 */ /* 0x140fe200000108b9 */
[----:B------:R-:W-:-:S01]  /*20450*/  FFMA.FTZ R153, R2, R157, -R185 ;  /* 0x0000009d02997223 */ /* 0x000fc200000108b9 */
[C-C-:B------:R-:W-:Y:S01]  /*20460*/  FFMA.FTZ R157, R2.reuse, R161, -R185.reuse ;  /* 0x000000a1029d7223 */ /* 0x140fe200000108b9 */
[----:B------:R-:W-:-:S01]  /*20470*/  FFMA.FTZ R161, R2, R165, -R185 ;  /* 0x000000a502a17223 */ /* 0x000fc200000108b9 */
[C---:B------:R-:W-:Y:S01]  /*20480*/  FFMA.FTZ R165, R2.reuse, R13, -8 ;  /* 0xc100000002a57423 */ /* 0x040fe2000001000d */
        /* <DEDUP_REMOVED lines=18> */
[----:B------:R-:W-:-:S01]  /*205b0*/  FFMA.FTZ R144, R2, R144, -R185 ;  /* 0x0000009002907223 */ /* 0x000fc200000108b9 */
[C---:B------:R-:W-:Y:S01]  /*205c0*/  FFMA.FTZ R145, R2.reuse, R145, -R185 ;  /* 0x0000009102917223 */ /* 0x040fe200000108b9 */
[----:B------:R-:W-:-:S01]  /*205d0*/  FFMA.FTZ R147, R2, R147, -R165 ;  /* 0x0000009302937223 */ /* 0x000fc200000108a5 */
[C---:B------:R-:W-:Y:S01]  /*205e0*/  FFMA.FTZ R148, R2.reuse, R148, -R185 ;  /* 0x0000009402947223 */ /* 0x040fe200000108b9 */
[----:B------:R-:W-:-:S01]  /*205f0*/  FFMA.FTZ R150, R2, R150, -R165 ;  /* 0x0000009602967223 */ /* 0x000fc200000108a5 */
[C---:B------:R-:W-:Y:S01]  /*20600*/  FFMA.FTZ R149, R2.reuse, R149, -R185 ;  /* 0x0000009502957223 */ /* 0x040fe200000108b9 */
[----:B------:R-:W-:-:S01]  /*20610*/  FFMA.FTZ R151, R2, R151, -R165 ;  /* 0x0000009702977223 */ /* 0x000fc200000108a5 */
[----:B------:R-:W3:Y:S01]  /*20620*/  MUFU.EX2 R20, R20 ;  /* 0x0000001400147308 */ /* 0x000ee20000000800 */
[----:B-1----:R-:W-:-:S01]  /*20630*/  FFMA.FTZ R4, R21, R4, R14 ;  /* 0x0000000415047223 */ /* 0x002fc2000001000e */
        /* <DEDUP_REMOVED lines=10> */
[C---:B------:R-:W-:Y:S01]  /*206e0*/  FFMA.FTZ R130, R2.reuse, R130, -R165 ;  /* 0x0000008202827223 */ /* 0x040fe200000108a5 */
[----:B------:R-:W-:-:S01]  /*206f0*/  FFMA.FTZ R129, R2, R129, -R185 ;  /* 0x0000008102817223 */ /* 0x000fc200000108b9 */
[C---:B------:R-:W-:Y:S01]  /*20700*/  FFMA.FTZ R131, R2.reuse, R131, -R165 ;  /* 0x0000008302837223 */ /* 0x040fe200000108a5 */
[----:B------:R-:W-:-:S01]  /*20710*/  FFMA.FTZ R132, R2, R132, -R185 ;  /* 0x0000008402847223 */ /* 0x000fc200000108b9 */
[----:B------:R-:W4:Y:S01]  /*20720*/  MUFU.EX2 R152, R152 ;  /* 0x0000009800987308 */ /* 0x000f220000000800 */
        /* <DEDUP_REMOVED lines=15> */
[----:B------:R-:W5:Y:S01]  /*20820*/  MUFU.EX2 R157, R157 ;  /* 0x0000009d009d7308 */ /* 0x000f620000000800 */
[----:B------:R-:W-:-:S01]  /*20830*/  FFMA.FTZ R116, R2, R116, -R185 ;  /* 0x0000007402747223 */ /* 0x000fc200000108b9 */
[C-C-:B------:R-:W-:Y:S01]  /*20840*/  FFMA.FTZ R117, R2.reuse, R117, -R185.reuse ;  /* 0x0000007502757223 */ /* 0x140fe200000108b9 */
        /* <DEDUP_REMOVED lines=17> */
[----:B------:R-:W-:-:S04]  /*20960*/  FFMA.FTZ R103, R2, R103, -R165 ;  /* 0x0000006702677223 */ /* 0x000fc800000108a5 */
[----:B------:R-:W-:Y:S08]  /*20970*/  MUFU.EX2 R138, R138 ;  /* 0x0000008a008a7308 */ /* 0x000ff00000000800 */
[----:B------:R-:W-:Y:S08]  /*20980*/  MUFU.EX2 R139, R139 ;  /* 0x0000008b008b7308 */ /* 0x000ff00000000800 */
[----:B------:R-:W-:Y:S08]  /*20990*/  MUFU.EX2 R142, R142 ;  /* 0x0000008e008e7308 */ /* 0x000ff00000000800 */
[----:B------:R-:W-:Y:S08]  /*209a0*/  MUFU.EX2 R143, R143 ;  /* 0x0000008f008f7308 */ /* 0x000ff00000000800 */
[----:B------:R-:W-:Y:S08]  /*209b0*/  MUFU.EX2 R146, R146 ;  /* 0x0000009200927308 */ /* 0x000ff00000000800 */
[----:B------:R-:W-:Y:S08]  /*209c0*/  MUFU.EX2 R161, R161 ;  /* 0x000000a100a17308 */ /* 0x000ff00000000800 */
[----:B------:R-:W-:Y:S01]  /*209d0*/  MUFU.EX2 R136, R136 ;  /* 0x0000008800887308 */ /* 0x000fe20000000800 */
[----:B------:R-:W-:-:S02]  /*209e0*/  WARPGROUP.DEPBAR.LE gsb0, 0x0 ;  /* 0x00008000000079c5 */ /* 0x000fc40000010000 */
[----:B------:R-:W-:-:S05]  /*209f0*/  WARPGROUP.ARRIVE ;  /* 0x00000000000079c5 */ /* 0x000fca0000000000 */
[----:B------:R-:W-:Y:S01]  /*20a00*/  MUFU.EX2 R137, R137 ;  /* 0x0000008900897308 */ /* 0x000fe20000000800 */
[----:B------:R-:W-:Y:S01]  /*20a10*/  QGMMA.64x128x32.F32.E4M3.E4M3 R24, R176, gdesc[UR4], R24, gsb0 ;  /* 0x01e00004b0187df3 */ /* 0x000fe20008000818 */
[----:B------:R-:W-:Y:S02]  /*20a20*/  R2UR UR6, R6 ;  /* 0x00000000060672ca */ /* 0x000fe400000e0000 */
[----:B------:R-:W-:Y:S01]  /*20a30*/  R2UR UR7, R7 ;  /* 0x00000000070772ca */ /* 0x000fe200000e0000 */
[----:B--2---:R-:W-:-:S03]  /*20a40*/  FADD.FTZ R7, R15, R4 ;  /* 0x000000040f077221 */ /* 0x004fc60000010000 */
[----:B------:R-:W-:Y:S01]  /*20a50*/  MUFU.EX2 R140, R140 ;  /* 0x0000008c008c7308 */ /* 0x000fe20000000800 */
[----:B---3--:R-:W-:-:S04]  /*20a60*/  FADD.FTZ R6, R20, R7 ;  /* 0x0000000714067221 */ /* 0x008fc80000010000 */
[----:B-1----:R-:W-:-:S03]  /*20a70*/  FADD.FTZ R7, R153, R6 ;  /* 0x0000000699077221 */ /* 0x002fc60000010000 */
[----:B------:R-:W-:Y:S01]  /*20a80*/  MUFU.EX2 R141, R141 ;  /* 0x0000008d008d7308 */ /* 0x000fe20000000800 */
[----:B----4-:R-:W-:-:S04]  /*20a90*/  FADD.FTZ R6, R152, R7 ;  /* 0x0000000798067221 */ /* 0x010fc80000010000 */
[----:B-----5:R-:W-:-:S03]  /*20aa0*/  FADD.FTZ R7, R157, R6 ;  /* 0x000000069d077221 */ /* 0x020fc60000010000 */
[----:B------:R-:W-:Y:S08]  /*20ab0*/  MUFU.EX2 R144, R144 ;  /* 0x0000009000907308 */ /* 0x000ff00000000800 */
        /* <DEDUP_REMOVED lines=15> */
[----:B------:R-:W-:Y:S01]  /*20bb0*/  WARPGROUP.ARRIVE ;  /* 0x00000000000079c5 */ /* 0x000fe20000000000 */
[----:B------:R-:W-:-:S01]  /*20bc0*/  FFMA.FTZ R177, R2, R154, -R165 ;  /* 0x0000009a02b17223 */ /* 0x000fc200000108a5 */
[C-C-:B------:R-:W-:Y:S01]  /*20bd0*/  FFMA.FTZ R154, R2.reuse, R155, -R165.reuse ;  /* 0x0000009b029a7223 */ /* 0x140fe200000108a5 */
[----:B------:R-:W-:-:S01]  /*20be0*/  FFMA.FTZ R155, R2, R158, -R165 ;  /* 0x0000009e029b7223 */ /* 0x000fc200000108a5 */
[C-C-:B------:R-:W-:Y:S01]  /*20bf0*/  FFMA.FTZ R158, R2.reuse, R159, -R165.reuse ;  /* 0x0000009f029e7223 */ /* 0x140fe200000108a5 */
[----:B------:R-:W-:-:S01]  /*20c00*/  FFMA.FTZ R159, R2, R162, -R165 ;  /* 0x000000a2029f7223 */ /* 0x000fc200000108a5 */
[----:B------:R-:W-:Y:S01]  /*20c10*/  QGMMA.64x128x32.F32.E4M3.E4M3 R24, R172, gdesc[UR4], R24, gsb0 ;  /* 0x01e00004ac187df3 */ /* 0x000fe20008000818 */
[----:B------:R-:W1:Y:S01]  /*20c20*/  MUFU.EX2 R177, R177 ;  /* 0x000000b100b17308 */ /* 0x000e620000000800 */
[----:B------:R-:W-:-:S07]  /*20c30*/  FFMA.FTZ R162, R2, R166, -R165 ;  /* 0x000000a602a27223 */ /* 0x000fce00000108a5 */
[----:B------:R-:W2:Y:S08]  /*20c40*/  MUFU.EX2 R154, R154 ;  /* 0x0000009a009a7308 */ /* 0x000eb00000000800 */
[----:B------:R-:W3:Y:S01]  /*20c50*/  MUFU.EX2 R155, R155 ;  /* 0x0000009b009b7308 */ /* 0x000ee20000000800 */
[----:B-1----:R-:W-:-:S07]  /*20c60*/  FFMA.FTZ R3, R8, R3, R177 ;  /* 0x0000000308037223 */ /* 0x002fce00000100b1 */
        /* <DEDUP_REMOVED lines=8> */
[----:B------:R-:W-:-:S03]  /*20cf0*/  FADD.FTZ R4, R156, R7 ;  /* 0x000000079c047221 */ /* 0x000fc60000010000 */
[----:B------:R-:W-:-:S03]  /*20d00*/  FADD.FTZ R3, R160, R3 ;  /* 0x00000003a0037221 */ /* 0x000fc60000010000 */
[----:B------:R-:W2:Y:S01]  /*20d10*/  MUFU.EX2 R130, R130 ;  /* 0x0000008200827308 */ /* 0x000ea20000000800 */
[----:B---3--:R-:W-:-:S01]  /*20d20*/  FADD.FTZ R6, R162, R3 ;  /* 0x00000003a2067221 */ /* 0x008fc20000010000 */
[----:B------:R-:W-:-:S03]  /*20d30*/  FADD.FTZ R3, R161, R4 ;  /* 0x00000004a1037221 */ /* 0x000fc60000010000 */
[----:B------:R-:W-:Y:S01]  /*20d40*/  FADD.FTZ R7, R163, R6 ;  /* 0x00000006a3077221 */ /* 0x000fe20000010000 */
[----:B------:R-:W-:-:S02]  /*20d50*/  FADD.FTZ R4, R136, R3 ;  /* 0x0000000388047221 */ /* 0x000fc40000010000 */
[----:B------:R-:W3:Y:S01]  /*20d60*/  MUFU.EX2 R129, R129 ;  /* 0x0000008100817308 */ /* 0x000ee20000000800 */
[----:B------:R-:W-:-:S01]  /*20d70*/  FADD.FTZ R6, R138, R7 ;  /* 0x000000078a067221 */ /* 0x000fc20000010000 */
[----:B------:R-:W-:-:S03]  /*20d80*/  FADD.FTZ R3, R137, R4 ;  /* 0x0000000489037221 */ /* 0x000fc60000010000 */
[----:B------:R-:W-:Y:S01]  /*20d90*/  FADD.FTZ R7, R139, R6 ;  /* 0x000000068b077221 */ /* 0x000fe20000010000 */
[----:B------:R-:W-:Y:S02]  /*20da0*/  VIADD R6, R12, 0x400 ;  /* 0x000004000c067836 */ /* 0x000fe40000000000 */
[----:B------:R-:W-:Y:S01]  /*20db0*/  FADD.FTZ R4, R140, R3 ;  /* 0x000000038c047221 */ /* 0x000fe20000010000 */
[----:B------:R-:W4:Y:S01]  /*20dc0*/  MUFU.EX2 R131, R131 ;  /* 0x0000008300837308 */ /* 0x000f220000000800 */
[----:B------:R-:W-:-:S01]  /*20dd0*/  FADD.FTZ R164, R142, R7 ;  /* 0x000000078ea47221 */ /* 0x000fc20000010000 */
[----:B------:R-:W-:Y:S01]  /*20de0*/  R2UR UR6, R6 ;  /* 0x00000000060672ca */ /* 0x000fe200000e0000 */
[----:B------:R-:W-:-:S02]  /*20df0*/  FADD.FTZ R3, R141, R4 ;  /* 0x000000048d037221 */ /* 0x000fc40000010000 */
[----:B------:R-:W-:Y:S02]  /*20e00*/  FADD.FTZ R7, R143, R164 ;  /* 0x000000a48f077221 */ /* 0x000fe40000010000 */
[----:B------:R-:W-:-:S02]  /*20e10*/  FADD.FTZ R4, R144, R3 ;  /* 0x0000000390047221 */ /* 0x000fc40000010000 */
[----:B------:R-:W-:-:S01]  /*20e20*/  FADD.FTZ R12, R146, R7 ;  /* 0x00000007920c7221 */ /* 0x000fc20000010000 */
[----:B------:R-:W-:Y:S01]  /*20e30*/  IMAD.MOV.U32 R7, RZ, RZ, -0x3ffffff0 ;  /* 0xc0000010ff077424 */ /* 0x000fe200078e00ff */
[----:B------:R-:W5:Y:S01]  /*20e40*/  MUFU.EX2 R132, R132 ;  /* 0x0000008400847308 */ /* 0x000f620000000800 */
[----:B------:R-:W-:-:S01]  /*20e50*/  FADD.FTZ R3, R145, R4 ;  /* 0x0000000491037221 */ /* 0x000fc20000010000 */
[----:B------:R-:W-:Y:S02]  /*20e60*/  FADD.FTZ R167, R147, R12 ;  /* 0x0000000c93a77221 */ /* 0x000fe40000010000 */
[----:B------:R-:W-:Y:S01]  /*20e70*/  R2UR UR7, R7 ;  /* 0x00000000070772ca */ /* 0x000fe200000e0000 */
[----:B------:R-:W-:Y:S01]  /*20e80*/  FADD.FTZ R4, R148, R3 ;  /* 0x0000000394047221 */ /* 0x000fe20000010000 */
[----:B------:R-:W-:-:S01]  /*20e90*/  FADD.FTZ R12, R150, R167 ;  /* 0x000000a7960c7221 */ /* 0x000fc20000010000 */
[----:B------:R-:W-:Y:S01]  /*20ea0*/  FFMA.FTZ R7, R2, R115, -R165 ;  /* 0x0000007302077223 */ /* 0x000fe200000108a5 */
[----:B------:R-:W0:Y:S01]  /*20eb0*/  MUFU.EX2 R134, R134 ;  /* 0x0000008600867308 */ /* 0x000e220000000800 */
[----:B------:R-:W-:-:S01]  /*20ec0*/  FADD.FTZ R3, R149, R4 ;  /* 0x0000000495037221 */ /* 0x000fc20000010000 */
[----:B------:R-:W-:Y:S01]  /*20ed0*/  FADD.FTZ R115, R151, R12 ;  /* 0x0000000c97737221 */ /* 0x000fe20000010000 */
[----:B------:R-:W-:-:S01]  /*20ee0*/  FFMA.FTZ R12, R2, R118, -R165 ;  /* 0x00000076020c7223 */ /* 0x000fc200000108a5 */
[----:B------:R-:W-:Y:S01]  /*20ef0*/  IADD3 R118, -R191, 0xb, RZ ;  /* 0x0000000bbf767810 */ /* 0x000fe20007ffe1ff */
[----:B------:R-:W-:-:S01]  /*20f00*/  FADD.FTZ R4, R120, R3 ;  /* 0x0000000378047221 */ /* 0x000fc20000010000 */
[----:B------:R-:W-:-:S02]  /*20f10*/  FADD.FTZ R164, R122, R115 ;  /* 0x000000737aa47221 */ /* 0x000fc40000010000 */
[----:B------:R1:W-:Y:S01]  /*20f20*/  MUFU.EX2 R6, R114 ;  /* 0x0000007200067308 */ /* 0x0003e20000000800 */
[----:B------:R-:W-:-:S01]  /*20f30*/  FADD.FTZ R3, R121, R4 ;  /* 0x0000000479037221 */ /* 0x000fc20000010000 */
[----:B------:R-:W-:Y:S01]  /*20f40*/  FADD.FTZ R115, R123, R164 ;  /* 0x000000a47b737221 */ /* 0x000fe20000010000 */
[----:B------:R-:W-:Y:S02]  /*20f50*/  @!P0 IMAD R164, R11, 0x8, R16 ;  /* 0x000000080ba48824 */ /* 0x000fe400078e0210 */
[----:B------:R-:W-:-:S03]  /*20f60*/  FADD.FTZ R4, R124, R3 ;  /* 0x000000037c047221 */ /* 0x000fc60000010000 */
[----:B------:R-:W0:Y:S01]  /*20f70*/  MUFU.EX2 R133, R133 ;  /* 0x0000008500857308 */ /* 0x000e220000000800 */
[----:B-1----:R-:W-:-:S01]  /*20f80*/  FADD.FTZ R114, R126, R115 ;  /* 0x000000737e727221 */ /* 0x002fc20000010000 */
[----:B------:R-:W-:Y:S01]  /*20f90*/  FFMA.FTZ R115, R2, R119, -R165 ;  /* 0x0000007702737223 */ /* 0x000fe200000108a5 */
[----:B------:R-:W-:-:S02]  /*20fa0*/  FADD.FTZ R3, R125, R4 ;  /* 0x000000047d037221 */ /* 0x000fc40000010000 */
[----:B------:R-:W-:Y:S02]  /*20fb0*/  FADD.FTZ R119, R127, R114 ;  /* 0x000000727f777221 */ /* 0x000fe40000010000 */
[----:B------:R-:W-:-:S01]  /*20fc0*/  FADD.FTZ R4, R128, R3 ;  /* 0x0000000380047221 */ /* 0x000fc20000010000 */
[----:B------:R-:W1:Y:S01]  /*20fd0*/  MUFU.EX2 R135, R135 ;  /* 0x0000008700877308 */ /* 0x000e620000000800 */
[----:B--2---:R-:W-:-:S02]  /*20fe0*/  FADD.FTZ R114, R130, R119 ;  /* 0x0000007782727221 */ /* 0x004fc40000010000 */
[----:B---3--:R-:W-:-:S02]  /*20ff0*/  FADD.FTZ R3, R129, R4 ;  /* 0x0000000481037221 */ /* 0x008fc40000010000 */
[----:B----4-:R-:W-:-:S02]  /*21000*/  FADD.FTZ R119, R131, R114 ;  /* 0x0000007283777221 */ /* 0x010fc40000010000 */
[----:B-----5:R-:W-:Y:S01]  /*21010*/  FADD.FTZ R4, R132, R3 ;  /* 0x0000000384047221 */ /* 0x020fe20000010000 */
[----:B------:R-:W2:Y:S01]  /*21020*/  MUFU.EX2 R104, R104 ;  /* 0x0000006800687308 */ /* 0x000ea20000000800 */
[----:B0-----:R-:W-:-:S02]  /*21030*/  FADD.FTZ R114, R134, R119 ;  /* 0x0000007786727221 */ /* 0x001fc40000010000 */
[----:B------:R-:W-:-:S05]  /*21040*/  FADD.FTZ R3, R133, R4 ;  /* 0x0000000485037221 */ /* 0x000fca0000010000 */
[----:B------:R-:W0:Y:S01]  /*21050*/  MUFU.EX2 R106, R106 ;  /* 0x0000006a006a7308 */ /* 0x000e220000000800 */
[----:B-1----:R-:W-:-:S07]  /*21060*/  FADD.FTZ R119, R135, R114 ;  /* 0x0000007287777221 */ /* 0x002fce0000010000 */
[----:B------:R-:W1:Y:S01]  /*21070*/  MUFU.EX2 R105, R105 ;  /* 0x0000006900697308 */ /* 0x000e620000000800 */
[----:B--2---:R-:W-:-:S01]  /*21080*/  FADD.FTZ R4, R104, R3 ;  /* 0x0000000368047221 */ /* 0x004fc20000010000 */
[----:B------:R-:W-:Y:S02]  /*21090*/  WARPGROUP.DEPBAR.LE gsb0, 0x0 ;  /* 0x00008000000079c5 */ /* 0x000fe40000010000 */
[----:B------:R-:W-:-:S04]  /*210a0*/  WARPGROUP.ARRIVE ;  /* 0x00000000000079c5 */ /* 0x000fc80000000000 */
[----:B------:R-:W2:Y:S01]  /*210b0*/  MUFU.EX2 R107, R107 ;  /* 0x0000006b006b7308 */ /* 0x000ea20000000800 */
[----:B0-----:R-:W-:-:S01]  /*210c0*/  FADD.FTZ R114, R106, R119 ;  /* 0x000000776a727221 */ /* 0x001fc20000010000 */
[----:B------:R-:W-:Y:S06]  /*210d0*/  QGMMA.64x128x32.F32.E4M3.E4M3 R24, R168, gdesc[UR4], R24, gsb0 ;  /* 0x01e00004a8187df3 */ /* 0x000fec0008000818 */
        /* <DEDUP_REMOVED lines=29> */
[----:B------:R-:W-:-:S04]  /*212b0*/  @!P0 IADD3 R3, R164, 0x29840, RZ ;  /* 0x00029840a4038810 */ /* 0x000fc80007ffe0ff */
[----:B------:R-:W-:Y:S02]  /*212c0*/  @!P0 PRMT R3, RZ, 0x654, R3 ;  /* 0x00000654ff038816 */ /* 0x000fe40000000003 */
        /* <DEDUP_REMOVED lines=9> */
[----:B------:R0:W-:Y:S06]  /*21360*/  BAR.ARV R118, 0x100 ;  /* 0x000400760000751d */ /* 0x0001ec0000002000 */
[----:B------:R-:W3:Y:S01]  /*21370*/  MUFU.EX2 R95, R95 ;  /* 0x0000005f005f7308 */ /* 0x000ee20000000800 */
[----:B-1----:R-:W-:-:S01]  /*21380*/  FADD.FTZ R114, R94, R167 ;  /* 0x000000a75e727221 */ /* 0x002fc20000010000 */
[----:B------:R2:W-:Y:S06]  /*21390*/  @!P0 SYNCS.ARRIVE.TRANS64.RED.A1T0 RZ, [R3+URZ], RZ ;  /* 0x000000ff03ff89a7 */ /* 0x0005ec000810043f */
        /* <DEDUP_REMOVED lines=18> */
[----:B0-----:R-:W-:Y:S06]  /*214c0*/  @!P1 BRA `(.L_x_2383) ;  /* 0x0000000000049947 */ /* 0x001fec0003800000 */
[----:B------:R-:W-:Y:S01]  /*214d0*/  BPT.TRAP 0x1 ;  /* 0x000000040000795c */ /* 0x000fe20000300000 */
.L_x_2383:
[----:B------:R-:W-:Y:S01]  /*214e0*/  F2FP.SATFINITE.E4M3.F32.PACK_AB_MERGE_C R20, R153, R20, RZ ;  /* 0x000000149914723e */ /* 0x000fe200048070ff */
[----:B------:R-:W-:Y:S01]  /*214f0*/  IMAD R10, R10, 0x8, R16 ;  /* 0x000000080a0a7824 */ /* 0x000fe200078e0210 */
[----:B------:R-:W-:Y:S01]  /*21500*/  ISETP.GT.AND P0, PT, R9, RZ, PT ;  /* 0x000000ff0900720c */ /* 0x000fe20003f04270 */
[----:B------:R-:W-:Y:S01]  /*21510*/  FMUL.FTZ R26, R26, R8 ;  /* 0x000000081a1a7220 */ /* 0x000fe20000410000 */
[----:B------:R-:W-:Y:S01]  /*21520*/  F2FP.SATFINITE.E4M3.F32.PACK_AB_MERGE_C R184, R15, R14, R20 ;  /* 0x0000000e0fb8723e */ /* 0x000fe20004807014 */
        /* <DEDUP_REMOVED lines=112> */
.L_x_2372:
[----:B------:R-:W-:Y:S05]  /*21c30*/  WARPSYNC.ALL ;  /* 0x0000000000007948 */ /* 0x000fea0003800000 */
[----:B------:R-:W-:Y:S06]  /*21c40*/  BAR.ARV 0x8, 0x120 ;  /* 0x0204800000007b1d */ /* 0x000fec0000002000 */
[----:B------:R-:W-:Y:S05]  /*21c50*/  @!P1 BRA `(.L_x_2385) ;  /* 0x0000000000049947 */ /* 0x000fea0003800000 */
[----:B------:R-:W-:Y:S01]  /*21c60*/  BPT.TRAP 0x1 ;  /* 0x000000040000795c */ /* 0x000fe20000300000 */
.L_x_2385:
[----:B------:R-:W-:Y:S02]  /*21c70*/  LEA R12, R145, R16, 0x3 ;  /* 0x00000010910c7211 */ /* 0x000fe400078e18ff */
[----:B------:R-:W-:-:S04]  /*21c80*/  SHF.L.U32 R5, R192, 0x1f, RZ ;  /* 0x0000001fc0057819 */ /* 0x000fc800000006ff */
[----:B------:R1:W2:Y:S01]  /*21c90*/  SYNCS.PHASECHK.TRANS64.TRYWAIT P0, [R12+URZ+0x29850], R5 ;  /* 0x029850050c0075a7 */ /* 0x0002a2000800017f */
[----:B------:R-:W-:Y:S05]  /*21ca0*/  @!P1 BRA `(.L_x_2386) ;  /* 0x0000000000049947 */ /* 0x000fea0003800000 */
[----:B------:R-:W-:Y:S01]  /*21cb0*/  BPT.TRAP 0x1 ;  /* 0x000000040000795c */ /* 0x000fe20000300000 */
.L_x_2386:
[----:B------:R-:W-:-:S05]  /*21cc0*/  VIADD R16, R16, 0x400 ;  /* 0x0000040010107836 */ /* 0x000fca0000000000 */
[----:B------:R-:W-:-:S04]  /*21cd0*/  SHF.R.U32.HI R16, RZ, 0x4, R16 ;  /* 0x00000004ff107819 */ /* 0x000fc80000011610 */
[----:B------:R-:W-:-:S04]  /*21ce0*/  LOP3.LUT R16, R16, 0x3fff, RZ, 0xc0, !PT ;  /* 0x00003fff10107812 */ /* 0x000fc800078ec0ff */
[----:B------:R-:W-:Y:S01]  /*21cf0*/  LOP3.LUT R16, R16, 0x10000, RZ, 0xfc, !PT ;  /* 0x0001000010107812 */ /* 0x000fe200078efcff */
[----:B--2---:R-:W-:Y:S06]  /*21d00*/  @P0 BRA `(.L_x_2387) ;  /* 0x0000000000080947 */ /* 0x004fec0003800000 */
[----:B------:R-:W2:Y:S02]  /*21d10*/  SYNCS.PHASECHK.TRANS64.TRYWAIT P0, [R12+URZ+0x29850], R5 ;  /* 0x029850050c0075a7 */ /* 0x000ea4000800017f */
[----:B--2---:R-:W-:Y:S05]  /*21d20*/  @!P0 BRA `(.L_x_2388) ;  /* 0x000000a000488947 */ /* 0x004fea0003800000 */
.L_x_2387:
[----:B------:R-:W-:Y:S01]  /*21d30*/  IMAD R6, R145, 0x500, R16 ;  /* 0x0000050091067824 */ /* 0x000fe200078e0210 */
        /* <DEDUP_REMOVED lines=8> */
[----:B------:R-:W-:-:S04]  /*21dc0*/  ISETP.NE.U32.AND P0, PT, RZ, UR4, PT ;  /* 0x00000004ff007c0c */ /* 0x000fc8000bf05070 */
[----:B------:R-:W-:-:S07]  /*21dd0*/  ISETP.NE.AND.EX P0, PT, RZ, UR5, PT, P0 ;  /* 0x00000005ff007c0c */ /* 0x000fce000bf05300 */
[----:B------:R-:W-:Y:S01]  /*21de0*/  QGMMA.64x128x32.F32.E4M3.E4M3 R24, R184, gdesc[UR4], R24, gsb0 ;  /* 0x01e00004b8187df3 */ /* 0x000fe20008000818 */
[----:B------:R-:W-:Y:S02]  /*21df0*/  R2UR UR6, R8 ;  /* 0x00000000080672ca */ /* 0x000fe400000e0000 */
[----:B------:R-:W-:-:S03]  /*21e00*/  R2UR UR7, R9 ;  /* 0x00000000090772ca */ /* 0x000fc600000e0000 */
[----:B------:R-:W1:Y:S08]  /*21e10*/  @P0 LDC.64 R8, c[0x0][0x9c8] ;  /* 0x00027200ff080b82 */ /* 0x000e700000000a00 */
[----:B------:R-:W3:Y:S01]  /*21e20*/  @P0 LDC.64 R10, c[0x0][0x9d0] ;  /* 0x00027400ff0a0b82 */ /* 0x000ee20000000a00 */
[----:B-12---:R-:W-:-:S04]  /*21e30*/  @P0 IMAD R5, R214, R8, RZ ;  /* 0x00000008d6050224 */ /* 0x006fc800078e02ff */
[C---:B------:R-:W-:Y:S01]  /*21e40*/  @P0 IMAD R7, R210.reuse, R9, R5 ;  /* 0x00000009d2070224 */ /* 0x040fe200078e0205 */
[----:B------:R-:W-:Y:S01]  /*21e50*/  @P0 SHF.R.S32.HI R5, RZ, 0x1f, R190 ;  /* 0x0000001fff050819 */ /* 0x000fe200000114be */
[----:B------:R-:W-:-:S04]  /*21e60*/  @P0 IMAD.WIDE.U32 R8, R210, R8, RZ ;  /* 0x00000008d2080225 */ /* 0x000fc800078e00ff */
[----:B---3--:R-:W-:Y:S01]  /*21e70*/  @P0 IMAD R5, R5, R10, RZ ;  /* 0x0000000a05050224 */ /* 0x008fe200078e02ff */
[----:B------:R-:W-:-:S03]  /*21e80*/  @P0 IADD3 R9, R9, R7, RZ ;  /* 0x0000000709090210 */ /* 0x000fc60007ffe0ff */
[C---:B------:R-:W-:Y:S02]  /*21e90*/  @P0 IMAD R5, R190.reuse, R11, R5 ;  /* 0x0000000bbe050224 */ /* 0x040fe400078e0205 */
[----:B------:R-:W-:-:S04]  /*21ea0*/  @P0 IMAD.WIDE.U32 R190, R190, R10, R8 ;  /* 0x0000000abebe0225 */ /* 0x000fc800078e0008 */
[----:B------:R-:W-:Y:S01]  /*21eb0*/  VIADD R8, R6, 0x200 ;  /* 0x0000020006087836 */ /* 0x000fe20000000000 */
[----:B------:R-:W-:Y:S01]  /*21ec0*/  @P0 LEA R10, P2, R190, UR4, 0x2 ;  /* 0x00000004be0a0c11 */ /* 0x000fe2000f8410ff */
[----:B------:R-:W-:Y:S02]  /*21ed0*/  IMAD.MOV.U32 R9, RZ, RZ, -0x3ffffff0 ;  /* 0xc0000010ff097424 */ /* 0x000fe400078e00ff */
[----:B------:R-:W-:-:S05]  /*21ee0*/  @P0 IMAD.IADD R5, R191, 0x1, R5 ;  /* 0x00000001bf050824 */ /* 0x000fca00078e0205 */
[----:B------:R-:W-:Y:S01]  /*21ef0*/  @P0 LEA.HI.X R11, R190, UR5, R5, 0x2, P2 ;  /* 0x00000005be0b0c11 */ /* 0x000fe200090f1405 */
[----:B------:R-:W-:-:S06]  /*21f00*/  IMAD.MOV.U32 R5, RZ, RZ, 0x3f800000 ;  /* 0x3f800000ff057424 */ /* 0x000fcc00078e00ff */
[----:B------:R1:W2:Y:S01]  /*21f10*/  @P0 LDG.E R5, desc[UR54][R10.64] ;  /* 0x000000360a050981 */ /* 0x0002a2000c1e1900 */
[----:B------:R-:W-:Y:S02]  /*21f20*/  WARPGROUP.DEPBAR.LE gsb0, 0x0 ;  /* 0x00008000000079c5 */ /* 0x000fe40000010000 */
[----:B------:R-:W-:-:S06]  /*21f30*/  WARPGROUP.ARRIVE ;  /* 0x00000000000079c5 */ /* 0x000fcc0000000000 */
[----:B------:R-:W-:Y:S01]  /*21f40*/  QGMMA.64x128x32.F32.E4M3.E4M3 R24, R180, gdesc[UR4], R24, gsb0 ;  /* 0x01e00004b4187df3 */ /* 0x000fe20008000818 */
[----:B------:R-:W-:Y:S02]  /*21f50*/  R2UR UR6, R8 ;  /* 0x00000000080672ca */ /* 0x000fe400000e0000 */
[----:B------:R-:W-:Y:S01]  /*21f60*/  R2UR UR7, R9 ;  /* 0x00000000090772ca */ /* 0x000fe200000e0000 */
[----:B------:R-:W-:Y:S01]  /*21f70*/  IMAD.MOV.U32 R9, RZ, RZ, -0x3ffffff0 ;  /* 0xc0000010ff097424 */ /* 0x000fe200078e00ff */
[----:B------:R-:W-:Y:S01]  /*21f80*/  IADD3 R8, R6, 0x300, RZ ;  /* 0x0000030006087810 */ /* 0x000fe20007ffe0ff */
[----:B------:R-:W-:Y:S02]  /*21f90*/  WARPGROUP.DEPBAR.LE gsb0, 0x0 ;  /* 0x00008000000079c5 */ /* 0x000fe40000010000 */
[----:B------:R-:W-:-:S08]  /*21fa0*/  WARPGROUP.ARRIVE ;  /* 0x00000000000079c5 */ /* 0x000fd00000000000 */
[----:B------:R-:W-:Y:S01]  /*21fb0*/  QGMMA.64x128x32.F32.E4M3.E4M3 R24, R176, gdesc[UR4], R24, gsb0 ;  /* 0x01e00004b0187df3 */ /* 0x000fe20008000818 */
[----:B------:R-:W-:Y:S02]  /*21fc0*/  R2UR UR6, R8 ;  /* 0x00000000080672ca */ /* 0x000fe400000e0000 */
[----:B------:R-:W-:Y:S01]  /*21fd0*/  R2UR UR7, R9 ;  /* 0x00000000090772ca */ /* 0x000fe200000e0000 */
[----:B------:R-:W-:Y:S02]  /*21fe0*/  VIADD R6, R6, 0x400 ;  /* 0x0000040006067836 */ /* 0x000fe40000000000 */
[----:B------:R-:W-:Y:S01]  /*21ff0*/  IMAD.MOV.U32 R7, RZ, RZ, -0x3ffffff0 ;  /* 0xc0000010ff077424 */ /* 0x000fe200078e00ff */
[----:B------:R-:W3:Y:S04]  /*22000*/  SHFL.BFLY PT, R9, R4, 0x2, 0x1f ;  /* 0x0c401f0004097f89 */ /* 0x000ee800000e0000 */
[----:B------:R-:W4:Y:S01]  /*22010*/  SHFL.BFLY PT, R8, R3, 0x2, 0x1f ;  /* 0x0c401f0003087f89 */ /* 0x000f2200000e0000 */
[----:B------:R-:W-:-:S02]  /*22020*/  WARPGROUP.DEPBAR.LE gsb0, 0x0 ;  /* 0x00008000000079c5 */ /* 0x000fc40000010000 */
[----:B------:R-:W-:-:S06]  /*22030*/  WARPGROUP.ARRIVE ;  /* 0x00000000000079c5 */ /* 0x000fcc0000000000 */
[----:B------:R-:W-:Y:S01]  /*22040*/  QGMMA.64x128x32.F32.E4M3.E4M3 R24, R172, gdesc[UR4], R24, gsb0 ;  /* 0x01e00004ac187df3 */ /* 0x000fe20008000818 */
[----:B------:R-:W-:Y:S02]  /*22050*/  R2UR UR6, R6 ;  /* 0x00000000060672ca */ /* 0x000fe400000e0000 */
[----:B------:R-:W-:Y:S01]  /*22060*/  R2UR UR7, R7 ;  /* 0x00000000070772ca */ /* 0x000fe200000e0000 */
[----:B---3--:R-:W-:-:S01]  /*22070*/  FADD.FTZ R9, R9, R4 ;  /* 0x0000000409097221 */ /* 0x008fc20000010000 */
[----:B----4-:R-:W-:-:S04]  /*22080*/  FADD.FTZ R8, R8, R3 ;  /* 0x0000000308087221 */ /* 0x010fc80000010000 */
[----:B------:R-:W1:Y:S04]  /*22090*/  SHFL.BFLY PT, R6, R9, 0x1, 0x1f ;  /* 0x0c201f0009067f89 */ /* 0x000e6800000e0000 */
[----:B------:R-:W3:Y:S01]  /*220a0*/  SHFL.BFLY PT, R7, R8, 0x1, 0x1f ;  /* 0x0c201f0008077f89 */ /* 0x000ee200000e0000 */
[----:B------:R-:W-:Y:S02]  /*220b0*/  IMAD.MOV.U32 R4, RZ, RZ, RZ ;  /* 0x000000ffff047224 */ /* 0x000fe400078e00ff */
[----:B-1----:R-:W-:Y:S01]  /*220c0*/  FADD.FTZ R10, R9, R6 ;  /* 0x00000006090a7221 */ /* 0x002fe20000010000 */
[----:B---3--:R-:W-:-:S04]  /*220d0*/  FADD.FTZ R11, R8, R7 ;  /* 0x00000007080b7221 */ /* 0x008fc80000010000 */
[C---:B------:R-:W-:Y:S01]  /*220e0*/  FSETP.NE.FTZ.AND P0, PT, R10.reuse, RZ, PT ;  /* 0x000000ff0a00720b */ /* 0x040fe20003f15000 */
[----:B------:R-:W-:Y:S01]  /*220f0*/  FMUL.FTZ R14, R10, 0.00390625 ;  /* 0x3b8000000a0e7820 */ /* 0x000fe20000410000 */
[----:B------:R-:W-:-:S04]  /*22100*/  FMUL.FTZ R7, R11, 0.00390625 ;  /* 0x3b8000000b077820 */ /* 0x000fc80000410000 */
[----:B------:R-:W-:Y:S02]  /*22110*/  FSETP.NE.FTZ.AND P2, PT, R14, RZ, PT ;  /* 0x000000ff0e00720b */ /* 0x000fe40003f55000 */
[----:B------:R-:W-:-:S05]  /*22120*/  FSETP.NE.FTZ.AND P3, PT, R7, RZ, PT ;  /* 0x000000ff0700720b */ /* 0x000fca0003f75000 */
[----:B------:R-:W-:Y:S01]  /*22130*/  @P0 MUFU.RCP R4, R10 ;  /* 0x0000000a00040308 */ /* 0x000fe20000001000 */
[----:B------:R-:W-:Y:S02]  /*22140*/  FSETP.NE.FTZ.AND P0, PT, R11, RZ, PT ;  /* 0x000000ff0b00720b */ /* 0x000fe40003f15000 */
[----:B------:R-:W-:Y:S01]  /*22150*/  MOV R8, RZ ;  /* 0x000000ff00087202 */ /* 0x000fe20000000f00 */
[----:B------:R-:W-:Y:S02]  /*22160*/  WARPGROUP.DEPBAR.LE gsb0, 0x0 ;  /* 0x00008000000079c5 */ /* 0x000fe40000010000 */
[----:B------:R-:W-:-:S06]  /*22170*/  WARPGROUP.ARRIVE ;  /* 0x00000000000079c5 */ /* 0x000fcc0000000000 */
[----:B------:R-:W-:Y:S01]  /*22180*/  QGMMA.64x128x32.F32.E4M3.E4M3 R24, R168, gdesc[UR4], R24, gsb0 ;  /* 0x01e00004a8187df3 */ /* 0x000fe20008000818 */
[----:B------:R-:W1:Y:S08]  /*22190*/  @P3 MUFU.LG2 R7, R7 ;  /* 0x0000000700073308 */ /* 0x000e700000000c00 */
[----:B------:R-:W3:Y:S08]  /*221a0*/  @P2 MUFU.LG2 R6, R14 ;  /* 0x0000000e00062308 */ /* 0x000ef00000000c00 */
[----:B------:R-:W4:Y:S01]  /*221b0*/  @P0 MUFU.RCP R8, R11 ;  /* 0x0000000b00080308 */ /* 0x000f220000001000 */
[C---:B------:R-:W-:Y:S01]  /*221c0*/  @P2 FMUL.FTZ R3, R2.reuse, 0.69314718246459960938 ;  /* 0x3f31721802032820 */ /* 0x040fe20000410000 */
[----:B------:R-:W-:Y:S01]  /*221d0*/  @P3 FMUL.FTZ R9, R2, 0.69314718246459960938 ;  /* 0x3f31721802093820 */ /* 0x000fe20000410000 */
[----:B-1----:R-:W-:Y:S01]  /*221e0*/  @P3 FMUL.FTZ R2, R7, 0.69314718246459960938 ;  /* 0x3f31721807023820 */ /* 0x002fe20000410000 */
[----:B------:R-:W-:-:S02]  /*221f0*/  IMAD.MOV.U32 R88, RZ, RZ, -0x800000 ;  /* 0xff800000ff587424 */ /* 0x000fc400078e00ff */
[----:B--2---:R-:W-:Y:S01]  /*22200*/  FMUL.FTZ R7, R4, R5 ;  /* 0x0000000504077220 */ /* 0x004fe20000410000 */
[----:B------:R-:W-:Y:S02]  /*22210*/  IMAD.MOV.U32 R89, RZ, RZ, -0x800000 ;  /* 0xff800000ff597424 */ /* 0x000fe400078e00ff */
[----:B---3--:R-:W-:Y:S01]  /*22220*/  @P2 FMUL.FTZ R6, R6, 0.69314718246459960938 ;  /* 0x3f31721806062820 */ /* 0x008fe20000410000 */
[----:B------:R-:W-:-:S03]  /*22230*/  @P3 FFMA.FTZ R88, R9, R13, R2 ;  /* 0x0000000d09583223 */ /* 0x000fc60000010002 */
[----:B------:R-:W-:Y:S01]  /*22240*/  @P2 FFMA.FTZ R89, R3, R0, R6 ;  /* 0x0000000003592223 */ /* 0x000fe20000010006 */
[----:B----4-:R-:W-:Y:S01]  /*22250*/  FMUL.FTZ R2, R8, R5 ;  /* 0x0000000508027220 */ /* 0x010fe20000410000 */
[----:B------:R-:W-:Y:S02]  /*22260*/  WARPGROUP.DEPBAR.LE gsb0, 0x0 ;  /* 0x00008000000079c5 */ /* 0x000fe40000010000 */
[----:B------:R-:W-:Y:S05]  /*22270*/  @!P1 BRA `(.L_x_2389) ;  /* 0x0000000000049947 */ /* 0x000fea0003800000 */
[----:B------:R-:W-:Y:S01]  /*22280*/  BPT.TRAP 0x1 ;  /* 0x000000040000795c */ /* 0x000fe20000300000 */
.L_x_2389:
[----:B------:R-:W-:Y:S01]  /*22290*/  VIADD R0, R12, 0x29860 ;  /* 0x000298600c007836 */ /* 0x000fe20000000000 */
[----:B------:R-:W-:Y:S01]  /*222a0*/  IADD3 R145, R145, 0x1, RZ ;  /* 0x0000000191917810 */ /* 0x000fe20007ffe0ff */
[----:B------:R-:W-:Y:S02]  /*222b0*/  IMAD.U32 R3, RZ, RZ, UR37 ;  /* 0x00000025ff037e24 */ /* 0x000fe4000f8e00ff */
[-C--:B------:R-:W-:Y:S01]  /*222c0*/  FMUL.FTZ R103, R24, R7.reuse ;  /* 0x0000000718677220 */ /* 0x080fe20000410000 */
[-C--:B------:R-:W-:Y:S01]  /*222d0*/  FMUL.FTZ R98, R29, R7.reuse ;  /* 0x000000071d627220 */ /* 0x080fe20000410000 */
[----:B------:R-:W-:Y:S01]  /*222e0*/  ISETP.NE.AND P1, PT, R145, 0x2, PT ;  /* 0x000000029100780c */ /* 0x000fe20003f25270 */
[-C--:B------:R-:W-:Y:S01]  /*222f0*/  FMUL.FTZ R99, R32, R7.reuse ;  /* 0x0000000720637220 */ /* 0x080fe20000410000 */
[----:B------:R-:W-:Y:S01]  /*22300*/  PRMT R0, R3, 0x654, R0 ;  /* 0x0000065403007816 */ /* 0x000fe20000000000 */
[-C--:B------:R-:W-:Y:S01]  /*22310*/  FMUL.FTZ R97, R33, R7.reuse ;  /* 0x0000000721617220 */ /* 0x080fe20000410000 */
[----:B------:R-:W-:Y:S01]  /*22320*/  SEL R3, RZ, 0x1, P1 ;  /* 0x00000001ff037807 */ /* 0x000fe20000800000 */
        /* <DEDUP_REMOVED lines=64> */
[----:B-1----:R-:W-:-:S11]  /*22730*/  SEL R145, R145, RZ, P1 ;  /* 0x000000ff91917207 */ /* 0x002fd60000800000 */
.L_x_2314:
[----:B------:R-:W-:Y:S05]  /*22740*/  WARPSYNC.ALL ;  /* 0x0000000000007948 */ /* 0x000fea0003800000 */
[----:B------:R-:W1:Y:S08]  /*22750*/  S2UR UR37, SR_CgaCtaId ;  /* 0x00000000002579c3 */ /* 0x000e700000008800 */
[----:B------:R-:W-:Y:S06]  /*22760*/  BAR.SYNC.DEFER_BLOCKING 0x5, 0x180 ;  /* 0x0146000000007b1d */ /* 0x000fec0000010000 */
[----:B------:R-:W-:Y:S01]  /*22770*/  UMOV UR4, 0x400 ;  /* 0x0000040000047882 */ /* 0x000fe20000000000 */
[----:B------:R-:W-:Y:S01]  /*22780*/  BSSY B0, `(.L_x_2390) ;  /* 0x0000242000007945 */ /* 0x000fe20003800000 */
[----:B-1----:R-:W-:-:S06]  /*22790*/  ULEA UR4, UR37, UR4, 0x18 ;  /* 0x0000000425047291 */ /* 0x002fcc000f8ec03f */
[----:B------:R-:W-:-:S05]  /*227a0*/  IMAD.U32 R16, RZ, RZ, UR4 ;  /* 0x00000004ff107e24 */ /* 0x000fca000f8e00ff */
[----:B------:R1:W2:Y:S01]  /*227b0*/  LDS.128 R188, [R16+0x298d0] ;  /* 0x0298d00010bc7984 */ /* 0x0002a20000000c00 */
[----:B------:R-:W-:Y:S06]  /*227c0*/  BAR.ARV 0x4, 0x180 ;  /* 0x0106000000007b1d */ /* 0x000fec0000002000 */
[----:B------:R-:W-:Y:S05]  /*227d0*/  @P0 BRA `(.L_x_2391) ;  /* 0x0000001800740947 */ /* 0x000fea0003800000 */
[----:B------:R-:W3:Y:S01]  /*227e0*/  S2R R54, SR_TID.X ;  /* 0x0000000000367919 */ /* 0x000ee20000002100 */
[----:B------:R-:W-:Y:S01]  /*227f0*/  ULDC.64 UR4, c[0x4][0x40] ;  /* 0x0100100000047ab9 */ /* 0x000fe20000000a00 */
[----:B---3--:R-:W-:-:S05]  /*22800*/  IMAD.SHL.U32 R0, R54, 0x4, RZ ;  /* 0x0000000436007824 */ /* 0x008fca00078e00ff */
[----:B------:R-:W-:-:S04]  /*22810*/  LOP3.LUT R0, R0, 0xc, RZ, 0xc0, !PT ;  /* 0x0000000c00007812 */ /* 0x000fc800078ec0ff */
[----:B------:R-:W-:-:S05]  /*22820*/  IADD3 R2, P0, R0, UR4, RZ ;  /* 0x0000000400027c10 */ /* 0x000fca000ff1e0ff */
[----:B------:R-:W-:-:S05]  /*22830*/  IMAD.X R3, RZ, RZ, UR5, P0 ;  /* 0x00000005ff037e24 */ /* 0x000fca00080e06ff */
[----:B------:R3:W4:Y:S01]  /*22840*/  LDG.E.CONSTANT R0, desc[UR54][R2.64] ;  /* 0x0000003602007981 */ /* 0x000722000c1e9900 */
[----:B------:R-:W-:Y:S01]  /*22850*/  F2FP.BF16.F32.PACK_AB R68, R61, R68 ;  /* 0x000000443d44723e */ /* 0x000fe200000010ff */
[----:B------:R-:W-:Y:S01]  /*22860*/  UMOV UR4, 0xffffffff ;  /* 0xffffffff00047882 */ /* 0x000fe20000000000 */
[----:B------:R-:W-:Y:S01]  /*22870*/  F2FP.BF16.F32.PACK_AB R50, R53, R60 ;  /* 0x0000003c3532723e */ /* 0x000fe200000010ff */
[----:B------:R-:W0:Y:S01]  /*22880*/  S2R R63, SR_SWINHI ;  /* 0x00000000003f7919 */ /* 0x000e220000002f00 */
        /* <DEDUP_REMOVED lines=17> */
[----:B0-----:R-:W-:Y:S02]  /*229a0*/  MOV R61, R63 ;  /* 0x0000003f003d7202 */ /* 0x001fe40000000f00 */
[----:B---3--:R-:W-:Y:S02]  /*229b0*/  LOP3.LUT P0, R2, R54, 0x3, RZ, 0xc0, !PT ;  /* 0x0000000336027812 */ /* 0x008fe4000780c0ff */
        /* <DEDUP_REMOVED lines=13> */
[----:B------:R-:W-:Y:S01]  /*22a90*/  IMAD.X R7, RZ, RZ, R5, P5 ;  /* 0x000000ffff077224 */ /* 0x000fe200028e0605 */
[----:B------:R-:W-:Y:S02]  /*22aa0*/  LOP3.LUT R8, R8, R9, RZ, 0x3c, !PT ;  /* 0x0000000908087212 */ /* 0x000fe400078e3cff */
[----:B------:R-:W-:Y:S02]  /*22ab0*/  SHF.R.U64 R14, R14, 0x3, RZ ;  /* 0x000000030e0e7819 */ /* 0x000fe400000012ff */
[----:B------:R-:W-:-:S02]  /*22ac0*/  IADD3 R11, P2, R4, 0x4020, RZ ;  /* 0x00004020040b7810 */ /* 0x000fc40007f5e0ff */
[C---:B------:R-:W-:Y:S02]  /*22ad0*/  IADD3 R21, P4, R4.reuse, 0x60, RZ ;  /* 0x0000006004157810 */ /* 0x040fe40007f9e0ff */
[C---:B------:R-:W-:Y:S02]  /*22ae0*/  IADD3 R25, P5, R4.reuse, 0x40, RZ ;  /* 0x0000004004197810 */ /* 0x040fe40007fbe0ff */
[----:B------:R-:W-:Y:S02]  /*22af0*/  IADD3.X R9, RZ, R5, RZ, P1, !PT ;  /* 0x00000005ff097210 */ /* 0x000fe40000ffe4ff */
        /* <DEDUP_REMOVED lines=44> */
[----:B----4-:R-:W-:Y:S01]  /*22dc0*/  LOP3.LUT R2, R0, 0x2, RZ, 0x3c, !PT ;  /* 0x0000000200027812 */ /* 0x010fe200078e3cff */
        /* <DEDUP_REMOVED lines=20> */
[----:B------:R-:W0:Y:S01]  /*22f10*/  SHFL.IDX PT, R10, R5, R0, 0x1c1f ;  /* 0x001c1f00050a7589 */ /* 0x000e2200000e0000 */
        /* <DEDUP_REMOVED lines=14> */
[----:B------:R-:W1:Y:S01]  /*23000*/  SHFL.IDX PT, R20, R39, R2, 0x1c1f ;  /* 0x001c1f0227147589 */ /* 0x000e6200000e0000 */
[----:B------:R-:W-:-:S02]  /*23010*/  SEL R51, R50, R51, P0 ;  /* 0x0000003332337207 */ /* 0x000fc40000000000 */
[----:B------:R-:W-:Y:S01]  /*23020*/  SEL R55, R52, R55, P0 ;  /* 0x0000003734377207 */ /* 0x000fe20000000000 */
[----:B------:R-:W-:Y:S01]  /*23030*/  SHFL.IDX PT, R41, R41, R0, 0x1c1f ;  /* 0x001c1f0029297589 */ /* 0x000fe200000e0000 */
[----:B------:R-:W-:Y:S02]  /*23040*/  SEL R59, R59, R46, P0 ;  /* 0x0000002e3b3b7207 */ /* 0x000fe40000000000 */
[----:B------:R-:W-:Y:S01]  /*23050*/  SEL R69, R69, R30, P0 ;  /* 0x0000001e45457207 */ /* 0x000fe20000000000 */
[----:B------:R-:W2:Y:S01]  /*23060*/  SHFL.IDX PT, R40, R43, R2, 0x1c1f ;  /* 0x001c1f022b287589 */ /* 0x000ea200000e0000 */
[----:B------:R-:W-:Y:S02]  /*23070*/  SEL R73, R34, R73, P0 ;  /* 0x0000004922497207 */ /* 0x000fe40000000000 */
[----:B------:R-:W-:Y:S01]  /*23080*/  SEL R75, R77, R42, P0 ;  /* 0x0000002a4d4b7207 */ /* 0x000fe20000000000 */
[----:B------:R-:W2:Y:S01]  /*23090*/  SHFL.IDX PT, R30, R25, R0, 0x1c1f ;  /* 0x001c1f00191e7589 */ /* 0x000ea200000e0000 */
[----:B------:R-:W-:-:S02]  /*230a0*/  SEL R77, R42, R77, P0 ;  /* 0x0000004d2a4d7207 */ /* 0x000fc40000000000 */
[----:B0-----:R-:W-:Y:S01]  /*230b0*/  SEL R8, R10, R7, P0 ;  /* 0x000000070a087207 */ /* 0x001fe20000000000 */
[----:B------:R-:W0:Y:S01]  /*230c0*/  SHFL.IDX PT, R34, R29, R0, 0x1c1f ;  /* 0x001c1f001d227589 */ /* 0x000e2200000e0000 */
[----:B---3--:R-:W-:Y:S02]  /*230d0*/  SEL R36, R38, R35, P0 ;  /* 0x0000002326247207 */ /* 0x008fe40000000000 */
[----:B------:R-:W-:Y:S01]  /*230e0*/  SEL R4, R6, R3, P0 ;  /* 0x0000000306047207 */ /* 0x000fe20000000000 */
[----:B------:R-:W-:Y:S01]  /*230f0*/  SHFL.IDX PT, R45, R45, R0, 0x1c1f ;  /* 0x001c1f002d2d7589 */ /* 0x000fe200000e0000 */
[----:B------:R-:W-:Y:S02]  /*23100*/  SEL R10, R7, R10, P0 ;  /* 0x0000000a070a7207 */ /* 0x000fe40000000000 */
[----:B----4-:R-:W-:Y:S01]  /*23110*/  SEL R24, R26, R21, P0 ;  /* 0x000000151a187207 */ /* 0x010fe20000000000 */
[----:B------:R-:W-:Y:S01]  /*23120*/  SHFL.IDX PT, R49, R49, R0, 0x1c1f ;  /* 0x001c1f0031317589 */ /* 0x000fe200000e0000 */
[----:B------:R-:W-:-:S02]  /*23130*/  SEL R38, R35, R38, P0 ;  /* 0x0000002623267207 */ /* 0x000fc40000000000 */
[----:B-1----:R-:W-:Y:S01]  /*23140*/  SEL R12, R37, R20, P0 ;  /* 0x00000014250c7207 */ /* 0x002fe20000000000 */
[----:B------:R-:W-:Y:S01]  /*23150*/  SHFL.IDX PT, R53, R53, R0, 0x1c1f ;  /* 0x001c1f0035357589 */ /* 0x000fe200000e0000 */
[----:B------:R-:W-:Y:S01]  /*23160*/  SEL R14, R20, R37, P0 ;  /* 0x00000025140e7207 */ /* 0x000fe20000000000 */
[----:B------:R-:W-:Y:S01]  /*23170*/  IMAD.MOV.U32 R20, RZ, RZ, RZ ;  /* 0x000000ffff147224 */ /* 0x000fe200078e00ff */
[----:B------:R-:W-:Y:S01]  /*23180*/  SEL R6, R3, R6, P0 ;  /* 0x0000000603067207 */ /* 0x000fe20000000000 */
[----:B------:R-:W-:Y:S01]  /*23190*/  SHFL.IDX PT, R57, R57, R0, 0x1c1f ;  /* 0x001c1f0039397589 */ /* 0x000fe200000e0000 */
[----:B------:R-:W-:Y:S02]  /*231a0*/  SEL R26, R21, R26, P0 ;  /* 0x0000001a151a7207 */ /* 0x000fe40000000000 */
[----:B--2---:R-:W-:Y:S01]  /*231b0*/  SEL R44, R41, R40, P0 ;  /* 0x00000028292c7207 */ /* 0x004fe20000000000 */
[----:B------:R-:W-:Y:S01]  /*231c0*/  SHFL.IDX PT, R63, R63, R0, 0x1c1f ;  /* 0x001c1f003f3f7589 */ /* 0x000fe200000e0000 */
[----:B------:R-:W-:-:S02]  /*231d0*/  SEL R28, R30, R27, P0 ;  /* 0x0000001b1e1c7207 */ /* 0x000fc40000000000 */
[----:B------:R-:W-:Y:S01]  /*231e0*/  SEL R30, R27, R30, P0 ;  /* 0x0000001e1b1e7207 */ /* 0x000fe20000000000 */
[----:B------:R-:W-:Y:S01]  /*231f0*/  SHFL.IDX PT, R67, R67, R0, 0x1c1f ;  /* 0x001c1f0043437589 */ /* 0x000fe200000e0000 */
[----:B0-----:R-:W-:Y:S02]  /*23200*/  SEL R32, R34, R31, P0 ;  /* 0x0000001f22207207 */ /* 0x001fe40000000000 */
        /* <DEDUP_REMOVED lines=26> */
.L_x_2605:
        /* <DEDUP_REMOVED lines=23> */
[----:B------:R-:W-:Y:S01]  /*23520*/  IMAD.U32 R0, RZ, RZ, UR4 ;  /* 0x00000004ff007e24 */ /* 0x000fe2000f8e00ff */
        /* <DEDUP_REMOVED lines=10> */
.L_x_2393:
        /* <DEDUP_REMOVED lines=14> */
[----:B------:R-:W-:-:S02]  /*236b0*/  IADD3 R13, P1, R60, 0x2000, RZ ;  /* 0x000020003c0d7810 */ /* 0x000fc40007f3e0ff */
[----:B------:R-:W-:Y:S01]  /*236c0*/  IADD3 R3, R3, R5, RZ ;  /* 0x0000000503037210 */ /* 0x000fe20007ffe0ff */
[----:B------:R-:W-:Y:S01]  /*236d0*/  IMAD R4, R49, UR5, R4 ;  /* 0x0000000531047c24 */ /* 0x000fe2000f8e0204 */
[----:B------:R-:W-:Y:S02]  /*236e0*/  SHF.R.S32.HI R5, RZ, 0x1f, R7 ;  /* 0x0000001fff057819 */ /* 0x000fe40000011407 */
[----:B------:R-:W-:Y:S01]  /*236f0*/  LOP3.LUT R24, R25, 0x380, RZ, 0xc0, !PT ;  /* 0x0000038019187812 */ /* 0x000fe200078ec0ff */
[----:B------:R-:W-:Y:S01]  /*23700*/  IMAD.WIDE.U32 R2, R49, UR4, R2 ;  /* 0x0000000431027c25 */ /* 0x000fe2000f8e0002 */
[----:B------:R-:W-:Y:S01]  /*23710*/  SHF.R.U64 R8, R8, 0x3, RZ ;  /* 0x0000000308087819 */ /* 0x000fe200000012ff */
[----:B------:R-:W-:Y:S01]  /*23720*/  ULDC.64 UR4, c[0x0][0xb40] ;  /* 0x0002d00000047ab9 */ /* 0x000fe20000000a00 */
[----:B------:R-:W-:Y:S02]  /*23730*/  LOP3.LUT R12, R13, 0x380, RZ, 0xc0, !PT ;  /* 0x000003800d0c7812 */ /* 0x000fe400078ec0ff */
[----:B------:R-:W-:-:S02]  /*23740*/  IADD3 R2, P4, R7, R2, RZ ;  /* 0x0000000207027210 */ /* 0x000fc40007f9e0ff */
[----:B------:R-:W-:Y:S02]  /*23750*/  SHF.R.U64 R24, R24, 0x3, RZ ;  /* 0x0000000318187819 */ /* 0x000fe400000012ff */
[----:B------:R-:W-:Y:S01]  /*23760*/  IADD3.X R5, R5, R3, R4, P4, !PT ;  /* 0x0000000305057210 */ /* 0x000fe200027fe404 */
[----:B------:R-:W-:Y:S01]  /*23770*/  VIADD R3, R7, 0x8 ;  /* 0x0000000807037836 */ /* 0x000fe20000000000 */
[----:B------:R-:W-:Y:S02]  /*23780*/  LEA R44, P5, R2, UR4, 0x2 ;  /* 0x00000004022c7c11 */ /* 0x000fe4000f8a10ff */
[----:B------:R-:W-:Y:S01]  /*23790*/  LOP3.LUT R8, R8, R9, RZ, 0x3c, !PT ;  /* 0x0000000908087212 */ /* 0x000fe200078e3cff */
[----:B------:R-:W-:Y:S01]  /*237a0*/  IMAD.X R9, RZ, RZ, R61, P0 ;  /* 0x000000ffff097224 */ /* 0x000fe200000e063d */
[----:B------:R-:W-:Y:S02]  /*237b0*/  SHF.R.U64 R12, R12, 0x3, RZ ;  /* 0x000000030c0c7819 */ /* 0x000fe400000012ff */
[----:B------:R-:W-:-:S02]  /*237c0*/  LOP3.LUT P0, RZ, R219, 0x3, RZ, 0xc0, !PT ;  /* 0x00000003dbff7812 */ /* 0x000fc4000780c0ff */
[----:B------:R-:W-:Y:S02]  /*237d0*/  LOP3.LUT R24, R24, R25, RZ, 0x3c, !PT ;  /* 0x0000001918187212 */ /* 0x000fe400078e3cff */
[----:B------:R-:W-:Y:S01]  /*237e0*/  LEA.HI.X R45, R2, UR5, R5, 0x2, P5 ;  /* 0x00000005022d7c11 */ /* 0x000fe2000a8f1405 */
[----:B------:R-:W-:Y:S01]  /*237f0*/  ULDC.64 UR4, c[0x0][0xaa0] ;  /* 0x0002a80000047ab9 */ /* 0x000fe20000000a00 */
[----:B------:R-:W-:Y:S02]  /*23800*/  IADD3 R29, P3, R60, 0x4000, RZ ;  /* 0x000040003c1d7810 */ /* 0x000fe40007f7e0ff */
[----:B------:R-:W-:Y:S01]  /*23810*/  LOP3.LUT R12, R12, R13, RZ, 0x3c, !PT ;  /* 0x0000000d0c0c7212 */ /* 0x000fe200078e3cff */
[----:B------:R-:W-:Y:S01]  /*23820*/  IMAD.X R13, RZ, RZ, R61, P1 ;  /* 0x000000ffff0d7224 */ /* 0x000fe200008e063d */
[C---:B------:R-:W-:Y:S02]  /*23830*/  IADD3 R33, P4, R60.reuse, 0x5000, RZ ;  /* 0x000050003c217810 */ /* 0x040fe40007f9e0ff */
[----:B------:R-:W-:-:S02]  /*23840*/  IADD3 R37, P5, R60, 0x6000, RZ ;  /* 0x000060003c257810 */ /* 0x000fc40007fbe0ff */
[C---:B------:R-:W-:Y:S02]  /*23850*/  LOP3.LUT R2, R60.reuse, 0x380, RZ, 0xc0, !PT ;  /* 0x000003803c027812 */ /* 0x040fe400078ec0ff */
[----:B------:R-:W-:Y:S02]  /*23860*/  IADD3.X R25, RZ, R61, RZ, P2, !PT ;  /* 0x0000003dff197210 */ /* 0x000fe400017fe4ff */
[----:B------:R-:W-:Y:S02]  /*23870*/  IADD3 R5, P2, R60, 0x7000, RZ ;  /* 0x000070003c057810 */ /* 0x000fe40007f5e0ff */
[-C--:B------:R-:W-:Y:S02]  /*23880*/  ISETP.GE.OR P1, PT, R7, R0.reuse, P0 ;  /* 0x000000000700720c */ /* 0x080fe40000726670 */
[----:B------:R-:W-:Y:S01]  /*23890*/  ISETP.GE.OR P0, PT, R3, R0, P0 ;  /* 0x000000000300720c */ /* 0x000fe20000706670 */
[----:B------:R-:W-:Y:S01]  /*238a0*/  IMAD.X R41, RZ, RZ, R61, P2 ;  /* 0x000000ffff297224 */ /* 0x000fe200010e063d */
[----:B------:R-:W-:-:S02]  /*238b0*/  LOP3.LUT R28, R29, 0x380, RZ, 0xc0, !PT ;  /* 0x000003801d1c7812 */ /* 0x000fc400078ec0ff */
[----:B------:R-:W-:Y:S02]  /*238c0*/  LOP3.LUT R32, R33, 0x380, RZ, 0xc0, !PT ;  /* 0x0000038021207812 */ /* 0x000fe400078ec0ff */
[----:B------:R-:W-:Y:S02]  /*238d0*/  LOP3.LUT R36, R37, 0x380, RZ, 0xc0, !PT ;  /* 0x0000038025247812 */ /* 0x000fe400078ec0ff */
[----:B------:R-:W-:Y:S02]  /*238e0*/  SHF.R.U64 R3, R2, 0x3, RZ ;  /* 0x0000000302037819 */ /* 0x000fe400000012ff */
[----:B------:R-:W-:Y:S01]  /*238f0*/  LOP3.LUT R2, R5, 0x380, RZ, 0xc0, !PT ;  /* 0x0000038005027812 */ /* 0x000fe200078ec0ff */
[----:B------:R-:W-:Y:S01]  /*23900*/  @!P1 STG.E desc[UR54][R44.64], R89 ;  /* 0x000000592c009986 */ /* 0x000fe2000c101936 */
[----:B------:R-:W-:Y:S02]  /*23910*/  SHF.R.U64 R28, R28, 0x3, RZ ;  /* 0x000000031c1c7819 */ /* 0x000fe400000012ff */
[----:B------:R-:W-:Y:S01]  /*23920*/  SHF.R.U64 R32, R32, 0x3, RZ ;  /* 0x0000000320207819 */ /* 0x000fe200000012ff */
[----:B------:R0:W-:Y:S01]  /*23930*/  @!P0 STG.E desc[UR54][R44.64+0x20], R88 ;  /* 0x000020582c008986 */ /* 0x0001e2000c101936 */
[----:B------:R-:W-:-:S02]  /*23940*/  SHF.R.U64 R36, R36, 0x3, RZ ;  /* 0x0000000324247819 */ /* 0x000fc400000012ff */
[----:B------:R-:W-:Y:S01]  /*23950*/  SHF.R.U64 R2, R2, 0x3, RZ ;  /* 0x0000000302027819 */ /* 0x000fe200000012ff */
[----:B------:R-:W5:Y:S01]  /*23960*/  LD.E.128 R8, desc[UR54][R8.64] ;  /* 0x0000003608087980 */ /* 0x000f62000c101d00 */
[----:B------:R-:W-:Y:S01]  /*23970*/  LOP3.LUT R28, R28, R29, RZ, 0x3c, !PT ;  /* 0x0000001d1c1c7212 */ /* 0x000fe200078e3cff */
[--C-:B------:R-:W-:Y:S01]  /*23980*/  IMAD.X R29, RZ, RZ, R61.reuse, P3 ;  /* 0x000000ffff1d7224 */ /* 0x100fe200018e063d */
[----:B------:R-:W-:Y:S01]  /*23990*/  LOP3.LUT R32, R32, R33, RZ, 0x3c, !PT ;  /* 0x0000002120207212 */ /* 0x000fe200078e3cff */
[--C-:B------:R-:W-:Y:S01]  /*239a0*/  IMAD.X R33, RZ, RZ, R61.reuse, P4 ;  /* 0x000000ffff217224 */ /* 0x100fe200020e063d */
[----:B------:R-:W-:Y:S01]  /*239b0*/  LOP3.LUT R36, R36, R37, RZ, 0x3c, !PT ;  /* 0x0000002524247212 */ /* 0x000fe200078e3cff */
[----:B------:R-:W-:Y:S01]  /*239c0*/  IMAD.X R37, RZ, RZ, R61, P5 ;  /* 0x000000ffff257224 */ /* 0x000fe200028e063d */
[----:B------:R-:W-:Y:S01]  /*239d0*/  LOP3.LUT R40, R2, R5, RZ, 0x3c, !PT ;  /* 0x0000000502287212 */ /* 0x000fe200078e3cff */
[----:B------:R-:W5:Y:S01]  /*239e0*/  LD.E.128 R12, desc[UR54][R12.64] ;  /* 0x000000360c0c7980 */ /* 0x000f62000c101d00 */
[----:B------:R-:W-:Y:S01]  /*239f0*/  LOP3.LUT R60, R3, R60, RZ, 0x3c, !PT ;  /* 0x0000003c033c7212 */ /* 0x000fe200078e3cff */
[----:B------:R-:W-:Y:S01]  /*23a00*/  IMAD R21, R21, UR4, RZ ;  /* 0x0000000415157c24 */ /* 0x000fe2000f8e02ff */
[----:B------:R-:W-:Y:S01]  /*23a10*/  SHF.R.S32.HI R3, RZ, 0x1f, R201 ;  /* 0x0000001fff037819 */ /* 0x000fe200000114c9 */
[----:B------:R-:W5:Y:S01]  /*23a20*/  LD.E.128 R24, desc[UR54][R24.64] ;  /* 0x0000003618187980 */ /* 0x000f62000c101d00 */
[----:B------:R-:W-:-:S03]  /*23a30*/  MOV R2, R201 ;  /* 0x000000c900027202 */ /* 0x000fc60000000f00 */
[----:B------:R1:W5:Y:S04]  /*23a40*/  LD.E.128 R4, desc[UR54][R60.64] ;  /* 0x000000363c047980 */ /* 0x000368000c101d00 */
        /* <DEDUP_REMOVED lines=14> */
[----:B------:R-:W-:Y:S02]  /*23b30*/  IMAD.IADD R3, R3, 0x1, R21 ;  /* 0x0000000103037824 */ /* 0x000fe400078e0215 */
[----:B0-----:R-:W-:Y:S02]  /*23b40*/  IMAD R44, R46, UR4, RZ ;  /* 0x000000042e2c7c24 */ /* 0x001fe4000f8e02ff */
[C---:B------:R-:W-:Y:S01]  /*23b50*/  VIADD R0, R204.reuse, 0x40 ;  /* 0x00000040cc007836 */ /* 0x040fe20000000000 */
[C---:B------:R-:W-:Y:S01]  /*23b60*/  ISETP.GE.AND P3, PT, R204.reuse, R47, PT ;  /* 0x0000002fcc00720c */ /* 0x040fe20003f66270 */
[----:B------:R-:W-:-:S02]  /*23b70*/  VIADD R20, R204, 0x20 ;  /* 0x00000020cc147836 */ /* 0x000fc40000000000 */
[C---:B------:R-:W-:Y:S01]  /*23b80*/  IMAD R45, R211.reuse, UR5, R44 ;  /* 0x00000005d32d7c24 */ /* 0x040fe2000f8e022c */
[----:B------:R-:W-:Y:S01]  /*23b90*/  ISETP.GE.AND P1, PT, R0, R47, PT ;  /* 0x0000002f0000720c */ /* 0x000fe20003f26270 */
[----:B------:R-:W-:Y:S01]  /*23ba0*/  IMAD.WIDE.U32 R2, R211, UR4, R2 ;  /* 0x00000004d3027c25 */ /* 0x000fe2000f8e0002 */
[----:B------:R-:W-:-:S03]  /*23bb0*/  ULDC.64 UR4, c[0x0][0xae8] ;  /* 0x0002ba0000047ab9 */ /* 0x000fc60000000a00 */
[----:B------:R-:W-:Y:S01]  /*23bc0*/  VIADD R0, R16, 0x29820 ;  /* 0x0002982010007836 */ /* 0x000fe20000000000 */
[----:B------:R-:W-:Y:S01]  /*23bd0*/  ISETP.GE.AND P0, PT, R20, R47, PT ;  /* 0x0000002f1400720c */ /* 0x000fe20003f06270 */
[----:B------:R-:W-:Y:S01]  /*23be0*/  VIADD R21, R204, 0x60 ;  /* 0x00000060cc157836 */ /* 0x000fe20000000000 */
[----:B------:R-:W-:Y:S01]  /*23bf0*/  IADD3 R3, R3, R45, RZ ;  /* 0x0000002d03037210 */ /* 0x000fe20007ffe0ff */
[----:B------:R-:W-:Y:S01]  /*23c00*/  IMAD R20, R214, UR4, RZ ;  /* 0x00000004d6147c24 */ /* 0x000fe2000f8e02ff */
[----:B------:R-:W-:Y:S02]  /*23c10*/  PRMT R0, RZ, 0x654, R0 ;  /* 0x00000654ff007816 */ /* 0x000fe40000000000 */
[----:B------:R-:W-:Y:S01]  /*23c20*/  ISETP.GE.AND P2, PT, R21, R47, PT ;  /* 0x0000002f1500720c */ /* 0x000fe20003f46270 */
[C---:B------:R-:W-:Y:S01]  /*23c30*/  IMAD R47, R49.reuse, UR5, R20 ;  /* 0x00000005312f7c24 */ /* 0x040fe2000f8e0214 */
[----:B------:R-:W-:Y:S01]  /*23c40*/  SHF.R.S32.HI R205, RZ, 0x1f, R204 ;  /* 0x0000001fffcd7819 */ /* 0x000fe200000114cc */
[----:B------:R-:W-:Y:S01]  /*23c50*/  IMAD.WIDE.U32 R44, R49, UR4, R2 ;  /* 0x00000004312c7c25 */ /* 0x000fe2000f8e0002 */
[----:B--2---:R1:W-:Y:S01]  /*23c60*/  SYNCS.ARRIVE.TRANS64.RED.A1T0 RZ, [R0+URZ], RZ ;  /* 0x000000ff00ff79a7 */ /* 0x0043e2000810043f */
[----:B------:R-:W-:Y:S02]  /*23c70*/  BSSY B1, `(.L_x_2394) ;  /* 0x0000014000017945 */ /* 0x000fe40003800000 */
[----:B------:R-:W-:-:S04]  /*23c80*/  IMAD.WIDE R20, R217, 0x80, R204 ;  /* 0x00000080d9147825 */ /* 0x000fc800078e02cc */
[----:B------:R-:W-:Y:S01]  /*23c90*/  IMAD.IADD R49, R45, 0x1, R47 ;  /* 0x000000012d317824 */ /* 0x000fe200078e022f */
[----:B-1----:R-:W-:Y:S06]  /*23ca0*/  @P3 BRA `(.L_x_2395) ;  /* 0x0000000000403947 */ /* 0x002fec0003800000 */
[----:B------:R-:W-:Y:S01]  /*23cb0*/  MOV R3, R49 ;  /* 0x0000003100037202 */ /* 0x000fe20000000f00 */
[----:B------:R-:W-:Y:S01]  /*23cc0*/  ULDC.64 UR4, c[0x0][0xad8] ;  /* 0x0002b60000047ab9 */ /* 0x000fe20000000a00 */
[----:B------:R-:W-:Y:S01]  /*23cd0*/  IMAD.MOV.U32 R2, RZ, RZ, R44 ;  /* 0x000000ffff027224 */ /* 0x000fe200078e002c */
[----:B------:R-:W-:Y:S01]  /*23ce0*/  ULDC.64 UR6, c[0x0][0xa80] ;  /* 0x0002a00000067ab9 */ /* 0x000fe20000000a00 */
[----:B------:R-:W-:Y:S02]  /*23cf0*/  IMAD R47, R21, UR4, RZ ;  /* 0x00000004152f7c24 */ /* 0x000fe4000f8e02ff */
[C---:B------:R-:W-:Y:S02]  /*23d00*/  VIADD R0, R201.reuse, 0x40 ;  /* 0x00000040c9007836 */ /* 0x040fe40000000000 */
        /* <DEDUP_REMOVED lines=10> */
.L_x_2395:
[----:B------:R-:W-:Y:S05]  /*23db0*/  BSYNC B1 ;  /* 0x0000000000017941 */ /* 0x000fea0003800000 */
.L_x_2394:
[----:B------:R-:W-:Y:S04]  /*23dc0*/  BSSY B1, `(.L_x_2396) ;  /* 0x0000014000017945 */ /* 0x000fe80003800000 */
[----:B------:R-:W-:Y:S05]  /*23dd0*/  @P0 BRA `(.L_x_2397) ;  /* 0x0000000000480947 */ /* 0x000fea0003800000 */
[----:B0----5:R-:W-:Y:S01]  /*23de0*/  IADD3 R5, P0, R20, 0x20, RZ ;  /* 0x0000002014057810 */ /* 0x021fe20007f1e0ff */
        /* <DEDUP_REMOVED lines=17> */
.L_x_2397:
[----:B------:R-:W-:Y:S05]  /*23f00*/  BSYNC B1 ;  /* 0x0000000000017941 */ /* 0x000fea0003800000 */
.L_x_2396:
        /* <DEDUP_REMOVED lines=20> */
.L_x_2399:
[----:B------:R-:W-:Y:S05]  /*24050*/  BSYNC B1 ;  /* 0x0000000000017941 */ /* 0x000fea0003800000 */
.L_x_2398:
        /* <DEDUP_REMOVED lines=13> */
[----:B------:R-:W-:Y:S02]  /*24130*/  LEA R4, P0, R2, UR6, 0x1 ;  /* 0x0000000602047c11 */ /* 0x000fe4000f8008ff */
[----:B------:R-:W-:-:S04]  /*24140*/  IADD3 R3, R3, R5, RZ ;  /* 0x0000000503037210 */ /* 0x000fc80007ffe0ff */
[----:B------:R-:W-:Y:S02]  /*24150*/  LEA.HI.X R5, R2, UR7, R3, 0x1, P0 ;  /* 0x0000000702057c11 */ /* 0x000fe400080f0c03 */
[----:B------:R-:W-:-:S03]  /*24160*/  ISETP.GE.AND P0, PT, R0, UR4, PT ;  /* 0x0000000400007c0c */ /* 0x000fc6000bf06270 */
[----:B------:R3:W-:Y:S10]  /*24170*/  @!P1 STG.E.128 desc[UR54][R4.64], R24 ;  /* 0x0000001804009986 */ /* 0x0007f4000c101d36 */
[----:B------:R-:W-:Y:S05]  /*24180*/  @P0 BRA `(.L_x_2400) ;  /* 0x0000000800840947 */ /* 0x000fea0003800000 */
[----:B------:R4:W-:Y:S01]  /*24190*/  STG.E.128 desc[UR54][R4.64+0x80], R40 ;  /* 0x0000802804007986 */ /* 0x0009e2000c101d36 */
[----:B------:R-:W-:Y:S05]  /*241a0*/  BRA `(.L_x_2400) ;  /* 0x00000008007c7947 */ /* 0x000fea0003800000 */
.L_x_2391:
        /* <DEDUP_REMOVED lines=12> */
[----:B------:R-:W-:Y:S01]  /*24270*/  IMAD.U32 R0, RZ, RZ, UR4 ;  /* 0x00000004ff007e24 */ /* 0x000fe2000f8e00ff */
[----:B------:R-:W-:-:S05]  /*24280*/  @P1 IADD3.X R213, R213, UR5, RZ, P2, !PT ;  /* 0x00000005d5d51c10 */ /* 0x000fca00097fe4ff */
[----:B------:R3:W5:Y:S01]  /*24290*/  @P1 LDG.E R0, desc[UR54][R212.64] ;  /* 0x00000036d4001981 */ /* 0x000762000c1e1900 */
[----:B------:R-:W-:Y:S01]  /*242a0*/  ISETP.GT.AND P2, PT, R234, 0x7f, PT ;  /* 0x0000007fea00780c */ /* 0x000fe20003f44270 */
[----:B------:R-:W-:-:S12]  /*242b0*/  @P1 BRA `(.L_x_2401) ;  /* 0x0000000000101947 */ /* 0x000fd80003800000 */
[----:B------:R-:W-:Y:S05]  /*242c0*/  @!P0 BRA `(.L_x_2401) ;  /* 0x00000000000c8947 */ /* 0x000fea0003800000 */
[----:B------:R-:W4:Y:S04]  /*242d0*/  LDG.E R5, desc[UR54][R2.64] ;  /* 0x0000003602057981 */ /* 0x000f28000c1e1900 */
[----:B-----5:R-:W4:Y:S02]  /*242e0*/  LDG.E R0, desc[UR54][R2.64+0x4] ;  /* 0x0000043602007981 */ /* 0x020f24000c1e1900 */
[----:B----4-:R-:W-:-:S07]  /*242f0*/  IMAD.IADD R0, R0, 0x1, -R5 ;  /* 0x0000000100007824 */ /* 0x010fce00078e0a05 */
.L_x_2401:
[----:B------:R-:W-:Y:S01]  /*24300*/  BSSY B1, `(.L_x_2402) ;  /* 0x000001d000017945 */ /* 0x000fe20003800000 */
[----:B------:R-:W-:Y:S02]  /*24310*/  SHF.R.S32.HI R8, RZ, 0x1f, R211 ;  /* 0x0000001fff087819 */ /* 0x000fe400000114d3 */
[----:B------:R-:W-:Y:S02]  /*24320*/  SHF.R.S32.HI R10, RZ, 0x1f, R201 ;  /* 0x0000001fff0a7819 */ /* 0x000fe400000114c9 */
[----:B------:R-:W-:Y:S02]  /*24330*/  SEL R11, R210, RZ, !P0 ;  /* 0x000000ffd20b7207 */ /* 0x000fe40004000000 */
[----:B------:R-:W-:Y:S02]  /*24340*/  SEL R214, R214, RZ, !P0 ;  /* 0x000000ffd6d67207 */ /* 0x000fe40004000000 */
[----:B-----5:R-:W-:Y:S01]  /*24350*/  SHF.R.S32.HI R6, RZ, 0x1f, R7 ;  /* 0x0000001fff067819 */ /* 0x020fe20000011407 */
[----:B------:R-:W-:Y:S06]  /*24360*/  @P2 BRA `(.L_x_2403) ;  /* 0x0000000000582947 */ /* 0x000fec0003800000 */
[----:B---3--:R-:W3:Y:S02]  /*24370*/  S2R R2, SR_TID.X ;  /* 0x0000000000027919 */ /* 0x008ee40000002100 */
[----:B---3--:R-:W-:-:S05]  /*24380*/  LEA R2, R217, R2, 0x7 ;  /* 0x00000002d9027211 */ /* 0x008fca00078e38ff */
        /* <DEDUP_REMOVED lines=20> */
.L_x_2403:
[----:B------:R-:W-:Y:S05]  /*244d0*/  BSYNC B1 ;  /* 0x0000000000017941 */ /* 0x000fea0003800000 */
.L_x_2402:
[----:B------:R-:W-:Y:S01]  /*244e0*/  ULDC.64 UR4, c[0x0][0xaa0] ;  /* 0x0002a80000047ab9 */ /* 0x000fe20000000a00 */
[----:B---3--:R-:W-:Y:S01]  /*244f0*/  MOV R2, R201 ;  /* 0x000000c900027202 */ /* 0x008fe20000000f00 */
[----:B----4-:R-:W-:Y:S01]  /*24500*/  IMAD.MOV.U32 R3, RZ, RZ, R10 ;  /* 0x000000ffff037224 */ /* 0x010fe200078e000a */
[----:B------:R-:W-:Y:S01]  /*24510*/  BSSY B1, `(.L_x_2404) ;  /* 0x000002b000017945 */ /* 0x000fe20003800000 */
        /* <DEDUP_REMOVED lines=9> */
[CC--:B------:R-:W-:Y:S01]  /*245b0*/  ISETP.GE.AND P3, PT, R204.reuse, R7.reuse, PT ;  /* 0x00000007cc00720c */ /* 0x0c0fe20003f66270 */
[C---:B------:R-:W-:Y:S01]  /*245c0*/  IMAD R5, R211.reuse, UR5, R4 ;  /* 0x00000005d3057c24 */ /* 0x040fe2000f8e0204 */
[----:B------:R-:W-:Y:S01]  /*245d0*/  IADD3 R4, R204, 0x60, RZ ;  /* 0x00000060cc047810 */ /* 0x000fe20007ffe0ff */
[----:B------:R-:W-:Y:S01]  /*245e0*/  IMAD.WIDE.U32 R2, R211, UR4, R2 ;  /* 0x00000004d3027c25 */ /* 0x000fe2000f8e0002 */
[----:B------:R-:W-:Y:S01]  /*245f0*/  ULDC.64 UR4, c[0x0][0xae8] ;  /* 0x0002ba0000047ab9 */ /* 0x000fe20000000a00 */
[----:B------:R-:W-:-:S02]  /*24600*/  ISETP.GE.AND P0, PT, R0, R7, PT ;  /* 0x000000070000720c */ /* 0x000fc40003f06270 */
[----:B------:R-:W-:Y:S01]  /*24610*/  IMAD.IADD R3, R3, 0x1, R5 ;  /* 0x0000000103037824 */ /* 0x000fe200078e0205 */
[-C--:B------:R-:W-:Y:S01]  /*24620*/  ISETP.GE.AND P2, PT, R6, R7.reuse, PT ;  /* 0x000000070600720c */ /* 0x080fe20003f46270 */
        /* <DEDUP_REMOVED lines=25> */
.L_x_2405:
[----:B------:R-:W-:Y:S05]  /*247c0*/  BSYNC B1 ;  /* 0x0000000000017941 */ /* 0x000fea0003800000 */
.L_x_2404:
[----:B------:R-:W-:Y:S04]  /*247d0*/  BSSY B1, `(.L_x_2406) ;  /* 0x0000014000017945 */ /* 0x000fe80003800000 */
[----:B------:R-:W-:Y:S05]  /*247e0*/  @P2 BRA `(.L_x_2407) ;  /* 0x0000000000482947 */ /* 0x000fea0003800000 */
[----:B---3--:R-:W-:Y:S01]  /*247f0*/  IADD3 R9, P2, R6, 0x20, RZ ;  /* 0x0000002006097810 */ /* 0x008fe20007f5e0ff */
        /* <DEDUP_REMOVED lines=17> */
.L_x_2407:
[----:B------:R-:W-:Y:S05]  /*24910*/  BSYNC B1 ;  /* 0x0000000000017941 */ /* 0x000fea0003800000 */
.L_x_2406:
[----:B------:R-:W-:Y:S04]  /*24920*/  BSSY B1, `(.L_x_2408) ;  /* 0x0000014000017945 */ /* 0x000fe80003800000 */
[----:B------:R-:W-:Y:S05]  /*24930*/  @P0 BRA `(.L_x_2409) ;  /* 0x0000000000480947 */ /* 0x000fea0003800000 */
[----:B---34-:R-:W-:Y:S01]  /*24940*/  IADD3 R9, P0, R6, 0x40, RZ ;  /* 0x0000004006097810 */ /* 0x018fe20007f1e0ff */
        /* <DEDUP_REMOVED lines=17> */
.L_x_2409:
[----:B------:R-:W-:Y:S05]  /*24a60*/  BSYNC B1 ;  /* 0x0000000000017941 */ /* 0x000fea0003800000 */
.L_x_2408:
        /* <DEDUP_REMOVED lines=19> */
.L_x_2400:
[----:B------:R-:W-:Y:S05]  /*24ba0*/  BSYNC B0 ;  /* 0x0000000000007941 */ /* 0x000fea0003800000 */
.L_x_2390:
[----:B------:R-:W-:Y:S02]  /*24bb0*/  ULDC UR4, c[0x0][0xc14] ;  /* 0x0003050000047ab9 */ /* 0x000fe40000000800 */
[----:B--2---:R-:W-:-:S13]  /*24bc0*/  ISETP.GE.AND P0, PT, R191, UR4, PT ;  /* 0x00000004bf007c0c */ /* 0x004fda000bf06270 */
[----:B------:R-:W-:Y:S05]  /*24bd0*/  @!P0 BRA `(.L_x_2410) ;  /* 0xfffffdc400d88947 */ /* 0x000fea000383ffff */
[----:B------:R-:W-:Y:S05]  /*24be0*/  BRA `(.L_x_2204) ;  /* 0x0000006800507947 */ /* 0x000fea0003800000 */
.L_x_2202:
        /* <DEDUP_REMOVED lines=20> */
.L_x_2411:
[----:B------:R-:W1:Y:S01]  /*24d30*/  S2R R0, SR_TID.X ;  /* 0x0000000000007919 */ /* 0x000e620000002100 */
[----:B------:R-:W-:Y:S01]  /*24d40*/  ULDC UR4, c[0x0][0xc14] ;  /* 0x0003050000047ab9 */ /* 0x000fe20000000800 */
[----:B------:R-:W2:Y:S01]  /*24d50*/  S2UR UR6, SR_CTAID.X ;  /* 0x00000000000679c3 */ /* 0x000ea20000002500 */
[----:B------:R-:W-:Y:S01]  /*24d60*/  ULDC UR5, c[0x0][0xc10] ;  /* 0x0003040000057ab9 */ /* 0x000fe20000000800 */
[----:B-1----:R-:W-:-:S04]  /*24d70*/  LOP3.LUT R0, R0, 0x1f, RZ, 0xc0, !PT ;  /* 0x0000001f00007812 */ /* 0x002fc800078ec0ff */
[----:B------:R-:W-:-:S04]  /*24d80*/  ISETP.NE.AND P0, PT, R0, 0x1f, PT ;  /* 0x0000001f0000780c */ /* 0x000fc80003f05270 */
[----:B------:R-:W-:-:S13]  /*24d90*/  ISETP.GE.OR P1, PT, R0, UR4, !P0 ;  /* 0x0000000400007c0c */ /* 0x000fda000c726670 */
[----:B0-----:R-:W0:Y:S02]  /*24da0*/  @!P1 LDC.64 R2, c[0x0][0xc58] ;  /* 0x00031600ff029b82 */ /* 0x001e240000000a00 */
[----:B0-----:R-:W-:-:S05]  /*24db0*/  @!P1 IMAD.WIDE.U32 R2, R0, 0x4, R2 ;  /* 0x0000000400029825 */ /* 0x001fca00078e0002 */
[----:B------:R-:W3:Y:S01]  /*24dc0*/  @!P1 LDG.E R5, desc[UR54][R2.64] ;  /* 0x0000003602059981 */ /* 0x000ee2000c1e1900 */
[C---:B------:R-:W-:Y:S01]  /*24dd0*/  ISETP.NE.AND P1, PT, R0.reuse, RZ, PT ;  /* 0x000000ff0000720c */ /* 0x040fe20003f25270 */
[----:B------:R-:W-:Y:S01]  /*24de0*/  UMOV UR4, URZ ;  /* 0x0000003f00047c82 */ /* 0x000fe20008000000 */
[C---:B------:R-:W-:Y:S02]  /*24df0*/  ISETP.GE.U32.AND P2, PT, R0.reuse, 0x2, PT ;  /* 0x000000020000780c */ /* 0x040fe40003f46070 */
[C---:B------:R-:W-:Y:S02]  /*24e00*/  ISETP.GE.U32.AND P3, PT, R0.reuse, 0x4, PT ;  /* 0x000000040000780c */ /* 0x040fe40003f66070 */
[C---:B------:R-:W-:Y:S02]  /*24e10*/  ISETP.GE.U32.AND P4, PT, R0.reuse, 0x8, PT ;  /* 0x000000080000780c */ /* 0x040fe40003f86070 */
[----:B------:R-:W-:Y:S01]  /*24e20*/  ISETP.GE.U32.AND P5, PT, R0, 0x10, PT ;  /* 0x000000100000780c */ /* 0x000fe20003fa6070 */
[----:B---3--:R-:W0:Y:S02]  /*24e30*/  SHFL.UP PT, R4, R5, 0x1, RZ ;  /* 0x0420000005047989 */ /* 0x008e2400000e00ff */
        /* <DEDUP_REMOVED lines=16> */
[----:B0-----:R-:W-:-:S05]  /*24f40*/  IMAD R7, R7, UR5, RZ ;  /* 0x0000000507077c24 */ /* 0x001fca000f8e02ff */
[----:B--2---:R-:W-:Y:S02]  /*24f50*/  ISETP.GT.AND P6, PT, R7, UR6, PT ;  /* 0x0000000607007c0c */ /* 0x004fe4000bfc4270 */
[----:B------:R-:W-:-:S11]  /*24f60*/  MOV R2, R7 ;  /* 0x0000000700027202 */ /* 0x000fd60000000f00 */
[----:B------:R-:W-:Y:S05]  /*24f70*/  @P6 BRA `(.L_x_2413) ;  /* 0x0000000000a06947 */ /* 0x000fea0003800000 */
[----:B------:R-:W0:Y:S01]  /*24f80*/  LDC R6, c[0x0][0xc14] ;  /* 0x00030500ff067b82 */ /* 0x000e220000000800 */
[----:B------:R-:W-:Y:S01]  /*24f90*/  IMAD.MOV.U32 R7, RZ, RZ, R2 ;  /* 0x000000ffff077224 */ /* 0x000fe200078e0002 */
[----:B------:R-:W-:Y:S01]  /*24fa0*/  UMOV UR4, URZ ;  /* 0x0000003f00047c82 */ /* 0x000fe20008000000 */
[----:B------:R-:W-:Y:S01]  /*24fb0*/  ULDC UR7, c[0x0][0xc14] ;  /* 0x0003050000077ab9 */ /* 0x000fe20000000800 */
[----:B------:R-:W-:-:S05]  /*24fc0*/  ULDC UR5, c[0x0][0xc10] ;  /* 0x0003040000057ab9 */ /* 0x000fca0000000800 */
.L_x_2417:
        /* <DEDUP_REMOVED lines=13> */
.L_x_2416:
[----:B------:R-:W-:Y:S05]  /*250a0*/  BSYNC B0 ;  /* 0x0000000000007941 */ /* 0x000fea0003800000 */
.L_x_2415:
[----:B0----5:R-:W0:Y:S02]  /*250b0*/  SHFL.UP PT, R2, R5, 0x1, RZ ;  /* 0x0420000005027989 */ /* 0x021e2400000e00ff */
        /* <DEDUP_REMOVED lines=19> */
[----:B------:R-:W-:-:S07]  /*251f0*/  IMAD.MOV.U32 R6, RZ, RZ, R10 ;  /* 0x000000ffff067224 */ /* 0x000fce00078e000a */
.L_x_2413:
        /* <DEDUP_REMOVED lines=19> */
[----:B------:R-:W-:-:S05]  /*25330*/  IADD3 R13, R8, -0x1, RZ ;  /* 0xffffffff080d7810 */ /* 0x000fca0007ffe0ff */
[----:B------:R2:W3:Y:S02]  /*25340*/  SHFL.IDX PT, R4, R6, R13, 0x1f ;  /* 0x00001f0d06047589 */ /* 0x0004e400000e0000 */
.L_x_2418:
        /* <DEDUP_REMOVED lines=15> */
[----:B------:R-:W-:Y:S01]  /*25440*/  @!P1 IMAD.IADD R4, R4, 0x1, -R11 ;  /* 0x0000000104049824 */ /* 0x000fe200078e0a0b */
[----:B------:R-:W-:Y:S02]  /*25450*/  @!P1 IADD3 R7, R7, 0x1, RZ ;  /* 0x0000000107079810 */ /* 0x000fe40007ffe0ff */
[----:B------:R-:W-:Y:S02]  /*25460*/  ISETP.NE.AND P1, PT, R9, RZ, PT ;  /* 0x000000ff0900720c */ /* 0x000fe40003f25270 */
[----:B------:R-:W-:-:S13]  /*25470*/  ISETP.GE.U32.AND P0, PT, R4, R11, PT ;  /* 0x0000000b0400720c */ /* 0x000fda0003f06070 */
[----:B------:R-:W-:-:S04]  /*25480*/  @P0 VIADD R7, R7, 0x1 ;  /* 0x0000000107070836 */ /* 0x000fc80000000000 */
[----:B------:R-:W-:Y:S01]  /*25490*/  @!P2 IMAD.MOV R7, RZ, RZ, -R7 ;  /* 0x000000ffff07a224 */ /* 0x000fe200078e0a07 */
[----:B------:R-:W-:-:S05]  /*254a0*/  @!P1 LOP3.LUT R7, RZ, R9, RZ, 0x33, !PT ;  /* 0x00000009ff079212 */ /* 0x000fca00078e33ff */
[----:B------:R-:W-:Y:S01]  /*254b0*/  IMAD R4, R10, R7, RZ ;  /* 0x000000070a047224 */ /* 0x000fe200078e02ff */
[----:B------:R-:W-:-:S03]  /*254c0*/  IADD3 R7, -R7, RZ, RZ ;  /* 0x000000ff07077210 */ /* 0x000fc60007ffe1ff */
        /* <DEDUP_REMOVED lines=18> */
[----:B------:R-:W-:Y:S01]  /*255f0*/  @!P1 IMAD.IADD R3, R3, 0x1, -R6 ;  /* 0x0000000103039824 */ /* 0x000fe200078e0a06 */
[----:B------:R-:W-:Y:S02]  /*25600*/  @!P1 IADD3 R2, R2, 0x1, RZ ;  /* 0x0000000102029810 */ /* 0x000fe40007ffe0ff */
        /* <DEDUP_REMOVED lines=11> */
[----:B------:R-:W-:Y:S01]  /*256c0*/  IADD3 R2, R5, R2, RZ ;  /* 0x0000000205027210 */ /* 0x000fe20007ffe0ff */
[----:B------:R1:W-:Y:S04]  /*256d0*/  STL [R1+0x8], R3 ;  /* 0x0000080301007387 */ /* 0x0003e80000100800 */
[----:B------:R1:W-:Y:S01]  /*256e0*/  STL [R1+0x4], R2 ;  /* 0x0000040201007387 */ /* 0x0003e20000100800 */
[----:B------:R-:W-:Y:S05]  /*256f0*/  BRA `(.L_x_2419) ;  /* 0x0000000000107947 */ /* 0x000fea0003800000 */
.L_x_2414:
[----:B------:R-:W-:Y:S01]  /*25700*/  IMAD.U32 R2, RZ, RZ, UR6 ;  /* 0x00000006ff027e24 */ /* 0x000fe2000f8e00ff */
[----:B------:R0:W-:Y:S04]  /*25710*/  STL [R1+0x4], RZ ;  /* 0x000004ff01007387 */ /* 0x0001e80000100800 */
[----:B------:R0:W-:Y:S04]  /*25720*/  STL [R1+0x8], RZ ;  /* 0x000008ff01007387 */ /* 0x0001e80000100800 */
[----:B------:R0:W-:Y:S02]  /*25730*/  STL [R1], R2 ;  /* 0x0000000201007387 */ /* 0x0001e40000100800 */
.L_x_2419:
        /* <DEDUP_REMOVED lines=10> */
.L_x_2412:
[----:B-1----:R-:W3:Y:S01]  /*257e0*/  LDL R0, [R1+0xc] ;  /* 0x00000c0001007983 */ /* 0x002ee20000100800 */
[----:B------:R-:W-:-:S03]  /*257f0*/  ULDC UR4, c[0x0][0xc14] ;  /* 0x0003050000047ab9 */ /* 0x000fc60000000800 */
[----:B------:R1:W-:Y:S01]  /*25800*/  STL [R1+0x10], RZ ;  /* 0x000010ff01007387 */ /* 0x0003e20000100800 */
[----:B---3--:R-:W-:Y:S01]  /*25810*/  ISETP.GE.AND P0, PT, R0, UR4, PT ;  /* 0x0000000400007c0c */ /* 0x008fe2000bf06270 */
[----:B------:R-:W-:-:S05]  /*25820*/  IMAD.MOV.U32 R0, RZ, RZ, 0x1 ;  /* 0x00000001ff007424 */ /* 0x000fca00078e00ff */
[----:B------:R1:W-:Y:S04]  /*25830*/  STL [R1+0x18], R0 ;  /* 0x0000180001007387 */ /* 0x0003e80000100800 */
[----:B------:R1:W-:Y:S03]  /*25840*/  STL [R1+0x3c], RZ ;  /* 0x00003cff01007387 */ /* 0x0003e60000100800 */
[----:B------:R-:W-:Y:S05]  /*25850*/  @P0 BRA `(.L_x_2420) ;  /* 0x0000005800300947 */ /* 0x000fea0003800000 */
[----:B-1----:R-:W1:Y:S01]  /*25860*/  S2R R0, SR_TID.X ;  /* 0x0000000000007919 */ /* 0x002e620000002100 */
[----:B------:R-:W-:Y:S01]  /*25870*/  BSSY B7, `(.L_x_2420) ;  /* 0x000058a000077945 */ /* 0x000fe20003800000 */
[----:B------:R-:W-:Y:S01]  /*25880*/  ULDC UR38, c[0x0][0xc] ;  /* 0x0000030000267ab9 */ /* 0x000fe20000000800 */
[----:B------:R-:W-:Y:S01]  /*25890*/  ULOP3.LUT UR37, UR36, 0x1, URZ, 0xfc, !UPT ;  /* 0x0000000124257892 */ /* 0x000fe2000f8efc3f */
[----:B--2---:R-:W2:Y:S01]  /*258a0*/  S2R R6, SR_TID.X ;  /* 0x0000000000067919 */ /* 0x004ea20000002100 */
[----:B------:R-:W-:Y:S01]  /*258b0*/  ULOP3.LUT UR39, UR36, 0x2, URZ, 0xfc, !UPT ;  /* 0x0000000224277892 */ /* 0x000fe2000f8efc3f */
[----:B------:R-:W-:Y:S01]  /*258c0*/  ULDC.64 UR40, c[0x0][0x198] ;  /* 0x0000660000287ab9 */ /* 0x000fe20000000a00 */
[----:B-1----:R-:W-:Y:S01]  /*258d0*/  LOP3.LUT R0, R0, 0x7f, RZ, 0xc0, !PT ;  /* 0x0000007f00007812 */ /* 0x002fe200078ec0ff */
[C---:B--2---:R-:W-:Y:S01]  /*258e0*/  IMAD.SHL.U32 R4, R6.reuse, 0x20, RZ ;  /* 0x0000002006047824 */ /* 0x044fe200078e00ff */
[----:B------:R-:W-:-:S03]  /*258f0*/  LOP3.LUT P0, RZ, R6, 0x4, RZ, 0xc0, !PT ;  /* 0x0000000406ff7812 */ /* 0x000fc6000780c0ff */
[----:B------:R-:W-:Y:S02]  /*25900*/  IMAD.SHL.U32 R0, R0, 0x10, RZ ;  /* 0x0000001000007824 */ /* 0x000fe400078e00ff */
[----:B------:R-:W-:-:S03]  /*25910*/  IMAD.SHL.U32 R7, R6, 0x4, RZ ;  /* 0x0000000406077824 */ /* 0x000fc600078e00ff */
[----:B------:R-:W-:Y:S02]  /*25920*/  LOP3.LUT R3, R0, 0x600, RZ, 0xc0, !PT ;  /* 0x0000060000037812 */ /* 0x000fe400078ec0ff */
[----:B------:R-:W-:Y:S02]  /*25930*/  SHF.L.U32 R0, R6, 0x7, RZ ;  /* 0x0000000706007819 */ /* 0x000fe400000006ff */
[----:B------:R-:W-:Y:S02]  /*25940*/  LOP3.LUT R5, R3, 0x60, R4, 0xf8, !PT ;  /* 0x0000006003057812 */ /* 0x000fe400078ef804 */
[----:B------:R-:W-:Y:S02]  /*25950*/  SHF.R.U32.HI R3, RZ, 0x1, R6 ;  /* 0x00000001ff037819 */ /* 0x000fe40000011606 */
[----:B0-----:R-:W-:Y:S02]  /*25960*/  LOP3.LUT R2, R0, 0x380, RZ, 0xc0, !PT ;  /* 0x0000038000027812 */ /* 0x001fe400078ec0ff */
[----:B------:R-:W-:-:S02]  /*25970*/  LOP3.LUT R5, R5, 0x100, R4, 0xf8, !PT ;  /* 0x0000010005057812 */ /* 0x000fc400078ef804 */
        /* <DEDUP_REMOVED lines=16> */
[----:B------:R1:W-:Y:S04]  /*25a80*/  STL [R1+0x10], RZ ;  /* 0x000010ff01007387 */ /* 0x0003e80000100800 */
[----:B------:R1:W-:Y:S02]  /*25a90*/  STL [R1+0x18], R0 ;  /* 0x0000180001007387 */ /* 0x0003e40000100800 */
.L_x_2525:
[----:B-1----:R-:W2:Y:S01]  /*25aa0*/  LDL R0, [R1+0xc] ;  /* 0x00000c0001007983 */ /* 0x002ea20000100800 */
[----:B------:R-:W2:Y:S01]  /*25ab0*/  LDC.64 R16, c[0x0][0xc60] ;  /* 0x00031800ff107b82 */ /* 0x000ea20000000a00 */
[----:B------:R-:W-:Y:S05]  /*25ac0*/  YIELD ;  /* 0x0000000000007946 */ /* 0x000fea0003800000 */
[----:B------:R-:W-:Y:S01]  /*25ad0*/  ULDC.64 UR4, c[0x0][0xa28] ;  /* 0x00028a0000047ab9 */ /* 0x000fe20000000a00 */
[----:B------:R-:W-:Y:S01]  /*25ae0*/  ULDC.64 UR10, c[0x0][0xa18] ;  /* 0x00028600000a7ab9 */ /* 0x000fe20000000a00 */
[----:B------:R-:W-:Y:S01]  /*25af0*/  ISETP.NE.U32.AND P0, PT, RZ, UR4, PT ;  /* 0x00000004ff007c0c */ /* 0x000fe2000bf05070 */
[----:B------:R-:W-:Y:S01]  /*25b00*/  ULDC.64 UR6, c[0x0][0xa08] ;  /* 0x0002820000067ab9 */ /* 0x000fe20000000a00 */
[----:B------:R-:W-:Y:S01]  /*25b10*/  MOV R8, RZ ;  /* 0x000000ff00087202 */ /* 0x000fe20000000f00 */
[----:B------:R-:W-:Y:S01]  /*25b20*/  ULDC.64 UR8, c[0x0][0xa10] ;  /* 0x0002840000087ab9 */ /* 0x000fe20000000a00 */
[----:B--2---:R-:W-:-:S06]  /*25b30*/  IMAD.WIDE R16, R0, 0x4, R16 ;  /* 0x0000000400107825 */ /* 0x004fcc00078e0210 */
[----:B------:R-:W2:Y:S01]  /*25b40*/  LDG.E R16, desc[UR54][R16.64] ;  /* 0x0000003610107981 */ /* 0x000ea2000c1e1900 */
[----:B------:R-:W-:Y:S02]  /*25b50*/  ISETP.NE.AND.EX P0, PT, RZ, UR5, PT, P0 ;  /* 0x00000005ff007c0c */ /* 0x000fe4000bf05300 */
[----:B------:R-:W-:-:S04]  /*25b60*/  ISETP.NE.U32.AND P3, PT, RZ, UR10, PT ;  /* 0x0000000aff007c0c */ /* 0x000fc8000bf65070 */
[----:B------:R-:W-:Y:S01]  /*25b70*/  ISETP.NE.AND.EX P3, PT, RZ, UR11, PT, P3 ;  /* 0x0000000bff007c0c */ /* 0x000fe2000bf65330 */
[----:B------:R-:W-:Y:S02]  /*25b80*/  IMAD.MOV.U32 R0, RZ, RZ, RZ ;  /* 0x000000ffff007224 */ /* 0x000fe400078e00ff */
[----:B------:R-:W-:Y:S02]  /*25b90*/  IMAD.MOV.U32 R11, RZ, RZ, RZ ;  /* 0x000000ffff0b7224 */ /* 0x000fe400078e00ff */
[----:B------:R-:W-:Y:S01]  /*25ba0*/  IMAD.MOV.U32 R20, RZ, RZ, RZ ;  /* 0x000000ffff147224 */ /* 0x000fe200078e00ff */
[----:B--2---:R-:W-:Y:S02]  /*25bb0*/  SHF.R.S32.HI R18, RZ, 0x1f, R16 ;  /* 0x0000001fff127819 */ /* 0x004fe40000011410 */
[----:B------:R-:W-:-:S04]  /*25bc0*/  @P0 LEA R2, P1, R16, UR4, 0x2 ;  /* 0x0000000410020c11 */ /* 0x000fc8000f8210ff */
[C-C-:B------:R-:W-:Y:S01]  /*25bd0*/  @P0 LEA.HI.X R3, R16.reuse, UR5, R18.reuse, 0x2, P1 ;  /* 0x0000000510030c11 */ /* 0x140fe200088f1412 */
[----:B------:R-:W-:Y:S01]  /*25be0*/  ULDC.64 UR4, c[0x0][0xa00] ;  /* 0x0002800000047ab9 */ /* 0x000fe20000000a00 */
[C---:B------:R-:W-:Y:S01]  /*25bf0*/  IMAD.SHL.U32 R17, R16.reuse, 0x4, RZ ;  /* 0x0000000410117824 */ /* 0x040fe200078e00ff */
[----:B------:R-:W-:Y:S02]  /*25c00*/  ISETP.NE.U32.AND P2, PT, RZ, UR4, PT ;  /* 0x00000004ff007c0c */ /* 0x000fe4000bf45070 */
[----:B0-----:R0:W5:Y:S01]  /*25c10*/  @P0 LDG.E R8, desc[UR54][R2.64] ;  /* 0x0000003602080981 */ /* 0x001162000c1e1900 */
[----:B------:R-:W-:Y:S02]  /*25c20*/  SHF.L.U64.HI R18, R16, 0x2, R18 ;  /* 0x0000000210127819 */ /* 0x000fe40000010212 */
[----:B------:R-:W-:Y:S02]  /*25c30*/  ISETP.NE.AND.EX P2, PT, RZ, UR5, PT, P2 ;  /* 0x00000005ff007c0c */ /* 0x000fe4000bf45320 */
[----:B------:R-:W-:-:S02]  /*25c40*/  ISETP.NE.U32.AND P0, PT, RZ, UR6, PT ;  /* 0x00000006ff007c0c */ /* 0x000fc4000bf05070 */
[----:B------:R-:W-:Y:S02]  /*25c50*/  ISETP.NE.U32.AND P1, PT, RZ, UR8, PT ;  /* 0x00000008ff007c0c */ /* 0x000fe4000bf25070 */
[----:B------:R-:W-:Y:S02]  /*25c60*/  ISETP.NE.AND.EX P0, PT, RZ, UR7, PT, P0 ;  /* 0x00000007ff007c0c */ /* 0x000fe4000bf05300 */
[C---:B0-----:R-:W-:Y:S02]  /*25c70*/  IADD3 R2, P4, R17.reuse, UR4, RZ ;  /* 0x0000000411027c10 */ /* 0x041fe4000ff9e0ff */
[----:B------:R-:W-:Y:S02]  /*25c80*/  ISETP.NE.AND.EX P1, PT, RZ, UR9, PT, P1 ;  /* 0x00000009ff007c0c */ /* 0x000fe4000bf25310 */
[C---:B------:R-:W-:Y:S02]  /*25c90*/  IADD3.X R3, R18.reuse, UR5, RZ, P4, !PT ;  /* 0x0000000512037c10 */ /* 0x040fe4000a7fe4ff */
[C---:B------:R-:W-:Y:S01]  /*25ca0*/  IADD3 R4, P4, R17.reuse, UR8, RZ ;  /* 0x0000000811047c10 */ /* 0x040fe2000ff9e0ff */
[----:B------:R-:W-:Y:S01]  /*25cb0*/  ULDC UR4, c[0x0][0x288] ;  /* 0x0000a20000047ab9 */ /* 0x000fe20000000800 */
[----:B------:R-:W-:Y:S01]  /*25cc0*/  IADD3 R6, P5, R17, UR6, RZ ;  /* 0x0000000611067c10 */ /* 0x000fe2000ffbe0ff */
[----:B------:R-:W2:Y:S01]  /*25cd0*/  @P2 LDG.E R0, desc[UR54][R2.64] ;  /* 0x0000003602002981 */ /* 0x000ea2000c1e1900 */
[----:B------:R-:W-:-:S02]  /*25ce0*/  IADD3.X R5, R18, UR9, RZ, P4, !PT ;  /* 0x0000000912057c10 */ /* 0x000fc4000a7fe4ff */
[----:B------:R-:W-:Y:S02]  /*25cf0*/  @P3 IADD3 R12, P4, R17, UR10, RZ ;  /* 0x0000000a110c3c10 */ /* 0x000fe4000ff9e0ff */
[----:B------:R-:W-:Y:S01]  /*25d00*/  MOV R10, UR4 ;  /* 0x00000004000a7c02 */ /* 0x000fe20008000f00 */
[----:B------:R0:W5:Y:S01]  /*25d10*/  @P1 LDG.E R20, desc[UR54][R4.64] ;  /* 0x0000003604141981 */ /* 0x000162000c1e1900 */
[C---:B------:R-:W-:Y:S01]  /*25d20*/  IADD3.X R7, R18.reuse, UR7, RZ, P5, !PT ;  /* 0x0000000712077c10 */ /* 0x040fe2000affe4ff */
[----:B------:R-:W-:Y:S01]  /*25d30*/  ULDC.64 UR4, c[0x0][0x3f8] ;  /* 0x0000fe0000047ab9 */ /* 0x000fe20000000a00 */
[----:B------:R-:W-:-:S03]  /*25d40*/  @P3 IADD3.X R13, R18, UR11, RZ, P4, !PT ;  /* 0x0000000b120d3c10 */ /* 0x000fc6000a7fe4ff */
[----:B------:R0:W5:Y:S04]  /*25d50*/  @P0 LDG.E R11, desc[UR54][R6.64] ;  /* 0x00000036060b0981 */ /* 0x000168000c1e1900 */
[----:B------:R0:W5:Y:S01]  /*25d60*/  @P3 LDG.E R10, desc[UR54][R12.64] ;  /* 0x000000360c0a3981 */ /* 0x000162000c1e1900 */
[----:B------:R-:W-:-:S03]  /*25d70*/  UISETP.NE.U32.AND UP0, UPT, UR4, URZ, UPT ;  /* 0x0000003f0400728c */ /* 0x000fc6000bf05070 */
[----:B------:R-:W-:Y:S01]  /*25d80*/  ULDC UR4, c[0x0][0x404] ;  /* 0x0001010000047ab9 */ /* 0x000fe20000000800 */
[----:B------:R-:W-:-:S03]  /*25d90*/  UISETP.NE.AND.EX UP0, UPT, UR5, URZ, UPT, UP0 ;  /* 0x0000003f0500728c */ /* 0x000fc6000bf05300 */
[----:B------:R-:W-:Y:S01]  /*25da0*/  ULDC UR5, c[0x0][0x2e0] ;  /* 0x0000b80000057ab9 */ /* 0x000fe20000000800 */
[----:B------:R-:W-:-:S04]  /*25db0*/  USEL UR4, UR4, 0x1, UP0 ;  /* 0x0000000104047887 */ /* 0x000fc80008000000 */
[----:B------:R-:W-:-:S03]  /*25dc0*/  UIMAD UR4, UR4, UR5, URZ ;  /* 0x00000005040472a4 */ /* 0x000fc6000f8e023f */
[----:B------:R-:W-:-:S03]  /*25dd0*/  ULDC UR5, c[0x0][0x338] ;  /* 0x0000ce0000057ab9 */ /* 0x000fc60000000800 */
[----:B------:R-:W-:Y:S01]  /*25de0*/  IMAD.U32 R9, RZ, RZ, UR4 ;  /* 0x00000004ff097e24 */ /* 0x000fe2000f8e00ff */
[----:B--2---:R1:W-:Y:S02]  /*25df0*/  STL [R1+0x28], R0 ;  /* 0x0000280001007387 */ /* 0x0043e40000100800 */
[----:B-1----:R-:W-:Y:S01]  /*25e00*/  IMAD.U32 R0, RZ, RZ, UR5 ;  /* 0x00000005ff007e24 */ /* 0x002fe2000f8e00ff */
[----:B0-----:R-:W-:Y:S06]  /*25e10*/  @P3 BRA `(.L_x_2421) ;  /* 0x0000000000103947 */ /* 0x001fec0003800000 */
[----:B------:R-:W-:Y:S05]  /*25e20*/  @!P2 BRA `(.L_x_2421) ;  /* 0x00000000000ca947 */ /* 0x000fea0003800000 */
[----:B-----5:R-:W2:Y:S04]  /*25e30*/  LDG.E R10, desc[UR54][R2.64] ;  /* 0x00000036020a7981 */ /* 0x020ea8000c1e1900 */
[----:B------:R-:W2:Y:S02]  /*25e40*/  LDG.E R2, desc[UR54][R2.64+0x4] ;  /* 0x0000043602027981 */ /* 0x000ea4000c1e1900 */
[----:B--2---:R-:W-:-:S07]  /*25e50*/  IMAD.IADD R10, R2, 0x1, -R10 ;  /* 0x00000001020a7824 */ /* 0x004fce00078e0a0a */
.L_x_2421:
[----:B-----5:R-:W-:Y:S01]  /*25e60*/  IMAD.IADD R2, R11, 0x1, R8 ;  /* 0x000000010b027824 */ /* 0x020fe200078e0208 */
[----:B------:R-:W-:Y:S02]  /*25e70*/  ULDC.64 UR4, c[0x0][0xa20] ;  /* 0x0002880000047ab9 */ /* 0x000fe40000000a00 */
[----:B------:R-:W-:Y:S02]  /*25e80*/  ISETP.NE.U32.AND P2, PT, RZ, UR4, PT ;  /* 0x00000004ff007c0c */ /* 0x000fe4000bf45070 */
[----:B------:R0:W-:Y:S02]  /*25e90*/  STL [R1+0x2c], R2 ;  /* 0x00002c0201007387 */ /* 0x0001e40000100800 */
[----:B------:R-:W-:-:S13]  /*25ea0*/  ISETP.NE.AND.EX P2, PT, RZ, UR5, PT, P2 ;  /* 0x00000005ff007c0c */ /* 0x000fda000bf45320 */
[----:B0-----:R-:W-:Y:S05]  /*25eb0*/  @!P2 BRA `(.L_x_2422) ;  /* 0x000000000010a947 */ /* 0x001fea0003800000 */
[----:B------:R-:W-:-:S04]  /*25ec0*/  IADD3 R2, P0, R17, UR4, RZ ;  /* 0x0000000411027c10 */ /* 0x000fc8000ff1e0ff */
[----:B------:R-:W-:-:S05]  /*25ed0*/  IADD3.X R3, R18, UR5, RZ, P0, !PT ;  /* 0x0000000512037c10 */ /* 0x000fca00087fe4ff */
[----:B------:R0:W5:Y:S01]  /*25ee0*/  LDG.E R9, desc[UR54][R2.64] ;  /* 0x0000003602097981 */ /* 0x000162000c1e1900 */
[----:B------:R-:W-:Y:S05]  /*25ef0*/  BRA `(.L_x_2423) ;  /* 0x0000000000107947 */ /* 0x000fea0003800000 */
.L_x_2422:
[----:B------:R-:W-:Y:S05]  /*25f00*/  @!P0 BRA `(.L_x_2423) ;  /* 0x00000000000c8947 */ /* 0x000fea0003800000 */
[----:B------:R-:W2:Y:S04]  /*25f10*/  LDG.E R9, desc[UR54][R6.64] ;  /* 0x0000003606097981 */ /* 0x000ea8000c1e1900 */
[----:B------:R-:W2:Y:S02]  /*25f20*/  LDG.E R6, desc[UR54][R6.64+0x4] ;  /* 0x0000043606067981 */ /* 0x000ea4000c1e1900 */
[----:B--2---:R-:W-:-:S07]  /*25f30*/  IADD3 R9, -R9, R6, RZ ;  /* 0x0000000609097210 */ /* 0x004fce0007ffe1ff */
.L_x_2423:
[----:B0-----:R-:W2:Y:S04]  /*25f40*/  @P1 LDG.E R2, desc[UR54][R4.64] ;  /* 0x0000003604021981 */ /* 0x001ea8000c1e1900 */
[----:B------:R-:W3:Y:S01]  /*25f50*/  LDL R3, [R1+0x4] ;  /* 0x0000040001037983 */ /* 0x000ee20000100800 */
[----:B-----5:R-:W-:-:S03]  /*25f60*/  IMAD.IADD R9, R9, 0x1, -R8 ;  /* 0x0000000109097824 */ /* 0x020fc600078e0a08 */
[----:B------:R-:W2:Y:S01]  /*25f70*/  @P1 LDG.E R4, desc[UR54][R4.64+0x4] ;  /* 0x0000043604041981 */ /* 0x000ea2000c1e1900 */
[----:B------:R-:W-:Y:S01]  /*25f80*/  BSSY B0, `(.L_x_2424) ;  /* 0x000013c000007945 */ /* 0x000fe20003800000 */
[----:B---3--:R-:W-:Y:S01]  /*25f90*/  LEA R3, R3, 0x11f, 0x7 ;  /* 0x0000011f03037811 */ /* 0x008fe200078e38ff */
[----:B--2---:R-:W-:-:S04]  /*25fa0*/  @P1 IMAD.IADD R0, R4, 0x1, -R2 ;  /* 0x0000000104001824 */ /* 0x004fc800078e0a02 */
[----:B------:R-:W-:-:S05]  /*25fb0*/  IMAD.IADD R2, R9, 0x1, R0 ;  /* 0x0000000109027824 */ /* 0x000fca00078e0200 */
[C---:B------:R-:W-:Y:S01]  /*25fc0*/  IADD3 R3, R2.reuse, R3, -R10 ;  /* 0x0000000302037210 */ /* 0x040fe20007ffe80a */
[----:B------:R-:W-:-:S04]  /*25fd0*/  VIADD R2, R2, 0x9f ;  /* 0x0000009f02027836 */ /* 0x000fc80000000000 */
[----:B------:R-:W-:-:S04]  /*25fe0*/  IMAD.HI R2, R2, 0x66666667, RZ ;  /* 0x6666666702027827 */ /* 0x000fc800078e02ff */
[----:B------:R-:W-:Y:S01]  /*25ff0*/  IMAD.HI R3, R3, 0x66666667, RZ ;  /* 0x6666666703037827 */ /* 0x000fe200078e02ff */
[----:B------:R-:W-:-:S04]  /*26000*/  SHF.R.U32.HI R4, RZ, 0x1f, R2 ;  /* 0x0000001fff047819 */ /* 0x000fc80000011602 */
[----:B------:R-:W-:Y:S02]  /*26010*/  SHF.R.U32.HI R19, RZ, 0x1f, R3 ;  /* 0x0000001fff137819 */ /* 0x000fe40000011603 */
[----:B------:R-:W-:Y:S02]  /*26020*/  LEA.HI.SX32 R4, R2, R4, 0x1a ;  /* 0x0000000402047211 */ /* 0x000fe400078fd2ff */
[----:B------:R-:W-:-:S04]  /*26030*/  LEA.HI.SX32 R19, R3, R19, 0x1a ;  /* 0x0000001303137211 */ /* 0x000fc800078fd2ff */
[----:B------:R-:W-:-:S05]  /*26040*/  VIMNMX R19, R4, R19, PT ;  /* 0x0000001304137248 */ /* 0x000fca0003fe0100 */
[----:B------:R-:W-:Y:S01]  /*26050*/  IMAD R2, R19, 0xa0, -R9 ;  /* 0x000000a013027824 */ /* 0x000fe200078e0a09 */
[----:B------:R-:W-:-:S04]  /*26060*/  IADD3 R9, -R9, RZ, RZ ;  /* 0x000000ff09097210 */ /* 0x000fc80007ffe1ff */
[----:B------:R-:W-:Y:S02]  /*26070*/  VIMNMX R0, R2, R0, PT ;  /* 0x0000000002007248 */ /* 0x000fe40003fe0100 */
[----:B------:R-:W-:-:S04]  /*26080*/  VIMNMX R2, RZ, R9, !PT ;  /* 0x00000009ff027248 */ /* 0x000fc80007fe0100 */
[----:B------:R-:W-:Y:S01]  /*26090*/  ISETP.GT.AND P0, PT, R0, R2, PT ;  /* 0x000000020000720c */ /* 0x000fe20003f04270 */
[----:B------:R-:W-:-:S05]  /*260a0*/  IMAD.WIDE.U32 R2, R2, -0x33333333, RZ ;  /* 0xcccccccd02027825 */ /* 0x000fca00078e00ff */
[----:B------:R-:W-:-:S07]  /*260b0*/  SHF.R.U32.HI R3, RZ, 0x7, R3 ;  /* 0x00000007ff037819 */ /* 0x000fce0000011603 */
[----:B------:R-:W-:-:S04]  /*260c0*/  @P0 VIADD R0, R0, 0x9f ;  /* 0x0000009f00000836 */ /* 0x000fc80000000000 */
[----:B------:R-:W-:-:S05]  /*260d0*/  @P0 IMAD.HI R0, R0, 0x66666667, RZ ;  /* 0x6666666700000827 */ /* 0x000fca00078e02ff */
[----:B------:R-:W-:Y:S01]  /*260e0*/  @P0 SHF.R.U32.HI R2, RZ, 0x1f, R0 ;  /* 0x0000001fff020819 */ /* 0x000fe20000011600 */
[----:B------:R-:W-:-:S03]  /*260f0*/  IMAD.MOV.U32 R4, RZ, RZ, R3 ;  /* 0x000000ffff047224 */ /* 0x000fc600078e0003 */
[----:B------:R-:W-:-:S04]  /*26100*/  @P0 LEA.HI.SX32 R4, R0, R2, 0x1a ;  /* 0x0000000200040211 */ /* 0x000fc800078fd2ff */
[----:B------:R-:W-:Y:S02]  /*26110*/  ISETP.GT.AND P2, PT, R4, R3, PT ;  /* 0x000000030400720c */ /* 0x000fe40003f44270 */
[----:B------:R-:W-:-:S11]  /*26120*/  PLOP3.LUT P0, PT, PT, PT, PT, 0x80, 0x0 ;  /* 0x000000000000781c */ /* 0x000fd60003f0f070 */
[----:B------:R-:W-:Y:S05]  /*26130*/  @!P2 BRA `(.L_x_2425) ;  /* 0x000000100080a947 */ /* 0x000fea0003800000 */
[----:B------:R-:W2:Y:S01]  /*26140*/  LDL R6, [R1+0x8] ;  /* 0x0000080001067983 */ /* 0x000ea20000100800 */
[----:B------:R-:W0:Y:S01]  /*26150*/  LDC R0, c[0x0][0x428] ;  /* 0x00010a00ff007b82 */ /* 0x000e220000000800 */
[----:B------:R-:W-:Y:S01]  /*26160*/  UMOV UR4, 0xffffffff ;  /* 0xffffffff00047882 */ /* 0x000fe20000000000 */
[----:B0-----:R-:W-:-:S13]  /*26170*/  ISETP.NE.AND P0, PT, R0, 0x1, PT ;  /* 0x000000010000780c */ /* 0x001fda0003f05270 */
[----:B------:R-:W2:Y:S08]  /*26180*/  @P0 LDC R0, c[0x0][0x42c] ;  /* 0x00010b00ff000b82 */ /* 0x000eb00000000800 */
[----:B------:R-:W0:Y:S01]  /*26190*/  @P0 LDC R5, c[0x0][0x430] ;  /* 0x00010c00ff050b82 */ /* 0x000e220000000800 */
[----:B--2---:R-:W-:-:S04]  /*261a0*/  @P0 IMAD.HI.U32 R0, R6, R0, RZ ;  /* 0x0000000006000227 */ /* 0x004fc800078e00ff */
[----:B------:R-:W-:Y:S01]  /*261b0*/  IMAD.MOV.U32 R2, RZ, RZ, R6 ;  /* 0x000000ffff027224 */ /* 0x000fe200078e0006 */
[----:B0-----:R-:W-:Y:S02]  /*261c0*/  @P0 SHF.R.U32.HI R2, RZ, R5, R0 ;  /* 0x00000005ff020219 */ /* 0x001fe40000011600 */
[----:B------:R-:W-:Y:S01]  /*261d0*/  SEL R0, R16, RZ, !P1 ;  /* 0x000000ff10007207 */ /* 0x000fe20004800000 */
[----:B------:R-:W-:Y:S06]  /*261e0*/  BRA.DIV UR4, `(.L_x_2426) ;  /* 0x0000006e04287947 */ /* 0x000fec000b800000 */
[----:B------:R-:W0:Y:S02]  /*261f0*/  S2R R5, SR_TID.X ;  /* 0x0000000000057919 */ /* 0x000e240000002100 */
[----:B0-----:R-:W-:-:S04]  /*26200*/  SHF.R.U32.HI R5, RZ, 0x5, R5 ;  /* 0x00000005ff057819 */ /* 0x001fc80000011605 */
[----:B------:R-:W-:-:S05]  /*26210*/  LOP3.LUT R5, R5, 0x3, RZ, 0xc0, !PT ;  /* 0x0000000305057812 */ /* 0x000fca00078ec0ff */
[----:B------:R0:W1:Y:S02]  /*26220*/  SHFL.IDX PT, R14, R5, RZ, 0x1f ;  /* 0x00001fff050e7589 */ /* 0x00006400000e0000 */
.L_x_2608:
[----:B-1----:R-:W-:Y:S02]  /*26230*/  ISETP.NE.AND P0, PT, R14, RZ, PT ;  /* 0x000000ff0e00720c */ /* 0x002fe40003f05270 */
[----:B------:R-:W-:-:S11]  /*26240*/  PLOP3.LUT P6, PT, PT, PT, PT, 0x8, 0x0 ;  /* 0x000000000000781c */ /* 0x000fd60003fce170 */
[----:B------:R-:W-:Y:S05]  /*26250*/  @P0 BRA `(.L_x_2427) ;  /* 0x00000000000c0947 */ /* 0x000fea0003800000 */
[----:B------:R-:W-:-:S03]  /*26260*/  UMOV UR4, 0xffffffff ;  /* 0xffffffff00047882 */ /* 0x000fc60000000000 */
[----:B------:R-:W-:Y:S05]  /*26270*/  BRA.DIV UR4, `(.L_x_2428) ;  /* 0x0000006e04387947 */ /* 0x000fea000b800000 */
[----:B------:R-:W-:-:S13]  /*26280*/  ELECT P6, URZ, PT ;  /* 0x00000000003f782f */ /* 0x000fda00038c0000 */
.L_x_2427:
[----:B0-----:R-:W2:Y:S01]  /*26290*/  LDL R5, [R1+0x3c] ;  /* 0x00003c0001057983 */ /* 0x001ea20000100800 */
[----:B------:R-:W-:Y:S01]  /*262a0*/  BSSY B1, `(.L_x_2429) ;  /* 0x000000b000017945 */ /* 0x000fe20003800000 */
[----:B------:R-:W0:Y:S01]  /*262b0*/  S2R R11, SR_CgaCtaId ;  /* 0x00000000000b7919 */ /* 0x000e220000008800 */
[----:B--2---:R-:W-:-:S05]  /*262c0*/  VIADD R5, R5, 0x1 ;  /* 0x0000000105057836 */ /* 0x004fca0000000000 */
[----:B------:R-:W-:-:S04]  /*262d0*/  LEA.HI R6, R5, R5, RZ, 0x1 ;  /* 0x0000000505067211 */ /* 0x000fc800078f08ff */
[----:B------:R-:W-:-:S04]  /*262e0*/  LOP3.LUT R6, R6, 0xfffffffe, RZ, 0xc0, !PT ;  /* 0xfffffffe06067812 */ /* 0x000fc800078ec0ff */
[----:B------:R-:W-:Y:S02]  /*262f0*/  IADD3 R5, R5, -R6, RZ ;  /* 0x8000000605057210 */ /* 0x000fe40007ffe0ff */
[----:B------:R-:W-:Y:S02]  /*26300*/  MOV R6, 0x400 ;  /* 0x0000040000067802 */ /* 0x000fe40000000f00 */
[----:B------:R-:W-:Y:S02]  /*26310*/  SHF.L.U32 R5, R5, 0x1f, RZ ;  /* 0x0000001f05057819 */ /* 0x000fe400000006ff */
[----:B0-----:R-:W-:-:S04]  /*26320*/  LEA R11, R11, R6, 0x18 ;  /* 0x000000060b0b7211 */ /* 0x001fc800078ec0ff */
[----:B------:R-:W0:Y:S02]  /*26330*/  SYNCS.PHASECHK.TRANS64.TRYWAIT P0, [R11+URZ+0x29820], R5 ;  /* 0x029820050b0075a7 */ /* 0x000e24000800017f */
[----:B0-----:R-:W-:Y:S05]  /*26340*/  @!P0 BRA `(.L_x_2430) ;  /* 0x0000006c00248947 */ /* 0x001fea0003800000 */
.L_x_2611:
[----:B------:R-:W-:Y:S05]  /*26350*/  BSYNC B1 ;  /* 0x0000000000017941 */ /* 0x000fea0003800000 */
.L_x_2429:
        /* <DEDUP_REMOVED lines=12> */
.L_x_2612:
[----:B------:R-:W-:Y:S05]  /*26420*/  BSYNC B2 ;  /* 0x0000000000027941 */ /* 0x000fea0003800000 */
.L_x_2433:
[----:B------:R-:W-:Y:S04]  /*26430*/  BSSY B2, `(.L_x_2435) ;  /* 0x0000009000027945 */ /* 0x000fe80003800000 */
        /* <DEDUP_REMOVED lines=8> */
.L_x_2436:
[----:B------:R-:W-:Y:S05]  /*264c0*/  BSYNC B2 ;  /* 0x0000000000027941 */ /* 0x000fea0003800000 */
.L_x_2435:
        /* <DEDUP_REMOVED lines=10> */
[----:B--2---:R-:W-:Y:S01]  /*26570*/  IMAD R9, R5, 0x7800, R11 ;  /* 0x0000780005097824 */ /* 0x004fe200078e020b */
[----:B------:R-:W-:-:S03]  /*26580*/  IADD3 R5, R8, 0x29890, RZ ;  /* 0x0002989008057810 */ /* 0x000fc60007ffe0ff */
[----:B------:R-:W-:-:S07]  /*26590*/  VIADD R7, R9, 0x1a400 ;  /* 0x0001a40009077836 */ /* 0x000fce0000000000 */
.L_x_2437:
        /* <DEDUP_REMOVED lines=15> */
.L_x_2438:
        /* <DEDUP_REMOVED lines=15> */
.L_x_2439:
        /* <DEDUP_REMOVED lines=13> */
.L_x_2613:
[----:B------:R-:W-:Y:S05]  /*26850*/  BSYNC B2 ;  /* 0x0000000000027941 */ /* 0x000fea0003800000 */
.L_x_2440:
        /* <DEDUP_REMOVED lines=11> */
.L_x_2443:
[----:B------:R-:W-:Y:S05]  /*26910*/  BSYNC B2 ;  /* 0x0000000000027941 */ /* 0x000fea0003800000 */
.L_x_2442:
        /* <DEDUP_REMOVED lines=10> */
.L_x_2444:
        /* <DEDUP_REMOVED lines=10> */
.L_x_2432:
[----:B------:R-:W-:Y:S05]  /*26a60*/  BSYNC B1 ;  /* 0x0000000000017941 */ /* 0x000fea0003800000 */
.L_x_2431:
[----:B------:R-:W0:Y:S04]  /*26a70*/  LDL.LU R9, [R1+0x14] ;  /* 0x0000140001097983 */ /* 0x000e280000300800 */
[----:B------:R-:W2:Y:S01]  /*26a80*/  LDL.LU R7, [R1+0x1c] ;  /* 0x00001c0001077983 */ /* 0x000ea20000300800 */
[----:B------:R-:W-:Y:S01]  /*26a90*/  PLOP3.LUT P0, PT, PT, PT, PT, 0x8, 0x0 ;  /* 0x000000000000781c */ /* 0x000fe20003f0e170 */
[----:B0-----:R-:W-:-:S05]  /*26aa0*/  VIADD R5, R9, 0x1 ;  /* 0x0000000109057836 */ /* 0x001fca0000000000 */
[----:B------:R-:W-:-:S04]  /*26ab0*/  ISETP.NE.AND P1, PT, R5, 0x2, PT ;  /* 0x000000020500780c */ /* 0x000fc80003f25270 */
[----:B------:R-:W-:Y:S02]  /*26ac0*/  SEL R6, RZ, 0x1, P1 ;  /* 0x00000001ff067807 */ /* 0x000fe40000800000 */
[----:B------:R-:W-:Y:S02]  /*26ad0*/  SEL R5, R5, RZ, P1 ;  /* 0x000000ff05057207 */ /* 0x000fe40000800000 */
[----:B--2---:R-:W-:Y:S02]  /*26ae0*/  LOP3.LUT R7, R7, R6, RZ, 0x3c, !PT ;  /* 0x0000000607077212 */ /* 0x004fe400078e3cff */
[----:B------:R-:W-:-:S03]  /*26af0*/  IADD3 R6, R4, -0x2, RZ ;  /* 0xfffffffe04067810 */ /* 0x000fc60007ffe0ff */
[----:B------:R0:W-:Y:S01]  /*26b00*/  STL [R1+0x1c], R7 ;  /* 0x00001c0701007387 */ /* 0x0001e20000100800 */
[----:B------:R-:W-:-:S03]  /*26b10*/  ISETP.GE.AND P2, PT, R6, R3, PT ;  /* 0x000000030600720c */ /* 0x000fc60003f46270 */
[----:B------:R0:W-:Y:S10]  /*26b20*/  STL [R1+0x14], R5 ;  /* 0x0000140501007387 */ /* 0x0001f40000100800 */
[----:B0-----:R-:W-:Y:S05]  /*26b30*/  @!P2 BRA `(.L_x_2425) ;  /* 0x000000080000a947 */ /* 0x001fea0003800000 */
[C---:B------:R-:W-:Y:S02]  /*26b40*/  IMAD R8, R4.reuse, 0xa0, R20 ;  /* 0x000000a004087824 */ /* 0x040fe400078e0214 */
[----:B------:R-:W-:Y:S02]  /*26b50*/  VIADD R9, R4, 0xffffffff ;  /* 0xffffffff04097836 */ /* 0x000fe40000000000 */
[----:B------:R-:W-:-:S07]  /*26b60*/  VIADD R8, R8, 0xfffffec0 ;  /* 0xfffffec008087836 */ /* 0x000fce0000000000 */
.L_x_2459:
        /* <DEDUP_REMOVED lines=13> */
.L_x_2614:
[----:B------:R-:W-:Y:S05]  /*26c40*/  BSYNC B2 ;  /* 0x0000000000027941 */ /* 0x000fea0003800000 */
.L_x_2447:
        /* <DEDUP_REMOVED lines=9> */
.L_x_2450:
[----:B------:R-:W-:Y:S05]  /*26ce0*/  BSYNC B2 ;  /* 0x0000000000027941 */ /* 0x000fea0003800000 */
.L_x_2449:
[----:B------:R-:W2:Y:S01]  /*26cf0*/  LDL R4, [R1+0x14] ;  /* 0x0000140001047983 */ /* 0x000ea20000100800 */
[----:B------:R-:W-:Y:S01]  /*26d00*/  MOV R12, RZ ;  /* 0x000000ff000c7202 */ /* 0x000fe20000000f00 */
[----:B------:R-:W-:Y:S01]  /*26d10*/  UIADD3 UR4, UP0, UR40, 0x570, URZ ;  /* 0x0000057028047890 */ /* 0x000fe2000ff1e03f */
[----:B------:R-:W-:Y:S01]  /*26d20*/  PLOP3.LUT P1, PT, PT, PT, PT, 0x80, 0x0 ;  /* 0x000000000000781c */ /* 0x000fe20003f2f070 */
[----:B------:R-:W-:Y:S01]  /*26d30*/  UMOV UR6, 0x0 ;  /* 0x0000000000067882 */ /* 0x000fe20000000000 */
[----:B------:R-:W-:Y:S01]  /*26d40*/  R2UR UR10, R12 ;  /* 0x000000000c0a72ca */ /* 0x000fe200000e0000 */
[----:B------:R-:W-:Y:S01]  /*26d50*/  UIADD3.X UR5, URZ, UR41, URZ, UP0, !UPT ;  /* 0x000000293f057290 */ /* 0x000fe200087fe43f */
[----:B------:R-:W-:Y:S01]  /*26d60*/  UMOV UR7, 0x12f00000 ;  /* 0x12f0000000077882 */ /* 0x000fe20000000000 */
[----:B--2---:R-:W-:Y:S02]  /*26d70*/  IMAD R5, R4, 0x7800, R11 ;  /* 0x0000780004057824 */ /* 0x004fe400078e020b */
[----:B------:R-:W-:-:S02]  /*26d80*/  VIADD R4, R7, 0x29890 ;  /* 0x0002989007047836 */ /* 0x000fc40000000000 */
[----:B------:R-:W-:-:S08]  /*26d90*/  VIADD R10, R5, 0x1a400 ;  /* 0x0001a400050a7836 */ /* 0x000fd00000000000 */
.L_x_2451:
        /* <DEDUP_REMOVED lines=15> */
.L_x_2452:
        /* <DEDUP_REMOVED lines=15> */
.L_x_2453:
        /* <DEDUP_REMOVED lines=13> */
.L_x_2615:
[----:B------:R-:W-:Y:S05]  /*27050*/  BSYNC B2 ;  /* 0x0000000000027941 */ /* 0x000fea0003800000 */
.L_x_2454:
[----:B------:R-:W-:Y:S01]  /*27060*/  BSSY B2, `(.L_x_2456) ;  /* 0x000000b000027945 */ /* 0x000fe20003800000 */
[----:B------:R-:W-:Y:S01]  /*27070*/  MOV R4, 0x0 ;  /* 0x0000000000047802 */ /* 0x000fe20000000f00 */
[----:B------:R-:W-:Y:S02]  /*27080*/  IMAD.MOV.U32 R5, RZ, RZ, 0x12f00000 ;  /* 0x12f00000ff057424 */ /* 0x000fe400078e00ff */
        /* <DEDUP_REMOVED lines=8> */
.L_x_2457:
[----:B------:R-:W-:Y:S05]  /*27110*/  BSYNC B2 ;  /* 0x0000000000027941 */ /* 0x000fea0003800000 */
.L_x_2456:
        /* <DEDUP_REMOVED lines=10> */
.L_x_2458:
        /* <DEDUP_REMOVED lines=10> */
.L_x_2446:
[----:B------:R-:W-:Y:S05]  /*27260*/  BSYNC B1 ;  /* 0x0000000000017941 */ /* 0x000fea0003800000 */
.L_x_2445:
        /* <DEDUP_REMOVED lines=13> */
.L_x_2425:
[----:B------:R-:W-:Y:S05]  /*27340*/  BSYNC B0 ;  /* 0x0000000000007941 */ /* 0x000fea0003800000 */
.L_x_2424:
        /* <DEDUP_REMOVED lines=23> */
.L_x_2461:
        /* <DEDUP_REMOVED lines=23> */
.L_x_2463:
        /* <DEDUP_REMOVED lines=27> */
.L_x_2464:
        /* <DEDUP_REMOVED lines=20> */
.L_x_2465:
        /* <DEDUP_REMOVED lines=19> */
.L_x_2466:
        /* <DEDUP_REMOVED lines=14> */
[----:B0-----:R-:W-:Y:S01]  /*27b30*/  ISETP.NE.AND P0, PT, R0, 0x1, PT ;  /* 0x000000010000780c */ /* 0x001fe20003f05270 */
[----:B---3--:R-:W-:Y:S01]  /*27b40*/  IMAD.MOV.U32 R0, RZ, RZ, R6 ;  /* 0x000000ffff007224 */ /* 0x008fe200078e0006 */
[----:B-1----:R-:W0:Y:S11]  /*27b50*/  S2R R5, SR_TID.X ;  /* 0x0000000000057919 */ /* 0x002e360000002100 */
        /* <DEDUP_REMOVED lines=14> */
.L_x_2467:
        /* <DEDUP_REMOVED lines=14> */
.L_x_2468:
        /* <DEDUP_REMOVED lines=13> */
.L_x_2469:
        /* <DEDUP_REMOVED lines=24> */
.L_x_2618:
[----:B--2---:R-:W-:Y:S02]  /*27f70*/  ISETP.NE.AND P0, PT, R14, RZ, PT ;  /* 0x000000ff0e00720c */ /* 0x004fe40003f05270 */
[----:B------:R-:W-:-:S11]  /*27f80*/  PLOP3.LUT P6, PT, PT, PT, PT, 0x8, 0x0 ;  /* 0x000000000000781c */ /* 0x000fd60003fce170 */
[----:B------:R-:W-:Y:S05]  /*27f90*/  @P0 BRA `(.L_x_2471) ;  /* 0x0000000800440947 */ /* 0x000fea0003800000 */
[----:B------:R-:W-:-:S03]  /*27fa0*/  UMOV UR4, 0xffffffff ;  /* 0xffffffff00047882 */ /* 0x000fc60000000000 */
[----:B------:R-:W-:Y:S05]  /*27fb0*/  BRA.DIV UR4, `(.L_x_2472) ;  /* 0x0000005204a07947 */ /* 0x000fea000b800000 */
[----:B------:R-:W-:-:S13]  /*27fc0*/  ELECT P6, URZ, PT ;  /* 0x00000000003f782f */ /* 0x000fda00038c0000 */
.L_x_2621:
[----:B------:R-:W-:Y:S05]  /*27fd0*/  @!P6 BRA `(.L_x_2473) ;  /* 0x000000040098e947 */ /* 0x000fea0003800000 */
[----:B------:R-:W-:Y:S02]  /*27fe0*/  ISETP.NE.U32.AND P0, PT, R6, RZ, PT ;  /* 0x000000ff0600720c */ /* 0x000fe40003f05070 */
[----:B-1----:R-:W-:Y:S02]  /*27ff0*/  IADD3 R5, R19, -0x1, RZ ;  /* 0xffffffff13057810 */ /* 0x002fe40007ffe0ff */
[----:B------:R-:W-:-:S13]  /*28000*/  ISETP.NE.AND.EX P0, PT, R7, RZ, PT, P0 ;  /* 0x000000ff0700720c */ /* 0x000fda0003f05300 */
        /* <DEDUP_REMOVED lines=19> */
.L_x_2474:
[----:B-1----:R-:W2:Y:S01]  /*28140*/  LDL R6, [R1+0x10] ;  /* 0x0000100001067983 */ /* 0x002ea20000100800 */
[----:B------:R-:W-:-:S03]  /*28150*/  MOV R9, 0x400 ;  /* 0x0000040000097802 */ /* 0x000fc60000000f00 */
[----:B------:R-:W3:Y:S01]  /*28160*/  LDL R7, [R1+0x18] ;  /* 0x0000180001077983 */ /* 0x000ee20000100800 */
[----:B------:R-:W1:Y:S01]  /*28170*/  S2R R10, SR_CgaCtaId ;  /* 0x00000000000a7919 */ /* 0x000e620000008800 */
[----:B------:R-:W4:Y:S01]  /*28180*/  S2R R8, SR_TID.X ;  /* 0x0000000000087919 */ /* 0x000f220000002100 */
[----:B-1----:R-:W-:Y:S02]  /*28190*/  LEA R9, R10, R9, 0x18 ;  /* 0x000000090a097211 */ /* 0x002fe400078ec0ff */
[----:B----4-:R-:W-:-:S04]  /*281a0*/  LOP3.LUT R8, R8, 0x7f, RZ, 0xc0, !PT ;  /* 0x0000007f08087812 */ /* 0x010fc800078ec0ff */
[----:B------:R-:W-:Y:S02]  /*281b0*/  ISETP.NE.AND P0, PT, R8, RZ, PT ;  /* 0x000000ff0800720c */ /* 0x000fe40003f05270 */
[----:B--2---:R-:W-:Y:S02]  /*281c0*/  LEA R6, R6, R9, 0x3 ;  /* 0x0000000906067211 */ /* 0x004fe400078e18ff */
[----:B---3--:R-:W-:-:S04]  /*281d0*/  SHF.L.U32 R7, R7, 0x1f, RZ ;  /* 0x0000001f07077819 */ /* 0x008fc800000006ff */
[----:B------:R-:W1:Y:S02]  /*281e0*/  SYNCS.PHASECHK.TRANS64.TRYWAIT P2, [R6+URZ+0x29880], R7 ;  /* 0x02988007060075a7 */ /* 0x000e64000804017f */
[----:B-1----:R-:W-:Y:S05]  /*281f0*/  @!P2 BRA `(.L_x_2475) ;  /* 0x000000500030a947 */ /* 0x002fea0003800000 */
.L_x_2622:
        /* <DEDUP_REMOVED lines=8> */
.L_x_2476:
        /* <DEDUP_REMOVED lines=22> */
.L_x_2623:
        /* <DEDUP_REMOVED lines=8> */
.L_x_2478:
        /* <DEDUP_REMOVED lines=30> */
.L_x_2473:
        /* <DEDUP_REMOVED lines=39> */
.L_x_2471:
        /* <DEDUP_REMOVED lines=8> */
[----:B------:R-:W-:-:S04]  /*28930*/  LOP3.LUT R3, R3, 0xfffffffe, RZ, 0xc0, !PT ;  /* 0xfffffffe03037812 */ /* 0x000fc800078ec0ff */
[----:B------:R-:W-:-:S04]  /*28940*/  IADD3 R3, R6, -R3, RZ ;  /* 0x8000000306037210 */ /* 0x000fc80007ffe0ff */
[----:B------:R-:W-:-:S04]  /*28950*/  SHF.L.U32 R3, R3, 0x1f, RZ ;  /* 0x0000001f03037819 */ /* 0x000fc800000006ff */
[----:B------:R-:W2:Y:S02]  /*28960*/  SYNCS.PHASECHK.TRANS64.TRYWAIT P0, [R4+URZ+0x29820], R3 ;  /* 0x02982003040075a7 */ /* 0x000ea4000800017f */
[----:B-12---:R-:W-:Y:S05]  /*28970*/  @!P0 BRA `(.L_x_2480) ;  /* 0x0000004800788947 */ /* 0x006fea0003800000 */
.L_x_2624:
[----:B------:R-:W-:Y:S05]  /*28980*/  BSYNC B0 ;  /* 0x0000000000007941 */ /* 0x000fea0003800000 */
.L_x_2479:
[----:B------:R-:W-:-:S13]  /*28990*/  ISETP.GE.AND P0, PT, R19, 0x2, PT ;  /* 0x000000021300780c */ /* 0x000fda0003f06270 */
[----:B------:R-:W-:Y:S05]  /*289a0*/  @!P0 BRA `(.L_x_2481) ;  /* 0x0000001000508947 */ /* 0x000fea0003800000 */
[----:B------:R2:W5:Y:S01]  /*289b0*/  LDL.LU R6, [R1+0x10] ;  /* 0x0000100001067983 */ /* 0x0005620000300800 */
[----:B------:R-:W-:-:S03]  /*289c0*/  VIADD R20, R19, 0xfffffffe ;  /* 0xfffffffe13147836 */ /* 0x000fc60000000000 */
[----:B------:R2:W5:Y:S04]  /*289d0*/  LDL.LU R7, [R1+0x18] ;  /* 0x0000180001077983 */ /* 0x0005680000300800 */
.L_x_2503:
[----:B-1---5:R-:W-:Y:S01]  /*289e0*/  VIADD R4, R6, 0x1 ;  /* 0x0000000106047836 */ /* 0x022fe20000000000 */
[----:B------:R-:W-:Y:S05]  /*289f0*/  YIELD ;  /* 0x0000000000007946 */ /* 0x000fea0003800000 */
[----:B------:R-:W-:Y:S01]  /*28a00*/  ISETP.NE.AND P0, PT, R4, 0x2, PT ;  /* 0x000000020400780c */ /* 0x000fe20003f05270 */
[----:B------:R-:W-:Y:S03]  /*28a10*/  BSSY B0, `(.L_x_2482) ;  /* 0x0000094000007945 */ /* 0x000fe60003800000 */
[----:B---3--:R-:W-:-:S02]  /*28a20*/  SEL R3, RZ, 0x1, P0 ;  /* 0x00000001ff037807 */ /* 0x008fc40000000000 */
[----:B------:R-:W-:Y:S02]  /*28a30*/  SEL R10, R4, RZ, P0 ;  /* 0x000000ff040a7207 */ /* 0x000fe40000000000 */
        /* <DEDUP_REMOVED lines=12> */
[----:B------:R-:W2:Y:S01]  /*28b00*/  LDL R11, [R1+0x24] ;  /* 0x00002400010b7983 */ /* 0x000ea20000100800 */
[----:B----4-:R-:W-:-:S13]  /*28b10*/  ISETP.NE.AND P0, PT, R5, 0x1, PT ;  /* 0x000000010500780c */ /* 0x010fda0003f05270 */
[----:B------:R-:W4:Y:S02]  /*28b20*/  @P0 LDC.64 R2, c[0x0][0x420] ;  /* 0x00010800ff020b82 */ /* 0x000f240000000a00 */
[----:B----4-:R-:W-:-:S04]  /*28b30*/  @P0 IMAD.HI.U32 R4, R20, R2, RZ ;  /* 0x0000000214040227 */ /* 0x010fc800078e00ff */
[----:B------:R-:W-:Y:S01]  /*28b40*/  IMAD.MOV.U32 R2, RZ, RZ, R20 ;  /* 0x000000ffff027224 */ /* 0x000fe200078e0014 */
[----:B------:R-:W-:-:S04]  /*28b50*/  @P0 SHF.R.U32.HI R2, RZ, R3, R4 ;  /* 0x00000003ff020219 */ /* 0x000fc80000011604 */
[----:B------:R-:W-:Y:S02]  /*28b60*/  SHF.R.S32.HI R3, RZ, 0x1f, R2 ;  /* 0x0000001fff037819 */ /* 0x000fe40000011402 */
[----:B------:R-:W-:-:S05]  /*28b70*/  IADD3 R8, -R2, RZ, RZ ;  /* 0x000000ff02087210 */ /* 0x000fca0007ffe1ff */
[----:B------:R-:W-:Y:S02]  /*28b80*/  IMAD R8, R5, R8, R20 ;  /* 0x0000000805087224 */ /* 0x000fe400078e0214 */
[----:B---3--:R-:W-:-:S04]  /*28b90*/  IMAD R4, R12, UR6, RZ ;  /* 0x000000060c047c24 */ /* 0x008fc8000f8e02ff */
[C---:B--2---:R-:W-:Y:S02]  /*28ba0*/  IMAD R4, R11.reuse, UR7, R4 ;  /* 0x000000070b047c24 */ /* 0x044fe4000f8e0204 */
[----:B------:R-:W-:-:S04]  /*28bb0*/  IMAD.WIDE.U32 R2, R11, UR6, R2 ;  /* 0x000000060b027c25 */ /* 0x000fc8000f8e0002 */
[----:B------:R-:W-:Y:S01]  /*28bc0*/  IMAD.IADD R3, R4, 0x1, R3 ;  /* 0x0000000104037824 */ /* 0x000fe200078e0203 */
[----:B------:R-:W-:-:S04]  /*28bd0*/  LEA R4, P0, R2, UR4, 0x2 ;  /* 0x0000000402047c11 */ /* 0x000fc8000f8010ff */
[----:B------:R-:W-:-:S05]  /*28be0*/  LEA.HI.X R5, R2, UR5, R3, 0x2, P0 ;  /* 0x0000000502057c11 */ /* 0x000fca00080f1403 */
[----:B------:R3:W5:Y:S04]  /*28bf0*/  LDG.E R2, desc[UR54][R4.64] ;  /* 0x0000003604027981 */ /* 0x000768000c1e1900 */
.L_x_2484:
[----:B---3--:R-:W3:Y:S01]  /*28c00*/  S2R R4, SR_CgaCtaId ;  /* 0x0000000000047919 */ /* 0x008ee20000008800 */
[----:B------:R-:W-:Y:S01]  /*28c10*/  MOV R3, 0x400 ;  /* 0x0000040000037802 */ /* 0x000fe20000000f00 */
[----:B------:R-:W-:Y:S01]  /*28c20*/  BSSY B1, `(.L_x_2485) ;  /* 0x0000009000017945 */ /* 0x000fe20003800000 */
[----:B------:R-:W4:Y:S02]  /*28c30*/  S2R R5, SR_TID.X ;  /* 0x0000000000057919 */ /* 0x000f240000002100 */
[----:B---3--:R-:W-:Y:S02]  /*28c40*/  LEA R3, R4, R3, 0x18 ;  /* 0x0000000304037211 */ /* 0x008fe400078ec0ff */
[----:B----4-:R-:W-:-:S03]  /*28c50*/  LOP3.LUT R5, R5, 0x7f, RZ, 0xc0, !PT ;  /* 0x0000007f05057812 */ /* 0x010fc600078ec0ff */
[----:B------:R-:W-:Y:S01]  /*28c60*/  IMAD R4, R10, 0x8, R3 ;  /* 0x000000080a047824 */ /* 0x000fe200078e0203 */
[----:B------:R-:W-:Y:S02]  /*28c70*/  SHF.L.U32 R3, R9, 0x1f, RZ ;  /* 0x0000001f09037819 */ /* 0x000fe400000006ff */
[----:B------:R-:W-:Y:S02]  /*28c80*/  ISETP.NE.AND P2, PT, R5, RZ, PT ;  /* 0x000000ff0500720c */ /* 0x000fe40003f45270 */
[----:B------:R-:W3:Y:S02]  /*28c90*/  SYNCS.PHASECHK.TRANS64.TRYWAIT P0, [R4+URZ+0x29880], R3 ;  /* 0x02988003040075a7 */ /* 0x000ee4000800017f */
[----:B---3--:R-:W-:Y:S09]  /*28ca0*/  @!P0 BRA `(.L_x_2486) ;  /* 0x0000004400cc8947 */ /* 0x008ff20003800000 */
.L_x_2625:
[----:B------:R-:W-:Y:S05]  /*28cb0*/  BSYNC B1 ;  /* 0x0000000000017941 */ /* 0x000fea0003800000 */
.L_x_2485:
[----:B------:R-:W-:Y:S04]  /*28cc0*/  BSSY B1, `(.L_x_2487) ;  /* 0x0000009000017945 */ /* 0x000fe80003800000 */
[----:B------:R-:W-:Y:S05]  /*28cd0*/  @P2 BRA `(.L_x_2488) ;  /* 0x00000000001c2947 */ /* 0x000fea0003800000 */
[----:B------:R-:W1:Y:S02]  /*28ce0*/  S2R R5, SR_TID.X ;  /* 0x0000000000057919 */ /* 0x000e640000002100 */
[----:B-1----:R-:W-:Y:S01]  /*28cf0*/  LOP3.LUT R9, R5, 0x1f, RZ, 0xc0, !PT ;  /* 0x0000001f05097812 */ /* 0x002fe200078ec0ff */
[----:B------:R-:W-:-:S03]  /*28d00*/  IMAD.MOV.U32 R5, RZ, RZ, 0x5000 ;  /* 0x00005000ff057424 */ /* 0x000fc600078e00ff */
[----:B------:R-:W-:Y:S01]  /*28d10*/  ISETP.NE.AND P0, PT, R9, RZ, PT ;  /* 0x000000ff0900720c */ /* 0x000fe20003f05270 */
[----:B------:R4:W-:-:S12]  /*28d20*/  SYNCS.ARRIVE.TRANS64 RZ, [R4+URZ+0x29870], R5 ;  /* 0x0298700504ff79a7 */ /* 0x0009d8000800003f */
[----:B----4-:R-:W-:Y:S05]  /*28d30*/  @!P0 BRA `(.L_x_2488) ;  /* 0x0000000000048947 */ /* 0x010fea0003800000 */
[----:B------:R-:W-:Y:S01]  /*28d40*/  BPT.TRAP 0x1 ;  /* 0x000000040000795c */ /* 0x000fe20000300000 */
.L_x_2488:
[----:B------:R-:W-:Y:S05]  /*28d50*/  BSYNC B1 ;  /* 0x0000000000017941 */ /* 0x000fea0003800000 */
.L_x_2487:
[----:B-1----:R-:W4:Y:S04]  /*28d60*/  LDL R9, [R1+0x10] ;  /* 0x0000100001097983 */ /* 0x002f280000100800 */
[----:B------:R-:W2:Y:S01]  /*28d70*/  LDL R5, [R1+0x2c] ;  /* 0x00002c0001057983 */ /* 0x000ea20000100800 */
[----:B------:R-:W-:Y:S01]  /*28d80*/  MOV R10, 0x400 ;  /* 0x00000400000a7802 */ /* 0x000fe20000000f00 */
[----:B------:R-:W-:Y:S01]  /*28d90*/  IMAD.MOV.U32 R12, RZ, RZ, RZ ;  /* 0x000000ffff0c7224 */ /* 0x000fe200078e00ff */
[----:B------:R-:W-:Y:S01]  /*28da0*/  UIADD3 UR4, UP0, UR40, 0x470, URZ ;  /* 0x0000047028047890 */ /* 0x000fe2000ff1e03f */
[----:B------:R-:W1:Y:S01]  /*28db0*/  S2R R11, SR_CgaCtaId ;  /* 0x00000000000b7919 */ /* 0x000e620000008800 */
[----:B------:R-:W-:Y:S01]  /*28dc0*/  PLOP3.LUT P0, PT, PT, PT, PT, 0x80, 0x0 ;  /* 0x000000000000781c */ /* 0x000fe20003f0f070 */
[----:B------:R-:W-:Y:S01]  /*28dd0*/  UMOV UR6, 0x0 ;  /* 0x0000000000067882 */ /* 0x000fe20000000000 */
[----:B------:R-:W-:Y:S01]  /*28de0*/  R2UR UR10, R12 ;  /* 0x000000000c0a72ca */ /* 0x000fe200000e0000 */
[----:B------:R-:W-:Y:S01]  /*28df0*/  UIADD3.X UR5, URZ, UR41, URZ, UP0, !UPT ;  /* 0x000000293f057290 */ /* 0x000fe200087fe43f */
[----:B------:R-:W-:Y:S01]  /*28e00*/  UMOV UR7, 0x14f00000 ;  /* 0x14f0000000077882 */ /* 0x000fe20000000000 */
[----:B-1----:R-:W-:-:S05]  /*28e10*/  LEA R10, R11, R10, 0x18 ;  /* 0x0000000a0b0a7211 */ /* 0x002fca00078ec0ff */
[----:B----4-:R-:W-:Y:S02]  /*28e20*/  IMAD R9, R9, 0x5000, R10 ;  /* 0x0000500009097824 */ /* 0x010fe400078e020a */
[----:B--2---:R-:W-:-:S03]  /*28e30*/  IMAD R5, R8, 0xa0, R5 ;  /* 0x000000a008057824 */ /* 0x004fc600078e0205 */
[----:B------:R-:W-:Y:S01]  /*28e40*/  IADD3 R8, R9, 0xa400, RZ ;  /* 0x0000a40009087810 */ /* 0x000fe20007ffe0ff */
[----:B------:R-:W-:-:S07]  /*28e50*/  VIADD R9, R4, 0x29870 ;  /* 0x0002987004097836 */ /* 0x000fce0000000000 */
.L_x_2489:
        /* <DEDUP_REMOVED lines=13> */
.L_x_2626:
[----:B------:R-:W-:Y:S05]  /*28f30*/  BSYNC B1 ;  /* 0x0000000000017941 */ /* 0x000fea0003800000 */
.L_x_2490:
[----:B------:R-:W-:Y:S01]  /*28f40*/  BSSY B1, `(.L_x_2492) ;  /* 0x000000b000017945 */ /* 0x000fe20003800000 */
[----:B------:R-:W-:Y:S02]  /*28f50*/  IMAD.MOV.U32 R10, RZ, RZ, 0x0 ;  /* 0x00000000ff0a7424 */ /* 0x000fe400078e00ff */
[----:B------:R-:W-:Y:S01]  /*28f60*/  IMAD.MOV.U32 R11, RZ, RZ, 0x14f00000 ;  /* 0x14f00000ff0b7424 */ /* 0x000fe200078e00ff */
[----:B------:R-:W-:Y:S06]  /*28f70*/  @P2 BRA `(.L_x_2493) ;  /* 0x00000000001c2947 */ /* 0x000fec0003800000 */
[----:B------:R-:W2:Y:S01]  /*28f80*/  S2R R8, SR_TID.X ;  /* 0x0000000000087919 */ /* 0x000ea20000002100 */
[----:B-1-3--:R-:W-:-:S04]  /*28f90*/  IMAD.MOV.U32 R3, RZ, RZ, 0x7800 ;  /* 0x00007800ff037424 */ /* 0x00afc800078e00ff */
[----:B------:R4:W-:Y:S01]  /*28fa0*/  SYNCS.ARRIVE.TRANS64 RZ, [R4+URZ+0x29830], R3 ;  /* 0x0298300304ff79a7 */ /* 0x0009e2000800003f */
[----:B--2---:R-:W-:-:S04]  /*28fb0*/  LOP3.LUT R8, R8, 0x1f, RZ, 0xc0, !PT ;  /* 0x0000001f08087812 */ /* 0x004fc800078ec0ff */
[----:B------:R-:W-:-:S13]  /*28fc0*/  ISETP.NE.AND P0, PT, R8, RZ, PT ;  /* 0x000000ff0800720c */ /* 0x000fda0003f05270 */
[----:B----4-:R-:W-:Y:S05]  /*28fd0*/  @!P0 BRA `(.L_x_2493) ;  /* 0x0000000000048947 */ /* 0x010fea0003800000 */
[----:B------:R-:W-:Y:S01]  /*28fe0*/  BPT.TRAP 0x1 ;  /* 0x000000040000795c */ /* 0x000fe20000300000 */
.L_x_2493:
[----:B------:R-:W-:Y:S05]  /*28ff0*/  BSYNC B1 ;  /* 0x0000000000017941 */ /* 0x000fea0003800000 */
.L_x_2492:
[----:B-1-3--:R-:W2:Y:S01]  /*29000*/  LDL R3, [R1+0x10] ;  /* 0x0000100001037983 */ /* 0x00aea20000100800 */
[----:B------:R-:W-:Y:S01]  /*29010*/  MOV R8, 0x400 ;  /* 0x0000040000087802 */ /* 0x000fe20000000f00 */
[----:B------:R-:W-:Y:S01]  /*29020*/  UIADD3 UR4, UP0, UR40, 0x370, URZ ;  /* 0x0000037028047890 */ /* 0x000fe2000ff1e03f */
[----:B------:R-:W-:Y:S01]  /*29030*/  R2UR UR10, R12 ;  /* 0x000000000c0a72ca */ /* 0x000fe200000e0000 */
[----:B------:R-:W1:Y:S01]  /*29040*/  S2R R9, SR_CgaCtaId ;  /* 0x0000000000097919 */ /* 0x000e620000008800 */
[----:B------:R-:W-:Y:S01]  /*29050*/  R2UR UR6, R10 ;  /* 0x000000000a0672ca */ /* 0x000fe200000e0000 */
[----:B------:R-:W-:Y:S01]  /*29060*/  UIADD3.X UR5, URZ, UR41, URZ, UP0, !UPT ;  /* 0x000000293f057290 */ /* 0x000fe200087fe43f */
[----:B------:R-:W-:Y:S02]  /*29070*/  R2UR UR7, R11 ;  /* 0x000000000b0772ca */ /* 0x000fe400000e0000 */
[----:B------:R-:W-:Y:S02]  /*29080*/  PLOP3.LUT P0, PT, PT, PT, PT, 0x80, 0x0 ;  /* 0x000000000000781c */ /* 0x000fe40003f0f070 */
[----:B------:R-:W-:-:S02]  /*29090*/  IADD3 R4, R4, 0x29830, RZ ;  /* 0x0002983004047810 */ /* 0x000fc40007ffe0ff */
[----:B-1----:R-:W-:-:S05]  /*290a0*/  LEA R8, R9, R8, 0x18 ;  /* 0x0000000809087211 */ /* 0x002fca00078ec0ff */
[----:B--2---:R-:W-:-:S04]  /*290b0*/  IMAD R3, R3, 0x7800, R8 ;  /* 0x0000780003037824 */ /* 0x004fc800078e0208 */
[----:B------:R-:W-:-:S07]  /*290c0*/  VIADD R8, R3, 0x1a400 ;  /* 0x0001a40003087836 */ /* 0x000fce0000000000 */
.L_x_2494:
        /* <DEDUP_REMOVED lines=15> */
.L_x_2495:
        /* <DEDUP_REMOVED lines=15> */
.L_x_2496:
        /* <DEDUP_REMOVED lines=10> */
.L_x_2483:
[----:B------:R-:W-:Y:S05]  /*29350*/  BSYNC B0 ;  /* 0x0000000000007941 */ /* 0x000fea0003800000 */
.L_x_2482:
[----:B------:R-:W-:-:S06]  /*29360*/  UISETP.NE.AND UP0, UPT, UR37, 0x3, UPT ;  /* 0x000000032500788c */ /* 0x000fcc000bf05270 */
[----:B------:R-:W-:-:S13]  /*29370*/  PLOP3.LUT P0, PT, PT, PT, UP0, 0x80, 0x0 ;  /* 0x000000000000781c */ /* 0x000fda0003f0f008 */
[----:B------:R-:W-:Y:S05]  /*29380*/  @!P0 BRA `(.L_x_2497) ;  /* 0x0000000000048947 */ /* 0x000fea0003800000 */
[----:B------:R-:W-:Y:S01]  /*29390*/  BPT.TRAP 0x1 ;  /* 0x000000040000795c */ /* 0x000fe20000300000 */
.L_x_2497:
[----:B------:R-:W3:Y:S01]  /*293a0*/  S2R R5, SR_CgaCtaId ;  /* 0x0000000000057919 */ /* 0x000ee20000008800 */
[----:B------:R-:W-:Y:S01]  /*293b0*/  IMAD.U32 R3, RZ, RZ, UR39 ;  /* 0x00000027ff037e24 */ /* 0x000fe2000f8e00ff */
[----:B------:R-:W-:Y:S01]  /*293c0*/  MOV R4, 0x400 ;  /* 0x0000040000047802 */ /* 0x000fe20000000f00 */
[----:B------:R-:W-:Y:S03]  /*293d0*/  BSSY B0, `(.L_x_2498) ;  /* 0x0000009000007945 */ /* 0x000fe60003800000 */
[----:B------:R-:W-:Y:S02]  /*293e0*/  ISETP.NE.AND P0, PT, R3, 0x3, PT ;  /* 0x000000030300780c */ /* 0x000fe40003f05270 */
[----:B------:R-:W-:-:S04]  /*293f0*/  LOP3.LUT R3, R7, 0x1, RZ, 0x3c, !PT ;  /* 0x0000000107037812 */ /* 0x000fc800078e3cff */
[----:B------:R-:W-:Y:S02]  /*29400*/  SHF.L.U32 R3, R3, 0x1f, RZ ;  /* 0x0000001f03037819 */ /* 0x000fe400000006ff */
[----:B---3--:R-:W-:-:S04]  /*29410*/  LEA R4, R5, R4, 0x18 ;  /* 0x0000000405047211 */ /* 0x008fc800078ec0ff */
[----:B------:R-:W-:-:S04]  /*29420*/  LEA R4, R6, R4, 0x3 ;  /* 0x0000000406047211 */ /* 0x000fc800078e18ff */
[----:B------:R-:W3:Y:S01]  /*29430*/  SYNCS.PHASECHK.TRANS64.TRYWAIT P2, [R4+URZ+0x29870], R3 ;  /* 0x02987003040075a7 */ /* 0x000ee2000804017f */
[----:B------:R4:W-:Y:S02]  /*29440*/  STL [R1+0x4], R4 ;  /* 0x0000040401007387 */ /* 0x0009e40000100800 */
[----:B---34-:R-:W-:Y:S05]  /*29450*/  @!P2 BRA `(.L_x_2499) ;  /* 0x000000400008a947 */ /* 0x018fea0003800000 */
.L_x_2627:
[----:B------:R-:W-:Y:S05]  /*29460*/  BSYNC B0 ;  /* 0x0000000000007941 */ /* 0x000fea0003800000 */
.L_x_2498:
[----:B------:R-:W-:Y:S05]  /*29470*/  @!P0 BRA `(.L_x_2500) ;  /* 0x0000000000048947 */ /* 0x000fea0003800000 */
[----:B------:R-:W-:Y:S01]  /*29480*/  BPT.TRAP 0x1 ;  /* 0x000000040000795c */ /* 0x000fe20000300000 */
.L_x_2500:
[----:B---3--:R-:W3:Y:S01]  /*29490*/  LDL R4, [R1+0x4] ;  /* 0x0000040001047983 */ /* 0x008ee20000100800 */
[----:B------:R-:W-:Y:S01]  /*294a0*/  SHF.L.U32 R3, R7, 0x1f, RZ ;  /* 0x0000001f07037819 */ /* 0x000fe200000006ff */
[----:B------:R-:W-:-:S03]  /*294b0*/  IMAD R12, R6, 0x5000, RZ ;  /* 0x00005000060c7824 */ /* 0x000fc600078e02ff */
[----:B---3--:R-:W3:Y:S02]  /*294c0*/  SYNCS.PHASECHK.TRANS64.TRYWAIT P2, [R4+URZ+0x29860], R3 ;  /* 0x02986003040075a7 */ /* 0x008ee4000804017f */
[----:B---3--:R-:W-:Y:S05]  /*294d0*/  @!P2 BRA `(.L_x_2501) ;  /* 0x000000400000a947 */ /* 0x008fea0003800000 */
.L_x_2628:
[----:B---3--:R-:W3:Y:S04]  /*294e0*/  LDL R4, [R1+0x34] ;  /* 0x0000340001047983 */ /* 0x008ee80000100800 */
[----:B------:R-:W4:Y:S01]  /*294f0*/  LDL R15, [R1+0x30] ;  /* 0x00003000010f7983 */ /* 0x000f220000100800 */
[----:B------:R-:W-:Y:S01]  /*29500*/  MOV R13, 0x400 ;  /* 0x00000400000d7802 */ /* 0x000fe20000000f00 */
[----:B------:R-:W-:Y:S05]  /*29510*/  WARPSYNC.ALL ;  /* 0x0000000000007948 */ /* 0x000fea0003800000 */
[----:B------:R-:W5:Y:S01]  /*29520*/  S2R R14, SR_CgaCtaId ;  /* 0x00000000000e7919 */ /* 0x000f620000008800 */
[----:B------:R-:W-:Y:S01]  /*29530*/  IMAD.MOV.U32 R16, RZ, RZ, 0x40 ;  /* 0x00000040ff107424 */ /* 0x000fe200078e00ff */
[----:B-1----:R-:W1:Y:S01]  /*29540*/  S2R R9, SR_TID.X ;  /* 0x0000000000097919 */ /* 0x002e620000002100 */
[----:B-----5:R-:W-:-:S02]  /*29550*/  LEA R13, R14, R13, 0x18 ;  /* 0x0000000d0e0d7211 */ /* 0x020fc400078ec0ff */
[----:B-1----:R-:W-:-:S04]  /*29560*/  LOP3.LUT P2, RZ, R9, 0x4, RZ, 0xc0, !PT ;  /* 0x0000000409ff7812 */ /* 0x002fc8000784c0ff */
        /* <DEDUP_REMOVED lines=77> */
.L_x_2502:
        /* <DEDUP_REMOVED lines=11> */
.L_x_2481:
[----:B------:R-:W-:Y:S04]  /*29af0*/  BSSY B0, `(.L_x_2504) ;  /* 0x000000f000007945 */ /* 0x000fe80003800000 */
[----:B------:R-:W-:Y:S05]  /*29b00*/  @P1 BRA `(.L_x_2505) ;  /* 0x0000000000341947 */ /* 0x000fea0003800000 */
[----:B------:R-:W4:Y:S01]  /*29b10*/  S2R R5, SR_LANEID ;  /* 0x0000000000057919 */ /* 0x000f220000000000 */
[----:B------:R-:W-:Y:S01]  /*29b20*/  VOTEU.ANY UR4, UPT, PT ;  /* 0x0000000000047886 */ /* 0x000fe200038e0100 */
[----:B-1-3--:R-:W1:Y:S01]  /*29b30*/  LDC.64 R2, c[0x0][0xc38] ;  /* 0x00030e00ff027b82 */ /* 0x00ae620000000a00 */
[----:B------:R-:W4:Y:S02]  /*29b40*/  FLO.U32 R0, UR4 ;  /* 0x0000000400007d00 */ /* 0x000f2400080e0000 */
[----:B----4-:R-:W-:-:S06]  /*29b50*/  ISETP.EQ.U32.AND P0, PT, R0, R5, PT ;  /* 0x000000050000720c */ /* 0x010fcc0003f02070 */
[----:B------:R-:W1:Y:S07]  /*29b60*/  POPC R5, UR4 ;  /* 0x0000000400057d09 */ /* 0x000e6e0008000000 */
[----:B-1----:R-:W3:Y:S01]  /*29b70*/  @P0 ATOMG.E.ADD.STRONG.GPU PT, R3, desc[UR54][R2.64], R5 ;  /* 0x00000005020309a8 */ /* 0x002ee200081ee1f6 */
[----:B------:R-:W1:Y:S02]  /*29b80*/  S2R R4, SR_LTMASK ;  /* 0x0000000000047919 */ /* 0x000e640000003900 */
[----:B-1----:R-:W-:-:S04]  /*29b90*/  LOP3.LUT R4, R4, UR4, RZ, 0xc0, !PT ;  /* 0x0000000404047c12 */ /* 0x002fc8000f8ec0ff */
[----:B-----5:R-:W1:Y:S01]  /*29ba0*/  POPC R7, R4 ;  /* 0x0000000400077309 */ /* 0x020e620000000000 */
[----:B---3--:R-:W1:Y:S02]  /*29bb0*/  SHFL.IDX PT, R0, R3, R0, 0x1f ;  /* 0x00001f0003007589 */ /* 0x008e6400000e0000 */
[----:B-1----:R-:W-:-:S05]  /*29bc0*/  IADD3 R0, R0, UR38, R7 ;  /* 0x0000002600007c10 */ /* 0x002fca000fffe007 */
[----:B------:R4:W-:Y:S02]  /*29bd0*/  STL [R1], R0 ;  /* 0x0000000001007387 */ /* 0x0009e40000100800 */
.L_x_2505:
[----:B------:R-:W-:Y:S05]  /*29be0*/  BSYNC B0 ;  /* 0x0000000000007941 */ /* 0x000fea0003800000 */
.L_x_2504:
[----:B------:R-:W-:-:S06]  /*29bf0*/  UISETP.NE.AND UP0, UPT, UR37, 0x3, UPT ;  /* 0x000000032500788c */ /* 0x000fcc000bf05270 */
[----:B------:R-:W-:-:S13]  /*29c00*/  PLOP3.LUT P0, PT, PT, PT, UP0, 0x80, 0x0 ;  /* 0x000000000000781c */ /* 0x000fda0003f0f008 */
[----:B------:R-:W-:Y:S05]  /*29c10*/  @!P0 BRA `(.L_x_2506) ;  /* 0x0000000000048947 */ /* 0x000fea0003800000 */
[----:B------:R-:W-:Y:S01]  /*29c20*/  BPT.TRAP 0x1 ;  /* 0x000000040000795c */ /* 0x000fe20000300000 */
.L_x_2506:
[----:B-1-3--:R-:W3:Y:S04]  /*29c30*/  LDL R3, [R1+0x18] ;  /* 0x0000180001037983 */ /* 0x00aee80000100800 */
[----:B----4-:R-:W4:Y:S01]  /*29c40*/  LDL R0, [R1+0x10] ;  /* 0x0000100001007983 */ /* 0x010f220000100800 */
[----:B------:R-:W1:Y:S01]  /*29c50*/  S2R R4, SR_CgaCtaId ;  /* 0x0000000000047919 */ /* 0x000e620000008800 */
[----:B------:R-:W-:-:S04]  /*29c60*/  MOV R2, 0x400 ;  /* 0x0000040000027802 */ /* 0x000fc80000000f00 */
[----:B-1----:R-:W-:Y:S01]  /*29c70*/  LEA R2, R4, R2, 0x18 ;  /* 0x0000000204027211 */ /* 0x002fe200078ec0ff */
[----:B------:R-:W-:Y:S01]  /*29c80*/  BSSY B0, `(.L_x_2507) ;  /* 0x0000008000007945 */ /* 0x000fe20003800000 */
[----:B---3--:R-:W-:-:S04]  /*29c90*/  LOP3.LUT R3, R3, 0x1, RZ, 0x3c, !PT ;  /* 0x0000000103037812 */ /* 0x008fc800078e3cff */
[----:B------:R-:W-:Y:S02]  /*29ca0*/  SHF.L.U32 R3, R3, 0x1f, RZ ;  /* 0x0000001f03037819 */ /* 0x000fe400000006ff */
[----:B----4-:R-:W-:-:S04]  /*29cb0*/  LEA R20, R0, R2, 0x3 ;  /* 0x0000000200147211 */ /* 0x010fc800078e18ff */
[----:B------:R-:W1:Y:S01]  /*29cc0*/  SYNCS.PHASECHK.TRANS64.TRYWAIT P0, [R20+URZ+0x29870], R3 ;  /* 0x02987003140075a7 */ /* 0x000e62000800017f */
[----:B------:R-:W-:-:S05]  /*29cd0*/  IMAD.U32 R0, RZ, RZ, UR39 ;  /* 0x00000027ff007e24 */ /* 0x000fca000f8e00ff */
[----:B------:R-:W-:Y:S01]  /*29ce0*/  ISETP.NE.AND P2, PT, R0, 0x3, PT ;  /* 0x000000030000780c */ /* 0x000fe20003f45270 */
[----:B-1----:R-:W-:-:S12]  /*29cf0*/  @!P0 BRA `(.L_x_2508) ;  /* 0x0000003800108947 */ /* 0x002fd80003800000 */
.L_x_2629:
[----:B------:R-:W-:Y:S05]  /*29d00*/  BSYNC B0 ;  /* 0x0000000000007941 */ /* 0x000fea0003800000 */
.L_x_2507:
[----:B------:R-:W-:Y:S05]  /*29d10*/  @!P2 BRA `(.L_x_2509) ;  /* 0x000000000004a947 */ /* 0x000fea0003800000 */
[----:B------:R-:W-:Y:S01]  /*29d20*/  BPT.TRAP 0x1 ;  /* 0x000000040000795c */ /* 0x000fe20000300000 */
.L_x_2509:
[----:B------:R-:W1:Y:S02]  /*29d30*/  LDL R0, [R1+0x18] ;  /* 0x0000180001007983 */ /* 0x000e640000100800 */
[----:B-1----:R-:W-:-:S04]  /*29d40*/  SHF.L.U32 R3, R0, 0x1f, RZ ;  /* 0x0000001f00037819 */ /* 0x002fc800000006ff */
[----:B------:R-:W1:Y:S02]  /*29d50*/  SYNCS.PHASECHK.TRANS64.TRYWAIT P0, [R20+URZ+0x29860], R3 ;  /* 0x02986003140075a7 */ /* 0x000e64000800017f */
[----:B-1----:R-:W-:Y:S05]  /*29d60*/  @!P0 BRA `(.L_x_2510) ;  /* 0x0000003800088947 */ /* 0x002fea0003800000 */
.L_x_2630:
[----:B------:R-:W3:Y:S04]  /*29d70*/  LDL R0, [R1+0x10] ;  /* 0x0000100001007983 */ /* 0x000ee80000100800 */
[----:B------:R-:W4:Y:S04]  /*29d80*/  LDL R2, [R1+0x34] ;  /* 0x0000340001027983 */ /* 0x000f280000100800 */
[----:B------:R-:W2:Y:S01]  /*29d90*/  LDL R11, [R1+0x30] ;  /* 0x00003000010b7983 */ /* 0x000ea20000100800 */
[----:B------:R-:W-:Y:S01]  /*29da0*/  MOV R8, 0x400 ;  /* 0x0000040000087802 */ /* 0x000fe20000000f00 */
[----:B------:R-:W-:Y:S05]  /*29db0*/  WARPSYNC.ALL ;  /* 0x0000000000007948 */ /* 0x000fea0003800000 */
[----:B------:R-:W0:Y:S01]  /*29dc0*/  S2R R10, SR_CgaCtaId ;  /* 0x00000000000a7919 */ /* 0x000e220000008800 */
[----:B------:R-:W-:Y:S01]  /*29dd0*/  IMAD.MOV.U32 R12, RZ, RZ, 0x40 ;  /* 0x00000040ff0c7424 */ /* 0x000fe200078e00ff */
[----:B------:R-:W1:Y:S01]  /*29de0*/  S2R R9, SR_TID.X ;  /* 0x0000000000097919 */ /* 0x000e620000002100 */
[----:B0-----:R-:W-:-:S02]  /*29df0*/  LEA R8, R10, R8, 0x18 ;  /* 0x000000080a087211 */ /* 0x001fc400078ec0ff */
[----:B-1----:R-:W-:-:S04]  /*29e00*/  LOP3.LUT P0, RZ, R9, 0x4, RZ, 0xc0, !PT ;  /* 0x0000000409ff7812 */ /* 0x002fc8000780c0ff */
[----:B------:R-:W-:Y:S01]  /*29e10*/  SEL R12, R12, 0xffffffc0, !P0 ;  /* 0xffffffc00c0c7807 */ /* 0x000fe20004000000 */
[----:B---3--:R-:W-:-:S05]  /*29e20*/  IMAD R0, R0, 0x5000, RZ ;  /* 0x0000500000007824 */ /* 0x008fca00078e02ff */
[C---:B----4-:R-:W-:Y:S02]  /*29e30*/  LOP3.LUT R2, R0.reuse, R2, RZ, 0xfc, !PT ;  /* 0x0000000200027212 */ /* 0x050fe400078efcff */
[----:B--2---:R-:W-:-:S03]  /*29e40*/  LOP3.LUT R0, R0, R11, RZ, 0xfc, !PT ;  /* 0x0000000b00007212 */ /* 0x004fc600078efcff */
[C---:B------:R-:W-:Y:S02]  /*29e50*/  IMAD.IADD R2, R8.reuse, 0x1, R2 ;  /* 0x0000000108027824 */ /* 0x040fe400078e0202 */
[----:B------:R-:W-:-:S03]  /*29e60*/  IMAD.IADD R0, R8, 0x1, R0 ;  /* 0x0000000108007824 */ /* 0x000fc600078e0200 */
[----:B-----5:R-:W0:Y:S01]  /*29e70*/  LDSM.16.MT88.4 R4, [R2+0xa400] ;  /* 0x00a400000204783b */ /* 0x020e220000004200 */
[----:B------:R-:W-:Y:S02]  /*29e80*/  IADD3 R3, R12, R2, RZ ;  /* 0x000000020c037210 */ /* 0x000fe40007ffe0ff */
        /* <DEDUP_REMOVED lines=67> */
.L_x_2511:
        /* <DEDUP_REMOVED lines=14> */
.L_x_2462:
[----:B------:R-:W-:Y:S05]  /*2a3a0*/  BSYNC B6 ;  /* 0x0000000000067941 */ /* 0x000fea0003800000 */
.L_x_2460:
        /* <DEDUP_REMOVED lines=13> */
.L_x_2512:
        /* <DEDUP_REMOVED lines=17> */
[----:B------:R-:W-:Y:S01]  /*2a590*/  ISETP.GE.U32.AND P5, PT, R7, 0x10, PT ;  /* 0x000000100700780c */ /* 0x000fe20003fa6070 */
[----:B------:R-:W-:Y:S01]  /*2a5a0*/  SHFL.IDX PT, R4, R6, 0x1, 0x1f ;  /* 0x00201f0006047f89 */ /* 0x000fe200000e0000 */
[----:B0-----:R-:W-:Y:S01]  /*2a5b0*/  IMAD.MOV.U32 R3, RZ, RZ, RZ ;  /* 0x000000ffff037224 */ /* 0x001fe200078e00ff */
[----:B---3--:R-:W-:-:S02]  /*2a5c0*/  @!P1 MOV R3, R2 ;  /* 0x0000000200039202 */ /* 0x008fc40000000f00 */
[----:B------:R-:W-:-:S03]  /*2a5d0*/  ISETP.NE.AND P1, PT, R7, RZ, PT ;  /* 0x000000ff0700720c */ /* 0x000fc60003f25270 */
        /* <DEDUP_REMOVED lines=15> */
[----:B------:R0:W1:Y:S02]  /*2a6d0*/  SHFL.IDX PT, R14, R2, 0x1f, 0x1f ;  /* 0x03e01f00020e7f89 */ /* 0x00006400000e0000 */
.L_x_2640:
[----:B------:R-:W-:Y:S02]  /*2a6e0*/  ULDC UR4, c[0x0][0xc10] ;  /* 0x0003040000047ab9 */ /* 0x000fe40000000800 */
[----:B------:R-:W-:-:S04]  /*2a6f0*/  IMAD.U32 R5, RZ, RZ, UR4 ;  /* 0x00000004ff057e24 */ /* 0x000fc8000f8e00ff */
[----:B-1----:R-:W-:-:S04]  /*2a700*/  IMAD R7, R14, R5, RZ ;  /* 0x000000050e077224 */ /* 0x002fc800078e02ff */
[----:B------:R-:W-:-:S05]  /*2a710*/  IMAD.IADD R4, R4, 0x1, R7 ;  /* 0x0000000104047824 */ /* 0x000fca00078e0207 */
[----:B------:R-:W-:-:S13]  /*2a720*/  ISETP.GT.AND P6, PT, R4, R0, PT ;  /* 0x000000000400720c */ /* 0x000fda0003fc4270 */
[----:B------:R-:W-:Y:S05]  /*2a730*/  @P6 BRA `(.L_x_2515) ;  /* 0x0000000000a46947 */ /* 0x000fea0003800000 */
.L_x_2520:
        /* <DEDUP_REMOVED lines=9> */
[----:B------:R-:W-:Y:S01]  /*2a7d0*/  IMAD.IADD R6, R2, 0x1, R3 ;  /* 0x0000000102067824 */ /* 0x000fe200078e0203 */
[----:B------:R-:W-:-:S04]  /*2a7e0*/  MOV R3, RZ ;  /* 0x000000ff00037202 */ /* 0x000fc80000000f00 */
[----:B------:R-:W-:-:S13]  /*2a7f0*/  ISETP.GE.OR P6, PT, R6, R5, !P0 ;  /* 0x000000050600720c */ /* 0x000fda00047c6670 */
[----:B-1----:R-:W-:Y:S05]  /*2a800*/  @P6 BRA `(.L_x_2518) ;  /* 0x00000000000c6947 */ /* 0x002fea0003800000 */
[----:B------:R-:W0:Y:S02]  /*2a810*/  LDC.64 R2, c[0x0][0xc58] ;  /* 0x00031600ff027b82 */ /* 0x000e240000000a00 */
[----:B0-----:R-:W-:-:S06]  /*2a820*/  IMAD.WIDE R2, R6, 0x4, R2 ;  /* 0x0000000406027825 */ /* 0x001fcc00078e0202 */
[----:B------:R0:W5:Y:S02]  /*2a830*/  LDG.E R3, desc[UR54][R2.64] ;  /* 0x0000003602037981 */ /* 0x000164000c1e1900 */
.L_x_2518:
[----:B------:R-:W-:Y:S05]  /*2a840*/  BSYNC B0 ;  /* 0x0000000000007941 */ /* 0x000fea0003800000 */
.L_x_2517:
        /* <DEDUP_REMOVED lines=18> */
.L_x_2648:
[----:B------:R-:W-:Y:S02]  /*2a970*/  ULDC UR4, c[0x0][0xc10] ;  /* 0x0003040000047ab9 */ /* 0x000fe40000000800 */
[----:B------:R-:W-:-:S04]  /*2a980*/  IMAD.U32 R5, RZ, RZ, UR4 ;  /* 0x00000004ff057e24 */ /* 0x000fc8000f8e00ff */
[----:B-1----:R-:W-:-:S04]  /*2a990*/  IMAD R7, R14, R5, RZ ;  /* 0x000000050e077224 */ /* 0x002fc800078e02ff */
[----:B------:R-:W-:-:S05]  /*2a9a0*/  IMAD.IADD R4, R7, 0x1, R4 ;  /* 0x0000000107047824 */ /* 0x000fca00078e0204 */
[----:B------:R-:W-:-:S13]  /*2a9b0*/  ISETP.GT.AND P6, PT, R4, R0, PT ;  /* 0x000000000400720c */ /* 0x000fda0003fc4270 */
[----:B------:R-:W-:Y:S05]  /*2a9c0*/  @!P6 BRA `(.L_x_2520) ;  /* 0xfffffffc005ce947 */ /* 0x000fea000383ffff */
.L_x_2515:
        /* <DEDUP_REMOVED lines=8> */
.L_x_2652:
[----:B------:R-:W-:Y:S01]  /*2aa50*/  ISETP.NE.AND P0, PT, R6, RZ, PT ;  /* 0x000000ff0600720c */ /* 0x000fe20003f05270 */
[----:B------:R-:W-:-:S12]  /*2aa60*/  IMAD.MOV.U32 R9, RZ, RZ, RZ ;  /* 0x000000ffff097224 */ /* 0x000fd800078e00ff */
[----:B------:R-:W-:Y:S05]  /*2aa70*/  @!P0 BRA `(.L_x_2522) ;  /* 0x0000000000108947 */ /* 0x000fea0003800000 */
[----:B------:R-:W-:Y:S01]  /*2aa80*/  UMOV UR4, 0xffffffff ;  /* 0xffffffff00047882 */ /* 0x000fe20000000000 */
[----:B------:R-:W-:Y:S02]  /*2aa90*/  IADD3 R12, R7, -0x1, RZ ;  /* 0xffffffff070c7810 */ /* 0x000fe40007ffe0ff */
[----:B------:R-:W-:Y:S05]  /*2aaa0*/  BRA.DIV UR4, `(.L_x_2523) ;  /* 0x0000003204fc7947 */ /* 0x000fea000b800000 */
[----:B------:R3:W4:Y:S02]  /*2aab0*/  SHFL.IDX PT, R9, R2, R12, 0x1f ;  /* 0x00001f0c02097589 */ /* 0x00072400000e0000 */
.L_x_2522:
[----:B------:R-:W5:Y:S01]  /*2aac0*/  LDL.LU R6, [R1+0xc] ;  /* 0x00000c0001067983 */ /* 0x000f620000300800 */
[----:B01-3--:R-:W0:Y:S01]  /*2aad0*/  LDC.64 R2, c[0x0][0xc68] ;  /* 0x00031a00ff027b82 */ /* 0x00be220000000a00 */
[----:B-----5:R-:W-:-:S04]  /*2aae0*/  IMAD.IADD R6, R7, 0x1, R6 ;  /* 0x0000000107067824 */ /* 0x020fc800078e0206 */
[----:B0-----:R-:W-:Y:S01]  /*2aaf0*/  IMAD.WIDE R2, R6, 0x4, R2 ;  /* 0x0000000406027825 */ /* 0x001fe200078e0202 */
[----:B------:R2:W-:Y:S04]  /*2ab00*/  STL [R1+0xc], R6 ;  /* 0x00000c0601007387 */ /* 0x0005e80000100800 */
[----:B------:R-:W2:Y:S01]  /*2ab10*/  LDG.E R7, desc[UR54][R2.64] ;  /* 0x0000003602077981 */ /* 0x000ea2000c1e1900 */
[----:B----4-:R-:W-:-:S05]  /*2ab20*/  IMAD R9, R9, R5, R8 ;  /* 0x0000000509097224 */ /* 0x010fca00078e0208 */
[----:B------:R-:W-:Y:S01]  /*2ab30*/  IADD3 R0, R0, -R9, RZ ;  /* 0x8000000900007210 */ /* 0x000fe20007ffe0ff */
        /* <DEDUP_REMOVED lines=37> */
[----:B------:R-:W-:Y:S01]  /*2ad90*/  IMAD R6, R2, R7, RZ ;  /* 0x0000000702067224 */ /* 0x000fe200078e02ff */
[----:B------:R-:W-:-:S05]  /*2ada0*/  MOV R2, RZ ;  /* 0x000000ff00027202 */ /* 0x000fca0000000f00 */
        /* <DEDUP_REMOVED lines=14> */
[----:B------:R-:W-:-:S05]  /*2ae90*/  @P0 VIADD R2, R2, 0x1 ;  /* 0x0000000102020836 */ /* 0x000fca0000000000 */
[----:B------:R-:W-:Y:S02]  /*2aea0*/  @!P2 IADD3 R2, -R2, RZ, RZ ;  /* 0x000000ff0202a210 */ /* 0x000fe40007ffe1ff */
        /* <DEDUP_REMOVED lines=8> */
.L_x_2516:
[----:B------:R-:W-:Y:S01]  /*2af30*/  UMOV UR4, URZ ;  /* 0x0000003f00047c82 */ /* 0x000fe20008000000 */
[----:B------:R-:W-:Y:S01]  /*2af40*/  ULDC UR6, c[0x0][0xc14] ;  /* 0x0003050000067ab9 */ /* 0x000fe20000000800 */
[----:B------:R-:W-:Y:S01]  /*2af50*/  UMOV UR5, URZ ;  /* 0x0000003f00057c82 */ /* 0x000fe20008000000 */
[----:B------:R0:W-:Y:S01]  /*2af60*/  STL [R1], R0 ;  /* 0x0000000001007387 */ /* 0x0001e20000100800 */
[----:B------:R-:W-:Y:S01]  /*2af70*/  IMAD.U32 R3, RZ, RZ, UR4 ;  /* 0x00000004ff037e24 */ /* 0x000fe2000f8e00ff */
[----:B------:R-:W-:-:S04]  /*2af80*/  MOV R2, UR5 ;  /* 0x0000000500027c02 */ /* 0x000fc80008000f00 */
[----:B------:R1:W-:Y:S01]  /*2af90*/  STL [R1+0x4], R3 ;  /* 0x0000040301007387 */ /* 0x0003e20000100800 */
[----:B0-----:R-:W-:-:S05]  /*2afa0*/  IMAD.U32 R0, RZ, RZ, UR6 ;  /* 0x00000006ff007e24 */ /* 0x001fca000f8e00ff */
[----:B------:R1:W-:Y:S04]  /*2afb0*/  STL [R1+0xc], R0 ;  /* 0x00000c0001007387 */ /* 0x0003e80000100800 */
[----:B------:R1:W-:Y:S02]  /*2afc0*/  STL [R1+0x8], R2 ;  /* 0x0000080201007387 */ /* 0x0003e40000100800 */
.L_x_2524:
        /* <DEDUP_REMOVED lines=16> */
.L_x_2513:
[----:B-1----:R-:W2:Y:S01]  /*2b0d0*/  LDL R0, [R1+0xc] ;  /* 0x00000c0001007983 */ /* 0x002ea20000100800 */
[----:B------:R-:W-:Y:S02]  /*2b0e0*/  ULDC UR4, c[0x0][0xc14] ;  /* 0x0003050000047ab9 */ /* 0x000fe40000000800 */
[----:B--2---:R-:W-:-:S13]  /*2b0f0*/  ISETP.GE.AND P0, PT, R0, UR4, PT ;  /* 0x0000000400007c0c */ /* 0x004fda000bf06270 */
[----:B------:R-:W-:Y:S05]  /*2b100*/  @!P0 BRA `(.L_x_2525) ;  /* 0xffffffa800648947 */ /* 0x000fea000383ffff */
[----:B------:R-:W-:Y:S05]  /*2b110*/  BSYNC B7 ;  /* 0x0000000000077941 */ /* 0x000fea0003800000 */
.L_x_2420:
[----:B-1----:R-:W3:Y:S01]  /*2b120*/  LDL.LU R0, [R1+0x3c] ;  /* 0x00003c0001007983 */ /* 0x002ee20000300800 */
[----:B------:R-:W-:Y:S01]  /*2b130*/  BSSY B0, `(.L_x_2526) ;  /* 0x000000b000007945 */ /* 0x000fe20003800000 */
[----:B0-2---:R-:W0:Y:S01]  /*2b140*/  S2R R5, SR_CgaCtaId ;  /* 0x0000000000057919 */ /* 0x005e220000008800 */
[----:B---3--:R-:W-:-:S05]  /*2b150*/  VIADD R0, R0, 0x1 ;  /* 0x0000000100007836 */ /* 0x008fca0000000000 */
        /* <DEDUP_REMOVED lines=8> */
.L_x_2655:
[----:B------:R-:W-:Y:S05]  /*2b1e0*/  BSYNC B0 ;  /* 0x0000000000007941 */ /* 0x000fea0003800000 */
.L_x_2526:
[----:B------:R-:W-:-:S03]  /*2b1f0*/  UMOV UR4, 0xffffffff ;  /* 0xffffffff00047882 */ /* 0x000fc60000000000 */
[----:B------:R-:W-:Y:S05]  /*2b200*/  BRA.DIV UR4, `(.L_x_2528) ;  /* 0x0000002e04607947 */ /* 0x000fea000b800000 */
[----:B------:R-:W1:Y:S02]  /*2b210*/  S2R R2, SR_TID.X ;  /* 0x0000000000027919 */ /* 0x000e640000002100 */
[----:B-1----:R-:W-:-:S04]  /*2b220*/  SHF.R.U32.HI R2, RZ, 0x5, R2 ;  /* 0x00000005ff027819 */ /* 0x002fc80000011602 */
[----:B------:R-:W-:-:S05]  /*2b230*/  LOP3.LUT R2, R2, 0x3, RZ, 0xc0, !PT ;  /* 0x0000000302027812 */ /* 0x000fca00078ec0ff */
[----:B------:R1:W2:Y:S02]  /*2b240*/  SHFL.IDX PT, R14, R2, RZ, 0x1f ;  /* 0x00001fff020e7589 */ /* 0x0002a400000e0000 */
.L_x_2658:
[----:B--2---:R-:W-:-:S13]  /*2b250*/  ISETP.NE.AND P0, PT, R14, RZ, PT ;  /* 0x000000ff0e00720c */ /* 0x004fda0003f05270 */
[----:B------:R-:W-:Y:S05]  /*2b260*/  @P0 BRA `(.L_x_2204) ;  /* 0x0000000000b00947 */ /* 0x000fea0003800000 */
[----:B------:R-:W-:-:S03]  /*2b270*/  UMOV UR4, 0xffffffff ;  /* 0xffffffff00047882 */ /* 0x000fc60000000000 */
[----:B------:R-:W-:Y:S05]  /*2b280*/  BRA.DIV UR4, `(.L_x_2529) ;  /* 0x0000002e04747947 */ /* 0x000fea000b800000 */
[----:B------:R-:W-:-:S13]  /*2b290*/  ELECT P6, URZ, PT ;  /* 0x00000000003f782f */ /* 0x000fda00038c0000 */
.L_x_2661:
[----:B------:R-:W-:Y:S05]  /*2b2a0*/  @!P6 BRA `(.L_x_2204) ;  /* 0x0000000000a0e947 */ /* 0x000fea0003800000 */
[----:B------:R-:W-:-:S06]  /*2b2b0*/  ULOP3.LUT UR4, UR36, 0x2, URZ, 0xfc, !UPT ;  /* 0x0000000224047892 */ /* 0x000fcc000f8efc3f */
[----:B-1----:R-:W-:-:S05]  /*2b2c0*/  IMAD.U32 R2, RZ, RZ, UR4 ;  /* 0x00000004ff027e24 */ /* 0x002fca000f8e00ff */
[----:B------:R-:W-:-:S13]  /*2b2d0*/  ISETP.NE.AND P0, PT, R2, 0x3, PT ;  /* 0x000000030200780c */ /* 0x000fda0003f05270 */
[----:B------:R-:W-:Y:S05]  /*2b2e0*/  @!P0 BRA `(.L_x_2530) ;  /* 0x0000000000048947 */ /* 0x000fea0003800000 */
[----:B------:R-:W-:Y:S01]  /*2b2f0*/  BPT.TRAP 0x1 ;  /* 0x000000040000795c */ /* 0x000fe20000300000 */
.L_x_2530:
        /* <DEDUP_REMOVED lines=14> */
.L_x_2662:
[----:B------:R-:W1:Y:S02]  /*2b3e0*/  SYNCS.PHASECHK.TRANS64.TRYWAIT P1, [R7+URZ], R2 ;  /* 0x00000002070075a7 */ /* 0x000e64000802017f */
[----:B-1----:R-:W-:Y:S05]  /*2b3f0*/  @!P1 BRA `(.L_x_2532) ;  /* 0x0000002c004c9947 */ /* 0x002fea0003800000 */
.L_x_2663:
[----:B------:R-:W-:Y:S05]  /*2b400*/  @!P0 BRA `(.L_x_2533) ;  /* 0x0000000000048947 */ /* 0x000fea0003800000 */
[----:B------:R-:W-:Y:S01]  /*2b410*/  BPT.TRAP 0x1 ;  /* 0x000000040000795c */ /* 0x000fe20000300000 */
.L_x_2533:
[----:B------:R-:W2:Y:S02]  /*2b420*/  LDL.LU R4, [R1+0x10] ;  /* 0x0000100001047983 */ /* 0x000ea40000300800 */
[----:B--2---:R-:W-:-:S04]  /*2b430*/  IMAD R4, R4, 0x8, R0 ;  /* 0x0000000804047824 */ /* 0x004fc800078e0200 */
[----:B------:R-:W2:Y:S02]  /*2b440*/  SYNCS.PHASECHK.TRANS64.TRYWAIT P1, [R4+URZ+0x29860], R5 ;  /* 0x02986005040075a7 */ /* 0x000ea4000802017f */
[----:B--2---:R-:W-:Y:S05]  /*2b450*/  @!P1 BRA `(.L_x_2534) ;  /* 0x0000002c00489947 */ /* 0x004fea0003800000 */
.L_x_2664:
[----:B------:R-:W-:Y:S05]  /*2b460*/  @!P0 BRA `(.L_x_2535) ;  /* 0x0000000000048947 */ /* 0x000fea0003800000 */
[----:B------:R-:W-:Y:S01]  /*2b470*/  BPT.TRAP 0x1 ;  /* 0x000000040000795c */ /* 0x000fe20000300000 */
.L_x_2535:
[----:B------:R-:W-:-:S04]  /*2b480*/  IMAD R3, R3, 0x8, R0 ;  /* 0x0000000803037824 */ /* 0x000fc800078e0200 */
[----:B------:R-:W3:Y:S02]  /*2b490*/  SYNCS.PHASECHK.TRANS64.TRYWAIT P1, [R3+URZ+0x29860], R2 ;  /* 0x02986002030075a7 */ /* 0x000ee4000802017f */
[----:B---3--:R-:W-:Y:S05]  /*2b4a0*/  @!P1 BRA `(.L_x_2536) ;  /* 0x0000002c00489947 */ /* 0x008fea0003800000 */
.L_x_2665:
[----:B------:R-:W-:Y:S05]  /*2b4b0*/  @!P0 BRA `(.L_x_2537) ;  /* 0x0000000000048947 */ /* 0x000fea0003800000 */
[----:B------:R-:W-:Y:S01]  /*2b4c0*/  BPT.TRAP 0x1 ;  /* 0x000000040000795c */ /* 0x000fe20000300000 */
.L_x_2537:
[----:B------:R-:W4:Y:S02]  /*2b4d0*/  SYNCS.PHASECHK.TRANS64.TRYWAIT P0, [R4+URZ+0x29880], R5 ;  /* 0x02988005040075a7 */ /* 0x000f24000800017f */
[----:B----4-:R-:W-:Y:S05]  /*2b4e0*/  @!P0 BRA `(.L_x_2538) ;  /* 0x0000002c004c8947 */ /* 0x010fea0003800000 */
.L_x_2539:
[----:B------:R0:W0:Y:S02]  /*2b4f0*/  SYNCS.PHASECHK.TRANS64.TRYWAIT P0, [R3+URZ+0x29880], R2 ;  /* 0x02988002030075a7 */ /* 0x000024000800017f */
[----:B0-----:R-:W-:Y:S05]  /*2b500*/  @!P0 NANOSLEEP.SYNCS 0x989680 ;  /* 0x009896800000895d */ /* 0x001fea0003900000 */
[----:B------:R-:W0:Y:S02]  /*2b510*/  @!P0 SYNCS.PHASECHK.TRANS64 P0, [R3+URZ+0x29880], R2 ;  /* 0x02988002030085a7 */ /* 0x000e24000800007f */
[----:B0-----:R-:W-:Y:S05]  /*2b520*/  @!P0 BRA `(.L_x_2539) ;  /* 0xfffffffc00f08947 */ /* 0x001fea000383ffff */
.L_x_2204:
[----:B------:R-:W-:Y:S05]  /*2b530*/  BSYNC B8 ;  /* 0x0000000000087941 */ /* 0x000fea0003800000 */
.L_x_2201:
[----:B------:R-:W-:Y:S05]  /*2b540*/  EXIT ;  /* 0x000000000000794d */ /* 0x000fea0003800000 */
.L_x_2222:
[----:B---3--:R3:W4:Y:S02]  /*2b550*/  SYNCS.PHASECHK.TRANS64.TRYWAIT P5, [R39+URZ+0x29890], R96 ;  /* 0x02989060270075a7 */ /* 0x00872400080a017f */
[----:B----4-:R-:W-:Y:S05]  /*2b560*/  @!P5 NANOSLEEP.SYNCS 0x989680 ;  /* 0x009896800000d95d */ /* 0x010fea0003900000 */
[----:B------:R-:W4:Y:S02]  /*2b570*/  @!P5 SYNCS.PHASECHK.TRANS64 P5, [R39+URZ+0x29890], R96 ;  /* 0x029890602700d5a7 */ /* 0x000f2400080a007f */
[----:B----4-:R-:W-:Y:S05]  /*2b580*/  @!P5 BRA `(.L_x_2222) ;  /* 0xfffffffc00f0d947 */ /* 0x010fea000383ffff */
[----:B------:R-:W-:Y:S05]  /*2b590*/  BRA `(.L_x_2540) ;  /* 0xfffffd7c00e07947 */ /* 0x000fea000383ffff */
.L_x_2276:
[----:B--2---:R2:W4:Y:S02]  /*2b5a0*/  SYNCS.PHASECHK.TRANS64.TRYWAIT P5, [R39+URZ+0x29890], R96 ;  /* 0x02989060270075a7 */ /* 0x00452400080a017f */
[----:B----4-:R-:W-:Y:S05]  /*2b5b0*/  @!P5 NANOSLEEP.SYNCS 0x989680 ;  /* 0x009896800000d95d */ /* 0x010fea0003900000 */
[----:B------:R-:W4:Y:S02]  /*2b5c0*/  @!P5 SYNCS.PHASECHK.TRANS64 P5, [R39+URZ+0x29890], R96 ;  /* 0x029890602700d5a7 */ /* 0x000f2400080a007f */
[----:B----4-:R-:W-:Y:S05]  /*2b5d0*/  @!P5 BRA `(.L_x_2276) ;  /* 0xfffffffc00f0d947 */ /* 0x010fea000383ffff */
[----:B------:R-:W-:Y:S05]  /*2b5e0*/  BRA `(.L_x_2541) ;  /* 0xfffffddc00407947 */ /* 0x000fea000383ffff */
.L_x_2301:
[----:B-1----:R1:W2:Y:S02]  /*2b5f0*/  SYNCS.PHASECHK.TRANS64.TRYWAIT P2, [R39+URZ+0x29890], R96 ;  /* 0x02989060270075a7 */ /* 0x0022a4000804017f */
[----:B--2---:R-:W-:Y:S05]  /*2b600*/  @!P2 NANOSLEEP.SYNCS 0x989680 ;  /* 0x009896800000a95d */ /* 0x004fea0003900000 */
[----:B------:R-:W2:Y:S02]  /*2b610*/  @!P2 SYNCS.PHASECHK.TRANS64 P2, [R39+URZ+0x29890], R96 ;  /* 0x029890602700a5a7 */ /* 0x000ea4000804007f */
[----:B--2---:R-:W-:Y:S05]  /*2b620*/  @!P2 BRA `(.L_x_2301) ;  /* 0xfffffffc00f0a947 */ /* 0x004fea000383ffff */
[----:B------:R-:W-:Y:S05]  /*2b630*/  BRA `(.L_x_2542) ;  /* 0xfffffe3800dc7947 */ /* 0x000fea000383ffff */
.L_x_2307:
[----:B-1----:R1:W2:Y:S02]  /*2b640*/  SYNCS.PHASECHK.TRANS64.TRYWAIT P1, [R39+URZ+0x298b0], R96 ;  /* 0x0298b060270075a7 */ /* 0x0022a4000802017f */
[----:B--2---:R-:W-:Y:S05]  /*2b650*/  @!P1 NANOSLEEP.SYNCS 0x989680 ;  /* 0x009896800000995d */ /* 0x004fea0003900000 */
[----:B------:R-:W2:Y:S02]  /*2b660*/  @!P1 SYNCS.PHASECHK.TRANS64 P1, [R39+URZ+0x298b0], R96 ;  /* 0x0298b060270095a7 */ /* 0x000ea4000802007f */
[----:B--2---:R-:W-:Y:S05]  /*2b670*/  @!P1 BRA `(.L_x_2307) ;  /* 0xfffffffc00f09947 */ /* 0x004fea000383ffff */
[----:B------:R-:W-:Y:S05]  /*2b680*/  BRA `(.L_x_2543) ;  /* 0xfffffe3c00dc7947 */ /* 0x000fea000383ffff */
.L_x_2315:
[----:B------:R-:W-:Y:S01]  /*2b690*/  BSSY B0, `(.L_x_2544) ;  /* 0x0000008000007945 */ /* 0x000fe20003800000 */
[----:B------:R-:W-:Y:S01]  /*2b6a0*/  IMAD.MOV.U32 R13, RZ, RZ, R223 ;  /* 0x000000ffff0d7224 */ /* 0x000fe200078e00df */
[----:B------:R-:W-:Y:S01]  /*2b6b0*/  MOV R11, 0x1f ;  /* 0x0000001f000b7802 */ /* 0x000fe20000000f00 */
[----:B------:R-:W-:Y:S02]  /*2b6c0*/  IMAD.MOV.U32 R12, RZ, RZ, RZ ;  /* 0x000000ffff0c7224 */ /* 0x000fe400078e00ff */
[----:B------:R-:W-:-:S07]  /*2b6d0*/  IMAD.MOV.U32 R15, RZ, RZ, -0x1 ;  /* 0xffffffffff0f7424 */ /* 0x000fce00078e00ff */
[----:B-----5:R-:W-:Y:S05]  /*2b6e0*/  WARPSYNC.COLLECTIVE R15, `(.L_x_2545) ;  /* 0x000000000f087348 */ /* 0x020fea0003c00000 */
[----:B------:R0:W1:Y:S02]  /*2b6f0*/  SHFL.IDX P6, R14, R13, R12, R11 ;  /* 0x0000000c0d0e7389 */ /* 0x00006400000c000b */
[----:B01---5:R-:W-:Y:S01]  /*2b700*/  ENDCOLLECTIVE ;  /* 0x000000000000791b */ /* 0x023fe20003800000 */
.L_x_2545:
[----:B------:R-:W-:Y:S05]  /*2b710*/  BSYNC B0 ;  /* 0x0000000000007941 */ /* 0x000fea0003800000 */
.L_x_2544:
[----:B------:R-:W-:Y:S01]  /*2b720*/  IMAD.MOV.U32 R188, RZ, RZ, R14 ;  /* 0x000000ffffbc7224 */ /* 0x000fe200078e000e */
[----:B------:R-:W-:Y:S06]  /*2b730*/  BRA `(.L_x_2546) ;  /* 0xfffffe4800787947 */ /* 0x000fec000383ffff */
.L_x_2327:
[----:B------:R-:W-:Y:S01]  /*2b740*/  BSSY B1, `(.L_x_2547) ;  /* 0x0000007000017945 */ /* 0x000fe20003800000 */
[----:B------:R-:W-:Y:S01]  /*2b750*/  IMAD.MOV.U32 R12, RZ, RZ, RZ ;  /* 0x000000ffff0c7224 */ /* 0x000fe200078e00ff */
[----:B-1----:R-:W-:Y:S01]  /*2b760*/  MOV R15, 0xffffffff ;  /* 0xffffffff000f7802 */ /* 0x002fe20000000f00 */
[----:B------:R-:W-:-:S07]  /*2b770*/  IMAD.MOV.U32 R11, RZ, RZ, 0x1e1f ;  /* 0x00001e1fff0b7424 */ /* 0x000fce00078e00ff */
[----:B0----5:R-:W-:Y:S05]  /*2b780*/  WARPSYNC.COLLECTIVE R15, `(.L_x_2548) ;  /* 0x000000000f087348 */ /* 0x021fea0003c00000 */
[----:B------:R1:W2:Y:S02]  /*2b790*/  SHFL.IDX P6, R14, R13, R12, R11 ;  /* 0x0000000c0d0e7389 */ /* 0x0002a400000c000b */
[----:B012--5:R-:W-:Y:S01]  /*2b7a0*/  ENDCOLLECTIVE ;  /* 0x000000000000791b */ /* 0x027fe20003800000 */
.L_x_2548:
[----:B------:R-:W-:Y:S05]  /*2b7b0*/  BSYNC B1 ;  /* 0x0000000000017941 */ /* 0x000fea0003800000 */
.L_x_2547:
[----:B------:R-:W-:Y:S05]  /*2b7c0*/  BRA `(.L_x_2549) ;  /* 0xfffffe5400607947 */ /* 0x000fea000383ffff */
.L_x_2328:
        /* <DEDUP_REMOVED lines=8> */
.L_x_2551:
[----:B------:R-:W-:Y:S05]  /*2b850*/  BSYNC B1 ;  /* 0x0000000000017941 */ /* 0x000fea0003800000 */
.L_x_2550:
[----:B------:R-:W-:Y:S05]  /*2b860*/  BRA `(.L_x_2552) ;  /* 0xfffffe5400407947 */ /* 0x000fea000383ffff */
.L_x_2329:
[----:B------:R-:W-:Y:S01]  /*2b870*/  BSSY B1, `(.L_x_2553) ;  /* 0x0000008000017945 */ /* 0x000fe20003800000 */
[----:B------:R-:W-:Y:S01]  /*2b880*/  MOV R13, R3 ;  /* 0x00000003000d7202 */ /* 0x000fe20000000f00 */
[----:B------:R-:W-:Y:S02]  /*2b890*/  IMAD.MOV.U32 R12, RZ, RZ, RZ ;  /* 0x000000ffff0c7224 */ /* 0x000fe400078e00ff */
[----:B------:R-:W-:Y:S02]  /*2b8a0*/  IMAD.MOV.U32 R11, RZ, RZ, 0x1e1f ;  /* 0x00001e1fff0b7424 */ /* 0x000fe400078e00ff */
[----:B-1----:R-:W-:-:S07]  /*2b8b0*/  IMAD.MOV.U32 R15, RZ, RZ, -0x1 ;  /* 0xffffffffff0f7424 */ /* 0x002fce00078e00ff */
[----:B0----5:R-:W-:Y:S05]  /*2b8c0*/  WARPSYNC.COLLECTIVE R15, `(.L_x_2554) ;  /* 0x000000000f087348 */ /* 0x021fea0003c00000 */
[----:B------:R1:W2:Y:S02]  /*2b8d0*/  SHFL.IDX P6, R14, R13, R12, R11 ;  /* 0x0000000c0d0e7389 */ /* 0x0002a400000c000b */
[----:B012--5:R-:W-:Y:S01]  /*2b8e0*/  ENDCOLLECTIVE ;  /* 0x000000000000791b */ /* 0x027fe20003800000 */
.L_x_2554:
[----:B------:R-:W-:Y:S05]  /*2b8f0*/  BSYNC B1 ;  /* 0x0000000000017941 */ /* 0x000fea0003800000 */
.L_x_2553:
[----:B------:R-:W-:Y:S05]  /*2b900*/  BRA `(.L_x_2555) ;  /* 0xfffffe5400207947 */ /* 0x000fea000383ffff */
.L_x_2330:
[----:B------:R-:W-:Y:S01]  /*2b910*/  BSSY B1, `(.L_x_2556) ;  /* 0x0000008000017945 */ /* 0x000fe20003800000 */
[----:B------:R-:W-:Y:S01]  /*2b920*/  IMAD.MOV.U32 R13, RZ, RZ, R0 ;  /* 0x000000ffff0d7224 */ /* 0x000fe200078e0000 */
[----:B------:R-:W-:Y:S01]  /*2b930*/  MOV R12, RZ ;  /* 0x000000ff000c7202 */ /* 0x000fe20000000f00 */
[----:B------:R-:W-:Y:S02]  /*2b940*/  IMAD.MOV.U32 R11, RZ, RZ, 0x1e1f ;  /* 0x00001e1fff0b7424 */ /* 0x000fe400078e00ff */
[----:B-1----:R-:W-:-:S07]  /*2b950*/  IMAD.MOV.U32 R15, RZ, RZ, -0x1 ;  /* 0xffffffffff0f7424 */ /* 0x002fce00078e00ff */
[----:B0----5:R-:W-:Y:S05]  /*2b960*/  WARPSYNC.COLLECTIVE R15, `(.L_x_2557) ;  /* 0x000000000f087348 */ /* 0x021fea0003c00000 */
[----:B------:R1:W2:Y:S02]  /*2b970*/  SHFL.IDX P6, R14, R13, R12, R11 ;  /* 0x0000000c0d0e7389 */ /* 0x0002a400000c000b */
[----:B012--5:R-:W-:Y:S01]  /*2b980*/  ENDCOLLECTIVE ;  /* 0x000000000000791b */ /* 0x027fe20003800000 */
.L_x_2557:
[----:B------:R-:W-:Y:S05]  /*2b990*/  BSYNC B1 ;  /* 0x0000000000017941 */ /* 0x000fea0003800000 */
.L_x_2556:
[----:B------:R-:W-:Y:S05]  /*2b9a0*/  BRA `(.L_x_2558) ;  /* 0xfffffe5400007947 */ /* 0x000fea000383ffff */
.L_x_2332:
[----:B--2---:R2:W3:Y:S02]  /*2b9b0*/  SYNCS.PHASECHK.TRANS64.TRYWAIT P1, [R16+URZ+0x29800], R3 ;  /* 0x02980003100075a7 */ /* 0x0044e4000802017f */
[----:B---3--:R-:W-:Y:S05]  /*2b9c0*/  @!P1 NANOSLEEP.SYNCS 0x989680 ;  /* 0x009896800000995d */ /* 0x008fea0003900000 */
[----:B------:R-:W3:Y:S02]  /*2b9d0*/  @!P1 SYNCS.PHASECHK.TRANS64 P1, [R16+URZ+0x29800], R3 ;  /* 0x02980003100095a7 */ /* 0x000ee4000802007f */
[----:B---3--:R-:W-:Y:S05]  /*2b9e0*/  @!P1 BRA `(.L_x_2332) ;  /* 0xfffffffc00f09947 */ /* 0x008fea000383ffff */
[----:B------:R-:W-:Y:S05]  /*2b9f0*/  BRA `(.L_x_2559) ;  /* 0xfffffe54000c7947 */ /* 0x000fea000383ffff */
.L_x_2346:
[----:B------:R-:W-:Y:S01]  /*2ba00*/  BSSY B1, `(.L_x_2560) ;  /* 0x0000007000017945 */ /* 0x000fe20003800000 */
[----:B------:R-:W-:Y:S01]  /*2ba10*/  IMAD.MOV.U32 R12, RZ, RZ, RZ ;  /* 0x000000ffff0c7224 */ /* 0x000fe200078e00ff */
[----:B------:R-:W-:Y:S01]  /*2ba20*/  MOV R15, 0xffffffff ;  /* 0xffffffff000f7802 */ /* 0x000fe20000000f00 */
[----:B------:R-:W-:-:S07]  /*2ba30*/  IMAD.MOV.U32 R11, RZ, RZ, 0x1e1f ;  /* 0x00001e1fff0b7424 */ /* 0x000fce00078e00ff */
[----:B0----5:R-:W-:Y:S05]  /*2ba40*/  WARPSYNC.COLLECTIVE R15, `(.L_x_2561) ;  /* 0x000000000f087348 */ /* 0x021fea0003c00000 */
[----:B------:R1:W2:Y:S02]  /*2ba50*/  SHFL.IDX P6, R14, R13, R12, R11 ;  /* 0x0000000c0d0e7389 */ /* 0x0002a400000c000b */
[----:B012--5:R-:W-:Y:S01]  /*2ba60*/  ENDCOLLECTIVE ;  /* 0x000000000000791b */ /* 0x027fe20003800000 */
.L_x_2561:
[----:B------:R-:W-:Y:S05]  /*2ba70*/  BSYNC B1 ;  /* 0x0000000000017941 */ /* 0x000fea0003800000 */
.L_x_2560:
[----:B------:R-:W-:Y:S05]  /*2ba80*/  BRA `(.L_x_2562) ;  /* 0xfffffe8400f47947 */ /* 0x000fea000383ffff */
.L_x_2347:
        /* <DEDUP_REMOVED lines=8> */
.L_x_2564:
[----:B------:R-:W-:Y:S05]  /*2bb10*/  BSYNC B1 ;  /* 0x0000000000017941 */ /* 0x000fea0003800000 */
.L_x_2563:
[----:B------:R-:W-:Y:S05]  /*2bb20*/  BRA `(.L_x_2565) ;  /* 0xfffffe8400d47947 */ /* 0x000fea000383ffff */
.L_x_2348:
[----:B------:R-:W-:Y:S01]  /*2bb30*/  BSSY B1, `(.L_x_2566) ;  /* 0x0000008000017945 */ /* 0x000fe20003800000 */
[----:B------:R-:W-:Y:S01]  /*2bb40*/  MOV R13, R3 ;  /* 0x00000003000d7202 */ /* 0x000fe20000000f00 */
[----:B------:R-:W-:Y:S02]  /*2bb50*/  IMAD.MOV.U32 R12, RZ, RZ, RZ ;  /* 0x000000ffff0c7224 */ /* 0x000fe400078e00ff */
[----:B------:R-:W-:Y:S02]  /*2bb60*/  IMAD.MOV.U32 R11, RZ, RZ, 0x1e1f ;  /* 0x00001e1fff0b7424 */ /* 0x000fe400078e00ff */
[----:B------:R-:W-:-:S07]  /*2bb70*/  IMAD.MOV.U32 R15, RZ, RZ, -0x1 ;  /* 0xffffffffff0f7424 */ /* 0x000fce00078e00ff */
[----:B0----5:R-:W-:Y:S05]  /*2bb80*/  WARPSYNC.COLLECTIVE R15, `(.L_x_2567) ;  /* 0x000000000f087348 */ /* 0x021fea0003c00000 */
[----:B------:R1:W2:Y:S02]  /*2bb90*/  SHFL.IDX P6, R14, R13, R12, R11 ;  /* 0x0000000c0d0e7389 */ /* 0x0002a400000c000b */
[----:B012--5:R-:W-:Y:S01]  /*2bba0*/  ENDCOLLECTIVE ;  /* 0x000000000000791b */ /* 0x027fe20003800000 */
.L_x_2567:
[----:B------:R-:W-:Y:S05]  /*2bbb0*/  BSYNC B1 ;  /* 0x0000000000017941 */ /* 0x000fea0003800000 */
.L_x_2566:
[----:B------:R-:W-:Y:S05]  /*2bbc0*/  BRA `(.L_x_2568) ;  /* 0xfffffe8400b47947 */ /* 0x000fea000383ffff */
.L_x_2349:
[----:B------:R-:W-:Y:S01]  /*2bbd0*/  BSSY B1, `(.L_x_2569) ;  /* 0x0000008000017945 */ /* 0x000fe20003800000 */
[----:B------:R-:W-:Y:S01]  /*2bbe0*/  IMAD.MOV.U32 R13, RZ, RZ, R0 ;  /* 0x000000ffff0d7224 */ /* 0x000fe200078e0000 */
[----:B------:R-:W-:Y:S01]  /*2bbf0*/  MOV R12, RZ ;  /* 0x000000ff000c7202 */ /* 0x000fe20000000f00 */
[----:B------:R-:W-:Y:S02]  /*2bc00*/  IMAD.MOV.U32 R11, RZ, RZ, 0x1e1f ;  /* 0x00001e1fff0b7424 */ /* 0x000fe400078e00ff */
[----:B------:R-:W-:-:S07]  /*2bc10*/  IMAD.MOV.U32 R15, RZ, RZ, -0x1 ;  /* 0xffffffffff0f7424 */ /* 0x000fce00078e00ff */
[----:B0----5:R-:W-:Y:S05]  /*2bc20*/  WARPSYNC.COLLECTIVE R15, `(.L_x_2570) ;  /* 0x000000000f087348 */ /* 0x021fea0003c00000 */
[----:B------:R1:W2:Y:S02]  /*2bc30*/  SHFL.IDX P6, R14, R13, R12, R11 ;  /* 0x0000000c0d0e7389 */ /* 0x0002a400000c000b */
[----:B012--5:R-:W-:Y:S01]  /*2bc40*/  ENDCOLLECTIVE ;  /* 0x000000000000791b */ /* 0x027fe20003800000 */
.L_x_2570:
[----:B------:R-:W-:Y:S05]  /*2bc50*/  BSYNC B1 ;  /* 0x0000000000017941 */ /* 0x000fea0003800000 */
.L_x_2569:
[----:B------:R-:W-:Y:S05]  /*2bc60*/  BRA `(.L_x_2571) ;  /* 0xfffffe8400947947 */ /* 0x000fea000383ffff */
.L_x_2351:
[----:B-1----:R1:W2:Y:S02]  /*2bc70*/  SYNCS.PHASECHK.TRANS64.TRYWAIT P1, [R16+URZ+0x29800], R3 ;  /* 0x02980003100075a7 */ /* 0x0022a4000802017f */
[----:B--2---:R-:W-:Y:S05]  /*2bc80*/  @!P1 NANOSLEEP.SYNCS 0x989680 ;  /* 0x009896800000995d */ /* 0x004fea0003900000 */
[----:B------:R-:W2:Y:S02]  /*2bc90*/  @!P1 SYNCS.PHASECHK.TRANS64 P1, [R16+URZ+0x29800], R3 ;  /* 0x02980003100095a7 */ /* 0x000ea4000802007f */
[----:B--2---:R-:W-:Y:S05]  /*2bca0*/  @!P1 BRA `(.L_x_2351) ;  /* 0xfffffffc00f09947 */ /* 0x004fea000383ffff */
[----:B------:R-:W-:Y:S05]  /*2bcb0*/  BRA `(.L_x_2572) ;  /* 0xfffffe8400a07947 */ /* 0x000fea000383ffff */
.L_x_2359:
[----:B--2---:R2:W3:Y:S02]  /*2bcc0*/  SYNCS.PHASECHK.TRANS64.TRYWAIT P2, [R3+URZ+0x29830], R0 ;  /* 0x02983000030075a7 */ /* 0x0044e4000804017f */
[----:B---3--:R-:W-:Y:S05]  /*2bcd0*/  @!P2 NANOSLEEP.SYNCS 0x989680 ;  /* 0x009896800000a95d */ /* 0x008fea0003900000 */
[----:B------:R-:W3:Y:S02]  /*2bce0*/  @!P2 SYNCS.PHASECHK.TRANS64 P2, [R3+URZ+0x29830], R0 ;  /* 0x029830000300a5a7 */ /* 0x000ee4000804007f */
[----:B---3--:R-:W-:Y:S05]  /*2bcf0*/  @!P2 BRA `(.L_x_2359) ;  /* 0xfffffffc00f0a947 */ /* 0x008fea000383ffff */
[----:B------:R-:W-:Y:S05]  /*2bd00*/  BRA `(.L_x_2358) ;  /* 0xfffffeb400cc7947 */ /* 0x000fea000383ffff */
.L_x_2365:
[----:B--2---:R2:W3:Y:S02]  /*2bd10*/  SYNCS.PHASECHK.TRANS64.TRYWAIT P2, [R13+URZ+0x29830], R0 ;  /* 0x029830000d0075a7 */ /* 0x0044e4000804017f */
[----:B---3--:R-:W-:Y:S05]  /*2bd20*/  @!P2 NANOSLEEP.SYNCS 0x989680 ;  /* 0x009896800000a95d */ /* 0x008fea0003900000 */
[----:B------:R-:W3:Y:S02]  /*2bd30*/  @!P2 SYNCS.PHASECHK.TRANS64 P2, [R13+URZ+0x29830], R0 ;  /* 0x029830000d00a5a7 */ /* 0x000ee4000804007f */
[----:B---3--:R-:W-:Y:S05]  /*2bd40*/  @!P2 BRA `(.L_x_2365) ;  /* 0xfffffffc00f0a947 */ /* 0x008fea000383ffff */
[----:B------:R-:W-:Y:S05]  /*2bd50*/  BRA `(.L_x_2364) ;  /* 0xfffffef000207947 */ /* 0x000fea000383ffff */
.L_x_2369:
[----:B--2---:R2:W3:Y:S02]  /*2bd60*/  SYNCS.PHASECHK.TRANS64.TRYWAIT P0, [R13+URZ+0x29850], R0 ;  /* 0x029850000d0075a7 */ /* 0x0044e4000800017f */
[----:B---3--:R-:W-:Y:S05]  /*2bd70*/  @!P0 NANOSLEEP.SYNCS 0x989680 ;  /* 0x009896800000895d */ /* 0x008fea0003900000 */
[----:B------:R-:W3:Y:S02]  /*2bd80*/  @!P0 SYNCS.PHASECHK.TRANS64 P0, [R13+URZ+0x29850], R0 ;  /* 0x029850000d0085a7 */ /* 0x000ee4000800007f */
[----:B---3--:R-:W-:Y:S05]  /*2bd90*/  @!P0 BRA `(.L_x_2369) ;  /* 0xfffffffc00f08947 */ /* 0x008fea000383ffff */
[----:B------:R-:W-:Y:S05]  /*2bda0*/  BRA `(.L_x_2366) ;  /* 0xffffff00005c7947 */ /* 0x000fea000383ffff */
.L_x_2377:
[----:B--2---:R2:W3:Y:S02]  /*2bdb0*/  SYNCS.PHASECHK.TRANS64.TRYWAIT P2, [R11+URZ+0x29830], R0 ;  /* 0x029830000b0075a7 */ /* 0x0044e4000804017f */
[----:B---3--:R-:W-:Y:S05]  /*2bdc0*/  @!P2 NANOSLEEP.SYNCS 0x989680 ;  /* 0x009896800000a95d */ /* 0x008fea0003900000 */
[----:B------:R-:W3:Y:S02]  /*2bdd0*/  @!P2 SYNCS.PHASECHK.TRANS64 P2, [R11+URZ+0x29830], R0 ;  /* 0x029830000b00a5a7 */ /* 0x000ee4000804007f */
[----:B---3--:R-:W-:Y:S05]  /*2bde0*/  @!P2 BRA `(.L_x_2377) ;  /* 0xfffffffc00f0a947 */ /* 0x008fea000383ffff */
[----:B------:R-:W-:Y:S05]  /*2bdf0*/  BRA `(.L_x_2376) ;  /* 0xffffff2c004c7947 */ /* 0x000fea000383ffff */
.L_x_2382:
[----:B--2---:R2:W3:Y:S02]  /*2be00*/  SYNCS.PHASECHK.TRANS64.TRYWAIT P0, [R13+URZ+0x29850], R0 ;  /* 0x029850000d0075a7 */ /* 0x0044e4000800017f */
[----:B---3--:R-:W-:Y:S05]  /*2be10*/  @!P0 NANOSLEEP.SYNCS 0x989680 ;  /* 0x009896800000895d */ /* 0x008fea0003900000 */
[----:B------:R-:W3:Y:S02]  /*2be20*/  @!P0 SYNCS.PHASECHK.TRANS64 P0, [R13+URZ+0x29850], R0 ;  /* 0x029850000d0085a7 */ /* 0x000ee4000800007f */
[----:B---3--:R-:W-:Y:S05]  /*2be30*/  @!P0 BRA `(.L_x_2382) ;  /* 0xfffffffc00f08947 */ /* 0x008fea000383ffff */
[----:B------:R-:W-:Y:S05]  /*2be40*/  BRA `(.L_x_2381) ;  /* 0xffffff3c008c7947 */ /* 0x000fea000383ffff */
.L_x_2388:
[----:B--2---:R2:W3:Y:S02]  /*2be50*/  SYNCS.PHASECHK.TRANS64.TRYWAIT P0, [R12+URZ+0x29850], R5 ;  /* 0x029850050c0075a7 */ /* 0x0044e4000800017f */
[----:B---3--:R-:W-:Y:S05]  /*2be60*/  @!P0 NANOSLEEP.SYNCS 0x989680 ;  /* 0x009896800000895d */ /* 0x008fea0003900000 */
[----:B------:R-:W3:Y:S02]  /*2be70*/  @!P0 SYNCS.PHASECHK.TRANS64 P0, [R12+URZ+0x29850], R5 ;  /* 0x029850050c0085a7 */ /* 0x000ee4000800007f */
[----:B---3--:R-:W-:Y:S05]  /*2be80*/  @!P0 BRA `(.L_x_2388) ;  /* 0xfffffffc00f08947 */ /* 0x008fea000383ffff */
[----:B------:R-:W-:Y:S05]  /*2be90*/  BRA `(.L_x_2387) ;  /* 0xffffff5c00a47947 */ /* 0x000fea000383ffff */
.L_x_2392:
[----:B------:R-:W-:Y:S01]  /*2bea0*/  IMAD.MOV.U32 R12, RZ, RZ, R0 ;  /* 0x000000ffff0c7224 */ /* 0x000fe200078e0000 */
[----:B------:R-:W-:Y:S01]  /*2beb0*/  MOV R15, 0xffffffff ;  /* 0xffffffff000f7802 */ /* 0x000fe20000000f00 */
[----:B------:R-:W-:Y:S01]  /*2bec0*/  IMAD.MOV.U32 R11, RZ, RZ, 0x1c1f ;  /* 0x00001c1fff0b7424 */ /* 0x000fe200078e00ff */
[----:B------:R-:W-:Y:S02]  /*2bed0*/  SEL R5, R96, R97, P0 ;  /* 0x0000006160057207 */ /* 0x000fe40000000000 */
[----:B------:R-:W-:-:S07]  /*2bee0*/  SEL R7, R97, R96, P0 ;  /* 0x0000006061077207 */ /* 0x000fce0000000000 */
[----:B-12--5:R-:W-:Y:S05]  /*2bef0*/  WARPSYNC.COLLECTIVE R15, `(.L_x_2573) ;  /* 0x000000000f087348 */ /* 0x026fea0003c00000 */
[----:B------:R0:W3:Y:S02]  /*2bf00*/  SHFL.IDX P6, R14, R13, R12, R11 ;  /* 0x0000000c0d0e7389 */ /* 0x0000e400000c000b */
[----:B0123-5:R-:W-:Y:S01]  /*2bf10*/  ENDCOLLECTIVE ;  /* 0x000000000000791b */ /* 0x02ffe20003800000 */
.L_x_2573:
        /* <DEDUP_REMOVED lines=19> */
.L_x_2574:
        /* <DEDUP_REMOVED lines=18> */
.L_x_2575:
        /* <DEDUP_REMOVED lines=11> */
.L_x_2576:
[----:B------:R-:W-:Y:S02]  /*2c220*/  IMAD.MOV.U32 R13, RZ, RZ, R9 ;  /* 0x000000ffff0d7224 */ /* 0x000fe400078e0009 */
[----:B------:R-:W-:Y:S01]  /*2c230*/  IMAD.MOV.U32 R12, RZ, RZ, R0 ;  /* 0x000000ffff0c7224 */ /* 0x000fe200078e0000 */
[----:B------:R-:W-:-:S07]  /*2c240*/  MOV R7, R14 ;  /* 0x0000000e00077202 */ /* 0x000fce0000000f00 */
[----:B------:R-:W-:Y:S05]  /*2c250*/  WARPSYNC.COLLECTIVE R15, `(.L_x_2577) ;  /* 0x000000000f087348 */ /* 0x000fea0003c00000 */
[----:B------:R0:W1:Y:S02]  /*2c260*/  SHFL.IDX P6, R14, R13, R12, R11 ;  /* 0x0000000c0d0e7389 */ /* 0x00006400000c000b */
[----:B01----:R-:W-:Y:S01]  /*2c270*/  ENDCOLLECTIVE ;  /* 0x000000000000791b */ /* 0x003fe20003800000 */
.L_x_2577:
[----:B------:R-:W-:Y:S02]  /*2c280*/  SEL R8, R10, R7, P0 ;  /* 0x000000070a087207 */ /* 0x000fe40000000000 */
[----:B------:R-:W-:Y:S01]  /*2c290*/  SEL R10, R7, R10, P0 ;  /* 0x0000000a070a7207 */ /* 0x000fe20000000000 */
[----:B------:R-:W-:Y:S01]  /*2c2a0*/  IMAD.MOV.U32 R13, RZ, RZ, R21 ;  /* 0x000000ffff0d7224 */ /* 0x000fe200078e0015 */
[----:B------:R-:W-:Y:S01]  /*2c2b0*/  MOV R12, R2 ;  /* 0x00000002000c7202 */ /* 0x000fe20000000f00 */
[----:B------:R-:W-:-:S07]  /*2c2c0*/  IMAD.MOV.U32 R26, RZ, RZ, R14 ;  /* 0x000000ffff1a7224 */ /* 0x000fce00078e000e */
[----:B------:R-:W-:Y:S05]  /*2c2d0*/  WARPSYNC.COLLECTIVE R15, `(.L_x_2578) ;  /* 0x000000000f087348 */ /* 0x000fea0003c00000 */
[----:B------:R0:W1:Y:S02]  /*2c2e0*/  SHFL.IDX P6, R14, R13, R12, R11 ;  /* 0x0000000c0d0e7389 */ /* 0x00006400000c000b */
[----:B01----:R-:W-:Y:S01]  /*2c2f0*/  ENDCOLLECTIVE ;  /* 0x000000000000791b */ /* 0x003fe20003800000 */
.L_x_2578:
[----:B------:R-:W-:Y:S02]  /*2c300*/  IMAD.MOV.U32 R13, RZ, RZ, R25 ;  /* 0x000000ffff0d7224 */ /* 0x000fe400078e0019 */
[----:B------:R-:W-:Y:S02]  /*2c310*/  IMAD.MOV.U32 R12, RZ, RZ, R0 ;  /* 0x000000ffff0c7224 */ /* 0x000fe400078e0000 */
[----:B------:R-:W-:-:S07]  /*2c320*/  IMAD.MOV.U32 R21, RZ, RZ, R14 ;  /* 0x000000ffff157224 */ /* 0x000fce00078e000e */
[----:B------:R-:W-:Y:S05]  /*2c330*/  WARPSYNC.COLLECTIVE R15, `(.L_x_2579) ;  /* 0x000000000f087348 */ /* 0x000fea0003c00000 */
[----:B------:R0:W1:Y:S02]  /*2c340*/  SHFL.IDX P6, R14, R13, R12, R11 ;  /* 0x0000000c0d0e7389 */ /* 0x00006400000c000b */
[----:B01----:R-:W-:Y:S01]  /*2c350*/  ENDCOLLECTIVE ;  /* 0x000000000000791b */ /* 0x003fe20003800000 */
.L_x_2579:
        /* <DEDUP_REMOVED lines=8> */
.L_x_2580:
[----:B------:R-:W-:Y:S02]  /*2c3e0*/  IMAD.MOV.U32 R13, RZ, RZ, R29 ;  /* 0x000000ffff0d7224 */ /* 0x000fe400078e001d */
[----:B------:R-:W-:Y:S02]  /*2c3f0*/  IMAD.MOV.U32 R12, RZ, RZ, R0 ;  /* 0x000000ffff0c7224 */ /* 0x000fe400078e0000 */
[----:B------:R-:W-:-:S07]  /*2c400*/  IMAD.MOV.U32 R27, RZ, RZ, R14 ;  /* 0x000000ffff1b7224 */ /* 0x000fce00078e000e */
[----:B------:R-:W-:Y:S05]  /*2c410*/  WARPSYNC.COLLECTIVE R15, `(.L_x_2581) ;  /* 0x000000000f087348 */ /* 0x000fea0003c00000 */
[----:B------:R0:W1:Y:S02]  /*2c420*/  SHFL.IDX P6, R14, R13, R12, R11 ;  /* 0x0000000c0d0e7389 */ /* 0x00006400000c000b */
[----:B01----:R-:W-:Y:S01]  /*2c430*/  ENDCOLLECTIVE ;  /* 0x000000000000791b */ /* 0x003fe20003800000 */
.L_x_2581:
[----:B------:R-:W-:Y:S02]  /*2c440*/  SEL R28, R30, R27, P0 ;  /* 0x0000001b1e1c7207 */ /* 0x000fe40000000000 */
[----:B------:R-:W-:Y:S01]  /*2c450*/  SEL R30, R27, R30, P0 ;  /* 0x0000001e1b1e7207 */ /* 0x000fe20000000000 */
[----:B------:R-:W-:Y:S02]  /*2c460*/  IMAD.MOV.U32 R13, RZ, RZ, R31 ;  /* 0x000000ffff0d7224 */ /* 0x000fe400078e001f */
[----:B------:R-:W-:Y:S01]  /*2c470*/  IMAD.MOV.U32 R12, RZ, RZ, R2 ;  /* 0x000000ffff0c7224 */ /* 0x000fe200078e0002 */
[----:B------:R-:W-:-:S07]  /*2c480*/  MOV R34, R14 ;  /* 0x0000000e00227202 */ /* 0x000fce0000000f00 */
[----:B------:R-:W-:Y:S05]  /*2c490*/  WARPSYNC.COLLECTIVE R15, `(.L_x_2582) ;  /* 0x000000000f087348 */ /* 0x000fea0003c00000 */
[----:B------:R0:W1:Y:S02]  /*2c4a0*/  SHFL.IDX P6, R14, R13, R12, R11 ;  /* 0x0000000c0d0e7389 */ /* 0x00006400000c000b */
[----:B01----:R-:W-:Y:S01]  /*2c4b0*/  ENDCOLLECTIVE ;  /* 0x000000000000791b */ /* 0x003fe20003800000 */
.L_x_2582:
[----:B------:R-:W-:Y:S01]  /*2c4c0*/  IMAD.MOV.U32 R13, RZ, RZ, R33 ;  /* 0x000000ffff0d7224 */ /* 0x000fe200078e0021 */
[----:B------:R-:W-:Y:S01]  /*2c4d0*/  MOV R12, R0 ;  /* 0x00000000000c7202 */ /* 0x000fe20000000f00 */
[----:B------:R-:W-:-:S07]  /*2c4e0*/  IMAD.MOV.U32 R31, RZ, RZ, R14 ;  /* 0x000000ffff1f7224 */ /* 0x000fce00078e000e */
[----:B------:R-:W-:Y:S05]  /*2c4f0*/  WARPSYNC.COLLECTIVE R15, `(.L_x_2583) ;  /* 0x000000000f087348 */ /* 0x000fea0003c00000 */
[----:B------:R0:W1:Y:S02]  /*2c500*/  SHFL.IDX P6, R14, R13, R12, R11 ;  /* 0x0000000c0d0e7389 */ /* 0x00006400000c000b */
[----:B01----:R-:W-:Y:S01]  /*2c510*/  ENDCOLLECTIVE ;  /* 0x000000000000791b */ /* 0x003fe20003800000 */
.L_x_2583:
        /* <DEDUP_REMOVED lines=8> */
.L_x_2584:
[----:B------:R-:W-:Y:S01]  /*2c5a0*/  MOV R13, R37 ;  /* 0x00000025000d7202 */ /* 0x000fe20000000f00 */
[----:B------:R-:W-:Y:S02]  /*2c5b0*/  IMAD.MOV.U32 R12, RZ, RZ, R0 ;  /* 0x000000ffff0c7224 */ /* 0x000fe400078e0000 */
[----:B------:R-:W-:-:S07]  /*2c5c0*/  IMAD.MOV.U32 R35, RZ, RZ, R14 ;  /* 0x000000ffff237224 */ /* 0x000fce00078e000e */
[----:B------:R-:W-:Y:S05]  /*2c5d0*/  WARPSYNC.COLLECTIVE R15, `(.L_x_2585) ;  /* 0x000000000f087348 */ /* 0x000fea0003c00000 */
[----:B------:R0:W1:Y:S02]  /*2c5e0*/  SHFL.IDX P6, R14, R13, R12, R11 ;  /* 0x0000000c0d0e7389 */ /* 0x00006400000c000b */
[----:B01----:R-:W-:Y:S01]  /*2c5f0*/  ENDCOLLECTIVE ;  /* 0x000000000000791b */ /* 0x003fe20003800000 */
.L_x_2585:
        /* <DEDUP_REMOVED lines=8> */
.L_x_2586:
[----:B------:R-:W-:Y:S02]  /*2c680*/  IMAD.MOV.U32 R13, RZ, RZ, R41 ;  /* 0x000000ffff0d7224 */ /* 0x000fe400078e0029 */
[----:B------:R-:W-:Y:S01]  /*2c690*/  IMAD.MOV.U32 R12, RZ, RZ, R0 ;  /* 0x000000ffff0c7224 */ /* 0x000fe200078e0000 */
[----:B------:R-:W-:-:S07]  /*2c6a0*/  MOV R20, R14 ;  /* 0x0000000e00147202 */ /* 0x000fce0000000f00 */
[----:B------:R-:W-:Y:S05]  /*2c6b0*/  WARPSYNC.COLLECTIVE R15, `(.L_x_2587) ;  /* 0x000000000f087348 */ /* 0x000fea0003c00000 */
[----:B------:R0:W1:Y:S02]  /*2c6c0*/  SHFL.IDX P6, R14, R13, R12, R11 ;  /* 0x0000000c0d0e7389 */ /* 0x00006400000c000b */
[----:B01----:R-:W-:Y:S01]  /*2c6d0*/  ENDCOLLECTIVE ;  /* 0x000000000000791b */ /* 0x003fe20003800000 */
.L_x_2587:
[----:B------:R-:W-:Y:S01]  /*2c6e0*/  IMAD.MOV.U32 R13, RZ, RZ, R43 ;  /* 0x000000ffff0d7224 */ /* 0x000fe200078e002b */
[----:B------:R-:W-:Y:S01]  /*2c6f0*/  MOV R12, R2 ;  /* 0x00000002000c7202 */ /* 0x000fe20000000f00 */
[----:B------:R-:W-:-:S07]  /*2c700*/  IMAD.MOV.U32 R41, RZ, RZ, R14 ;  /* 0x000000ffff297224 */ /* 0x000fce00078e000e */
[----:B------:R-:W-:Y:S05]  /*2c710*/  WARPSYNC.COLLECTIVE R15, `(.L_x_2588) ;  /* 0x000000000f087348 */ /* 0x000fea0003c00000 */
[----:B------:R0:W1:Y:S02]  /*2c720*/  SHFL.IDX P6, R14, R13, R12, R11 ;  /* 0x0000000c0d0e7389 */ /* 0x00006400000c000b */
[----:B01----:R-:W-:Y:S01]  /*2c730*/  ENDCOLLECTIVE ;  /* 0x000000000000791b */ /* 0x003fe20003800000 */
.L_x_2588:
[----:B------:R-:W-:Y:S02]  /*2c740*/  IMAD.MOV.U32 R13, RZ, RZ, R45 ;  /* 0x000000ffff0d7224 */ /* 0x000fe400078e002d */
[----:B------:R-:W-:Y:S02]  /*2c750*/  IMAD.MOV.U32 R12, RZ, RZ, R0 ;  /* 0x000000ffff0c7224 */ /* 0x000fe400078e0000 */
[----:B------:R-:W-:-:S07]  /*2c760*/  IMAD.MOV.U32 R40, RZ, RZ, R14 ;  /* 0x000000ffff287224 */ /* 0x000fce00078e000e */
[----:B------:R-:W-:Y:S05]  /*2c770*/  WARPSYNC.COLLECTIVE R15, `(.L_x_2589) ;  /* 0x000000000f087348 */ /* 0x000fea0003c00000 */
[----:B------:R0:W1:Y:S02]  /*2c780*/  SHFL.IDX P6, R14, R13, R12, R11 ;  /* 0x0000000c0d0e7389 */ /* 0x00006400000c000b */
[----:B01----:R-:W-:Y:S01]  /*2c790*/  ENDCOLLECTIVE ;  /* 0x000000000000791b */ /* 0x003fe20003800000 */
.L_x_2589:
        /* <DEDUP_REMOVED lines=8> */
.L_x_2590:
[----:B------:R-:W-:Y:S02]  /*2c820*/  IMAD.MOV.U32 R13, RZ, RZ, R49 ;  /* 0x000000ffff0d7224 */ /* 0x000fe400078e0031 */
[----:B------:R-:W-:Y:S02]  /*2c830*/  IMAD.MOV.U32 R12, RZ, RZ, R0 ;  /* 0x000000ffff0c7224 */ /* 0x000fe400078e0000 */
[----:B------:R-:W-:-:S07]  /*2c840*/  IMAD.MOV.U32 R42, RZ, RZ, R14 ;  /* 0x000000ffff2a7224 */ /* 0x000fce00078e000e */
[----:B------:R-:W-:Y:S05]  /*2c850*/  WARPSYNC.COLLECTIVE R15, `(.L_x_2591) ;  /* 0x000000000f087348 */ /* 0x000fea0003c00000 */
[----:B------:R0:W1:Y:S02]  /*2c860*/  SHFL.IDX P6, R14, R13, R12, R11 ;  /* 0x0000000c0d0e7389 */ /* 0x00006400000c000b */
[----:B01----:R-:W-:Y:S01]  /*2c870*/  ENDCOLLECTIVE ;  /* 0x000000000000791b */ /* 0x003fe20003800000 */
.L_x_2591:
        /* <DEDUP_REMOVED lines=8> */
.L_x_2592:
[----:B------:R-:W-:Y:S01]  /*2c900*/  IMAD.MOV.U32 R13, RZ, RZ, R53 ;  /* 0x000000ffff0d7224 */ /* 0x000fe200078e0035 */
[----:B------:R-:W-:Y:S01]  /*2c910*/  MOV R12, R0 ;  /* 0x00000000000c7202 */ /* 0x000fe20000000f00 */
[----:B------:R-:W-:-:S07]  /*2c920*/  IMAD.MOV.U32 R48, RZ, RZ, R14 ;  /* 0x000000ffff307224 */ /* 0x000fce00078e000e */
[----:B------:R-:W-:Y:S05]  /*2c930*/  WARPSYNC.COLLECTIVE R15, `(.L_x_2593) ;  /* 0x000000000f087348 */ /* 0x000fea0003c00000 */
[----:B------:R0:W1:Y:S02]  /*2c940*/  SHFL.IDX P6, R14, R13, R12, R11 ;  /* 0x0000000c0d0e7389 */ /* 0x00006400000c000b */
[----:B01----:R-:W-:Y:S01]  /*2c950*/  ENDCOLLECTIVE ;  /* 0x000000000000791b */ /* 0x003fe20003800000 */
.L_x_2593:
[----:B------:R-:W-:Y:S01]  /*2c960*/  SEL R9, R49, R48, P0 ;  /* 0x0000003031097207 */ /* 0x000fe20000000000 */
[----:B------:R-:W-:Y:S02]  /*2c970*/  IMAD.MOV.U32 R13, RZ, RZ, R55 ;  /* 0x000000ffff0d7224 */ /* 0x000fe400078e0037 */
[----:B------:R-:W-:Y:S02]  /*2c980*/  IMAD.MOV.U32 R12, RZ, RZ, R2 ;  /* 0x000000ffff0c7224 */ /* 0x000fe400078e0002 */
[----:B------:R-:W-:-:S07]  /*2c990*/  IMAD.MOV.U32 R53, RZ, RZ, R14 ;  /* 0x000000ffff357224 */ /* 0x000fce00078e000e */
[----:B------:R-:W-:Y:S05]  /*2c9a0*/  WARPSYNC.COLLECTIVE R15, `(.L_x_2594) ;  /* 0x000000000f087348 */ /* 0x000fea0003c00000 */
[----:B------:R0:W1:Y:S02]  /*2c9b0*/  SHFL.IDX P6, R14, R13, R12, R11 ;  /* 0x0000000c0d0e7389 */ /* 0x00006400000c000b */
[----:B01----:R-:W-:Y:S01]  /*2c9c0*/  ENDCOLLECTIVE ;  /* 0x000000000000791b */ /* 0x003fe20003800000 */
.L_x_2594:
[----:B------:R-:W-:Y:S01]  /*2c9d0*/  MOV R13, R57 ;  /* 0x00000039000d7202 */ /* 0x000fe20000000f00 */
[----:B------:R-:W-:Y:S02]  /*2c9e0*/  IMAD.MOV.U32 R12, RZ, RZ, R0 ;  /* 0x000000ffff0c7224 */ /* 0x000fe400078e0000 */
[----:B------:R-:W-:-:S07]  /*2c9f0*/  IMAD.MOV.U32 R50, RZ, RZ, R14 ;  /* 0x000000ffff327224 */ /* 0x000fce00078e000e */
[----:B------:R-:W-:Y:S05]  /*2ca00*/  WARPSYNC.COLLECTIVE R15, `(.L_x_2595) ;  /* 0x000000000f087348 */ /* 0x000fea0003c00000 */
[----:B------:R0:W1:Y:S02]  /*2ca10*/  SHFL.IDX P6, R14, R13, R12, R11 ;  /* 0x0000000c0d0e7389 */ /* 0x00006400000c000b */
[----:B01----:R-:W-:Y:S01]  /*2ca20*/  ENDCOLLECTIVE ;  /* 0x000000000000791b */ /* 0x003fe20003800000 */
.L_x_2595:
        /* <DEDUP_REMOVED lines=8> */
.L_x_2596:
[----:B------:R-:W-:Y:S02]  /*2cab0*/  IMAD.MOV.U32 R13, RZ, RZ, R63 ;  /* 0x000000ffff0d7224 */ /* 0x000fe400078e003f */
[----:B------:R-:W-:Y:S01]  /*2cac0*/  IMAD.MOV.U32 R12, RZ, RZ, R0 ;  /* 0x000000ffff0c7224 */ /* 0x000fe200078e0000 */
[----:B------:R-:W-:-:S07]  /*2cad0*/  MOV R52, R14 ;  /* 0x0000000e00347202 */ /* 0x000fce0000000f00 */
[----:B------:R-:W-:Y:S05]  /*2cae0*/  WARPSYNC.COLLECTIVE R15, `(.L_x_2597) ;  /* 0x000000000f087348 */ /* 0x000fea0003c00000 */
[----:B------:R0:W1:Y:S02]  /*2caf0*/  SHFL.IDX P6, R14, R13, R12, R11 ;  /* 0x0000000c0d0e7389 */ /* 0x00006400000c000b */
[----:B01----:R-:W-:Y:S01]  /*2cb00*/  ENDCOLLECTIVE ;  /* 0x000000000000791b */ /* 0x003fe20003800000 */
.L_x_2597:
        /* <DEDUP_REMOVED lines=8> */
.L_x_2598:
[----:B------:R-:W-:Y:S02]  /*2cb90*/  IMAD.MOV.U32 R13, RZ, RZ, R67 ;  /* 0x000000ffff0d7224 */ /* 0x000fe400078e0043 */
[----:B------:R-:W-:Y:S02]  /*2cba0*/  IMAD.MOV.U32 R12, RZ, RZ, R0 ;  /* 0x000000ffff0c7224 */ /* 0x000fe400078e0000 */
[----:B------:R-:W-:-:S07]  /*2cbb0*/  IMAD.MOV.U32 R54, RZ, RZ, R14 ;  /* 0x000000ffff367224 */ /* 0x000fce00078e000e */
[----:B------:R-:W-:Y:S05]  /*2cbc0*/  WARPSYNC.COLLECTIVE R15, `(.L_x_2599) ;  /* 0x000000000f087348 */ /* 0x000fea0003c00000 */
[----:B------:R0:W1:Y:S02]  /*2cbd0*/  SHFL.IDX P6, R14, R13, R12, R11 ;  /* 0x0000000c0d0e7389 */ /* 0x00006400000c000b */
[----:B01----:R-:W-:Y:S01]  /*2cbe0*/  ENDCOLLECTIVE ;  /* 0x000000000000791b */ /* 0x003fe20003800000 */
.L_x_2599:
        /* <DEDUP_REMOVED lines=8> */
.L_x_2600:
[----:B------:R-:W-:Y:S02]  /*2cc70*/  IMAD.MOV.U32 R13, RZ, RZ, R71 ;  /* 0x000000ffff0d7224 */ /* 0x000fe400078e0047 */
[----:B------:R-:W-:Y:S02]  /*2cc80*/  IMAD.MOV.U32 R12, RZ, RZ, R0 ;  /* 0x000000ffff0c7224 */ /* 0x000fe400078e0000 */
[----:B------:R-:W-:-:S07]  /*2cc90*/  IMAD.MOV.U32 R56, RZ, RZ, R14 ;  /* 0x000000ffff387224 */ /* 0x000fce00078e000e */
[----:B------:R-:W-:Y:S05]  /*2cca0*/  WARPSYNC.COLLECTIVE R15, `(.L_x_2601) ;  /* 0x000000000f087348 */ /* 0x000fea0003c00000 */
[----:B------:R0:W1:Y:S02]  /*2ccb0*/  SHFL.IDX P6, R14, R13, R12, R11 ;  /* 0x0000000c0d0e7389 */ /* 0x00006400000c000b */
[----:B01----:R-:W-:Y:S01]  /*2ccc0*/  ENDCOLLECTIVE ;  /* 0x000000000000791b */ /* 0x003fe20003800000 */
.L_x_2601:
[----:B------:R-:W-:Y:S01]  /*2ccd0*/  SEL R39, R56, R67, P0 ;  /* 0x0000004338277207 */ /* 0x000fe20000000000 */
[----:B------:R-:W-:Y:S02]  /*2cce0*/  IMAD.MOV.U32 R13, RZ, RZ, R73 ;  /* 0x000000ffff0d7224 */ /* 0x000fe400078e0049 */
[----:B------:R-:W-:Y:S01]  /*2ccf0*/  IMAD.MOV.U32 R12, RZ, RZ, R2 ;  /* 0x000000ffff0c7224 */ /* 0x000fe200078e0002 */
[----:B------:R-:W-:-:S07]  /*2cd00*/  MOV R71, R14 ;  /* 0x0000000e00477202 */ /* 0x000fce0000000f00 */
[----:B------:R-:W-:Y:S05]  /*2cd10*/  WARPSYNC.COLLECTIVE R15, `(.L_x_2602) ;  /* 0x000000000f087348 */ /* 0x000fea0003c00000 */
[----:B------:R0:W1:Y:S02]  /*2cd20*/  SHFL.IDX P6, R14, R13, R12, R11 ;  /* 0x0000000c0d0e7389 */ /* 0x00006400000c000b */
[----:B01----:R-:W-:Y:S01]  /*2cd30*/  ENDCOLLECTIVE ;  /* 0x000000000000791b */ /* 0x003fe20003800000 */
.L_x_2602:
[----:B------:R-:W-:Y:S01]  /*2cd40*/  IMAD.MOV.U32 R13, RZ, RZ, R75 ;  /* 0x000000ffff0d7224 */ /* 0x000fe200078e004b */
[----:B------:R-:W-:Y:S01]  /*2cd50*/  MOV R12, R0 ;  /* 0x00000000000c7202 */ /* 0x000fe20000000f00 */
[----:B------:R-:W-:-:S07]  /*2cd60*/  IMAD.MOV.U32 R58, RZ, RZ, R14 ;  /* 0x000000ffff3a7224 */ /* 0x000fce00078e000e */
[----:B------:R-:W-:Y:S05]  /*2cd70*/  WARPSYNC.COLLECTIVE R15, `(.L_x_2603) ;  /* 0x000000000f087348 */ /* 0x000fea0003c00000 */
[----:B------:R0:W1:Y:S02]  /*2cd80*/  SHFL.IDX P6, R14, R13, R12, R11 ;  /* 0x0000000c0d0e7389 */ /* 0x00006400000c000b */
[----:B01----:R-:W-:Y:S01]  /*2cd90*/  ENDCOLLECTIVE ;  /* 0x000000000000791b */ /* 0x003fe20003800000 */
.L_x_2603:
[----:B------:R-:W-:Y:S02]  /*2cda0*/  IMAD.MOV.U32 R13, RZ, RZ, R77 ;  /* 0x000000ffff0d7224 */ /* 0x000fe400078e004d */
[----:B------:R-:W-:Y:S02]  /*2cdb0*/  IMAD.MOV.U32 R12, RZ, RZ, R2 ;  /* 0x000000ffff0c7224 */ /* 0x000fe400078e0002 */
[----:B------:R-:W-:-:S07]  /*2cdc0*/  IMAD.MOV.U32 R75, RZ, RZ, R14 ;  /* 0x000000ffff4b7224 */ /* 0x000fce00078e000e */
[----:B------:R-:W-:Y:S05]  /*2cdd0*/  WARPSYNC.COLLECTIVE R15, `(.L_x_2604) ;  /* 0x000000000f087348 */ /* 0x000fea0003c00000 */
[----:B------:R0:W1:Y:S02]  /*2cde0*/  SHFL.IDX P6, R14, R13, R12, R11 ;  /* 0x0000000c0d0e7389 */ /* 0x00006400000c000b */
[----:B01----:R-:W-:Y:S01]  /*2cdf0*/  ENDCOLLECTIVE ;  /* 0x000000000000791b */ /* 0x003fe20003800000 */
.L_x_2604:
[----:B------:R-:W-:Y:S02]  /*2ce00*/  SEL R12, R37, R20, P0 ;  /* 0x00000014250c7207 */ /* 0x000fe40000000000 */
[----:B------:R-:W-:Y:S02]  /*2ce10*/  SEL R11, R48, R49, P0 ;  /* 0x00000031300b7207 */ /* 0x000fe40000000000 */
[----:B------:R-:W-:Y:S02]  /*2ce20*/  SEL R13, R71, R58, P0 ;  /* 0x0000003a470d7207 */ /* 0x000fe40000000000 */
[----:B------:R-:W-:Y:S01]  /*2ce30*/  SEL R15, R58, R71, P0 ;  /* 0x000000473a0f7207 */ /* 0x000fe20000000000 */
[----:B------:R-:W-:Y:S01]  /*2ce40*/  IMAD.MOV.U32 R62, RZ, RZ, R14 ;  /* 0x000000ffff3e7224 */ /* 0x000fe200078e000e */
[----:B------:R-:W-:Y:S02]  /*2ce50*/  SEL R14, R20, R37, P0 ;  /* 0x00000025140e7207 */ /* 0x000fe40000000000 */
[----:B------:R-:W-:-:S02]  /*2ce60*/  SEL R37, R67, R56, P0 ;  /* 0x0000003843257207 */ /* 0x000fc40000000000 */
[----:B------:R-:W-:Y:S01]  /*2ce70*/  MOV R20, RZ ;  /* 0x000000ff00147202 */ /* 0x000fe20000000f00 */
[----:B------:R-:W-:Y:S06]  /*2ce80*/  BRA `(.L_x_2605) ;  /* 0xffffff6400487947 */ /* 0x000fec000383ffff */
.L_x_2426:
[----:B------:R-:W0:Y:S01]  /*2ce90*/  S2R R6, SR_TID.X ;  /* 0x0000000000067919 */ /* 0x000e220000002100 */
[----:B------:R-:W-:Y:S01]  /*2cea0*/  BSSY B1, `(.L_x_2606) ;  /* 0x000000a000017945 */ /* 0x000fe20003800000 */
[----:B------:R-:W-:Y:S02]  /*2ceb0*/  IMAD.MOV.U32 R12, RZ, RZ, RZ ;  /* 0x000000ffff0c7224 */ /* 0x000fe400078e00ff */
[----:B------:R-:W-:Y:S02]  /*2cec0*/  IMAD.MOV.U32 R11, RZ, RZ, 0x1f ;  /* 0x0000001fff0b7424 */ /* 0x000fe400078e00ff */
[----:B------:R-:W-:Y:S01]  /*2ced0*/  IMAD.MOV.U32 R15, RZ, RZ, -0x1 ;  /* 0xffffffffff0f7424 */ /* 0x000fe200078e00ff */
[----:B0-----:R-:W-:-:S04]  /*2cee0*/  SHF.R.U32.HI R6, RZ, 0x5, R6 ;  /* 0x00000005ff067819 */ /* 0x001fc80000011606 */
[----:B------:R-:W-:-:S05]  /*2cef0*/  LOP3.LUT R6, R6, 0x3, RZ, 0xc0, !PT ;  /* 0x0000000306067812 */ /* 0x000fca00078ec0ff */
[----:B------:R-:W-:-:S07]  /*2cf00*/  IMAD.MOV.U32 R13, RZ, RZ, R6 ;  /* 0x000000ffff0d7224 */ /* 0x000fce00078e0006 */
[----:B------:R-:W-:Y:S05]  /*2cf10*/  WARPSYNC.COLLECTIVE R15, `(.L_x_2607) ;  /* 0x000000000f087348 */ /* 0x000fea0003c00000 */
[----:B------:R0:W1:Y:S02]  /*2cf20*/  SHFL.IDX P6, R14, R13, R12, R11 ;  /* 0x0000000c0d0e7389 */ /* 0x00006400000c000b */
[----:B01----:R-:W-:Y:S01]  /*2cf30*/  ENDCOLLECTIVE ;  /* 0x000000000000791b */ /* 0x003fe20003800000 */
.L_x_2607:
[----:B------:R-:W-:Y:S05]  /*2cf40*/  BSYNC B1 ;  /* 0x0000000000017941 */ /* 0x000fea0003800000 */
.L_x_2606:
[----:B------:R-:W-:Y:S05]  /*2cf50*/  BRA `(.L_x_2608) ;  /* 0xffffff9000b47947 */ /* 0x000fea000383ffff */
.L_x_2428:
[----:B------:R-:W-:Y:S01]  /*2cf60*/  BSSY B1, `(.L_x_2609) ;  /* 0x0000006000017945 */ /* 0x000fe20003800000 */
[----:B------:R-:W-:-:S07]  /*2cf70*/  MOV R15, 0xffffffff ;  /* 0xffffffff000f7802 */ /* 0x000fce0000000f00 */
[----:B0-----:R-:W-:Y:S05]  /*2cf80*/  WARPSYNC.COLLECTIVE R15, `(.L_x_2610) ;  /* 0x000000000f0c7348 */ /* 0x001fea0003c00000 */
[----:B------:R-:W-:Y:S02]  /*2cf90*/  ELECT P6, UR62, PT ;  /* 0x00000000003e782f */ /* 0x000fe400038c0000 */
[----:B------:R-:W-:Y:S01]  /*2cfa0*/  MOV R14, UR62 ;  /* 0x0000003e000e7c02 */ /* 0x000fe20008000f00 */
[----:B0-----:R-:W-:Y:S10]  /*2cfb0*/  ENDCOLLECTIVE ;  /* 0x000000000000791b */ /* 0x001ff40003800000 */
.L_x_2610:
[----:B------:R-:W-:Y:S05]  /*2cfc0*/  BSYNC B1 ;  /* 0x0000000000017941 */ /* 0x000fea0003800000 */
.L_x_2609:
[----:B------:R-:W-:Y:S05]  /*2cfd0*/  BRA `(.L_x_2427) ;  /* 0xffffff9000ac7947 */ /* 0x000fea000383ffff */
.L_x_2430:
[----:B0-----:R0:W1:Y:S02]  /*2cfe0*/  SYNCS.PHASECHK.TRANS64.TRYWAIT P0, [R11+URZ+0x29820], R5 ;  /* 0x029820050b0075a7 */ /* 0x001064000800017f */
[----:B-1----:R-:W-:Y:S05]  /*2cff0*/  @!P0 NANOSLEEP.SYNCS 0x989680 ;  /* 0x009896800000895d */ /* 0x002fea0003900000 */
[----:B------:R-:W1:Y:S02]  /*2d000*/  @!P0 SYNCS.PHASECHK.TRANS64 P0, [R11+URZ+0x29820], R5 ;  /* 0x029820050b0085a7 */ /* 0x000e64000800007f */
[----:B-1----:R-:W-:Y:S05]  /*2d010*/  @!P0 BRA `(.L_x_2430) ;  /* 0xfffffffc00f08947 */ /* 0x002fea000383ffff */
[----:B------:R-:W-:Y:S05]  /*2d020*/  BRA `(.L_x_2611) ;  /* 0xffffff9000c87947 */ /* 0x000fea000383ffff */
.L_x_2434:
[----:B-1----:R1:W2:Y:S02]  /*2d030*/  SYNCS.PHASECHK.TRANS64.TRYWAIT P0, [R8+URZ+0x298a0], R10 ;  /* 0x0298a00a080075a7 */ /* 0x0022a4000800017f */
[----:B--2---:R-:W-:Y:S05]  /*2d040*/  @!P0 NANOSLEEP.SYNCS 0x989680 ;  /* 0x009896800000895d */ /* 0x004fea0003900000 */
[----:B------:R-:W2:Y:S02]  /*2d050*/  @!P0 SYNCS.PHASECHK.TRANS64 P0, [R8+URZ+0x298a0], R10 ;  /* 0x0298a00a080085a7 */ /* 0x000ea4000800007f */
[----:B--2---:R-:W-:Y:S05]  /*2d060*/  @!P0 BRA `(.L_x_2434) ;  /* 0xfffffffc00f08947 */ /* 0x004fea000383ffff */
[----:B------:R-:W-:Y:S05]  /*2d070*/  BRA `(.L_x_2612) ;  /* 0xffffff9000e87947 */ /* 0x000fea000383ffff */
.L_x_2441:
[----:B0-----:R0:W2:Y:S02]  /*2d080*/  SYNCS.PHASECHK.TRANS64.TRYWAIT P0, [R8+URZ+0x298c0], R10 ;  /* 0x0298c00a080075a7 */ /* 0x0010a4000800017f */
[----:B--2---:R-:W-:Y:S05]  /*2d090*/  @!P0 NANOSLEEP.SYNCS 0x989680 ;  /* 0x009896800000895d */ /* 0x004fea0003900000 */
[----:B------:R-:W2:Y:S02]  /*2d0a0*/  @!P0 SYNCS.PHASECHK.TRANS64 P0, [R8+URZ+0x298c0], R10 ;  /* 0x0298c00a080085a7 */ /* 0x000ea4000800007f */
[----:B--2---:R-:W-:Y:S05]  /*2d0b0*/  @!P0 BRA `(.L_x_2441) ;  /* 0xfffffffc00f08947 */ /* 0x004fea000383ffff */
[----:B------:R-:W-:Y:S05]  /*2d0c0*/  BRA `(.L_x_2613) ;  /* 0xffffff9400e07947 */ /* 0x000fea000383ffff */
.L_x_2448:
[----:B0-----:R0:W1:Y:S02]  /*2d0d0*/  SYNCS.PHASECHK.TRANS64.TRYWAIT P1, [R7+URZ+0x298a0], R6 ;  /* 0x0298a006070075a7 */ /* 0x001064000802017f */
[----:B-1----:R-:W-:Y:S05]  /*2d0e0*/  @!P1 NANOSLEEP.SYNCS 0x989680 ;  /* 0x009896800000995d */ /* 0x002fea0003900000 */
[----:B------:R-:W1:Y:S02]  /*2d0f0*/  @!P1 SYNCS.PHASECHK.TRANS64 P1, [R7+URZ+0x298a0], R6 ;  /* 0x0298a006070095a7 */ /* 0x000e64000802007f */
[----:B-1----:R-:W-:Y:S05]  /*2d100*/  @!P1 BRA `(.L_x_2448) ;  /* 0xfffffffc00f09947 */ /* 0x002fea000383ffff */
[----:B------:R-:W-:Y:S05]  /*2d110*/  BRA `(.L_x_2614) ;  /* 0xffffff9800c87947 */ /* 0x000fea000383ffff */
.L_x_2455:
[----:B-1----:R1:W2:Y:S02]  /*2d120*/  SYNCS.PHASECHK.TRANS64.TRYWAIT P1, [R7+URZ+0x298c0], R6 ;  /* 0x0298c006070075a7 */ /* 0x0022a4000802017f */
[----:B--2---:R-:W-:Y:S05]  /*2d130*/  @!P1 NANOSLEEP.SYNCS 0x989680 ;  /* 0x009896800000995d */ /* 0x004fea0003900000 */
[----:B------:R-:W2:Y:S02]  /*2d140*/  @!P1 SYNCS.PHASECHK.TRANS64 P1, [R7+URZ+0x298c0], R6 ;  /* 0x0298c006070095a7 */ /* 0x000ea4000802007f */
[----:B--2---:R-:W-:Y:S05]  /*2d150*/  @!P1 BRA `(.L_x_2455) ;  /* 0xfffffffc00f09947 */ /* 0x004fea000383ffff */
[----:B------:R-:W-:Y:S05]  /*2d160*/  BRA `(.L_x_2615) ;  /* 0xffffff9c00b87947 */ /* 0x000fea000383ffff */
.L_x_2470:
        /* <DEDUP_REMOVED lines=11> */
.L_x_2617:
[----:B------:R-:W-:Y:S05]  /*2d220*/  BSYNC B0 ;  /* 0x0000000000007941 */ /* 0x000fea0003800000 */
.L_x_2616:
[----:B------:R-:W-:Y:S05]  /*2d230*/  BRA `(.L_x_2618) ;  /* 0xffffffac004c7947 */ /* 0x000fea000383ffff */
.L_x_2472:
[----:B------:R-:W-:Y:S01]  /*2d240*/  BSSY B0, `(.L_x_2619) ;  /* 0x0000006000007945 */ /* 0x000fe20003800000 */
[----:B------:R-:W-:-:S07]  /*2d250*/  MOV R15, 0xffffffff ;  /* 0xffffffff000f7802 */ /* 0x000fce0000000f00 */
[----:B01----:R-:W-:Y:S05]  /*2d260*/  WARPSYNC.COLLECTIVE R15, `(.L_x_2620) ;  /* 0x000000000f0c7348 */ /* 0x003fea0003c00000 */
[----:B------:R-:W-:Y:S02]  /*2d270*/  ELECT P6, UR62, PT ;  /* 0x00000000003e782f */ /* 0x000fe400038c0000 */
[----:B------:R-:W-:Y:S01]  /*2d280*/  MOV R14, UR62 ;  /* 0x0000003e000e7c02 */ /* 0x000fe20008000f00 */
[----:B01----:R-:W-:Y:S10]  /*2d290*/  ENDCOLLECTIVE ;  /* 0x000000000000791b */ /* 0x003ff40003800000 */
.L_x_2620:
[----:B------:R-:W-:Y:S05]  /*2d2a0*/  BSYNC B0 ;  /* 0x0000000000007941 */ /* 0x000fea0003800000 */
.L_x_2619:
[----:B------:R-:W-:Y:S05]  /*2d2b0*/  BRA `(.L_x_2621) ;  /* 0xffffffac00447947 */ /* 0x000fea000383ffff */
.L_x_2475:
[----:B-1----:R1:W2:Y:S02]  /*2d2c0*/  SYNCS.PHASECHK.TRANS64.TRYWAIT P2, [R6+URZ+0x29880], R7 ;  /* 0x02988007060075a7 */ /* 0x0022a4000804017f */
[----:B--2---:R-:W-:Y:S05]  /*2d2d0*/  @!P2 NANOSLEEP.SYNCS 0x989680 ;  /* 0x009896800000a95d */ /* 0x004fea0003900000 */
[----:B------:R-:W2:Y:S02]  /*2d2e0*/  @!P2 SYNCS.PHASECHK.TRANS64 P2, [R6+URZ+0x29880], R7 ;  /* 0x029880070600a5a7 */ /* 0x000ea4000804007f */
[----:B--2---:R-:W-:Y:S05]  /*2d2f0*/  @!P2 BRA `(.L_x_2475) ;  /* 0xfffffffc00f0a947 */ /* 0x004fea000383ffff */
[----:B------:R-:W-:Y:S05]  /*2d300*/  BRA `(.L_x_2622) ;  /* 0xffffffac00bc7947 */ /* 0x000fea000383ffff */
.L_x_2477:
[----:B--2---:R2:W3:Y:S02]  /*2d310*/  SYNCS.PHASECHK.TRANS64.TRYWAIT P2, [R6+URZ+0x29840], R7 ;  /* 0x02984007060075a7 */ /* 0x0044e4000804017f */
[----:B---3--:R-:W-:Y:S05]  /*2d320*/  @!P2 NANOSLEEP.SYNCS 0x989680 ;  /* 0x009896800000a95d */ /* 0x008fea0003900000 */
[----:B------:R-:W3:Y:S02]  /*2d330*/  @!P2 SYNCS.PHASECHK.TRANS64 P2, [R6+URZ+0x29840], R7 ;  /* 0x029840070600a5a7 */ /* 0x000ee4000804007f */
[----:B---3--:R-:W-:Y:S05]  /*2d340*/  @!P2 BRA `(.L_x_2477) ;  /* 0xfffffffc00f0a947 */ /* 0x008fea000383ffff */
[----:B------:R-:W-:Y:S05]  /*2d350*/  BRA `(.L_x_2623) ;  /* 0xffffffb000207947 */ /* 0x000fea000383ffff */
.L_x_2480:
        /* <DEDUP_REMOVED lines=8> */
.L_x_2486:
[----:B---3--:R3:W4:Y:S02]  /*2d3e0*/  SYNCS.PHASECHK.TRANS64.TRYWAIT P0, [R4+URZ+0x29880], R3 ;  /* 0x02988003040075a7 */ /* 0x008724000800017f */
[----:B----4-:R-:W-:Y:S05]  /*2d3f0*/  @!P0 NANOSLEEP.SYNCS 0x989680 ;  /* 0x009896800000895d */ /* 0x010fea0003900000 */
[----:B------:R-:W4:Y:S02]  /*2d400*/  @!P0 SYNCS.PHASECHK.TRANS64 P0, [R4+URZ+0x29880], R3 ;  /* 0x02988003040085a7 */ /* 0x000f24000800007f */
[----:B----4-:R-:W-:Y:S05]  /*2d410*/  @!P0 BRA `(.L_x_2486) ;  /* 0xfffffffc00f08947 */ /* 0x010fea000383ffff */
[----:B------:R-:W-:Y:S05]  /*2d420*/  BRA `(.L_x_2625) ;  /* 0xffffffb800207947 */ /* 0x000fea000383ffff */
.L_x_2491:
[----:B-1----:R1:W2:Y:S02]  /*2d430*/  SYNCS.PHASECHK.TRANS64.TRYWAIT P0, [R4+URZ+0x29840], R3 ;  /* 0x02984003040075a7 */ /* 0x0022a4000800017f */
[----:B--2---:R-:W-:Y:S05]  /*2d440*/  @!P0 NANOSLEEP.SYNCS 0x989680 ;  /* 0x009896800000895d */ /* 0x004fea0003900000 */
[----:B------:R-:W2:Y:S02]  /*2d450*/  @!P0 SYNCS.PHASECHK.TRANS64 P0, [R4+URZ+0x29840], R3 ;  /* 0x02984003040085a7 */ /* 0x000ea4000800007f */
[----:B--2---:R-:W-:Y:S05]  /*2d460*/  @!P0 BRA `(.L_x_2491) ;  /* 0xfffffffc00f08947 */ /* 0x004fea000383ffff */
[----:B------:R-:W-:Y:S05]  /*2d470*/  BRA `(.L_x_2626) ;  /* 0xffffffb800ac7947 */ /* 0x000fea000383ffff */
.L_x_2499:
[----:B---3--:R-:W3:Y:S02]  /*2d480*/  LDL R4, [R1+0x4] ;  /* 0x0000040001047983 */ /* 0x008ee40000100800 */
[----:B---3--:R3:W4:Y:S02]  /*2d490*/  SYNCS.PHASECHK.TRANS64.TRYWAIT P2, [R4+URZ+0x29870], R3 ;  /* 0x02987003040075a7 */ /* 0x008724000804017f */
[----:B----4-:R-:W-:Y:S05]  /*2d4a0*/  @!P2 NANOSLEEP.SYNCS 0x989680 ;  /* 0x009896800000a95d */ /* 0x010fea0003900000 */
[----:B------:R-:W4:Y:S02]  /*2d4b0*/  @!P2 SYNCS.PHASECHK.TRANS64 P2, [R4+URZ+0x29870], R3 ;  /* 0x029870030400a5a7 */ /* 0x000f24000804007f */
[----:B----4-:R-:W-:Y:S05]  /*2d4c0*/  @!P2 BRA `(.L_x_2499) ;  /* 0xfffffffc00eca947 */ /* 0x010fea000383ffff */
[----:B------:R-:W-:Y:S05]  /*2d4d0*/  BRA `(.L_x_2627) ;  /* 0xffffffbc00e07947 */ /* 0x000fea000383ffff */
.L_x_2501:
[----:B---3--:R-:W3:Y:S02]  /*2d4e0*/  LDL R4, [R1+0x4] ;  /* 0x0000040001047983 */ /* 0x008ee40000100800 */
[----:B---3--:R3:W4:Y:S02]  /*2d4f0*/  SYNCS.PHASECHK.TRANS64.TRYWAIT P2, [R4+URZ+0x29860], R3 ;  /* 0x02986003040075a7 */ /* 0x008724000804017f */
[----:B----4-:R-:W-:Y:S05]  /*2d500*/  @!P2 NANOSLEEP.SYNCS 0x989680 ;  /* 0x009896800000a95d */ /* 0x010fea0003900000 */
[----:B------:R-:W4:Y:S02]  /*2d510*/  @!P2 SYNCS.PHASECHK.TRANS64 P2, [R4+URZ+0x29860], R3 ;  /* 0x029860030400a5a7 */ /* 0x000f24000804007f */
[----:B----4-:R-:W-:Y:S05]  /*2d520*/  @!P2 BRA `(.L_x_2501) ;  /* 0xfffffffc00eca947 */ /* 0x010fea000383ffff */
[----:B------:R-:W-:Y:S05]  /*2d530*/  BRA `(.L_x_2628) ;  /* 0xffffffbc00e87947 */ /* 0x000fea000383ffff */
.L_x_2508:
[----:B-1----:R1:W3:Y:S02]  /*2d540*/  SYNCS.PHASECHK.TRANS64.TRYWAIT P0, [R20+URZ+0x29870], R3 ;  /* 0x02987003140075a7 */ /* 0x0022e4000800017f */
[----:B---3--:R-:W-:Y:S05]  /*2d550*/  @!P0 NANOSLEEP.SYNCS 0x989680 ;  /* 0x009896800000895d */ /* 0x008fea0003900000 */
[----:B------:R-:W3:Y:S02]  /*2d560*/  @!P0 SYNCS.PHASECHK.TRANS64 P0, [R20+URZ+0x29870], R3 ;  /* 0x02987003140085a7 */ /* 0x000ee4000800007f */
[----:B---3--:R-:W-:Y:S05]  /*2d570*/  @!P0 BRA `(.L_x_2508) ;  /* 0xfffffffc00f08947 */ /* 0x008fea000383ffff */
[----:B------:R-:W-:Y:S05]  /*2d580*/  BRA `(.L_x_2629) ;  /* 0xffffffc400dc7947 */ /* 0x000fea000383ffff */
.L_x_2510:
[----:B-1----:R1:W3:Y:S02]  /*2d590*/  SYNCS.PHASECHK.TRANS64.TRYWAIT P0, [R20+URZ+0x29860], R3 ;  /* 0x02986003140075a7 */ /* 0x0022e4000800017f */
[----:B---3--:R-:W-:Y:S05]  /*2d5a0*/  @!P0 NANOSLEEP.SYNCS 0x989680 ;  /* 0x009896800000895d */ /* 0x008fea0003900000 */
[----:B------:R-:W3:Y:S02]  /*2d5b0*/  @!P0 SYNCS.PHASECHK.TRANS64 P0, [R20+URZ+0x29860], R3 ;  /* 0x02986003140085a7 */ /* 0x000ee4000800007f */
[----:B---3--:R-:W-:Y:S05]  /*2d5c0*/  @!P0 BRA `(.L_x_2510) ;  /* 0xfffffffc00f08947 */ /* 0x008fea000383ffff */
[----:B------:R-:W-:Y:S05]  /*2d5d0*/  BRA `(.L_x_2630) ;  /* 0xffffffc400e47947 */ /* 0x000fea000383ffff */
.L_x_2514:
        /* <DEDUP_REMOVED lines=9> */
.L_x_2632:
[----:B------:R-:W-:Y:S05]  /*2d670*/  BSYNC B0 ;  /* 0x0000000000007941 */ /* 0x000fea0003800000 */
.L_x_2631:
[----:B------:R0:W5:Y:S01]  /*2d680*/  LDL R2, [R1+0xc] ;  /* 0x00000c0001027983 */ /* 0x0001620000100800 */
[----:B------:R-:W-:Y:S01]  /*2d690*/  IMAD.MOV.U32 R13, RZ, RZ, R3 ;  /* 0x000000ffff0d7224 */ /* 0x000fe200078e0003 */
[----:B------:R-:W-:Y:S01]  /*2d6a0*/  MOV R0, R14 ;  /* 0x0000000e00007202 */ /* 0x000fe20000000f00 */
[----:B------:R-:W-:Y:S02]  /*2d6b0*/  IMAD.MOV.U32 R12, RZ, RZ, 0x1 ;  /* 0x00000001ff0c7424 */ /* 0x000fe400078e00ff */
[----:B------:R-:W-:Y:S02]  /*2d6c0*/  IMAD.MOV.U32 R11, RZ, RZ, 0x1f ;  /* 0x0000001fff0b7424 */ /* 0x000fe400078e00ff */
[----:B------:R-:W-:-:S07]  /*2d6d0*/  IMAD.MOV.U32 R15, RZ, RZ, -0x1 ;  /* 0xffffffffff0f7424 */ /* 0x000fce00078e00ff */
[----:B0----5:R-:W-:Y:S05]  /*2d6e0*/  WARPSYNC.COLLECTIVE R15, `(.L_x_2633) ;  /* 0x000000000f087348 */ /* 0x021fea0003c00000 */
[----:B------:R1:W2:Y:S02]  /*2d6f0*/  SHFL.IDX P6, R14, R13, R12, R11 ;  /* 0x0000000c0d0e7389 */ /* 0x0002a400000c000b */
[----:B012--5:R-:W-:Y:S01]  /*2d700*/  ENDCOLLECTIVE ;  /* 0x000000000000791b */ /* 0x027fe20003800000 */
.L_x_2633:
[----:B------:R-:W-:Y:S01]  /*2d710*/  ULDC UR4, c[0x0][0xc14] ;  /* 0x0003050000047ab9 */ /* 0x000fe20000000800 */
[----:B------:R-:W-:Y:S01]  /*2d720*/  IMAD.IADD R5, R2, 0x1, R7 ;  /* 0x0000000102057824 */ /* 0x000fe200078e0207 */
[----:B------:R-:W-:Y:S02]  /*2d730*/  MOV R11, RZ ;  /* 0x000000ff000b7202 */ /* 0x000fe40000000f00 */
[----:B------:R-:W-:Y:S02]  /*2d740*/  MOV R4, R14 ;  /* 0x0000000e00047202 */ /* 0x000fe40000000f00 */
        /* <DEDUP_REMOVED lines=15> */
.L_x_2634:
[----:B------:R-:W-:Y:S01]  /*2d840*/  IMAD.MOV.U32 R12, RZ, RZ, 0x2 ;  /* 0x00000002ff0c7424 */ /* 0x000fe200078e00ff */
[----:B------:R-:W-:-:S05]  /*2d850*/  SEL R14, R14, RZ, P1 ;  /* 0x000000ff0e0e7207 */ /* 0x000fca0000800000 */
[----:B------:R-:W-:-:S04]  /*2d860*/  IMAD.IADD R2, R3, 0x1, R14 ;  /* 0x0000000103027824 */ /* 0x000fc800078e020e */
[----:B------:R-:W-:-:S07]  /*2d870*/  IMAD.MOV.U32 R13, RZ, RZ, R2 ;  /* 0x000000ffff0d7224 */ /* 0x000fce00078e0002 */
[----:B------:R-:W-:Y:S05]  /*2d880*/  WARPSYNC.COLLECTIVE R15, `(.L_x_2635) ;  /* 0x000000000f087348 */ /* 0x000fea0003c00000 */
[----:B------:R0:W1:Y:S02]  /*2d890*/  SHFL.UP P6, R14, R13, R12, R11 ;  /* 0x0400000c0d0e7389 */ /* 0x00006400000c000b */
[----:B01----:R-:W-:Y:S01]  /*2d8a0*/  ENDCOLLECTIVE ;  /* 0x000000000000791b */ /* 0x003fe20003800000 */
.L_x_2635:
[----:B------:R-:W-:Y:S01]  /*2d8b0*/  IMAD.MOV.U32 R12, RZ, RZ, 0x4 ;  /* 0x00000004ff0c7424 */ /* 0x000fe200078e00ff */
[----:B------:R-:W-:-:S05]  /*2d8c0*/  SEL R5, R14, RZ, P2 ;  /* 0x000000ff0e057207 */ /* 0x000fca0001000000 */
[----:B------:R-:W-:-:S05]  /*2d8d0*/  IMAD.IADD R2, R2, 0x1, R5 ;  /* 0x0000000102027824 */ /* 0x000fca00078e0205 */
[----:B------:R-:W-:-:S07]  /*2d8e0*/  MOV R13, R2 ;  /* 0x00000002000d7202 */ /* 0x000fce0000000f00 */
[----:B------:R-:W-:Y:S05]  /*2d8f0*/  WARPSYNC.COLLECTIVE R15, `(.L_x_2636) ;  /* 0x000000000f087348 */ /* 0x000fea0003c00000 */
[----:B------:R0:W1:Y:S02]  /*2d900*/  SHFL.UP P6, R14, R13, R12, R11 ;  /* 0x0400000c0d0e7389 */ /* 0x00006400000c000b */
[----:B01----:R-:W-:Y:S01]  /*2d910*/  ENDCOLLECTIVE ;  /* 0x000000000000791b */ /* 0x003fe20003800000 */
.L_x_2636:
[----:B------:R-:W-:Y:S01]  /*2d920*/  IMAD.MOV.U32 R12, RZ, RZ, 0x8 ;  /* 0x00000008ff0c7424 */ /* 0x000fe200078e00ff */
[----:B------:R-:W-:-:S05]  /*2d930*/  SEL R5, R14, RZ, P3 ;  /* 0x000000ff0e057207 */ /* 0x000fca0001800000 */
[----:B------:R-:W-:-:S04]  /*2d940*/  IMAD.IADD R2, R2, 0x1, R5 ;  /* 0x0000000102027824 */ /* 0x000fc800078e0205 */
[----:B------:R-:W-:-:S07]  /*2d950*/  IMAD.MOV.U32 R13, RZ, RZ, R2 ;  /* 0x000000ffff0d7224 */ /* 0x000fce00078e0002 */
[----:B------:R-:W-:Y:S05]  /*2d960*/  WARPSYNC.COLLECTIVE R15, `(.L_x_2637) ;  /* 0x000000000f087348 */ /* 0x000fea0003c00000 */
[----:B------:R0:W1:Y:S02]  /*2d970*/  SHFL.UP P6, R14, R13, R12, R11 ;  /* 0x0400000c0d0e7389 */ /* 0x00006400000c000b */
[----:B01----:R-:W-:Y:S01]  /*2d980*/  ENDCOLLECTIVE ;  /* 0x000000000000791b */ /* 0x003fe20003800000 */
.L_x_2637:
[----:B------:R-:W-:Y:S01]  /*2d990*/  IMAD.MOV.U32 R12, RZ, RZ, 0x10 ;  /* 0x00000010ff0c7424 */ /* 0x000fe200078e00ff */
[----:B------:R-:W-:-:S04]  /*2d9a0*/  SEL R5, R14, RZ, P4 ;  /* 0x000000ff0e057207 */ /* 0x000fc80002000000 */
[----:B------:R-:W-:-:S05]  /*2d9b0*/  IADD3 R2, R2, R5, RZ ;  /* 0x0000000502027210 */ /* 0x000fca0007ffe0ff */
[----:B------:R-:W-:-:S07]  /*2d9c0*/  IMAD.MOV.U32 R13, RZ, RZ, R2 ;  /* 0x000000ffff0d7224 */ /* 0x000fce00078e0002 */
[----:B------:R-:W-:Y:S05]  /*2d9d0*/  WARPSYNC.COLLECTIVE R15, `(.L_x_2638) ;  /* 0x000000000f087348 */ /* 0x000fea0003c00000 */
[----:B------:R0:W1:Y:S02]  /*2d9e0*/  SHFL.UP P6, R14, R13, R12, R11 ;  /* 0x0400000c0d0e7389 */ /* 0x00006400000c000b */
[----:B01----:R-:W-:Y:S01]  /*2d9f0*/  ENDCOLLECTIVE ;  /* 0x000000000000791b */ /* 0x003fe20003800000 */
.L_x_2638:
[----:B------:R-:W-:Y:S01]  /*2da00*/  MOV R12, 0x1f ;  /* 0x0000001f000c7802 */ /* 0x000fe20000000f00 */
[----:B------:R-:W-:Y:S01]  /*2da10*/  IMAD.MOV.U32 R11, RZ, RZ, 0x1f ;  /* 0x0000001fff0b7424 */ /* 0x000fe200078e00ff */
[----:B------:R-:W-:-:S05]  /*2da20*/  SEL R5, R14, RZ, P5 ;  /* 0x000000ff0e057207 */ /* 0x000fca0002800000 */
[----:B------:R-:W-:-:S04]  /*2da30*/  IMAD.IADD R2, R2, 0x1, R5 ;  /* 0x0000000102027824 */ /* 0x000fc800078e0205 */
[----:B------:R-:W-:-:S07]  /*2da40*/  IMAD.MOV.U32 R13, RZ, RZ, R2 ;  /* 0x000000ffff0d7224 */ /* 0x000fce00078e0002 */
[----:B------:R-:W-:Y:S05]  /*2da50*/  WARPSYNC.COLLECTIVE R15, `(.L_x_2639) ;  /* 0x000000000f087348 */ /* 0x000fea0003c00000 */
[----:B------:R0:W1:Y:S02]  /*2da60*/  SHFL.IDX P6, R14, R13, R12, R11 ;  /* 0x0000000c0d0e7389 */ /* 0x00006400000c000b */
[----:B01----:R-:W-:Y:S01]  /*2da70*/  ENDCOLLECTIVE ;  /* 0x000000000000791b */ /* 0x003fe20003800000 */
.L_x_2639:
[----:B------:R-:W-:Y:S05]  /*2da80*/  BRA `(.L_x_2640) ;  /* 0xffffffcc00147947 */ /* 0x000fea000383ffff */
.L_x_2519:
[----:B------:R-:W-:Y:S01]  /*2da90*/  BSSY B0, `(.L_x_2641) ;  /* 0x0000008000007945 */ /* 0x000fe20003800000 */
[----:B-----5:R-:W-:Y:S01]  /*2daa0*/  IMAD.MOV.U32 R13, RZ, RZ, R3 ;  /* 0x000000ffff0d7224 */ /* 0x020fe200078e0003 */
[----:B------:R-:W-:Y:S01]  /*2dab0*/  MOV R15, 0xffffffff ;  /* 0xffffffff000f7802 */ /* 0x000fe20000000f00 */
[----:B------:R-:W-:Y:S02]  /*2dac0*/  IMAD.MOV.U32 R12, RZ, RZ, 0x1 ;  /* 0x00000001ff0c7424 */ /* 0x000fe400078e00ff */
[----:B------:R-:W-:-:S07]  /*2dad0*/  IMAD.MOV.U32 R11, RZ, RZ, RZ ;  /* 0x000000ffff0b7224 */ /* 0x000fce00078e00ff */
[----:B0-----:R-:W-:Y:S05]  /*2dae0*/  WARPSYNC.COLLECTIVE R15, `(.L_x_2642) ;  /* 0x000000000f087348 */ /* 0x001fea0003c00000 */
[----:B------:R1:W2:Y:S02]  /*2daf0*/  SHFL.UP P6, R14, R13, R12, R11 ;  /* 0x0400000c0d0e7389 */ /* 0x0002a400000c000b */
[----:B012---:R-:W-:Y:S01]  /*2db00*/  ENDCOLLECTIVE ;  /* 0x000000000000791b */ /* 0x007fe20003800000 */
.L_x_2642:
[----:B------:R-:W-:Y:S05]  /*2db10*/  BSYNC B0 ;  /* 0x0000000000007941 */ /* 0x000fea0003800000 */
.L_x_2641:
        /* <DEDUP_REMOVED lines=8> */
.L_x_2643:
[----:B------:R-:W-:Y:S01]  /*2dba0*/  IMAD.MOV.U32 R12, RZ, RZ, 0x4 ;  /* 0x00000004ff0c7424 */ /* 0x000fe200078e00ff */
[----:B------:R-:W-:-:S04]  /*2dbb0*/  SEL R14, R14, RZ, P2 ;  /* 0x000000ff0e0e7207 */ /* 0x000fc80001000000 */
[----:B------:R-:W-:-:S05]  /*2dbc0*/  IADD3 R5, R13, R14, RZ ;  /* 0x0000000e0d057210 */ /* 0x000fca0007ffe0ff */
[----:B------:R-:W-:-:S07]  /*2dbd0*/  IMAD.MOV.U32 R13, RZ, RZ, R5 ;  /* 0x000000ffff0d7224 */ /* 0x000fce00078e0005 */
[----:B------:R-:W-:Y:S05]  /*2dbe0*/  WARPSYNC.COLLECTIVE R15, `(.L_x_2644) ;  /* 0x000000000f087348 */ /* 0x000fea0003c00000 */
[----:B------:R0:W1:Y:S02]  /*2dbf0*/  SHFL.UP P6, R14, R13, R12, R11 ;  /* 0x0400000c0d0e7389 */ /* 0x00006400000c000b */
[----:B01----:R-:W-:Y:S01]  /*2dc00*/  ENDCOLLECTIVE ;  /* 0x000000000000791b */ /* 0x003fe20003800000 */
.L_x_2644:
[----:B------:R-:W-:Y:S02]  /*2dc10*/  MOV R12, 0x8 ;  /* 0x00000008000c7802 */ /* 0x000fe40000000f00 */
[----:B------:R-:W-:-:S05]  /*2dc20*/  SEL R6, R14, RZ, P3 ;  /* 0x000000ff0e067207 */ /* 0x000fca0001800000 */
[----:B------:R-:W-:-:S04]  /*2dc30*/  IMAD.IADD R6, R5, 0x1, R6 ;  /* 0x0000000105067824 */ /* 0x000fc800078e0206 */
[----:B------:R-:W-:-:S07]  /*2dc40*/  IMAD.MOV.U32 R13, RZ, RZ, R6 ;  /* 0x000000ffff0d7224 */ /* 0x000fce00078e0006 */
[----:B------:R-:W-:Y:S05]  /*2dc50*/  WARPSYNC.COLLECTIVE R15, `(.L_x_2645) ;  /* 0x000000000f087348 */ /* 0x000fea0003c00000 */
[----:B------:R0:W1:Y:S02]  /*2dc60*/  SHFL.UP P6, R14, R13, R12, R11 ;  /* 0x0400000c0d0e7389 */ /* 0x00006400000c000b */
[----:B01----:R-:W-:Y:S01]  /*2dc70*/  ENDCOLLECTIVE ;  /* 0x000000000000791b */ /* 0x003fe20003800000 */
.L_x_2645:
[----:B------:R-:W-:Y:S01]  /*2dc80*/  IMAD.MOV.U32 R12, RZ, RZ, 0x10 ;  /* 0x00000010ff0c7424 */ /* 0x000fe200078e00ff */
[----:B------:R-:W-:-:S05]  /*2dc90*/  SEL R7, R14, RZ, P4 ;  /* 0x000000ff0e077207 */ /* 0x000fca0002000000 */
[----:B------:R-:W-:-:S04]  /*2dca0*/  IMAD.IADD R7, R6, 0x1, R7 ;  /* 0x0000000106077824 */ /* 0x000fc800078e0207 */
[----:B------:R-:W-:-:S07]  /*2dcb0*/  IMAD.MOV.U32 R13, RZ, RZ, R7 ;  /* 0x000000ffff0d7224 */ /* 0x000fce00078e0007 */
[----:B------:R-:W-:Y:S05]  /*2dcc0*/  WARPSYNC.COLLECTIVE R15, `(.L_x_2646) ;  /* 0x000000000f087348 */ /* 0x000fea0003c00000 */
[----:B------:R0:W1:Y:S02]  /*2dcd0*/  SHFL.UP P6, R14, R13, R12, R11 ;  /* 0x0400000c0d0e7389 */ /* 0x00006400000c000b */
[----:B01----:R-:W-:Y:S01]  /*2dce0*/  ENDCOLLECTIVE ;  /* 0x000000000000791b */ /* 0x003fe20003800000 */
.L_x_2646:
        /* <DEDUP_REMOVED lines=8> */
.L_x_2647:
[----:B------:R-:W-:Y:S05]  /*2dd70*/  BRA `(.L_x_2648) ;  /* 0xffffffc800fc7947 */ /* 0x000fea000383ffff */
.L_x_2521:
[----:B------:R-:W-:Y:S01]  /*2dd80*/  BSSY B0, `(.L_x_2649) ;  /* 0x0000006000007945 */ /* 0x000fe20003800000 */
[----:B------:R-:W-:Y:S01]  /*2dd90*/  PLOP3.LUT P6, PT, P6, PT, PT, 0x8, 0x0 ;  /* 0x000000000000781c */ /* 0x000fe200037ce170 */
[----:B------:R-:W-:-:S12]  /*2dda0*/  IMAD.MOV.U32 R15, RZ, RZ, -0x1 ;  /* 0xffffffffff0f7424 */ /* 0x000fd800078e00ff */
[----:B0-----:R-:W-:Y:S05]  /*2ddb0*/  WARPSYNC.COLLECTIVE R15, `(.L_x_2650) ;  /* 0x000000000f087348 */ /* 0x001fea0003c00000 */
[----:B------:R-:W-:Y:S01]  /*2ddc0*/  VOTE.ANY R14, PT, P6 ;  /* 0x00000000000e7806 */ /* 0x000fe200030e0100 */
[----:B0-----:R-:W-:Y:S06]  /*2ddd0*/  ENDCOLLECTIVE ;  /* 0x000000000000791b */ /* 0x001fec0003800000 */
.L_x_2650:
[----:B------:R-:W-:Y:S05]  /*2dde0*/  BSYNC B0 ;  /* 0x0000000000007941 */ /* 0x000fea0003800000 */
.L_x_2649:
[----:B------:R-:W-:Y:S01]  /*2ddf0*/  IMAD.MOV.U32 R6, RZ, RZ, R14 ;  /* 0x000000ffff067224 */ /* 0x000fe200078e000e */
[----:B------:R-:W-:Y:S01]  /*2de00*/  MOV R13, R3 ;  /* 0x00000003000d7202 */ /* 0x000fe20000000f00 */
[----:B------:R-:W-:Y:S02]  /*2de10*/  IMAD.MOV.U32 R11, RZ, RZ, 0x1f ;  /* 0x0000001fff0b7424 */ /* 0x000fe400078e00ff */
[----:B------:R-:W0:Y:S01]  /*2de20*/  POPC R7, R6 ;  /* 0x0000000600077309 */ /* 0x000e220000000000 */
[----:B------:R-:W-:Y:S02]  /*2de30*/  IMAD.MOV.U32 R15, RZ, RZ, -0x1 ;  /* 0xffffffffff0f7424 */ /* 0x000fe400078e00ff */
[----:B0-----:R-:W-:-:S07]  /*2de40*/  IMAD.MOV.U32 R12, RZ, RZ, R7 ;  /* 0x000000ffff0c7224 */ /* 0x001fce00078e0007 */
[----:B------:R-:W-:Y:S05]  /*2de50*/  WARPSYNC.COLLECTIVE R15, `(.L_x_2651) ;  /* 0x000000000f087348 */ /* 0x000fea0003c00000 */
[----:B------:R0:W1:Y:S02]  /*2de60*/  SHFL.IDX P6, R14, R13, R12, R11 ;  /* 0x0000000c0d0e7389 */ /* 0x00006400000c000b */
[----:B01----:R-:W-:Y:S01]  /*2de70*/  ENDCOLLECTIVE ;  /* 0x000000000000791b */ /* 0x003fe20003800000 */
.L_x_2651:
[----:B------:R-:W-:Y:S01]  /*2de80*/  IMAD.MOV.U32 R4, RZ, RZ, R14 ;  /* 0x000000ffff047224 */ /* 0x000fe200078e000e */
[----:B------:R-:W-:Y:S06]  /*2de90*/  BRA `(.L_x_2652) ;  /* 0xffffffc800ec7947 */ /* 0x000fec000383ffff */
.L_x_2523:
[----:B------:R-:W-:Y:S01]  /*2dea0*/  BSSY B0, `(.L_x_2653) ;  /* 0x0000007000007945 */ /* 0x000fe20003800000 */
[----:B------:R-:W-:Y:S01]  /*2deb0*/  MOV R13, R2 ;  /* 0x00000002000d7202 */ /* 0x000fe20000000f00 */
[----:B------:R-:W-:Y:S02]  /*2dec0*/  IMAD.MOV.U32 R11, RZ, RZ, 0x1f ;  /* 0x0000001fff0b7424 */ /* 0x000fe400078e00ff */
[----:B------:R-:W-:-:S07]  /*2ded0*/  IMAD.MOV.U32 R15, RZ, RZ, -0x1 ;  /* 0xffffffffff0f7424 */ /* 0x000fce00078e00ff */
[----:B012---:R-:W-:Y:S05]  /*2dee0*/  WARPSYNC.COLLECTIVE R15, `(.L_x_2654) ;  /* 0x000000000f087348 */ /* 0x007fea0003c00000 */
[----:B------:R3:W4:Y:S02]  /*2def0*/  SHFL.IDX P6, R14, R13, R12, R11 ;  /* 0x0000000c0d0e7389 */ /* 0x00072400000c000b */
[----:B01234-:R-:W-:Y:S01]  /*2df00*/  ENDCOLLECTIVE ;  /* 0x000000000000791b */ /* 0x01ffe20003800000 */
.L_x_2654:
[----:B------:R-:W-:Y:S05]  /*2df10*/  BSYNC B0 ;  /* 0x0000000000007941 */ /* 0x000fea0003800000 */
.L_x_2653:
[----:B------:R-:W-:Y:S01]  /*2df20*/  IMAD.MOV.U32 R9, RZ, RZ, R14 ;  /* 0x000000ffff097224 */ /* 0x000fe200078e000e */
[----:B------:R-:W-:Y:S06]  /*2df30*/  BRA `(.L_x_2522) ;  /* 0xffffffc800e07947 */ /* 0x000fec000383ffff */
.L_x_2527:
[----:B0-----:R0:W1:Y:S02]  /*2df40*/  SYNCS.PHASECHK.TRANS64.TRYWAIT P0, [R0+URZ+0x29820], R3 ;  /* 0x02982003000075a7 */ /* 0x001064000800017f */
[----:B-1----:R-:W-:Y:S05]  /*2df50*/  @!P0 NANOSLEEP.SYNCS 0x989680 ;  /* 0x009896800000895d */ /* 0x002fea0003900000 */
[----:B------:R-:W1:Y:S02]  /*2df60*/  @!P0 SYNCS.PHASECHK.TRANS64 P0, [R0+URZ+0x29820], R3 ;  /* 0x02982003000085a7 */ /* 0x000e64000800007f */
[----:B-1----:R-:W-:Y:S05]  /*2df70*/  @!P0 BRA `(.L_x_2527) ;  /* 0xfffffffc00f08947 */ /* 0x002fea000383ffff */
[----:B------:R-:W-:Y:S05]  /*2df80*/  BRA `(.L_x_2655) ;  /* 0xffffffd000947947 */ /* 0x000fea000383ffff */
.L_x_2528:
        /* <DEDUP_REMOVED lines=11> */
.L_x_2657:
[----:B------:R-:W-:Y:S05]  /*2e040*/  BSYNC B0 ;  /* 0x0000000000007941 */ /* 0x000fea0003800000 */
.L_x_2656:
[----:B------:R-:W-:Y:S05]  /*2e050*/  BRA `(.L_x_2658) ;  /* 0xffffffd0007c7947 */ /* 0x000fea000383ffff */
.L_x_2529:
[----:B------:R-:W-:Y:S01]  /*2e060*/  BSSY B0, `(.L_x_2659) ;  /* 0x0000006000007945 */ /* 0x000fe20003800000 */
[----:B------:R-:W-:-:S07]  /*2e070*/  IMAD.MOV.U32 R15, RZ, RZ, -0x1 ;  /* 0xffffffffff0f7424 */ /* 0x000fce00078e00ff */
[----:B01----:R-:W-:Y:S05]  /*2e080*/  WARPSYNC.COLLECTIVE R15, `(.L_x_2660) ;  /* 0x000000000f0c7348 */ /* 0x003fea0003c00000 */
[----:B------:R-:W-:Y:S02]  /*2e090*/  ELECT P6, UR62, PT ;  /* 0x00000000003e782f */ /* 0x000fe400038c0000 */
[----:B------:R-:W-:Y:S01]  /*2e0a0*/  MOV R14, UR62 ;  /* 0x0000003e000e7c02 */ /* 0x000fe20008000f00 */
[----:B01----:R-:W-:Y:S10]  /*2e0b0*/  ENDCOLLECTIVE ;  /* 0x000000000000791b */ /* 0x003ff40003800000 */
.L_x_2660:
[----:B------:R-:W-:Y:S05]  /*2e0c0*/  BSYNC B0 ;  /* 0x0000000000007941 */ /* 0x000fea0003800000 */
.L_x_2659:
[----:B------:R-:W-:Y:S05]  /*2e0d0*/  BRA `(.L_x_2661) ;  /* 0xffffffd000707947 */ /* 0x000fea000383ffff */
.L_x_2531:
[----:B0-----:R0:W1:Y:S02]  /*2e0e0*/  SYNCS.PHASECHK.TRANS64.TRYWAIT P1, [R6+URZ], R5 ;  /* 0x00000005060075a7 */ /* 0x001064000802017f */
[----:B-1----:R-:W-:Y:S05]  /*2e0f0*/  @!P1 NANOSLEEP.SYNCS 0x989680 ;  /* 0x009896800000995d */ /* 0x002fea0003900000 */
[----:B------:R-:W1:Y:S02]  /*2e100*/  @!P1 SYNCS.PHASECHK.TRANS64 P1, [R6+URZ], R5 ;  /* 0x00000005060095a7 */ /* 0x000e64000802007f */
[----:B-1----:R-:W-:Y:S05]  /*2e110*/  @!P1 BRA `(.L_x_2531) ;  /* 0xfffffffc00f09947 */ /* 0x002fea000383ffff */
[----:B------:R-:W-:Y:S05]  /*2e120*/  BRA `(.L_x_2662) ;  /* 0xffffffd000ac7947 */ /* 0x000fea000383ffff */
.L_x_2532:
[----:B-1----:R1:W2:Y:S02]  /*2e130*/  SYNCS.PHASECHK.TRANS64.TRYWAIT P1, [R7+URZ], R2 ;  /* 0x00000002070075a7 */ /* 0x0022a4000802017f */
[----:B--2---:R-:W-:Y:S05]  /*2e140*/  @!P1 NANOSLEEP.SYNCS 0x989680 ;  /* 0x009896800000995d */ /* 0x004fea0003900000 */
[----:B------:R-:W2:Y:S02]  /*2e150*/  @!P1 SYNCS.PHASECHK.TRANS64 P1, [R7+URZ], R2 ;  /* 0x00000002070095a7 */ /* 0x000ea4000802007f */
[----:B--2---:R-:W-:Y:S05]  /*2e160*/  @!P1 BRA `(.L_x_2532) ;  /* 0xfffffffc00f09947 */ /* 0x004fea000383ffff */
[----:B------:R-:W-:Y:S05]  /*2e170*/  BRA `(.L_x_2663) ;  /* 0xffffffd000a07947 */ /* 0x000fea000383ffff */
.L_x_2534:
[----:B--2---:R2:W3:Y:S02]  /*2e180*/  SYNCS.PHASECHK.TRANS64.TRYWAIT P1, [R4+URZ+0x29860], R5 ;  /* 0x02986005040075a7 */ /* 0x0044e4000802017f */
[----:B---3--:R-:W-:Y:S05]  /*2e190*/  @!P1 NANOSLEEP.SYNCS 0x989680 ;  /* 0x009896800000995d */ /* 0x008fea0003900000 */
[----:B------:R-:W3:Y:S02]  /*2e1a0*/  @!P1 SYNCS.PHASECHK.TRANS64 P1, [R4+URZ+0x29860], R5 ;  /* 0x02986005040095a7 */ /* 0x000ee4000802007f */
[----:B---3--:R-:W-:Y:S05]  /*2e1b0*/  @!P1 BRA `(.L_x_2534) ;  /* 0xfffffffc00f09947 */ /* 0x008fea000383ffff */
[----:B------:R-:W-:Y:S05]  /*2e1c0*/  BRA `(.L_x_2664) ;  /* 0xffffffd000a47947 */ /* 0x000fea000383ffff */
.L_x_2536:
[----:B---3--:R3:W4:Y:S02]  /*2e1d0*/  SYNCS.PHASECHK.TRANS64.TRYWAIT P1, [R3+URZ+0x29860], R2 ;  /* 0x02986002030075a7 */ /* 0x008724000802017f */
[----:B----4-:R-:W-:Y:S05]  /*2e1e0*/  @!P1 NANOSLEEP.SYNCS 0x989680 ;  /* 0x009896800000995d */ /* 0x010fea0003900000 */
[----:B------:R-:W4:Y:S02]  /*2e1f0*/  @!P1 SYNCS.PHASECHK.TRANS64 P1, [R3+URZ+0x29860], R2 ;  /* 0x02986002030095a7 */ /* 0x000f24000802007f */
[----:B----4-:R-:W-:Y:S05]  /*2e200*/  @!P1 BRA `(.L_x_2536) ;  /* 0xfffffffc00f09947 */ /* 0x010fea000383ffff */
[----:B------:R-:W-:Y:S05]  /*2e210*/  BRA `(.L_x_2665) ;  /* 0xffffffd000a47947 */ /* 0x000fea000383ffff */
.L_x_2538:
[----:B----4-:R4:W0:Y:S02]  /*2e220*/  SYNCS.PHASECHK.TRANS64.TRYWAIT P0, [R4+URZ+0x29880], R5 ;  /* 0x02988005040075a7 */ /* 0x010824000800017f */
[----:B0-----:R-:W-:Y:S05]  /*2e230*/  @!P0 NANOSLEEP.SYNCS 0x989680 ;  /* 0x009896800000895d */ /* 0x001fea0003900000 */
[----:B------:R-:W0:Y:S02]  /*2e240*/  @!P0 SYNCS.PHASECHK.TRANS64 P0, [R4+URZ+0x29880], R5 ;  /* 0x02988005040085a7 */ /* 0x000e24000800007f */
[----:B0-----:R-:W-:Y:S05]  /*2e250*/  @!P0 BRA `(.L_x_2538) ;  /* 0xfffffffc00f08947 */ /* 0x001fea000383ffff */
[----:B------:R-:W-:Y:S05]  /*2e260*/  BRA `(.L_x_2539) ;  /* 0xffffffd000a07947 */ /* 0x000fea000383ffff */
.L_x_2666:
        /* <DEDUP_REMOVED lines=9> */
.L_x_2676:


//--------------------- .nv.global.init           --------------------------
	.section	.nv.global.init,"aw",@progbits
	.align	4
.nv.global.init:
	.type		_ZZN5flash28permute_output_fp8_VcolmajorIN4cute6TensorINS1_11ArrayEngineIN7cutlass10bfloat16_tELm64EEENS1_6LayoutINS1_5tupleIJNS8_IJNS1_1CILi2EEESA_NS9_ILi16EEEEEENS9_ILi1EEESD_EEENS8_IJNS8_IJSD_SA_NS9_ILi4EEEEEENS9_ILi0EEESH_EEEEEEEEEvRT_E9upper_map,@object
	.size		_ZZN5flash28permute_output_fp8_VcolmajorIN4cute6TensorINS1_11ArrayEngineIN7cutlass10bfloat16_tELm64EEENS1_6LayoutINS1_5tupleIJNS8_IJNS1_1CILi2EEESA_NS9_ILi16EEEEEENS9_ILi1EEESD_EEENS8_IJNS8_IJSD_SA_NS9_ILi4EEEEEENS9_ILi0EEESH_EEEEEEEEEvRT_E9upper_map,($str$25 - _ZZN5flash28permute_output_fp8_VcolmajorIN4cute6TensorINS1_11ArrayEngineIN7cutlass10bfloat16_tELm64EEENS1_6LayoutINS1_5tupleIJNS8_IJNS1_1CILi2EEESA_NS9_ILi16EEEEEENS9_ILi1EEESD_EEENS8_IJNS8_IJSD_SA_NS9_ILi4EEEEEENS9_ILi0EEESH_EEEEEEEEEvRT_E9upper_map)
_ZZN5flash28permute_output_fp8_VcolmajorIN4cute6TensorINS1_11ArrayEngineIN7cutlass10bfloat16_tELm64EEENS1_6LayoutINS1_5tupleIJNS8_IJNS1_1CILi2EEESA_NS9_ILi16EEEEEENS9_ILi1EEESD_EEENS8_IJNS8_IJSD_SA_NS9_ILi4EEEEEENS9_ILi0EEESH_EEEEEEEEEvRT_E9upper_map:
        /*0000*/ 	.byte	0x00, 0x00, 0x00, 0x00, 0x02, 0x00, 0x00, 0x00, 0x03, 0x00, 0x00, 0x00, 0x01, 0x00, 0x00, 0x00
	.type		$str$25,@object
	.size		$str$25,($str$26 - $str$25)
$str$25:
        /*0010*/ 	.byte	0x28, 0x61, 0x64, 0x64, 0x72, 0x65, 0x73, 0x73, 0x20, 0x26, 0x20, 0x6d, 0x61, 0x73, 0x6b, 0x29
        /*0020*/ 	.byte	0x20, 0x3d, 0x3d, 0x20, 0x30, 0x00
	.type		$str$26,@object
	.size		$str$26,(__unnamed_7 - $str$26)
$str$26:
        /*0026*/ 	.byte	0x2f, 0x74, 0x6d, 0x70, 0x2f, 0x6f, 0x73, 0x73, 0x5f, 0x6b, 0x65, 0x72, 0x6e, 0x65, 0x6c, 0x73
        /*0036*/ 	.byte	0x5f, 0x73, 0x72, 0x63, 0x2f, 0x66, 0x6c, 0x61, 0x73, 0x68, 0x5f, 0x61, 0x74, 0x74, 0x65, 0x6e
        /*0046*/ 	.byte	0x74, 0x69, 0x6f, 0x6e, 0x2f, 0x63, 0x73, 0x72, 0x63, 0x2f, 0x63, 0x75, 0x74, 0x6c, 0x61, 0x73
        /*0056*/ 	.byte	0x73, 0x2f, 0x69, 0x6e, 0x63, 0x6c, 0x75, 0x64, 0x65, 0x2f, 0x63, 0x75, 0x74, 0x65, 0x2f, 0x70
        /*0066*/ 	.byte	0x6f, 0x69, 0x6e, 0x74, 0x65, 0x72, 0x5f, 0x66, 0x6c, 0x61, 0x67, 0x67, 0x65, 0x64, 0x2e, 0x68
        /*0076*/ 	.byte	0x70, 0x70, 0x00
	.type		__unnamed_7,@object
	.size		__unnamed_7,(__unnamed_6 - __unnamed_7)
__unnamed_7:
        /* <DEDUP_REMOVED lines=24> */
        /*01f9*/ 	.byte	0x3e, 0x3e, 0x20, 0x26, 0x5d, 0x00
	.type		__unnamed_6,@object
	.size		__unnamed_6,(__unnamed_3 - __unnamed_6)
__unnamed_6:
        /* <DEDUP_REMOVED lines=25> */
	.type		__unnamed_3,@object
	.size		__unnamed_3,(__unnamed_2 - __unnamed_3)
__unnamed_3:
        /* <DEDUP_REMOVED lines=29> */
        /*0555*/ 	.byte	0x5d, 0x00
	.type		__unnamed_2,@object
	.size		__unnamed_2,(__unnamed_4 - __unnamed_2)
__unnamed_2:
        /* <DEDUP_REMOVED lines=30> */
	.type		__unnamed_4,@object
	.size		__unnamed_4,(__unnamed_5 - __unnamed_4)
__unnamed_4:
        /* <DEDUP_REMOVED lines=30> */
	.type		__unnamed_5,@object
	.size		__unnamed_5,(__unnamed_1 - __unnamed_5)
__unnamed_5:
        /* <DEDUP_REMOVED lines=29> */
        /*0acb*/ 	.byte	0x3e, 0x5d, 0x00
	.type		__unnamed_1,@object
	.size		__unnamed_1,(.L_0 - __unnamed_1)
__unnamed_1:
        /* <DEDUP_REMOVED lines=29> */
        /*0c9e*/ 	.byte	0x3e, 0x20, 0x26, 0x5d, 0x00
.L_0:


//--------------------- .nv.shared._ZN7cutlass13device_kernelIN5flash11enable_sm90INS1_16FlashAttnFwdSm90INS1_25CollectiveMainloopFwdSm90ILi2EN4cute5tupleIJNS5_1CILi1EEES8_S8_EEENS6_IJNS7_ILi128EEENS7_ILi160EEENS7_ILi192EEEEEELi128ENS_12float_e4m3_tEfNS_4arch4Sm90ELb0ELb0ELb0ELb0ELb0ELb0ELb0ELb1ELb1ELb0ELb0ELb0EEENS1_21CollectiveEpilogueFwdINS6_IJSA_SA_SB_EEES9_NS_10bfloat16_tESG_Li256ELb0ELb0ELb0ELb1EEENS1_29StaticPersistentTileSchedulerILb0EEEEEEEEEvNT_6ParamsE --------------------------
	.section	.nv.shared._ZN7cutlass13device_kernelIN5flash11enable_sm90INS1_16FlashAttnFwdSm90INS1_25CollectiveMainloopFwdSm90ILi2EN4cute5tupleIJNS5_1CILi1EEES8_S8_EEENS6_IJNS7_ILi128EEENS7_ILi160EEENS7_ILi192EEEEEELi128ENS_12float_e4m3_tEfNS_4arch4Sm90ELb0ELb0ELb0ELb0ELb0ELb0ELb0ELb1ELb1ELb0ELb0ELb0EEENS1_21CollectiveEpilogueFwdINS6_IJSA_SA_SB_EEES9_NS_10bfloat16_tESG_Li256ELb0ELb0ELb0ELb1EEENS1_29StaticPersistentTileSchedulerILb0EEEEEEEEEvNT_6ParamsE,"aw",@nobits
	.sectionflags	@""
	.align	16
	.zero		1024


//--------------------- .nv.shared.reserved.0     --------------------------
	.section	.nv.shared.reserved.0,"aw",@nobits
	.weak		__nv_reservedSMEM_offset_0_alias
	.size		__nv_reservedSMEM_offset_0_alias, 0, 0
	.other		__nv_reservedSMEM_offset_0_alias,@"STO_CUDA_RESERVED_SHARED STV_DEFAULT"
__nv_reservedSMEM_offset_0_alias:
	.zero		0


//--------------------- .nv.global                --------------------------
	.section	.nv.global,"aw",@nobits
.nv.global:
	.type		_ZN70_INTERNAL_b005bac4_34_flash_fwd_hdim192_128_e4m3_sm90_cu_c784774a_30524cute1_E,@object
	.size		_ZN70_INTERNAL_b005bac4_34_flash_fwd_hdim192_128_e4m3_sm90_cu_c784774a_30524cute1_E,(_ZN70_INTERNAL_b005bac4_34_flash_fwd_hdim192_128_e4m3_sm90_cu_c784774a_30524cuda3std3__45__cpo6cbeginE - _ZN70_INTERNAL_b005bac4_34_flash_fwd_hdim192_128_e4m3_sm90_cu_c784774a_30524cute1_E)
_ZN70_INTERNAL_b005bac4_34_flash_fwd_hdim192_128_e4m3_sm90_cu_c784774a_30524cute1_E:
	.zero		1
	.type		_ZN70_INTERNAL_b005bac4_34_flash_fwd_hdim192_128_e4m3_sm90_cu_c784774a_30524cuda3std3__45__cpo6cbeginE,@object
	.size		_ZN70_INTERNAL_b005bac4_34_flash_fwd_hdim192_128_e4m3_sm90_cu_c784774a_30524cuda3std3__45__cpo6cbeginE,(_ZN70_INTERNAL_b005bac4_34_flash_fwd_hdim192_128_e4m3_sm90_cu_c784774a_30524cuda3std3__48in_placeE - _ZN70_INTERNAL_b005bac4_34_flash_fwd_hdim192_128_e4m3_sm90_cu_c784774a_30524cuda3std3__45__cpo6cbeginE)
_ZN70_INTERNAL_b005bac4_34_flash_fwd_hdim192_128_e4m3_sm90_cu_c784774a_30524cuda3std3__45__cpo6cbeginE:
	.zero		1
	.type		_ZN70_INTERNAL_b005bac4_34_flash_fwd_hdim192_128_e4m3_sm90_cu_c784774a_30524cuda3std3__48in_placeE,@object
	.size		_ZN70_INTERNAL_b005bac4_34_flash_fwd_hdim192_128_e4m3_sm90_cu_c784774a_30524cuda3std3__48in_placeE,(_ZN70_INTERNAL_b005bac4_34_flash_fwd_hdim192_128_e4m3_sm90_cu_c784774a_30524cuda3std6ranges3__45__cpo9iter_moveE - _ZN70_INTERNAL_b005bac4_34_flash_fwd_hdim192_128_e4m3_sm90_cu_c784774a_30524cuda3std3__48in_placeE)
_ZN70_INTERNAL_b005bac4_34_flash_fwd_hdim192_128_e4m3_sm90_cu_c784774a_30524cuda3std3__48in_placeE:
	.zero		1
	.type		_ZN70_INTERNAL_b005bac4_34_flash_fwd_hdim192_128_e4m3_sm90_cu_c784774a_30524cuda3std6ranges3__45__cpo9iter_moveE,@object
	.size		_ZN70_INTERNAL_b005bac4_34_flash_fwd_hdim192_128_e4m3_sm90_cu_c784774a_30524cuda3std6ranges3__45__cpo9iter_moveE,(_ZN70_INTERNAL_b005bac4_34_flash_fwd_hdim192_128_e4m3_sm90_cu_c784774a_30524cuda3std3__45__cpo5beginE - _ZN70_INTERNAL_b005bac4_34_flash_fwd_hdim192_128_e4m3_sm90_cu_c784774a_30524cuda3std6ranges3__45__cpo9iter_moveE)
_ZN70_INTERNAL_b005bac4_34_flash_fwd_hdim192_128_e4m3_sm90_cu_c784774a_30524cuda3std6ranges3__45__cpo9iter_moveE:
	.zero		1
	.type		_ZN70_INTERNAL_b005bac4_34_flash_fwd_hdim192_128_e4m3_sm90_cu_c784774a_30524cuda3std3__45__cpo5beginE,@object
	.size		_ZN70_INTERNAL_b005bac4_34_flash_fwd_hdim192_128_e4m3_sm90_cu_c784774a_30524cuda3std3__45__cpo5beginE,(_ZN70_INTERNAL_b005bac4_34_flash_fwd_hdim192_128_e4m3_sm90_cu_c784774a_30524cuda3std3__472_GLOBAL__N__b005bac4_34_flash_fwd_hdim192_128_e4m3_sm90_cu_c784774a_30526ignoreE - _ZN70_INTERNAL_b005bac4_34_flash_fwd_hdim192_128_e4m3_sm90_cu_c784774a_30524cuda3std3__45__cpo5beginE)
_ZN70_INTERNAL_b005bac4_34_flash_fwd_hdim192_128_e4m3_sm90_cu_c784774a_30524cuda3std3__45__cpo5beginE:
	.zero		1
	.type		_ZN70_INTERNAL_b005bac4_34_flash_fwd_hdim192_128_e4m3_sm90_cu_c784774a_30524cuda3std3__472_GLOBAL__N__b005bac4_34_flash_fwd_hdim192_128_e4m3_sm90_cu_c784774a_30526ignoreE,@object
	.size		_ZN70_INTERNAL_b005bac4_34_flash_fwd_hdim192_128_e4m3_sm90_cu_c784774a_30524cuda3std3__472_GLOBAL__N__b005bac4_34_flash_fwd_hdim192_128_e4m3_sm90_cu_c784774a_30526ignoreE,(_ZN70_INTERNAL_b005bac4_34_flash_fwd_hdim192_128_e4m3_sm90_cu_c784774a_30524cute7productE - _ZN70_INTERNAL_b005bac4_34_flash_fwd_hdim192_128_e4m3_sm90_cu_c784774a_30524cuda3std3__472_GLOBAL__N__b005bac4_34_flash_fwd_hdim192_128_e4m3_sm90_cu_c784774a_30526ignoreE)
_ZN70_INTERNAL_b005bac4_34_flash_fwd_hdim192_128_e4m3_sm90_cu_c784774a_30524cuda3std3__472_GLOBAL__N__b005bac4_34_flash_fwd_hdim192_128_e4m3_sm90_cu_c784774a_30526ignoreE:
	.zero		1
	.type		_ZN70_INTERNAL_b005bac4_34_flash_fwd_hdim192_128_e4m3_sm90_cu_c784774a_30524cute7productE,@object
	.size		_ZN70_INTERNAL_b005bac4_34_flash_fwd_hdim192_128_e4m3_sm90_cu_c784774a_30524cute7productE,(_ZN70_INTERNAL_b005bac4_34_flash_fwd_hdim192_128_e4m3_sm90_cu_c784774a_30524cuda3std3__45__cpo3endE - _ZN70_INTERNAL_b005bac4_34_flash_fwd_hdim192_128_e4m3_sm90_cu_c784774a_30524cute7productE)
_ZN70_INTERNAL_b005bac4_34_flash_fwd_hdim192_128_e4m3_sm90_cu_c784774a_30524cute7productE:
	.zero		1
	.type		_ZN70_INTERNAL_b005bac4_34_flash_fwd_hdim192_128_e4m3_sm90_cu_c784774a_30524cuda3std3__45__cpo3endE,@object
	.size		_ZN70_INTERNAL_b005bac4_34_flash_fwd_hdim192_128_e4m3_sm90_cu_c784774a_30524cuda3std3__45__cpo3endE,(_ZN70_INTERNAL_b005bac4_34_flash_fwd_hdim192_128_e4m3_sm90_cu_c784774a_30524cuda3std3__419piecewise_constructE - _ZN70_INTERNAL_b005bac4_34_flash_fwd_hdim192_128_e4m3_sm90_cu_c784774a_30524cuda3std3__45__cpo3endE)
_ZN70_INTERNAL_b005bac4_34_flash_fwd_hdim192_128_e4m3_sm90_cu_c784774a_30524cuda3std3__45__cpo3endE:
	.zero		1
	.type		_ZN70_INTERNAL_b005bac4_34_flash_fwd_hdim192_128_e4m3_sm90_cu_c784774a_30524cuda3std3__419piecewise_constructE,@object
	.size		_ZN70_INTERNAL_b005bac4_34_flash_fwd_hdim192_128_e4m3_sm90_cu_c784774a_30524cuda3std3__419piecewise_constructE,(_ZN70_INTERNAL_b005bac4_34_flash_fwd_hdim192_128_e4m3_sm90_cu_c784774a_30524cuda3std3__45__cpo4cendE - _ZN70_INTERNAL_b005bac4_34_flash_fwd_hdim192_128_e4m3_sm90_cu_c784774a_30524cuda3std3__419piecewise_constructE)
_ZN70_INTERNAL_b005bac4_34_flash_fwd_hdim192_128_e4m3_sm90_cu_c784774a_30524cuda3std3__419piecewise_constructE:
	.zero		1
	.type		_ZN70_INTERNAL_b005bac4_34_flash_fwd_hdim192_128_e4m3_sm90_cu_c784774a_30524cuda3std3__45__cpo4cendE,@object
	.size		_ZN70_INTERNAL_b005bac4_34_flash_fwd_hdim192_128_e4m3_sm90_cu_c784774a_30524cuda3std3__45__cpo4cendE,(_ZN70_INTERNAL_b005bac4_34_flash_fwd_hdim192_128_e4m3_sm90_cu_c784774a_30524cuda3std6ranges3__45__cpo4swapE - _ZN70_INTERNAL_b005bac4_34_flash_fwd_hdim192_128_e4m3_sm90_cu_c784774a_30524cuda3std3__45__cpo4cendE)
_ZN70_INTERNAL_b005bac4_34_flash_fwd_hdim192_128_e4m3_sm90_cu_c784774a_30524cuda3std3__45__cpo4cendE:
	.zero		1
	.type		_ZN70_INTERNAL_b005bac4_34_flash_fwd_hdim192_128_e4m3_sm90_cu_c784774a_30524cuda3std6ranges3__45__cpo4swapE,@object
	.size		_ZN70_INTERNAL_b005bac4_34_flash_fwd_hdim192_128_e4m3_sm90_cu_c784774a_30524cuda3std6ranges3__45__cpo4swapE,(.L_15 - _ZN70_INTERNAL_b005bac4_34_flash_fwd_hdim192_128_e4m3_sm90_cu_c784774a_30524cuda3std6ranges3__45__cpo4swapE)
_ZN70_INTERNAL_b005bac4_34_flash_fwd_hdim192_128_e4m3_sm90_cu_c784774a_30524cuda3std6ranges3__45__cpo4swapE:
	.zero		1
.L_15:


//--------------------- .nv.shared._ZN7cutlass13device_kernelIN5flash11enable_sm90INS1_16FlashAttnFwdSm90INS1_25CollectiveMainloopFwdSm90ILi2EN4cute5tupleIJNS5_1CILi2EEENS7_ILi1EEES9_EEENS6_IJNS7_ILi128EEENS7_ILi160EEENS7_ILi192EEEEEELi128ENS_12float_e4m3_tEfNS_4arch4Sm90ELb0ELb0ELb0ELb0ELb0ELb0ELb0ELb1ELb1ELb0ELb0ELb0EEENS1_21CollectiveEpilogueFwdINS6_IJSB_SB_SC_EEESA_NS_10bfloat16_tESH_Li256ELb0ELb0ELb0ELb1EEENS1_29StaticPersistentTileSchedulerILb0EEEEEEEEEvNT_6ParamsE --------------------------
	.section	.nv.shared._ZN7cutlass13device_kernelIN5flash11enable_sm90INS1_16FlashAttnFwdSm90INS1_25CollectiveMainloopFwdSm90ILi2EN4cute5tupleIJNS5_1CILi2EEENS7_ILi1EEES9_EEENS6_IJNS7_ILi128EEENS7_ILi160EEENS7_ILi192EEEEEELi128ENS_12float_e4m3_tEfNS_4arch4Sm90ELb0ELb0ELb0ELb0ELb0ELb0ELb0ELb1ELb1ELb0ELb0ELb0EEENS1_21CollectiveEpilogueFwdINS6_IJSB_SB_SC_EEESA_NS_10bfloat16_tESH_Li256ELb0ELb0ELb0ELb1EEENS1_29StaticPersistentTileSchedulerILb0EEEEEEEEEvNT_6ParamsE,"aw",@nobits
	.sectionflags	@""
	.align	16
	.zero		1024


//--------------------- .nv.shared._ZN7cutlass13device_kernelIN5flash11enable_sm90INS1_16FlashAttnFwdSm90INS1_25CollectiveMainloopFwdSm90ILi2EN4cute5tupleIJNS5_1CILi1EEES8_S8_EEENS6_IJNS7_ILi128EEENS7_ILi160EEENS7_ILi192EEEEEELi128ENS_12float_e4m3_tEfNS_4arch4Sm90ELb0ELb0ELb0ELb1ELb0ELb0ELb0ELb1ELb1ELb0ELb0ELb0EEENS1_21CollectiveEpilogueFwdINS6_IJSA_SA_SB_EEES9_NS_10bfloat16_tESG_Li256ELb1ELb0ELb0ELb1EEENS1_36VarlenDynamicPersistentTileSchedulerILi128ELi160ELi256ELi128ELb0ELb0ELb1ELb0ELb1ELb1EEEEEEEEEvNT_6ParamsE --------------------------
	.section	.nv.shared._ZN7cutlass13device_kernelIN5flash11enable_sm90INS1_16FlashAttnFwdSm90INS1_25CollectiveMainloopFwdSm90ILi2EN4cute5tupleIJNS5_1CILi1EEES8_S8_EEENS6_IJNS7_ILi128EEENS7_ILi160EEENS7_ILi192EEEEEELi128ENS_12float_e4m3_tEfNS_4arch4Sm90ELb0ELb0ELb0ELb1ELb0ELb0ELb0ELb1ELb1ELb0ELb0ELb0EEENS1_21CollectiveEpilogueFwdINS6_IJSA_SA_SB_EEES9_NS_10bfloat16_tESG_Li256ELb1ELb0ELb0ELb1EEENS1_36VarlenDynamicPersistentTileSchedulerILi128ELi160ELi256ELi128ELb0ELb0ELb1ELb0ELb1ELb1EEEEEEEEEvNT_6ParamsE,"aw",@nobits
	.sectionflags	@""
	.align	16
	.zero		1024


//--------------------- .nv.shared._ZN7cutlass13device_kernelIN5flash11enable_sm90INS1_16FlashAttnFwdSm90INS1_25CollectiveMainloopFwdSm90ILi2EN4cute5tupleIJNS5_1CILi1EEES8_S8_EEENS6_IJNS7_ILi128EEENS7_ILi160EEENS7_ILi192EEEEEELi128ENS_12float_e4m3_tEfNS_4arch4Sm90ELb0ELb0ELb0ELb1ELb0ELb1ELb0ELb1ELb1ELb0ELb0ELb0EEENS1_21CollectiveEpilogueFwdINS6_IJSA_SA_SB_EEES9_NS_10bfloat16_tESG_Li256ELb1ELb0ELb0ELb1EEENS1_36VarlenDynamicPersistentTileSchedulerILi128ELi160ELi256ELi128ELb0ELb0ELb1ELb0ELb1ELb1EEEEEEEEEvNT_6ParamsE --------------------------
	.section	.nv.shared._ZN7cutlass13device_kernelIN5flash11enable_sm90INS1_16FlashAttnFwdSm90INS1_25CollectiveMainloopFwdSm90ILi2EN4cute5tupleIJNS5_1CILi1EEES8_S8_EEENS6_IJNS7_ILi128EEENS7_ILi160EEENS7_ILi192EEEEEELi128ENS_12float_e4m3_tEfNS_4arch4Sm90ELb0ELb0ELb0ELb1ELb0ELb1ELb0ELb1ELb1ELb0ELb0ELb0EEENS1_21CollectiveEpilogueFwdINS6_IJSA_SA_SB_EEES9_NS_10bfloat16_tESG_Li256ELb1ELb0ELb0ELb1EEENS1_36VarlenDynamicPersistentTileSchedulerILi128ELi160ELi256ELi128ELb0ELb0ELb1ELb0ELb1ELb1EEEEEEEEEvNT_6ParamsE,"aw",@nobits
	.sectionflags	@""
	.align	16
	.zero		1024


//--------------------- .nv.shared._ZN7cutlass13device_kernelIN5flash11enable_sm90INS1_16FlashAttnFwdSm90INS1_25CollectiveMainloopFwdSm90ILi2EN4cute5tupleIJNS5_1CILi1EEES8_S8_EEENS6_IJNS7_ILi128EEENS7_ILi160EEENS7_ILi192EEEEEELi128ENS_12float_e4m3_tEfNS_4arch4Sm90ELb0ELb1ELb0ELb0ELb0ELb0ELb0ELb1ELb1ELb0ELb0ELb0EEENS1_21CollectiveEpilogueFwdINS6_IJSA_SA_SB_EEES9_NS_10bfloat16_tESG_Li256ELb0ELb0ELb0ELb1EEENS1_30DynamicPersistentTileSchedulerILi256ELi128ELb0ELb0ELb1EEEEEEEEEvNT_6ParamsE --------------------------
	.section	.nv.shared._ZN7cutlass13device_kernelIN5flash11enable_sm90INS1_16FlashAttnFwdSm90INS1_25CollectiveMainloopFwdSm90ILi2EN4cute5tupleIJNS5_1CILi1EEES8_S8_EEENS6_IJNS7_ILi128EEENS7_ILi160EEENS7_ILi192EEEEEELi128ENS_12float_e4m3_tEfNS_4arch4Sm90ELb0ELb1ELb0ELb0ELb0ELb0ELb0ELb1ELb1ELb0ELb0ELb0EEENS1_21CollectiveEpilogueFwdINS6_IJSA_SA_SB_EEES9_NS_10bfloat16_tESG_Li256ELb0ELb0ELb0ELb1EEENS1_30DynamicPersistentTileSchedulerILi256ELi128ELb0ELb0ELb1EEEEEEEEEvNT_6ParamsE,"aw",@nobits
	.sectionflags	@""
	.align	16
	.zero		1024


//--------------------- .nv.shared._ZN7cutlass13device_kernelIN5flash11enable_sm90INS1_16FlashAttnFwdSm90INS1_25CollectiveMainloopFwdSm90ILi2EN4cute5tupleIJNS5_1CILi1EEES8_S8_EEENS6_IJNS7_ILi128EEENS7_ILi160EEENS7_ILi192EEEEEELi128ENS_12float_e4m3_tEfNS_4arch4Sm90ELb0ELb1ELb0ELb1ELb0ELb0ELb0ELb1ELb1ELb0ELb0ELb0EEENS1_21CollectiveEpilogueFwdINS6_IJSA_SA_SB_EEES9_NS_10bfloat16_tESG_Li256ELb1ELb0ELb0ELb1EEENS1_36VarlenDynamicPersistentTileSchedulerILi128ELi160ELi256ELi128ELb0ELb0ELb1ELb1ELb0ELb1EEEEEEEEEvNT_6ParamsE --------------------------
	.section	.nv.shared._ZN7cutlass13device_kernelIN5flash11enable_sm90INS1_16FlashAttnFwdSm90INS1_25CollectiveMainloopFwdSm90ILi2EN4cute5tupleIJNS5_1CILi1EEES8_S8_EEENS6_IJNS7_ILi128EEENS7_ILi160EEENS7_ILi192EEEEEELi128ENS_12float_e4m3_tEfNS_4arch4Sm90ELb0ELb1ELb0ELb1ELb0ELb0ELb0ELb1ELb1ELb0ELb0ELb0EEENS1_21CollectiveEpilogueFwdINS6_IJSA_SA_SB_EEES9_NS_10bfloat16_tESG_Li256ELb1ELb0ELb0ELb1EEENS1_36VarlenDynamicPersistentTileSchedulerILi128ELi160ELi256ELi128ELb0ELb0ELb1ELb1ELb0ELb1EEEEEEEEEvNT_6ParamsE,"aw",@nobits
	.sectionflags	@""
	.align	16
	.zero		1024


//--------------------- .nv.shared._ZN7cutlass13device_kernelIN5flash11enable_sm90INS1_16FlashAttnFwdSm90INS1_25CollectiveMainloopFwdSm90ILi2EN4cute5tupleIJNS5_1CILi1EEES8_S8_EEENS6_IJNS7_ILi128EEENS7_ILi160EEENS7_ILi192EEEEEELi128ENS_12float_e4m3_tEfNS_4arch4Sm90ELb0ELb1ELb0ELb1ELb0ELb1ELb0ELb1ELb1ELb0ELb0ELb0EEENS1_21CollectiveEpilogueFwdINS6_IJSA_SA_SB_EEES9_NS_10bfloat16_tESG_Li256ELb1ELb0ELb0ELb1EEENS1_36VarlenDynamicPersistentTileSchedulerILi128ELi160ELi256ELi128ELb0ELb0ELb1ELb1ELb0ELb1EEEEEEEEEvNT_6ParamsE --------------------------
	.section	.nv.shared._ZN7cutlass13device_kernelIN5flash11enable_sm90INS1_16FlashAttnFwdSm90INS1_25CollectiveMainloopFwdSm90ILi2EN4cute5tupleIJNS5_1CILi1EEES8_S8_EEENS6_IJNS7_ILi128EEENS7_ILi160EEENS7_ILi192EEEEEELi128ENS_12float_e4m3_tEfNS_4arch4Sm90ELb0ELb1ELb0ELb1ELb0ELb1ELb0ELb1ELb1ELb0ELb0ELb0EEENS1_21CollectiveEpilogueFwdINS6_IJSA_SA_SB_EEES9_NS_10bfloat16_tESG_Li256ELb1ELb0ELb0ELb1EEENS1_36VarlenDynamicPersistentTileSchedulerILi128ELi160ELi256ELi128ELb0ELb0ELb1ELb1ELb0ELb1EEEEEEEEEvNT_6ParamsE,"aw",@nobits
	.sectionflags	@""
	.align	16
	.zero		1024


//--------------------- .nv.shared._ZN7cutlass13device_kernelIN5flash11enable_sm90INS1_16FlashAttnFwdSm90INS1_25CollectiveMainloopFwdSm90ILi2EN4cute5tupleIJNS5_1CILi1EEES8_S8_EEENS6_IJNS7_ILi128EEENS7_ILi160EEENS7_ILi192EEEEEELi128ENS_12float_e4m3_tEfNS_4arch4Sm90ELb1ELb0ELb0ELb0ELb0ELb0ELb0ELb1ELb1ELb0ELb0ELb0EEENS1_21CollectiveEpilogueFwdINS6_IJSA_SA_SB_EEES9_NS_10bfloat16_tESG_Li256ELb0ELb0ELb0ELb1EEENS1_30DynamicPersistentTileSchedulerILi256ELi128ELb0ELb0ELb1EEEEEEEEEvNT_6ParamsE --------------------------
	.section	.nv.shared._ZN7cutlass13device_kernelIN5flash11enable_sm90INS1_16FlashAttnFwdSm90INS1_25CollectiveMainloopFwdSm90ILi2EN4cute5tupleIJNS5_1CILi1EEES8_S8_EEENS6_IJNS7_ILi128EEENS7_ILi160EEENS7_ILi192EEEEEELi128ENS_12float_e4m3_tEfNS_4arch4Sm90ELb1ELb0ELb0ELb0ELb0ELb0ELb0ELb1ELb1ELb0ELb0ELb0EEENS1_21CollectiveEpilogueFwdINS6_IJSA_SA_SB_EEES9_NS_10bfloat16_tESG_Li256ELb0ELb0ELb0ELb1EEENS1_30DynamicPersistentTileSchedulerILi256ELi128ELb0ELb0ELb1EEEEEEEEEvNT_6ParamsE,"aw",@nobits
	.sectionflags	@""
	.align	16
	.zero		1024


//--------------------- .nv.shared._ZN7cutlass13device_kernelIN5flash11enable_sm90INS1_16FlashAttnFwdSm90INS1_25CollectiveMainloopFwdSm90ILi2EN4cute5tupleIJNS5_1CILi1EEES8_S8_EEENS6_IJNS7_ILi128EEENS7_ILi160EEENS7_ILi192EEEEEELi128ENS_12float_e4m3_tEfNS_4arch4Sm90ELb1ELb0ELb0ELb1ELb0ELb0ELb0ELb1ELb1ELb0ELb0ELb0EEENS1_21CollectiveEpilogueFwdINS6_IJSA_SA_SB_EEES9_NS_10bfloat16_tESG_Li256ELb1ELb0ELb0ELb1EEENS1_36VarlenDynamicPersistentTileSchedulerILi128ELi160ELi256ELi128ELb0ELb0ELb1ELb1ELb1ELb1EEEEEEEEEvNT_6ParamsE --------------------------
	.section	.nv.shared._ZN7cutlass13device_kernelIN5flash11enable_sm90INS1_16FlashAttnFwdSm90INS1_25CollectiveMainloopFwdSm90ILi2EN4cute5tupleIJNS5_1CILi1EEES8_S8_EEENS6_IJNS7_ILi128EEENS7_ILi160EEENS7_ILi192EEEEEELi128ENS_12float_e4m3_tEfNS_4arch4Sm90ELb1ELb0ELb0ELb1ELb0ELb0ELb0ELb1ELb1ELb0ELb0ELb0EEENS1_21CollectiveEpilogueFwdINS6_IJSA_SA_SB_EEES9_NS_10bfloat16_tESG_Li256ELb1ELb0ELb0ELb1EEENS1_36VarlenDynamicPersistentTileSchedulerILi128ELi160ELi256ELi128ELb0ELb0ELb1ELb1ELb1ELb1EEEEEEEEEvNT_6ParamsE,"aw",@nobits
	.sectionflags	@""
	.align	16
	.zero		1024


//--------------------- .nv.shared._ZN7cutlass13device_kernelIN5flash11enable_sm90INS1_16FlashAttnFwdSm90INS1_25CollectiveMainloopFwdSm90ILi2EN4cute5tupleIJNS5_1CILi1EEES8_S8_EEENS6_IJNS7_ILi128EEENS7_ILi160EEENS7_ILi192EEEEEELi128ENS_12float_e4m3_tEfNS_4arch4Sm90ELb1ELb0ELb0ELb1ELb0ELb1ELb0ELb1ELb1ELb0ELb0ELb0EEENS1_21CollectiveEpilogueFwdINS6_IJSA_SA_SB_EEES9_NS_10bfloat16_tESG_Li256ELb1ELb0ELb0ELb1EEENS1_36VarlenDynamicPersistentTileSchedulerILi128ELi160ELi256ELi128ELb0ELb0ELb1ELb1ELb1ELb1EEEEEEEEEvNT_6ParamsE --------------------------
	.section	.nv.shared._ZN7cutlass13device_kernelIN5flash11enable_sm90INS1_16FlashAttnFwdSm90INS1_25CollectiveMainloopFwdSm90ILi2EN4cute5tupleIJNS5_1CILi1EEES8_S8_EEENS6_IJNS7_ILi128EEENS7_ILi160EEENS7_ILi192EEEEEELi128ENS_12float_e4m3_tEfNS_4arch4Sm90ELb1ELb0ELb0ELb1ELb0ELb1ELb0ELb1ELb1ELb0ELb0ELb0EEENS1_21CollectiveEpilogueFwdINS6_IJSA_SA_SB_EEES9_NS_10bfloat16_tESG_Li256ELb1ELb0ELb0ELb1EEENS1_36VarlenDynamicPersistentTileSchedulerILi128ELi160ELi256ELi128ELb0ELb0ELb1ELb1ELb1ELb1EEEEEEEEEvNT_6ParamsE,"aw",@nobits
	.sectionflags	@""
	.align	16
	.zero		1024


//--------------------- .nv.constant0._ZN7cutlass13device_kernelIN5flash11enable_sm90INS1_16FlashAttnFwdSm90INS1_25CollectiveMainloopFwdSm90ILi2EN4cute5tupleIJNS5_1CILi1EEES8_S8_EEENS6_IJNS7_ILi128EEENS7_ILi160EEENS7_ILi192EEEEEELi128ENS_12float_e4m3_tEfNS_4arch4Sm90ELb0ELb0ELb0ELb0ELb0ELb0ELb0ELb1ELb1ELb0ELb0ELb0EEENS1_21CollectiveEpilogueFwdINS6_IJSA_SA_SB_EEES9_NS_10bfloat16_tESG_Li256ELb0ELb0ELb0ELb1EEENS1_29StaticPersistentTileSchedulerILb0EEEEEEEEEvNT_6ParamsE --------------------------
	.section	.nv.constant0._ZN7cutlass13device_kernelIN5flash11enable_sm90INS1_16FlashAttnFwdSm90INS1_25CollectiveMainloopFwdSm90ILi2EN4cute5tupleIJNS5_1CILi1EEES8_S8_EEENS6_IJNS7_ILi128EEENS7_ILi160EEENS7_ILi192EEEEEELi128ENS_12float_e4m3_tEfNS_4arch4Sm90ELb0ELb0ELb0ELb0ELb0ELb0ELb0ELb1ELb1ELb0ELb0ELb0EEENS1_21CollectiveEpilogueFwdINS6_IJSA_SA_SB_EEES9_NS_10bfloat16_tESG_Li256ELb0ELb0ELb0ELb1EEENS1_29StaticPersistentTileSchedulerILb0EEEEEEEEEvNT_6ParamsE,"a",@progbits
	.sectionflags	@""
	.align	4
.nv.constant0._ZN7cutlass13device_kernelIN5flash11enable_sm90INS1_16FlashAttnFwdSm90INS1_25CollectiveMainloopFwdSm90ILi2EN4cute5tupleIJNS5_1CILi1EEES8_S8_EEENS6_IJNS7_ILi128EEENS7_ILi160EEENS7_ILi192EEEEEELi128ENS_12float_e4m3_tEfNS_4arch4Sm90ELb0ELb0ELb0ELb0ELb0ELb0ELb0ELb1ELb1ELb0ELb0ELb0EEENS1_21CollectiveEpilogueFwdINS6_IJSA_SA_SB_EEES9_NS_10bfloat16_tESG_Li256ELb0ELb0ELb0ELb1EEENS1_29StaticPersistentTileSchedulerILb0EEEEEEEEEvNT_6ParamsE:
	.zero		3584


//--------------------- .nv.constant0._ZN7cutlass13device_kernelIN5flash11enable_sm90INS1_16FlashAttnFwdSm90INS1_25CollectiveMainloopFwdSm90ILi2EN4cute5tupleIJNS5_1CILi2EEENS7_ILi1EEES9_EEENS6_IJNS7_ILi128EEENS7_ILi160EEENS7_ILi192EEEEEELi128ENS_12float_e4m3_tEfNS_4arch4Sm90ELb0ELb0ELb0ELb0ELb0ELb0ELb0ELb1ELb1ELb0ELb0ELb0EEENS1_21CollectiveEpilogueFwdINS6_IJSB_SB_SC_EEESA_NS_10bfloat16_tESH_Li256ELb0ELb0ELb0ELb1EEENS1_29StaticPersistentTileSchedulerILb0EEEEEEEEEvNT_6ParamsE --------------------------
	.section	.nv.constant0._ZN7cutlass13device_kernelIN5flash11enable_sm90INS1_16FlashAttnFwdSm90INS1_25CollectiveMainloopFwdSm90ILi2EN4cute5tupleIJNS5_1CILi2EEENS7_ILi1EEES9_EEENS6_IJNS7_ILi128EEENS7_ILi160EEENS7_ILi192EEEEEELi128ENS_12float_e4m3_tEfNS_4arch4Sm90ELb0ELb0ELb0ELb0ELb0ELb0ELb0ELb1ELb1ELb0ELb0ELb0EEENS1_21CollectiveEpilogueFwdINS6_IJSB_SB_SC_EEESA_NS_10bfloat16_tESH_Li256ELb0ELb0ELb0ELb1EEENS1_29StaticPersistentTileSchedulerILb0EEEEEEEEEvNT_6ParamsE,"a",@progbits
	.sectionflags	@""
	.align	4
.nv.constant0._ZN7cutlass13device_kernelIN5flash11enable_sm90INS1_16FlashAttnFwdSm90INS1_25CollectiveMainloopFwdSm90ILi2EN4cute5tupleIJNS5_1CILi2EEENS7_ILi1EEES9_EEENS6_IJNS7_ILi128EEENS7_ILi160EEENS7_ILi192EEEEEELi128ENS_12float_e4m3_tEfNS_4arch4Sm90ELb0ELb0ELb0ELb0ELb0ELb0ELb0ELb1ELb1ELb0ELb0ELb0EEENS1_21CollectiveEpilogueFwdINS6_IJSB_SB_SC_EEESA_NS_10bfloat16_tESH_Li256ELb0ELb0ELb0ELb1EEENS1_29StaticPersistentTileSchedulerILb0EEEEEEEEEvNT_6ParamsE:
	.zero		3584


//--------------------- .nv.constant0._ZN7cutlass13device_kernelIN5flash11enable_sm90INS1_16FlashAttnFwdSm90INS1_25CollectiveMainloopFwdSm90ILi2EN4cute5tupleIJNS5_1CILi1EEES8_S8_EEENS6_IJNS7_ILi128EEENS7_ILi160EEENS7_ILi192EEEEEELi128ENS_12float_e4m3_tEfNS_4arch4Sm90ELb0ELb0ELb0ELb1ELb0ELb0ELb0ELb1ELb1ELb0ELb0ELb0EEENS1_21CollectiveEpilogueFwdINS6_IJSA_SA_SB_EEES9_NS_10bfloat16_tESG_Li256ELb1ELb0ELb0ELb1EEENS1_36VarlenDynamicPersistentTileSchedulerILi128ELi160ELi256ELi128ELb0ELb0ELb1ELb0ELb1ELb1EEEEEEEEEvNT_6ParamsE --------------------------
	.section	.nv.constant0._ZN7cutlass13device_kernelIN5flash11enable_sm90INS1_16FlashAttnFwdSm90INS1_25CollectiveMainloopFwdSm90ILi2EN4cute5tupleIJNS5_1CILi1EEES8_S8_EEENS6_IJNS7_ILi128EEENS7_ILi160EEENS7_ILi192EEEEEELi128ENS_12float_e4m3_tEfNS_4arch4Sm90ELb0ELb0ELb0ELb1ELb0ELb0ELb0ELb1ELb1ELb0ELb0ELb0EEENS1_21CollectiveEpilogueFwdINS6_IJSA_SA_SB_EEES9_NS_10bfloat16_tESG_Li256ELb1ELb0ELb0ELb1EEENS1_36VarlenDynamicPersistentTileSchedulerILi128ELi160ELi256ELi128ELb0ELb0ELb1ELb0ELb1ELb1EEEEEEEEEvNT_6ParamsE,"a",@progbits
	.sectionflags	@""
	.align	4
.nv.constant0._ZN7cutlass13device_kernelIN5flash11enable_sm90INS1_16FlashAttnFwdSm90INS1_25CollectiveMainloopFwdSm90ILi2EN4cute5tupleIJNS5_1CILi1EEES8_S8_EEENS6_IJNS7_ILi128EEENS7_ILi160EEENS7_ILi192EEEEEELi128ENS_12float_e4m3_tEfNS_4arch4Sm90ELb0ELb0ELb0ELb1ELb0ELb0ELb0ELb1ELb1ELb0ELb0ELb0EEENS1_21CollectiveEpilogueFwdINS6_IJSA_SA_SB_EEES9_NS_10bfloat16_tESG_Li256ELb1ELb0ELb0ELb1EEENS1_36VarlenDynamicPersistentTileSchedulerILi128ELi160ELi256ELi128ELb0ELb0ELb1ELb0ELb1ELb1EEEEEEEEEvNT_6ParamsE:
	.zero		3200


//--------------------- .nv.constant0._ZN7cutlass13device_kernelIN5flash11enable_sm90INS1_16FlashAttnFwdSm90INS1_25CollectiveMainloopFwdSm90ILi2EN4cute5tupleIJNS5_1CILi1EEES8_S8_EEENS6_IJNS7_ILi128EEENS7_ILi160EEENS7_ILi192EEEEEELi128ENS_12float_e4m3_tEfNS_4arch4Sm90ELb0ELb0ELb0ELb1ELb0ELb1ELb0ELb1ELb1ELb0ELb0ELb0EEENS1_21CollectiveEpilogueFwdINS6_IJSA_SA_SB_EEES9_NS_10bfloat16_tESG_Li256ELb1ELb0ELb0ELb1EEENS1_36VarlenDynamicPersistentTileSchedulerILi128ELi160ELi256ELi128ELb0ELb0ELb1ELb0ELb1ELb1EEEEEEEEEvNT_6ParamsE --------------------------
	.section	.nv.constant0._ZN7cutlass13device_kernelIN5flash11enable_sm90INS1_16FlashAttnFwdSm90INS1_25CollectiveMainloopFwdSm90ILi2EN4cute5tupleIJNS5_1CILi1EEES8_S8_EEENS6_IJNS7_ILi128EEENS7_ILi160EEENS7_ILi192EEEEEELi128ENS_12float_e4m3_tEfNS_4arch4Sm90ELb0ELb0ELb0ELb1ELb0ELb1ELb0ELb1ELb1ELb0ELb0ELb0EEENS1_21CollectiveEpilogueFwdINS6_IJSA_SA_SB_EEES9_NS_10bfloat16_tESG_Li256ELb1ELb0ELb0ELb1EEENS1_36VarlenDynamicPersistentTileSchedulerILi128ELi160ELi256ELi128ELb0ELb0ELb1ELb0ELb1ELb1EEEEEEEEEvNT_6ParamsE,"a",@progbits
	.sectionflags	@""
	.align	4
.nv.constant0._ZN7cutlass13device_kernelIN5flash11enable_sm90INS1_16FlashAttnFwdSm90INS1_25CollectiveMainloopFwdSm90ILi2EN4cute5tupleIJNS5_1CILi1EEES8_S8_EEENS6_IJNS7_ILi128EEENS7_ILi160EEENS7_ILi192EEEEEELi128ENS_12float_e4m3_tEfNS_4arch4Sm90ELb0ELb0ELb0ELb1ELb0ELb1ELb0ELb1ELb1ELb0ELb0ELb0EEENS1_21CollectiveEpilogueFwdINS6_IJSA_SA_SB_EEES9_NS_10bfloat16_tESG_Li256ELb1ELb0ELb0ELb1EEENS1_36VarlenDynamicPersistentTileSchedulerILi128ELi160ELi256ELi128ELb0ELb0ELb1ELb0ELb1ELb1EEEEEEEEEvNT_6ParamsE:
	.zero		3200


//--------------------- .nv.constant0._ZN7cutlass13device_kernelIN5flash11enable_sm90INS1_16FlashAttnFwdSm90INS1_25CollectiveMainloopFwdSm90ILi2EN4cute5tupleIJNS5_1CILi1EEES8_S8_EEENS6_IJNS7_ILi128EEENS7_ILi160EEENS7_ILi192EEEEEELi128ENS_12float_e4m3_tEfNS_4arch4Sm90ELb0ELb1ELb0ELb0ELb0ELb0ELb0ELb1ELb1ELb0ELb0ELb0EEENS1_21CollectiveEpilogueFwdINS6_IJSA_SA_SB_EEES9_NS_10bfloat16_tESG_Li256ELb0ELb0ELb0ELb1EEENS1_30DynamicPersistentTileSchedulerILi256ELi128ELb0ELb0ELb1EEEEEEEEEvNT_6ParamsE --------------------------
	.section	.nv.constant0._ZN7cutlass13device_kernelIN5flash11enable_sm90INS1_16FlashAttnFwdSm90INS1_25CollectiveMainloopFwdSm90ILi2EN4cute5tupleIJNS5_1CILi1EEES8_S8_EEENS6_IJNS7_ILi128EEENS7_ILi160EEENS7_ILi192EEEEEELi128ENS_12float_e4m3_tEfNS_4arch4Sm90ELb0ELb1ELb0ELb0ELb0ELb0ELb0ELb1ELb1ELb0ELb0ELb0EEENS1_21CollectiveEpilogueFwdINS6_IJSA_SA_SB_EEES9_NS_10bfloat16_tESG_Li256ELb0ELb0ELb0ELb1EEENS1_30DynamicPersistentTileSchedulerILi256ELi128ELb0ELb0ELb1EEEEEEEEEvNT_6ParamsE,"a",@progbits
	.sectionflags	@""
	.align	4
.nv.constant0._ZN7cutlass13device_kernelIN5flash11enable_sm90INS1_16FlashAttnFwdSm90INS1_25CollectiveMainloopFwdSm90ILi2EN4cute5tupleIJNS5_1CILi1EEES8_S8_EEENS6_IJNS7_ILi128EEENS7_ILi160EEENS7_ILi192EEEEEELi128ENS_12float_e4m3_tEfNS_4arch4Sm90ELb0ELb1ELb0ELb0ELb0ELb0ELb0ELb1ELb1ELb0ELb0ELb0EEENS1_21CollectiveEpilogueFwdINS6_IJSA_SA_SB_EEES9_NS_10bfloat16_tESG_Li256ELb0ELb0ELb0ELb1EEENS1_30DynamicPersistentTileSchedulerILi256ELi128ELb0ELb0ELb1EEEEEEEEEvNT_6ParamsE:
	.zero		3584


//--------------------- .nv.constant0._ZN7cutlass13device_kernelIN5flash11enable_sm90INS1_16FlashAttnFwdSm90INS1_25CollectiveMainloopFwdSm90ILi2EN4cute5tupleIJNS5_1CILi1EEES8_S8_EEENS6_IJNS7_ILi128EEENS7_ILi160EEENS7_ILi192EEEEEELi128ENS_12float_e4m3_tEfNS_4arch4Sm90ELb0ELb1ELb0ELb1ELb0ELb0ELb0ELb1ELb1ELb0ELb0ELb0EEENS1_21CollectiveEpilogueFwdINS6_IJSA_SA_SB_EEES9_NS_10bfloat16_tESG_Li256ELb1ELb0ELb0ELb1EEENS1_36VarlenDynamicPersistentTileSchedulerILi128ELi160ELi256ELi128ELb0ELb0ELb1ELb1ELb0ELb1EEEEEEEEEvNT_6ParamsE --------------------------
	.section	.nv.constant0._ZN7cutlass13device_kernelIN5flash11enable_sm90INS1_16FlashAttnFwdSm90INS1_25CollectiveMainloopFwdSm90ILi2EN4cute5tupleIJNS5_1CILi1EEES8_S8_EEENS6_IJNS7_ILi128EEENS7_ILi160EEENS7_ILi192EEEEEELi128ENS_12float_e4m3_tEfNS_4arch4Sm90ELb0ELb1ELb0ELb1ELb0ELb0ELb0ELb1ELb1ELb0ELb0ELb0EEENS1_21CollectiveEpilogueFwdINS6_IJSA_SA_SB_EEES9_NS_10bfloat16_tESG_Li256ELb1ELb0ELb0ELb1EEENS1_36VarlenDynamicPersistentTileSchedulerILi128ELi160ELi256ELi128ELb0ELb0ELb1ELb1ELb0ELb1EEEEEEEEEvNT_6ParamsE,"a",@progbits
	.sectionflags	@""
	.align	4
.nv.constant0._ZN7cutlass13device_kernelIN5flash11enable_sm90INS1_16FlashAttnFwdSm90INS1_25CollectiveMainloopFwdSm90ILi2EN4cute5tupleIJNS5_1CILi1EEES8_S8_EEENS6_IJNS7_ILi128EEENS7_ILi160EEENS7_ILi192EEEEEELi128ENS_12float_e4m3_tEfNS_4arch4Sm90ELb0ELb1ELb0ELb1ELb0ELb0ELb0ELb1ELb1ELb0ELb0ELb0EEENS1_21CollectiveEpilogueFwdINS6_IJSA_SA_SB_EEES9_NS_10bfloat16_tESG_Li256ELb1ELb0ELb0ELb1EEENS1_36VarlenDynamicPersistentTileSchedulerILi128ELi160ELi256ELi128ELb0ELb0ELb1ELb1ELb0ELb1EEEEEEEEEvNT_6ParamsE:
	.zero		3200


//--------------------- .nv.constant0._ZN7cutlass13device_kernelIN5flash11enable_sm90INS1_16FlashAttnFwdSm90INS1_25CollectiveMainloopFwdSm90ILi2EN4cute5tupleIJNS5_1CILi1EEES8_S8_EEENS6_IJNS7_ILi128EEENS7_ILi160EEENS7_ILi192EEEEEELi128ENS_12float_e4m3_tEfNS_4arch4Sm90ELb0ELb1ELb0ELb1ELb0ELb1ELb0ELb1ELb1ELb0ELb0ELb0EEENS1_21CollectiveEpilogueFwdINS6_IJSA_SA_SB_EEES9_NS_10bfloat16_tESG_Li256ELb1ELb0ELb0ELb1EEENS1_36VarlenDynamicPersistentTileSchedulerILi128ELi160ELi256ELi128ELb0ELb0ELb1ELb1ELb0ELb1EEEEEEEEEvNT_6ParamsE --------------------------
	.section	.nv.constant0._ZN7cutlass13device_kernelIN5flash11enable_sm90INS1_16FlashAttnFwdSm90INS1_25CollectiveMainloopFwdSm90ILi2EN4cute5tupleIJNS5_1CILi1EEES8_S8_EEENS6_IJNS7_ILi128EEENS7_ILi160EEENS7_ILi192EEEEEELi128ENS_12float_e4m3_tEfNS_4arch4Sm90ELb0ELb1ELb0ELb1ELb0ELb1ELb0ELb1ELb1ELb0ELb0ELb0EEENS1_21CollectiveEpilogueFwdINS6_IJSA_SA_SB_EEES9_NS_10bfloat16_tESG_Li256ELb1ELb0ELb0ELb1EEENS1_36VarlenDynamicPersistentTileSchedulerILi128ELi160ELi256ELi128ELb0ELb0ELb1ELb1ELb0ELb1EEEEEEEEEvNT_6ParamsE,"a",@progbits
	.sectionflags	@""
	.align	4
.nv.constant0._ZN7cutlass13device_kernelIN5flash11enable_sm90INS1_16FlashAttnFwdSm90INS1_25CollectiveMainloopFwdSm90ILi2EN4cute5tupleIJNS5_1CILi1EEES8_S8_EEENS6_IJNS7_ILi128EEENS7_ILi160EEENS7_ILi192EEEEEELi128ENS_12float_e4m3_tEfNS_4arch4Sm90ELb0ELb1ELb0ELb1ELb0ELb1ELb0ELb1ELb1ELb0ELb0ELb0EEENS1_21CollectiveEpilogueFwdINS6_IJSA_SA_SB_EEES9_NS_10bfloat16_tESG_Li256ELb1ELb0ELb0ELb1EEENS1_36VarlenDynamicPersistentTileSchedulerILi128ELi160ELi256ELi128ELb0ELb0ELb1ELb1ELb0ELb1EEEEEEEEEvNT_6ParamsE:
	.zero		3200


//--------------------- .nv.constant0._ZN7cutlass13device_kernelIN5flash11enable_sm90INS1_16FlashAttnFwdSm90INS1_25CollectiveMainloopFwdSm90ILi2EN4cute5tupleIJNS5_1CILi1EEES8_S8_EEENS6_IJNS7_ILi128EEENS7_ILi160EEENS7_ILi192EEEEEELi128ENS_12float_e4m3_tEfNS_4arch4Sm90ELb1ELb0ELb0ELb0ELb0ELb0ELb0ELb1ELb1ELb0ELb0ELb0EEENS1_21CollectiveEpilogueFwdINS6_IJSA_SA_SB_EEES9_NS_10bfloat16_tESG_Li256ELb0ELb0ELb0ELb1EEENS1_30DynamicPersistentTileSchedulerILi256ELi128ELb0ELb0ELb1EEEEEEEEEvNT_6ParamsE --------------------------
	.section	.nv.constant0._ZN7cutlass13device_kernelIN5flash11enable_sm90INS1_16FlashAttnFwdSm90INS1_25CollectiveMainloopFwdSm90ILi2EN4cute5tupleIJNS5_1CILi1EEES8_S8_EEENS6_IJNS7_ILi128EEENS7_ILi160EEENS7_ILi192EEEEEELi128ENS_12float_e4m3_tEfNS_4arch4Sm90ELb1ELb0ELb0ELb0ELb0ELb0ELb0ELb1ELb1ELb0ELb0ELb0EEENS1_21CollectiveEpilogueFwdINS6_IJSA_SA_SB_EEES9_NS_10bfloat16_tESG_Li256ELb0ELb0ELb0ELb1EEENS1_30DynamicPersistentTileSchedulerILi256ELi128ELb0ELb0ELb1EEEEEEEEEvNT_6ParamsE,"a",@progbits
	.sectionflags	@""
	.align	4
.nv.constant0._ZN7cutlass13device_kernelIN5flash11enable_sm90INS1_16FlashAttnFwdSm90INS1_25CollectiveMainloopFwdSm90ILi2EN4cute5tupleIJNS5_1CILi1EEES8_S8_EEENS6_IJNS7_ILi128EEENS7_ILi160EEENS7_ILi192EEEEEELi128ENS_12float_e4m3_tEfNS_4arch4Sm90ELb1ELb0ELb0ELb0ELb0ELb0ELb0ELb1ELb1ELb0ELb0ELb0EEENS1_21CollectiveEpilogueFwdINS6_IJSA_SA_SB_EEES9_NS_10bfloat16_tESG_Li256ELb0ELb0ELb0ELb1EEENS1_30DynamicPersistentTileSchedulerILi256ELi128ELb0ELb0ELb1EEEEEEEEEvNT_6ParamsE:
	.zero		3584


//--------------------- .nv.constant0._ZN7cutlass13device_kernelIN5flash11enable_sm90INS1_16FlashAttnFwdSm90INS1_25CollectiveMainloopFwdSm90ILi2EN4cute5tupleIJNS5_1CILi1EEES8_S8_EEENS6_IJNS7_ILi128EEENS7_ILi160EEENS7_ILi192EEEEEELi128ENS_12float_e4m3_tEfNS_4arch4Sm90ELb1ELb0ELb0ELb1ELb0ELb0ELb0ELb1ELb1ELb0ELb0ELb0EEENS1_21CollectiveEpilogueFwdINS6_IJSA_SA_SB_EEES9_NS_10bfloat16_tESG_Li256ELb1ELb0ELb0ELb1EEENS1_36VarlenDynamicPersistentTileSchedulerILi128ELi160ELi256ELi128ELb0ELb0ELb1ELb1ELb1ELb1EEEEEEEEEvNT_6ParamsE --------------------------
	.section	.nv.constant0._ZN7cutlass13device_kernelIN5flash11enable_sm90INS1_16FlashAttnFwdSm90INS1_25CollectiveMainloopFwdSm90ILi2EN4cute5tupleIJNS5_1CILi1EEES8_S8_EEENS6_IJNS7_ILi128EEENS7_ILi160EEENS7_ILi192EEEEEELi128ENS_12float_e4m3_tEfNS_4arch4Sm90ELb1ELb0ELb0ELb1ELb0ELb0ELb0ELb1ELb1ELb0ELb0ELb0EEENS1_21CollectiveEpilogueFwdINS6_IJSA_SA_SB_EEES9_NS_10bfloat16_tESG_Li256ELb1ELb0ELb0ELb1EEENS1_36VarlenDynamicPersistentTileSchedulerILi128ELi160ELi256ELi128ELb0ELb0ELb1ELb1ELb1ELb1EEEEEEEEEvNT_6ParamsE,"a",@progbits
	.sectionflags	@""
	.align	4
.nv.constant0._ZN7cutlass13device_kernelIN5flash11enable_sm90INS1_16FlashAttnFwdSm90INS1_25CollectiveMainloopFwdSm90ILi2EN4cute5tupleIJNS5_1CILi1EEES8_S8_EEENS6_IJNS7_ILi128EEENS7_ILi160EEENS7_ILi192EEEEEELi128ENS_12float_e4m3_tEfNS_4arch4Sm90ELb1ELb0ELb0ELb1ELb0ELb0ELb0ELb1ELb1ELb0ELb0ELb0EEENS1_21CollectiveEpilogueFwdINS6_IJSA_SA_SB_EEES9_NS_10bfloat16_tESG_Li256ELb1ELb0ELb0ELb1EEENS1_36VarlenDynamicPersistentTileSchedulerILi128ELi160ELi256ELi128ELb0ELb0ELb1ELb1ELb1ELb1EEEEEEEEEvNT_6ParamsE:
	.zero		3200


//--------------------- .nv.constant0._ZN7cutlass13device_kernelIN5flash11enable_sm90INS1_16FlashAttnFwdSm90INS1_25CollectiveMainloopFwdSm90ILi2EN4cute5tupleIJNS5_1CILi1EEES8_S8_EEENS6_IJNS7_ILi128EEENS7_ILi160EEENS7_ILi192EEEEEELi128ENS_12float_e4m3_tEfNS_4arch4Sm90ELb1ELb0ELb0ELb1ELb0ELb1ELb0ELb1ELb1ELb0ELb0ELb0EEENS1_21CollectiveEpilogueFwdINS6_IJSA_SA_SB_EEES9_NS_10bfloat16_tESG_Li256ELb1ELb0ELb0ELb1EEENS1_36VarlenDynamicPersistentTileSchedulerILi128ELi160ELi256ELi128ELb0ELb0ELb1ELb1ELb1ELb1EEEEEEEEEvNT_6ParamsE --------------------------
	.section	.nv.constant0._ZN7cutlass13device_kernelIN5flash11enable_sm90INS1_16FlashAttnFwdSm90INS1_25CollectiveMainloopFwdSm90ILi2EN4cute5tupleIJNS5_1CILi1EEES8_S8_EEENS6_IJNS7_ILi128EEENS7_ILi160EEENS7_ILi192EEEEEELi128ENS_12float_e4m3_tEfNS_4arch4Sm90ELb1ELb0ELb0ELb1ELb0ELb1ELb0ELb1ELb1ELb0ELb0ELb0EEENS1_21CollectiveEpilogueFwdINS6_IJSA_SA_SB_EEES9_NS_10bfloat16_tESG_Li256ELb1ELb0ELb0ELb1EEENS1_36VarlenDynamicPersistentTileSchedulerILi128ELi160ELi256ELi128ELb0ELb0ELb1ELb1ELb1ELb1EEEEEEEEEvNT_6ParamsE,"a",@progbits
	.sectionflags	@""
	.align	4
.nv.constant0._ZN7cutlass13device_kernelIN5flash11enable_sm90INS1_16FlashAttnFwdSm90INS1_25CollectiveMainloopFwdSm90ILi2EN4cute5tupleIJNS5_1CILi1EEES8_S8_EEENS6_IJNS7_ILi128EEENS7_ILi160EEENS7_ILi192EEEEEELi128ENS_12float_e4m3_tEfNS_4arch4Sm90ELb1ELb0ELb0ELb1ELb0ELb1ELb0ELb1ELb1ELb0ELb0ELb0EEENS1_21CollectiveEpilogueFwdINS6_IJSA_SA_SB_EEES9_NS_10bfloat16_tESG_Li256ELb1ELb0ELb0ELb1EEENS1_36VarlenDynamicPersistentTileSchedulerILi128ELi160ELi256ELi128ELb0ELb0ELb1ELb1ELb1ELb1EEEEEEEEEvNT_6ParamsE:
	.zero		3200


//--------------------- SYMBOLS --------------------------

	.type		.nv.reservedSmem.offset0,@object
	.size		.nv.reservedSmem.offset0,0x4
	.type		__assertfail,@function
